	.target	sm_80

	.elftype	@"ET_EXEC"


//--------------------- .note.nv.tkinfo           --------------------------
	.section	.note.nv.tkinfo,"",@"SHT_NOTE"
	.sectionflags	@"SHF_NOTE_NV_TKINFO"
	.tkinfo
        /*0018*/ 	.word	0x00000002
        /*0030*/ 	.string	""
        /*0030*/ 	.string	"ptxas"
        /*0030*/ 	.string	"Cuda compilation tools, release 13.0, V13.0.88"
        /*0030*/ 	.string	"Build cuda_13.0.r13.0/compiler.36424714_0"
        /*0030*/ 	.string	"-arch sm_80 -m 64 "



//--------------------- .note.nv.cuinfo           --------------------------
	.section	.note.nv.cuinfo,"",@"SHT_NOTE"
	.sectionflags	@"SHF_NOTE_NV_CUINFO"
        /*0018*/ 	.short	0x0002
        /*001a*/ 	.short	0x0050
        /*001c*/ 	.short	0x0082
	.zero		2


//--------------------- .nv.info                  --------------------------
	.section	.nv.info,"",@"SHT_CUDA_INFO"
	.align	4


	//----- nvinfo : EIATTR_REGCOUNT
	.align		4
        /*0000*/ 	.byte	0x04, 0x2f
        /*0002*/ 	.short	(.L_12 - .L_11)
	.align		4
.L_11:
        /*0004*/ 	.word	index@(_ZN7cutlass13device_kernelIN5flash19enable_sm80_to_sm89INS1_16FlashAttnFwdSm80INS1_25CollectiveMainloopFwdSm80ILi4ELi1ELb0EN4cute5tupleIJNS5_1CILi128EEENS7_ILi48EEENS7_ILi96EEEEEELi96ENS_6half_tEfNS_4arch4Sm80ELb1ELb0ELb1ELb1ELb1ELb1ELb1ELb1EEENS1_21CollectiveEpilogueFwdINS6_IJS8_SA_S9_EEENS6_IJNS7_ILi1EEESI_SI_EEESC_SE_Li128ELb1ELb1ELb1ELb0EEENS1_36VarlenDynamicPersistentTileSchedulerILi128ELi48ELi128ELi128ELb1ELb1ELb0ELb1ELb1ELb1EEEEEEEEEvNT_6ParamsE)
        /*0008*/ 	.word	0x000000ff


	//----- nvinfo : EIATTR_FRAME_SIZE
	.align		4
.L_12:
        /*000c*/ 	.byte	0x04, 0x11
        /*000e*/ 	.short	(.L_14 - .L_13)
	.align		4
.L_13:
        /*0010*/ 	.word	index@($__internal_26_$__cuda_sm70_votesync_ballot)
        /*0014*/ 	.word	0x00000000


	//----- nvinfo : EIATTR_FRAME_SIZE
	.align		4
.L_14:
        /*0018*/ 	.byte	0x04, 0x11
        /*001a*/ 	.short	(.L_16 - .L_15)
	.align		4
.L_15:
        /*001c*/ 	.word	index@($__internal_25_$__cuda_sm70_shflsync_up_p)
        /*0020*/ 	.word	0x00000000


	//----- nvinfo : EIATTR_FRAME_SIZE
	.align		4
.L_16:
        /*0024*/ 	.byte	0x04, 0x11
        /*0026*/ 	.short	(.L_18 - .L_17)
	.align		4
.L_17:
        /*0028*/ 	.word	index@($__internal_24_$__cuda_sm70_shflsync_idx_p)
        /*002c*/ 	.word	0x00000000


	//----- nvinfo : EIATTR_FRAME_SIZE
	.align		4
.L_18:
        /*0030*/ 	.byte	0x04, 0x11
        /*0032*/ 	.short	(.L_20 - .L_19)
	.align		4
.L_19:
        /*0034*/ 	.word	index@($__internal_23_$__cuda_sm70_shflsync_bfly_p)
        /*0038*/ 	.word	0x00000000


	//----- nvinfo : EIATTR_FRAME_SIZE
	.align		4
.L_20:
        /*003c*/ 	.byte	0x04, 0x11
        /*003e*/ 	.short	(.L_22 - .L_21)
	.align		4
.L_21:
        /*0040*/ 	.word	index@(_ZN7cutlass13device_kernelIN5flash19enable_sm80_to_sm89INS1_16FlashAttnFwdSm80INS1_25CollectiveMainloopFwdSm80ILi4ELi1ELb0EN4cute5tupleIJNS5_1CILi128EEENS7_ILi48EEENS7_ILi96EEEEEELi96ENS_6half_tEfNS_4arch4Sm80ELb1ELb0ELb1ELb1ELb1ELb1ELb1ELb1EEENS1_21CollectiveEpilogueFwdINS6_IJS8_SA_S9_EEENS6_IJNS7_ILi1EEESI_SI_EEESC_SE_Li128ELb1ELb1ELb1ELb0EEENS1_36VarlenDynamicPersistentTileSchedulerILi128ELi48ELi128ELi128ELb1ELb1ELb0ELb1ELb1ELb1EEEEEEEEEvNT_6ParamsE)
        /*0044*/ 	.word	0x00000150


	//----- nvinfo : EIATTR_REGCOUNT
	.align		4
.L_22:
        /*0048*/ 	.byte	0x04, 0x2f
        /*004a*/ 	.short	(.L_24 - .L_23)
	.align		4
.L_23:
        /*004c*/ 	.word	index@(_ZN7cutlass13device_kernelIN5flash19enable_sm80_to_sm89INS1_16FlashAttnFwdSm80INS1_25CollectiveMainloopFwdSm80ILi4ELi1ELb0EN4cute5tupleIJNS5_1CILi128EEENS7_ILi48EEENS7_ILi96EEEEEELi96ENS_6half_tEfNS_4arch4Sm80ELb1ELb0ELb1ELb1ELb1ELb0ELb1ELb1EEENS1_21CollectiveEpilogueFwdINS6_IJS8_SA_S9_EEENS6_IJNS7_ILi1EEESI_SI_EEESC_SE_Li128ELb1ELb1ELb1ELb0EEENS1_36VarlenDynamicPersistentTileSchedulerILi128ELi48ELi128ELi128ELb1ELb1ELb0ELb1ELb1ELb1EEEEEEEEEvNT_6ParamsE)
        /*0050*/ 	.word	0x000000ff


	//----- nvinfo : EIATTR_FRAME_SIZE
	.align		4
.L_24:
        /*0054*/ 	.byte	0x04, 0x11
        /*0056*/ 	.short	(.L_26 - .L_25)
	.align		4
.L_25:
        /*0058*/ 	.word	index@($__internal_22_$__cuda_sm70_votesync_ballot)
        /*005c*/ 	.word	0x00000000


	//----- nvinfo : EIATTR_FRAME_SIZE
	.align		4
.L_26:
        /*0060*/ 	.byte	0x04, 0x11
        /*0062*/ 	.short	(.L_28 - .L_27)
	.align		4
.L_27:
        /*0064*/ 	.word	index@($__internal_21_$__cuda_sm70_shflsync_up_p)
        /*0068*/ 	.word	0x00000000


	//----- nvinfo : EIATTR_FRAME_SIZE
	.align		4
.L_28:
        /*006c*/ 	.byte	0x04, 0x11
        /*006e*/ 	.short	(.L_30 - .L_29)
	.align		4
.L_29:
        /*0070*/ 	.word	index@($__internal_20_$__cuda_sm70_shflsync_idx_p)
        /*0074*/ 	.word	0x00000000


	//----- nvinfo : EIATTR_FRAME_SIZE
	.align		4
.L_30:
        /*0078*/ 	.byte	0x04, 0x11
        /*007a*/ 	.short	(.L_32 - .L_31)
	.align		4
.L_31:
        /*007c*/ 	.word	index@($__internal_19_$__cuda_sm70_shflsync_bfly_p)
        /*0080*/ 	.word	0x00000000


	//----- nvinfo : EIATTR_FRAME_SIZE
	.align		4
.L_32:
        /*0084*/ 	.byte	0x04, 0x11
        /*0086*/ 	.short	(.L_34 - .L_33)
	.align		4
.L_33:
        /*0088*/ 	.word	index@(_ZN7cutlass13device_kernelIN5flash19enable_sm80_to_sm89INS1_16FlashAttnFwdSm80INS1_25CollectiveMainloopFwdSm80ILi4ELi1ELb0EN4cute5tupleIJNS5_1CILi128EEENS7_ILi48EEENS7_ILi96EEEEEELi96ENS_6half_tEfNS_4arch4Sm80ELb1ELb0ELb1ELb1ELb1ELb0ELb1ELb1EEENS1_21CollectiveEpilogueFwdINS6_IJS8_SA_S9_EEENS6_IJNS7_ILi1EEESI_SI_EEESC_SE_Li128ELb1ELb1ELb1ELb0EEENS1_36VarlenDynamicPersistentTileSchedulerILi128ELi48ELi128ELi128ELb1ELb1ELb0ELb1ELb1ELb1EEEEEEEEEvNT_6ParamsE)
        /*008c*/ 	.word	0x00000040


	//----- nvinfo : EIATTR_REGCOUNT
	.align		4
.L_34:
        /*0090*/ 	.byte	0x04, 0x2f
        /*0092*/ 	.short	(.L_36 - .L_35)
	.align		4
.L_35:
        /*0094*/ 	.word	index@(_ZN7cutlass13device_kernelIN5flash19enable_sm80_to_sm89INS1_16FlashAttnFwdSm80INS1_25CollectiveMainloopFwdSm80ILi4ELi1ELb0EN4cute5tupleIJNS5_1CILi128EEENS7_ILi64EEENS7_ILi96EEEEEELi96ENS_6half_tEfNS_4arch4Sm80ELb1ELb0ELb1ELb0ELb1ELb0ELb1ELb1EEENS1_21CollectiveEpilogueFwdINS6_IJS8_SA_S9_EEENS6_IJNS7_ILi1EEESI_SI_EEESC_SE_Li128ELb0ELb1ELb1ELb0EEENS1_30DynamicPersistentTileSchedulerILi128ELi128ELb1ELb1ELb0EEEEEEEEEvNT_6ParamsE)
        /*0098*/ 	.word	0x000000ff


	//----- nvinfo : EIATTR_FRAME_SIZE
	.align		4
.L_36:
        /*009c*/ 	.byte	0x04, 0x11
        /*009e*/ 	.short	(.L_38 - .L_37)
	.align		4
.L_37:
        /*00a0*/ 	.word	index@($__internal_18_$__cuda_sm70_shflsync_idx_p)
        /*00a4*/ 	.word	0x00000000


	//----- nvinfo : EIATTR_FRAME_SIZE
	.align		4
.L_38:
        /*00a8*/ 	.byte	0x04, 0x11
        /*00aa*/ 	.short	(.L_40 - .L_39)
	.align		4
.L_39:
        /*00ac*/ 	.word	index@($__internal_17_$__cuda_sm70_shflsync_bfly_p)
        /*00b0*/ 	.word	0x00000000


	//----- nvinfo : EIATTR_FRAME_SIZE
	.align		4
.L_40:
        /*00b4*/ 	.byte	0x04, 0x11
        /*00b6*/ 	.short	(.L_42 - .L_41)
	.align		4
.L_41:
        /*00b8*/ 	.word	index@(_ZN7cutlass13device_kernelIN5flash19enable_sm80_to_sm89INS1_16FlashAttnFwdSm80INS1_25CollectiveMainloopFwdSm80ILi4ELi1ELb0EN4cute5tupleIJNS5_1CILi128EEENS7_ILi64EEENS7_ILi96EEEEEELi96ENS_6half_tEfNS_4arch4Sm80ELb1ELb0ELb1ELb0ELb1ELb0ELb1ELb1EEENS1_21CollectiveEpilogueFwdINS6_IJS8_SA_S9_EEENS6_IJNS7_ILi1EEESI_SI_EEESC_SE_Li128ELb0ELb1ELb1ELb0EEENS1_30DynamicPersistentTileSchedulerILi128ELi128ELb1ELb1ELb0EEEEEEEEEvNT_6ParamsE)
        /*00bc*/ 	.word	0x000000c0


	//----- nvinfo : EIATTR_REGCOUNT
	.align		4
.L_42:
        /*00c0*/ 	.byte	0x04, 0x2f
        /*00c2*/ 	.short	(.L_44 - .L_43)
	.align		4
.L_43:
        /*00c4*/ 	.word	index@(_ZN7cutlass13device_kernelIN5flash19enable_sm80_to_sm89INS1_16FlashAttnFwdSm80INS1_25CollectiveMainloopFwdSm80ILi4ELi1ELb0EN4cute5tupleIJNS5_1CILi128EEENS7_ILi48EEENS7_ILi96EEEEEELi96ENS_6half_tEfNS_4arch4Sm80ELb0ELb1ELb1ELb1ELb1ELb1ELb1ELb1EEENS1_21CollectiveEpilogueFwdINS6_IJS8_SA_S9_EEENS6_IJNS7_ILi1EEESI_SI_EEESC_SE_Li128ELb1ELb1ELb1ELb0EEENS1_36VarlenDynamicPersistentTileSchedulerILi128ELi48ELi128ELi128ELb1ELb1ELb0ELb1ELb0ELb1EEEEEEEEEvNT_6ParamsE)
        /*00c8*/ 	.word	0x000000ff


	//----- nvinfo : EIATTR_FRAME_SIZE
	.align		4
.L_44:
        /*00cc*/ 	.byte	0x04, 0x11
        /*00ce*/ 	.short	(.L_46 - .L_45)
	.align		4
.L_45:
        /*00d0*/ 	.word	index@($__internal_16_$__cuda_sm70_votesync_ballot)
        /*00d4*/ 	.word	0x00000000


	//----- nvinfo : EIATTR_FRAME_SIZE
	.align		4
.L_46:
        /*00d8*/ 	.byte	0x04, 0x11
        /*00da*/ 	.short	(.L_48 - .L_47)
	.align		4
.L_47:
        /*00dc*/ 	.word	index@($__internal_15_$__cuda_sm70_shflsync_up_p)
        /*00e0*/ 	.word	0x00000000


	//----- nvinfo : EIATTR_FRAME_SIZE
	.align		4
.L_48:
        /*00e4*/ 	.byte	0x04, 0x11
        /*00e6*/ 	.short	(.L_50 - .L_49)
	.align		4
.L_49:
        /*00e8*/ 	.word	index@($__internal_14_$__cuda_sm70_shflsync_idx_p)
        /*00ec*/ 	.word	0x00000000


	//----- nvinfo : EIATTR_FRAME_SIZE
	.align		4
.L_50:
        /*00f0*/ 	.byte	0x04, 0x11
        /*00f2*/ 	.short	(.L_52 - .L_51)
	.align		4
.L_51:
        /*00f4*/ 	.word	index@($__internal_13_$__cuda_sm70_shflsync_bfly_p)
        /*00f8*/ 	.word	0x00000000


	//----- nvinfo : EIATTR_FRAME_SIZE
	.align		4
.L_52:
        /*00fc*/ 	.byte	0x04, 0x11
        /*00fe*/ 	.short	(.L_54 - .L_53)
	.align		4
.L_53:
        /*0100*/ 	.word	index@(_ZN7cutlass13device_kernelIN5flash19enable_sm80_to_sm89INS1_16FlashAttnFwdSm80INS1_25CollectiveMainloopFwdSm80ILi4ELi1ELb0EN4cute5tupleIJNS5_1CILi128EEENS7_ILi48EEENS7_ILi96EEEEEELi96ENS_6half_tEfNS_4arch4Sm80ELb0ELb1ELb1ELb1ELb1ELb1ELb1ELb1EEENS1_21CollectiveEpilogueFwdINS6_IJS8_SA_S9_EEENS6_IJNS7_ILi1EEESI_SI_EEESC_SE_Li128ELb1ELb1ELb1ELb0EEENS1_36VarlenDynamicPersistentTileSchedulerILi128ELi48ELi128ELi128ELb1ELb1ELb0ELb1ELb0ELb1EEEEEEEEEvNT_6ParamsE)
        /*0104*/ 	.word	0x000000f0


	//----- nvinfo : EIATTR_REGCOUNT
	.align		4
.L_54:
        /*0108*/ 	.byte	0x04, 0x2f
        /*010a*/ 	.short	(.L_56 - .L_55)
	.align		4
.L_55:
        /*010c*/ 	.word	index@(_ZN7cutlass13device_kernelIN5flash19enable_sm80_to_sm89INS1_16FlashAttnFwdSm80INS1_25CollectiveMainloopFwdSm80ILi4ELi1ELb0EN4cute5tupleIJNS5_1CILi128EEENS7_ILi48EEENS7_ILi96EEEEEELi96ENS_6half_tEfNS_4arch4Sm80ELb0ELb1ELb1ELb1ELb1ELb0ELb1ELb1EEENS1_21CollectiveEpilogueFwdINS6_IJS8_SA_S9_EEENS6_IJNS7_ILi1EEESI_SI_EEESC_SE_Li128ELb1ELb1ELb1ELb0EEENS1_36VarlenDynamicPersistentTileSchedulerILi128ELi48ELi128ELi128ELb1ELb1ELb0ELb1ELb0ELb1EEEEEEEEEvNT_6ParamsE)
        /*0110*/ 	.word	0x000000ff


	//----- nvinfo : EIATTR_FRAME_SIZE
	.align		4
.L_56:
        /*0114*/ 	.byte	0x04, 0x11
        /*0116*/ 	.short	(.L_58 - .L_57)
	.align		4
.L_57:
        /*0118*/ 	.word	index@($__internal_12_$__cuda_sm70_votesync_ballot)
        /*011c*/ 	.word	0x00000000


	//----- nvinfo : EIATTR_FRAME_SIZE
	.align		4
.L_58:
        /*0120*/ 	.byte	0x04, 0x11
        /*0122*/ 	.short	(.L_60 - .L_59)
	.align		4
.L_59:
        /*0124*/ 	.word	index@($__internal_11_$__cuda_sm70_shflsync_up_p)
        /*0128*/ 	.word	0x00000000


	//----- nvinfo : EIATTR_FRAME_SIZE
	.align		4
.L_60:
        /*012c*/ 	.byte	0x04, 0x11
        /*012e*/ 	.short	(.L_62 - .L_61)
	.align		4
.L_61:
        /*0130*/ 	.word	index@($__internal_10_$__cuda_sm70_shflsync_idx_p)
        /*0134*/ 	.word	0x00000000


	//----- nvinfo : EIATTR_FRAME_SIZE
	.align		4
.L_62:
        /*0138*/ 	.byte	0x04, 0x11
        /*013a*/ 	.short	(.L_64 - .L_63)
	.align		4
.L_63:
        /*013c*/ 	.word	index@($__internal_9_$__cuda_sm70_shflsync_bfly_p)
        /*0140*/ 	.word	0x00000000


	//----- nvinfo : EIATTR_FRAME_SIZE
	.align		4
.L_64:
        /*0144*/ 	.byte	0x04, 0x11
        /*0146*/ 	.short	(.L_66 - .L_65)
	.align		4
.L_65:
        /*0148*/ 	.word	index@(_ZN7cutlass13device_kernelIN5flash19enable_sm80_to_sm89INS1_16FlashAttnFwdSm80INS1_25CollectiveMainloopFwdSm80ILi4ELi1ELb0EN4cute5tupleIJNS5_1CILi128EEENS7_ILi48EEENS7_ILi96EEEEEELi96ENS_6half_tEfNS_4arch4Sm80ELb0ELb1ELb1ELb1ELb1ELb0ELb1ELb1EEENS1_21CollectiveEpilogueFwdINS6_IJS8_SA_S9_EEENS6_IJNS7_ILi1EEESI_SI_EEESC_SE_Li128ELb1ELb1ELb1ELb0EEENS1_36VarlenDynamicPersistentTileSchedulerILi128ELi48ELi128ELi128ELb1ELb1ELb0ELb1ELb0ELb1EEEEEEEEEvNT_6ParamsE)
        /*014c*/ 	.word	0x00000038


	//----- nvinfo : EIATTR_REGCOUNT
	.align		4
.L_66:
        /*0150*/ 	.byte	0x04, 0x2f
        /*0152*/ 	.short	(.L_68 - .L_67)
	.align		4
.L_67:
        /*0154*/ 	.word	index@(_ZN7cutlass13device_kernelIN5flash19enable_sm80_to_sm89INS1_16FlashAttnFwdSm80INS1_25CollectiveMainloopFwdSm80ILi4ELi1ELb0EN4cute5tupleIJNS5_1CILi128EEENS7_ILi48EEENS7_ILi96EEEEEELi96ENS_6half_tEfNS_4arch4Sm80ELb0ELb1ELb1ELb0ELb1ELb0ELb1ELb1EEENS1_21CollectiveEpilogueFwdINS6_IJS8_SA_S9_EEENS6_IJNS7_ILi1EEESI_SI_EEESC_SE_Li128ELb0ELb1ELb1ELb0EEENS1_19SingleTileSchedulerILb0ELb1ELb1ELi128EEEEEEEEEvNT_6ParamsE)
        /*0158*/ 	.word	0x000000ff


	//----- nvinfo : EIATTR_FRAME_SIZE
	.align		4
.L_68:
        /*015c*/ 	.byte	0x04, 0x11
        /*015e*/ 	.short	(.L_70 - .L_69)
	.align		4
.L_69:
        /*0160*/ 	.word	index@($__internal_8_$__cuda_sm70_shflsync_idx_p)
        /*0164*/ 	.word	0x00000000


	//----- nvinfo : EIATTR_FRAME_SIZE
	.align		4
.L_70:
        /*0168*/ 	.byte	0x04, 0x11
        /*016a*/ 	.short	(.L_72 - .L_71)
	.align		4
.L_71:
        /*016c*/ 	.word	index@(_ZN7cutlass13device_kernelIN5flash19enable_sm80_to_sm89INS1_16FlashAttnFwdSm80INS1_25CollectiveMainloopFwdSm80ILi4ELi1ELb0EN4cute5tupleIJNS5_1CILi128EEENS7_ILi48EEENS7_ILi96EEEEEELi96ENS_6half_tEfNS_4arch4Sm80ELb0ELb1ELb1ELb0ELb1ELb0ELb1ELb1EEENS1_21CollectiveEpilogueFwdINS6_IJS8_SA_S9_EEENS6_IJNS7_ILi1EEESI_SI_EEESC_SE_Li128ELb0ELb1ELb1ELb0EEENS1_19SingleTileSchedulerILb0ELb1ELb1ELi128EEEEEEEEEvNT_6ParamsE)
        /*0170*/ 	.word	0x00000000


	//----- nvinfo : EIATTR_REGCOUNT
	.align		4
.L_72:
        /*0174*/ 	.byte	0x04, 0x2f
        /*0176*/ 	.short	(.L_74 - .L_73)
	.align		4
.L_73:
        /*0178*/ 	.word	index@(_ZN7cutlass13device_kernelIN5flash19enable_sm80_to_sm89INS1_16FlashAttnFwdSm80INS1_25CollectiveMainloopFwdSm80ILi4ELi1ELb0EN4cute5tupleIJNS5_1CILi128EEENS7_ILi48EEENS7_ILi96EEEEEELi96ENS_6half_tEfNS_4arch4Sm80ELb0ELb0ELb1ELb1ELb1ELb1ELb1ELb1EEENS1_21CollectiveEpilogueFwdINS6_IJS8_SA_S9_EEENS6_IJNS7_ILi1EEESI_SI_EEESC_SE_Li128ELb1ELb1ELb1ELb0EEENS1_36VarlenDynamicPersistentTileSchedulerILi128ELi48ELi128ELi128ELb1ELb1ELb0ELb0ELb1ELb1EEEEEEEEEvNT_6ParamsE)
        /*017c*/ 	.word	0x000000ff


	//----- nvinfo : EIATTR_FRAME_SIZE
	.align		4
.L_74:
        /*0180*/ 	.byte	0x04, 0x11
        /*0182*/ 	.short	(.L_76 - .L_75)
	.align		4
.L_75:
        /*0184*/ 	.word	index@($__internal_7_$__cuda_sm70_votesync_ballot)
        /*0188*/ 	.word	0x00000000


	//----- nvinfo : EIATTR_FRAME_SIZE
	.align		4
.L_76:
        /*018c*/ 	.byte	0x04, 0x11
        /*018e*/ 	.short	(.L_78 - .L_77)
	.align		4
.L_77:
        /*0190*/ 	.word	index@($__internal_6_$__cuda_sm70_shflsync_up_p)
        /*0194*/ 	.word	0x00000000


	//----- nvinfo : EIATTR_FRAME_SIZE
	.align		4
.L_78:
        /*0198*/ 	.byte	0x04, 0x11
        /*019a*/ 	.short	(.L_80 - .L_79)
	.align		4
.L_79:
        /*019c*/ 	.word	index@($__internal_5_$__cuda_sm70_shflsync_idx_p)
        /*01a0*/ 	.word	0x00000000


	//----- nvinfo : EIATTR_FRAME_SIZE
	.align		4
.L_80:
        /*01a4*/ 	.byte	0x04, 0x11
        /*01a6*/ 	.short	(.L_82 - .L_81)
	.align		4
.L_81:
        /*01a8*/ 	.word	index@($__internal_4_$__cuda_sm70_shflsync_bfly_p)
        /*01ac*/ 	.word	0x00000000


	//----- nvinfo : EIATTR_FRAME_SIZE
	.align		4
.L_82:
        /*01b0*/ 	.byte	0x04, 0x11
        /*01b2*/ 	.short	(.L_84 - .L_83)
	.align		4
.L_83:
        /*01b4*/ 	.word	index@(_ZN7cutlass13device_kernelIN5flash19enable_sm80_to_sm89INS1_16FlashAttnFwdSm80INS1_25CollectiveMainloopFwdSm80ILi4ELi1ELb0EN4cute5tupleIJNS5_1CILi128EEENS7_ILi48EEENS7_ILi96EEEEEELi96ENS_6half_tEfNS_4arch4Sm80ELb0ELb0ELb1ELb1ELb1ELb1ELb1ELb1EEENS1_21CollectiveEpilogueFwdINS6_IJS8_SA_S9_EEENS6_IJNS7_ILi1EEESI_SI_EEESC_SE_Li128ELb1ELb1ELb1ELb0EEENS1_36VarlenDynamicPersistentTileSchedulerILi128ELi48ELi128ELi128ELb1ELb1ELb0ELb0ELb1ELb1EEEEEEEEEvNT_6ParamsE)
        /*01b8*/ 	.word	0x00000130


	//----- nvinfo : EIATTR_REGCOUNT
	.align		4
.L_84:
        /*01bc*/ 	.byte	0x04, 0x2f
        /*01be*/ 	.short	(.L_86 - .L_85)
	.align		4
.L_85:
        /*01c0*/ 	.word	index@(_ZN7cutlass13device_kernelIN5flash19enable_sm80_to_sm89INS1_16FlashAttnFwdSm80INS1_25CollectiveMainloopFwdSm80ILi4ELi1ELb0EN4cute5tupleIJNS5_1CILi128EEENS7_ILi48EEENS7_ILi96EEEEEELi96ENS_6half_tEfNS_4arch4Sm80ELb0ELb0ELb1ELb1ELb1ELb0ELb1ELb1EEENS1_21CollectiveEpilogueFwdINS6_IJS8_SA_S9_EEENS6_IJNS7_ILi1EEESI_SI_EEESC_SE_Li128ELb1ELb1ELb1ELb0EEENS1_36VarlenDynamicPersistentTileSchedulerILi128ELi48ELi128ELi128ELb1ELb1ELb0ELb0ELb1ELb1EEEEEEEEEvNT_6ParamsE)
        /*01c4*/ 	.word	0x000000ff


	//----- nvinfo : EIATTR_FRAME_SIZE
	.align		4
.L_86:
        /*01c8*/ 	.byte	0x04, 0x11
        /*01ca*/ 	.short	(.L_88 - .L_87)
	.align		4
.L_87:
        /*01cc*/ 	.word	index@($__internal_3_$__cuda_sm70_votesync_ballot)
        /*01d0*/ 	.word	0x00000000


	//----- nvinfo : EIATTR_FRAME_SIZE
	.align		4
.L_88:
        /*01d4*/ 	.byte	0x04, 0x11
        /*01d6*/ 	.short	(.L_90 - .L_89)
	.align		4
.L_89:
        /*01d8*/ 	.word	index@($__internal_2_$__cuda_sm70_shflsync_up_p)
        /*01dc*/ 	.word	0x00000000


	//----- nvinfo : EIATTR_FRAME_SIZE
	.align		4
.L_90:
        /*01e0*/ 	.byte	0x04, 0x11
        /*01e2*/ 	.short	(.L_92 - .L_91)
	.align		4
.L_91:
        /*01e4*/ 	.word	index@($__internal_1_$__cuda_sm70_shflsync_idx_p)
        /*01e8*/ 	.word	0x00000000


	//----- nvinfo : EIATTR_FRAME_SIZE
	.align		4
.L_92:
        /*01ec*/ 	.byte	0x04, 0x11
        /*01ee*/ 	.short	(.L_94 - .L_93)
	.align		4
.L_93:
        /*01f0*/ 	.word	index@($__internal_0_$__cuda_sm70_shflsync_bfly_p)
        /*01f4*/ 	.word	0x00000000


	//----- nvinfo : EIATTR_FRAME_SIZE
	.align		4
.L_94:
        /*01f8*/ 	.byte	0x04, 0x11
        /*01fa*/ 	.short	(.L_96 - .L_95)
	.align		4
.L_95:
        /*01fc*/ 	.word	index@(_ZN7cutlass13device_kernelIN5flash19enable_sm80_to_sm89INS1_16FlashAttnFwdSm80INS1_25CollectiveMainloopFwdSm80ILi4ELi1ELb0EN4cute5tupleIJNS5_1CILi128EEENS7_ILi48EEENS7_ILi96EEEEEELi96ENS_6half_tEfNS_4arch4Sm80ELb0ELb0ELb1ELb1ELb1ELb0ELb1ELb1EEENS1_21CollectiveEpilogueFwdINS6_IJS8_SA_S9_EEENS6_IJNS7_ILi1EEESI_SI_EEESC_SE_Li128ELb1ELb1ELb1ELb0EEENS1_36VarlenDynamicPersistentTileSchedulerILi128ELi48ELi128ELi128ELb1ELb1ELb0ELb0ELb1ELb1EEEEEEEEEvNT_6ParamsE)
        /*0200*/ 	.word	0x00000098


	//----- nvinfo : EIATTR_REGCOUNT
	.align		4
.L_96:
        /*0204*/ 	.byte	0x04, 0x2f
        /*0206*/ 	.short	(.L_98 - .L_97)
	.align		4
.L_97:
        /*0208*/ 	.word	index@(_ZN7cutlass13device_kernelIN5flash19enable_sm80_to_sm89INS1_16FlashAttnFwdSm80INS1_25CollectiveMainloopFwdSm80ILi4ELi1ELb0EN4cute5tupleIJNS5_1CILi128EEENS7_ILi64EEENS7_ILi96EEEEEELi96ENS_6half_tEfNS_4arch4Sm80ELb0ELb0ELb1ELb0ELb1ELb0ELb1ELb1EEENS1_21CollectiveEpilogueFwdINS6_IJS8_SA_S9_EEENS6_IJNS7_ILi1EEESI_SI_EEESC_SE_Li128ELb0ELb1ELb1ELb0EEENS1_19SingleTileSchedulerILb0ELb1ELb1ELi128EEEEEEEEEvNT_6ParamsE)
        /*020c*/ 	.word	0x000000ff


	//----- nvinfo : EIATTR_FRAME_SIZE
	.align		4
.L_98:
        /*0210*/ 	.byte	0x04, 0x11
        /*0212*/ 	.short	(.L_100 - .L_99)
	.align		4
.L_99:
        /*0214*/ 	.word	index@(_ZN7cutlass13device_kernelIN5flash19enable_sm80_to_sm89INS1_16FlashAttnFwdSm80INS1_25CollectiveMainloopFwdSm80ILi4ELi1ELb0EN4cute5tupleIJNS5_1CILi128EEENS7_ILi64EEENS7_ILi96EEEEEELi96ENS_6half_tEfNS_4arch4Sm80ELb0ELb0ELb1ELb0ELb1ELb0ELb1ELb1EEENS1_21CollectiveEpilogueFwdINS6_IJS8_SA_S9_EEENS6_IJNS7_ILi1EEESI_SI_EEESC_SE_Li128ELb0ELb1ELb1ELb0EEENS1_19SingleTileSchedulerILb0ELb1ELb1ELi128EEEEEEEEEvNT_6ParamsE)
        /*0218*/ 	.word	0x00000060


	//----- nvinfo : EIATTR_MIN_STACK_SIZE
	.align		4
.L_100:
        /*021c*/ 	.byte	0x04, 0x12
        /*021e*/ 	.short	(.L_102 - .L_101)
	.align		4
.L_101:
        /*0220*/ 	.word	index@(_ZN7cutlass13device_kernelIN5flash19enable_sm80_to_sm89INS1_16FlashAttnFwdSm80INS1_25CollectiveMainloopFwdSm80ILi4ELi1ELb0EN4cute5tupleIJNS5_1CILi128EEENS7_ILi64EEENS7_ILi96EEEEEELi96ENS_6half_tEfNS_4arch4Sm80ELb0ELb0ELb1ELb0ELb1ELb0ELb1ELb1EEENS1_21CollectiveEpilogueFwdINS6_IJS8_SA_S9_EEENS6_IJNS7_ILi1EEESI_SI_EEESC_SE_Li128ELb0ELb1ELb1ELb0EEENS1_19SingleTileSchedulerILb0ELb1ELb1ELi128EEEEEEEEEvNT_6ParamsE)
        /*0224*/ 	.word	0x00000060


	//----- nvinfo : EIATTR_MIN_STACK_SIZE
	.align		4
.L_102:
        /*0228*/ 	.byte	0x04, 0x12
        /*022a*/ 	.short	(.L_104 - .L_103)
	.align		4
.L_103:
        /*022c*/ 	.word	index@(_ZN7cutlass13device_kernelIN5flash19enable_sm80_to_sm89INS1_16FlashAttnFwdSm80INS1_25CollectiveMainloopFwdSm80ILi4ELi1ELb0EN4cute5tupleIJNS5_1CILi128EEENS7_ILi48EEENS7_ILi96EEEEEELi96ENS_6half_tEfNS_4arch4Sm80ELb0ELb0ELb1ELb1ELb1ELb0ELb1ELb1EEENS1_21CollectiveEpilogueFwdINS6_IJS8_SA_S9_EEENS6_IJNS7_ILi1EEESI_SI_EEESC_SE_Li128ELb1ELb1ELb1ELb0EEENS1_36VarlenDynamicPersistentTileSchedulerILi128ELi48ELi128ELi128ELb1ELb1ELb0ELb0ELb1ELb1EEEEEEEEEvNT_6ParamsE)
        /*0230*/ 	.word	0x00000098


	//----- nvinfo : EIATTR_MIN_STACK_SIZE
	.align		4
.L_104:
        /*0234*/ 	.byte	0x04, 0x12
        /*0236*/ 	.short	(.L_106 - .L_105)
	.align		4
.L_105:
        /*0238*/ 	.word	index@(_ZN7cutlass13device_kernelIN5flash19enable_sm80_to_sm89INS1_16FlashAttnFwdSm80INS1_25CollectiveMainloopFwdSm80ILi4ELi1ELb0EN4cute5tupleIJNS5_1CILi128EEENS7_ILi48EEENS7_ILi96EEEEEELi96ENS_6half_tEfNS_4arch4Sm80ELb0ELb0ELb1ELb1ELb1ELb1ELb1ELb1EEENS1_21CollectiveEpilogueFwdINS6_IJS8_SA_S9_EEENS6_IJNS7_ILi1EEESI_SI_EEESC_SE_Li128ELb1ELb1ELb1ELb0EEENS1_36VarlenDynamicPersistentTileSchedulerILi128ELi48ELi128ELi128ELb1ELb1ELb0ELb0ELb1ELb1EEEEEEEEEvNT_6ParamsE)
        /*023c*/ 	.word	0x00000130


	//----- nvinfo : EIATTR_MIN_STACK_SIZE
	.align		4
.L_106:
        /*0240*/ 	.byte	0x04, 0x12
        /*0242*/ 	.short	(.L_108 - .L_107)
	.align		4
.L_107:
        /*0244*/ 	.word	index@(_ZN7cutlass13device_kernelIN5flash19enable_sm80_to_sm89INS1_16FlashAttnFwdSm80INS1_25CollectiveMainloopFwdSm80ILi4ELi1ELb0EN4cute5tupleIJNS5_1CILi128EEENS7_ILi48EEENS7_ILi96EEEEEELi96ENS_6half_tEfNS_4arch4Sm80ELb0ELb1ELb1ELb0ELb1ELb0ELb1ELb1EEENS1_21CollectiveEpilogueFwdINS6_IJS8_SA_S9_EEENS6_IJNS7_ILi1EEESI_SI_EEESC_SE_Li128ELb0ELb1ELb1ELb0EEENS1_19SingleTileSchedulerILb0ELb1ELb1ELi128EEEEEEEEEvNT_6ParamsE)
        /*0248*/ 	.word	0x00000000


	//----- nvinfo : EIATTR_MIN_STACK_SIZE
	.align		4
.L_108:
        /*024c*/ 	.byte	0x04, 0x12
        /*024e*/ 	.short	(.L_110 - .L_109)
	.align		4
.L_109:
        /*0250*/ 	.word	index@(_ZN7cutlass13device_kernelIN5flash19enable_sm80_to_sm89INS1_16FlashAttnFwdSm80INS1_25CollectiveMainloopFwdSm80ILi4ELi1ELb0EN4cute5tupleIJNS5_1CILi128EEENS7_ILi48EEENS7_ILi96EEEEEELi96ENS_6half_tEfNS_4arch4Sm80ELb0ELb1ELb1ELb1ELb1ELb0ELb1ELb1EEENS1_21CollectiveEpilogueFwdINS6_IJS8_SA_S9_EEENS6_IJNS7_ILi1EEESI_SI_EEESC_SE_Li128ELb1ELb1ELb1ELb0EEENS1_36VarlenDynamicPersistentTileSchedulerILi128ELi48ELi128ELi128ELb1ELb1ELb0ELb1ELb0ELb1EEEEEEEEEvNT_6ParamsE)
        /*0254*/ 	.word	0x00000038


	//----- nvinfo : EIATTR_MIN_STACK_SIZE
	.align		4
.L_110:
        /*0258*/ 	.byte	0x04, 0x12
        /*025a*/ 	.short	(.L_112 - .L_111)
	.align		4
.L_111:
        /*025c*/ 	.word	index@(_ZN7cutlass13device_kernelIN5flash19enable_sm80_to_sm89INS1_16FlashAttnFwdSm80INS1_25CollectiveMainloopFwdSm80ILi4ELi1ELb0EN4cute5tupleIJNS5_1CILi128EEENS7_ILi48EEENS7_ILi96EEEEEELi96ENS_6half_tEfNS_4arch4Sm80ELb0ELb1ELb1ELb1ELb1ELb1ELb1ELb1EEENS1_21CollectiveEpilogueFwdINS6_IJS8_SA_S9_EEENS6_IJNS7_ILi1EEESI_SI_EEESC_SE_Li128ELb1ELb1ELb1ELb0EEENS1_36VarlenDynamicPersistentTileSchedulerILi128ELi48ELi128ELi128ELb1ELb1ELb0ELb1ELb0ELb1EEEEEEEEEvNT_6ParamsE)
        /*0260*/ 	.word	0x000000f0


	//----- nvinfo : EIATTR_MIN_STACK_SIZE
	.align		4
.L_112:
        /*0264*/ 	.byte	0x04, 0x12
        /*0266*/ 	.short	(.L_114 - .L_113)
	.align		4
.L_113:
        /*0268*/ 	.word	index@(_ZN7cutlass13device_kernelIN5flash19enable_sm80_to_sm89INS1_16FlashAttnFwdSm80INS1_25CollectiveMainloopFwdSm80ILi4ELi1ELb0EN4cute5tupleIJNS5_1CILi128EEENS7_ILi64EEENS7_ILi96EEEEEELi96ENS_6half_tEfNS_4arch4Sm80ELb1ELb0ELb1ELb0ELb1ELb0ELb1ELb1EEENS1_21CollectiveEpilogueFwdINS6_IJS8_SA_S9_EEENS6_IJNS7_ILi1EEESI_SI_EEESC_SE_Li128ELb0ELb1ELb1ELb0EEENS1_30DynamicPersistentTileSchedulerILi128ELi128ELb1ELb1ELb0EEEEEEEEEvNT_6ParamsE)
        /*026c*/ 	.word	0x000000c0


	//----- nvinfo : EIATTR_MIN_STACK_SIZE
	.align		4
.L_114:
        /*0270*/ 	.byte	0x04, 0x12
        /*0272*/ 	.short	(.L_116 - .L_115)
	.align		4
.L_115:
        /*0274*/ 	.word	index@(_ZN7cutlass13device_kernelIN5flash19enable_sm80_to_sm89INS1_16FlashAttnFwdSm80INS1_25CollectiveMainloopFwdSm80ILi4ELi1ELb0EN4cute5tupleIJNS5_1CILi128EEENS7_ILi48EEENS7_ILi96EEEEEELi96ENS_6half_tEfNS_4arch4Sm80ELb1ELb0ELb1ELb1ELb1ELb0ELb1ELb1EEENS1_21CollectiveEpilogueFwdINS6_IJS8_SA_S9_EEENS6_IJNS7_ILi1EEESI_SI_EEESC_SE_Li128ELb1ELb1ELb1ELb0EEENS1_36VarlenDynamicPersistentTileSchedulerILi128ELi48ELi128ELi128ELb1ELb1ELb0ELb1ELb1ELb1EEEEEEEEEvNT_6ParamsE)
        /*0278*/ 	.word	0x00000040


	//----- nvinfo : EIATTR_MIN_STACK_SIZE
	.align		4
.L_116:
        /*027c*/ 	.byte	0x04, 0x12
        /*027e*/ 	.short	(.L_118 - .L_117)
	.align		4
.L_117:
        /*0280*/ 	.word	index@(_ZN7cutlass13device_kernelIN5flash19enable_sm80_to_sm89INS1_16FlashAttnFwdSm80INS1_25CollectiveMainloopFwdSm80ILi4ELi1ELb0EN4cute5tupleIJNS5_1CILi128EEENS7_ILi48EEENS7_ILi96EEEEEELi96ENS_6half_tEfNS_4arch4Sm80ELb1ELb0ELb1ELb1ELb1ELb1ELb1ELb1EEENS1_21CollectiveEpilogueFwdINS6_IJS8_SA_S9_EEENS6_IJNS7_ILi1EEESI_SI_EEESC_SE_Li128ELb1ELb1ELb1ELb0EEENS1_36VarlenDynamicPersistentTileSchedulerILi128ELi48ELi128ELi128ELb1ELb1ELb0ELb1ELb1ELb1EEEEEEEEEvNT_6ParamsE)
        /*0284*/ 	.word	0x00000150
.L_118:


//--------------------- .nv.info._ZN7cutlass13device_kernelIN5flash19enable_sm80_to_sm89INS1_16FlashAttnFwdSm80INS1_25CollectiveMainloopFwdSm80ILi4ELi1ELb0EN4cute5tupleIJNS5_1CILi128EEENS7_ILi64EEENS7_ILi96EEEEEELi96ENS_6half_tEfNS_4arch4Sm80ELb0ELb0ELb1ELb0ELb1ELb0ELb1ELb1EEENS1_21CollectiveEpilogueFwdINS6_IJS8_SA_S9_EEENS6_IJNS7_ILi1EEESI_SI_EEESC_SE_Li128ELb0ELb1ELb1ELb0EEENS1_19SingleTileSchedulerILb0ELb1ELb1ELi128EEEEEEEEEvNT_6ParamsE --------------------------
	.section	.nv.info._ZN7cutlass13device_kernelIN5flash19enable_sm80_to_sm89INS1_16FlashAttnFwdSm80INS1_25CollectiveMainloopFwdSm80ILi4ELi1ELb0EN4cute5tupleIJNS5_1CILi128EEENS7_ILi64EEENS7_ILi96EEEEEELi96ENS_6half_tEfNS_4arch4Sm80ELb0ELb0ELb1ELb0ELb1ELb0ELb1ELb1EEENS1_21CollectiveEpilogueFwdINS6_IJS8_SA_S9_EEENS6_IJNS7_ILi1EEESI_SI_EEESC_SE_Li128ELb0ELb1ELb1ELb0EEENS1_19SingleTileSchedulerILb0ELb1ELb1ELi128EEEEEEEEEvNT_6ParamsE,"",@"SHT_CUDA_INFO"
	.sectionflags	@""
	.align	4


	//----- nvinfo : EIATTR_CUDA_API_VERSION
	.align		4
        /*0000*/ 	.byte	0x04, 0x37
        /*0002*/ 	.short	(.L_120 - .L_119)
.L_119:
        /*0004*/ 	.word	0x00000082


	//----- nvinfo : EIATTR_SW2861232_WAR
	.align		4
.L_120:
        /*0008*/ 	.byte	0x01, 0x35
	.zero		2


	//----- nvinfo : EIATTR_PARAM_CBANK
	.align		4
        /*000c*/ 	.byte	0x04, 0x0a
        /*000e*/ 	.short	(.L_122 - .L_121)
	.align		4
.L_121:
        /*0010*/ 	.word	index@(.nv.constant0._ZN7cutlass13device_kernelIN5flash19enable_sm80_to_sm89INS1_16FlashAttnFwdSm80INS1_25CollectiveMainloopFwdSm80ILi4ELi1ELb0EN4cute5tupleIJNS5_1CILi128EEENS7_ILi64EEENS7_ILi96EEEEEELi96ENS_6half_tEfNS_4arch4Sm80ELb0ELb0ELb1ELb0ELb1ELb0ELb1ELb1EEENS1_21CollectiveEpilogueFwdINS6_IJS8_SA_S9_EEENS6_IJNS7_ILi1EEESI_SI_EEESC_SE_Li128ELb0ELb1ELb1ELb0EEENS1_19SingleTileSchedulerILb0ELb1ELb1ELi128EEEEEEEEEvNT_6ParamsE)
        /*0014*/ 	.short	0x0160
        /*0016*/ 	.short	0x0418


	//----- nvinfo : EIATTR_CBANK_PARAM_SIZE
	.align		4
.L_122:
        /*0018*/ 	.byte	0x03, 0x19
        /*001a*/ 	.short	0x0418


	//----- nvinfo : EIATTR_KPARAM_INFO
	.align		4
        /*001c*/ 	.byte	0x04, 0x17
        /*001e*/ 	.short	(.L_124 - .L_123)
.L_123:
        /*0020*/ 	.word	0x00000000
        /*0024*/ 	.short	0x0000
        /*0026*/ 	.short	0x0000
        /*0028*/ 	.byte	0x00, 0xf0, 0x61, 0x10


	//----- nvinfo : EIATTR_MAXREG_COUNT
	.align		4
.L_124:
        /*002c*/ 	.byte	0x03, 0x1b
        /*002e*/ 	.short	0x00ff


	//----- nvinfo : EIATTR_NUM_BARRIERS
	.align		4
        /*0030*/ 	.byte	0x02, 0x4c
        /*0032*/ 	.byte	0x02
	.zero		1


	//----- nvinfo : EIATTR_ANNOTATIONS
	.align		4
        /*0034*/ 	.byte	0x04, 0x55
        /*0036*/ 	.short	(.L_126 - .L_125)


	//   ....[0]....
.L_125:
        /*0038*/ 	.word	0x00000001
        /*003c*/ 	.byte	0x90, 0x00, 0x00, 0x00, 0x01, 0x00, 0x00, 0x00, 0xf0, 0x00, 0x00, 0x00, 0x01, 0x00, 0x00, 0x00
        /* <DEDUP_REMOVED lines=24> */
        /*01cc*/ 	.byte	0x50, 0x9b, 0x00, 0x00, 0x01, 0x00, 0x00, 0x00, 0x00, 0xb6, 0x00, 0x00


	//----- nvinfo : EIATTR_MERCURY_ISA_VERSION
	.align		4
.L_126:
        /*01d8*/ 	.byte	0x03, 0x5f
        /*01da*/ 	.short	0x0000


	//----- nvinfo : EIATTR_COOP_GROUP_MASK_REGIDS
	.align		4
        /*01dc*/ 	.byte	0x04, 0x29
        /*01de*/ 	.short	(.L_128 - .L_127)


	//   ....[0]....
.L_127:
        /*01e0*/ 	.word	0xffffffff


	//   ....[1]....
        /*01e4*/ 	.word	0xffffffff


	//   ....[2]....
        /*01e8*/ 	.word	0xffffffff


	//   ....[3]....
        /*01ec*/ 	.word	0xffffffff


	//   ....[4]....
        /*01f0*/ 	.word	0xffffffff


	//   ....[5]....
        /*01f4*/ 	.word	0xffffffff


	//   ....[6]....
        /*01f8*/ 	.word	0xffffffff


	//   ....[7]....
        /*01fc*/ 	.word	0xffffffff


	//   ....[8]....
        /*0200*/ 	.word	0xffffffff


	//   ....[9]....
        /*0204*/ 	.word	0xffffffff


	//   ....[10]....
        /*0208*/ 	.word	0xffffffff


	//   ....[11]....
        /*020c*/ 	.word	0xffffffff


	//   ....[12]....
        /*0210*/ 	.word	0xffffffff


	//   ....[13]....
        /*0214*/ 	.word	0xffffffff


	//   ....[14]....
        /*0218*/ 	.word	0xffffffff


	//   ....[15]....
        /*021c*/ 	.word	0xffffffff


	//   ....[16]....
        /*0220*/ 	.word	0xffffffff


	//   ....[17]....
        /*0224*/ 	.word	0xffffffff


	//   ....[18]....
        /*0228*/ 	.word	0xffffffff


	//   ....[19]....
        /*022c*/ 	.word	0xffffffff


	//   ....[20]....
        /*0230*/ 	.word	0xffffffff


	//   ....[21]....
        /*0234*/ 	.word	0xffffffff


	//   ....[22]....
        /*0238*/ 	.word	0xffffffff


	//   ....[23]....
        /*023c*/ 	.word	0xffffffff


	//   ....[24]....
        /*0240*/ 	.word	0xffffffff


	//   ....[25]....
        /*0244*/ 	.word	0xffffffff


	//   ....[26]....
        /*0248*/ 	.word	0xffffffff


	//   ....[27]....
        /*024c*/ 	.word	0xffffffff


	//   ....[28]....
        /*0250*/ 	.word	0xffffffff


	//   ....[29]....
        /*0254*/ 	.word	0xffffffff


	//   ....[30]....
        /*0258*/ 	.word	0xffffffff


	//   ....[31]....
        /*025c*/ 	.word	0xffffffff


	//   ....[32]....
        /*0260*/ 	.word	0xffffffff


	//   ....[33]....
        /*0264*/ 	.word	0xffffffff


	//   ....[34]....
        /*0268*/ 	.word	0xffffffff


	//   ....[35]....
        /*026c*/ 	.word	0xffffffff


	//   ....[36]....
        /*0270*/ 	.word	0xffffffff


	//   ....[37]....
        /*0274*/ 	.word	0xffffffff


	//   ....[38]....
        /*0278*/ 	.word	0xffffffff


	//   ....[39]....
        /*027c*/ 	.word	0xffffffff


	//   ....[40]....
        /*0280*/ 	.word	0xffffffff


	//   ....[41]....
        /*0284*/ 	.word	0xffffffff


	//   ....[42]....
        /*0288*/ 	.word	0xffffffff


	//   ....[43]....
        /*028c*/ 	.word	0xffffffff


	//   ....[44]....
        /*0290*/ 	.word	0xffffffff


	//   ....[45]....
        /*0294*/ 	.word	0xffffffff


	//   ....[46]....
        /*0298*/ 	.word	0xffffffff


	//   ....[47]....
        /*029c*/ 	.word	0xffffffff


	//   ....[48]....
        /*02a0*/ 	.word	0xffffffff


	//   ....[49]....
        /*02a4*/ 	.word	0xffffffff


	//   ....[50]....
        /*02a8*/ 	.word	0xffffffff


	//   ....[51]....
        /*02ac*/ 	.word	0xffffffff


	//   ....[52]....
        /*02b0*/ 	.word	0xffffffff


	//   ....[53]....
        /*02b4*/ 	.word	0xffffffff


	//   ....[54]....
        /*02b8*/ 	.word	0xffffffff


	//   ....[55]....
        /*02bc*/ 	.word	0xffffffff


	//   ....[56]....
        /*02c0*/ 	.word	0xffffffff


	//   ....[57]....
        /*02c4*/ 	.word	0xffffffff


	//   ....[58]....
        /*02c8*/ 	.word	0xffffffff


	//   ....[59]....
        /*02cc*/ 	.word	0xffffffff


	//   ....[60]....
        /*02d0*/ 	.word	0xffffffff


	//   ....[61]....
        /*02d4*/ 	.word	0xffffffff


	//   ....[62]....
        /*02d8*/ 	.word	0xffffffff


	//   ....[63]....
        /*02dc*/ 	.word	0xffffffff


	//   ....[64]....
        /*02e0*/ 	.word	0xffffffff


	//   ....[65]....
        /*02e4*/ 	.word	0xffffffff


	//   ....[66]....
        /*02e8*/ 	.word	0xffffffff


	//   ....[67]....
        /*02ec*/ 	.word	0xffffffff


	//   ....[68]....
        /*02f0*/ 	.word	0xffffffff


	//----- nvinfo : EIATTR_COOP_GROUP_INSTR_OFFSETS
	.align		4
.L_128:
        /*02f4*/ 	.byte	0x04, 0x28
        /*02f6*/ 	.short	(.L_130 - .L_129)


	//   ....[0]....
.L_129:
        /*02f8*/ 	.word	0x00000060


	//   ....[1]....
        /*02fc*/ 	.word	0x00000ce0


	//   ....[2]....
        /*0300*/ 	.word	0x00000d10


	//   ....[3]....
        /*0304*/ 	.word	0x00000ec0


	//   ....[4]....
        /*0308*/ 	.word	0x00000ef0


	//   ....[5]....
        /*030c*/ 	.word	0x00001010


	//   ....[6]....
        /*0310*/ 	.word	0x00001040


	//   ....[7]....
        /*0314*/ 	.word	0x00001160


	//   ....[8]....
        /*0318*/ 	.word	0x000011a0


	//   ....[9]....
        /*031c*/ 	.word	0x000016e0


	//   ....[10]....
        /*0320*/ 	.word	0x00001710


	//   ....[11]....
        /*0324*/ 	.word	0x000017f0


	//   ....[12]....
        /*0328*/ 	.word	0x00001830


	//   ....[13]....
        /*032c*/ 	.word	0x00001860


	//   ....[14]....
        /*0330*/ 	.word	0x00001870


	//   ....[15]....
        /*0334*/ 	.word	0x00001930


	//   ....[16]....
        /*0338*/ 	.word	0x00001960


	//   ....[17]....
        /*033c*/ 	.word	0x00003070


	//   ....[18]....
        /*0340*/ 	.word	0x00003080


	//   ....[19]....
        /*0344*/ 	.word	0x00003090


	//   ....[20]....
        /*0348*/ 	.word	0x000030a0


	//   ....[21]....
        /*034c*/ 	.word	0x00003940


	//   ....[22]....
        /*0350*/ 	.word	0x00003a40


	//   ....[23]....
        /*0354*/ 	.word	0x00003aa0


	//   ....[24]....
        /*0358*/ 	.word	0x00003b80


	//   ....[25]....
        /*035c*/ 	.word	0x00003bb0


	//   ....[26]....
        /*0360*/ 	.word	0x00003cf0


	//   ....[27]....
        /*0364*/ 	.word	0x00003d10


	//   ....[28]....
        /*0368*/ 	.word	0x00003e40


	//   ....[29]....
        /*036c*/ 	.word	0x000057c0


	//   ....[30]....
        /*0370*/ 	.word	0x000057d0


	//   ....[31]....
        /*0374*/ 	.word	0x000057e0


	//   ....[32]....
        /*0378*/ 	.word	0x000057f0


	//   ....[33]....
        /*037c*/ 	.word	0x00005d20


	//   ....[34]....
        /*0380*/ 	.word	0x00005d40


	//   ....[35]....
        /*0384*/ 	.word	0x00005d60


	//   ....[36]....
        /*0388*/ 	.word	0x00005d80


	//   ....[37]....
        /*038c*/ 	.word	0x00006f00


	//   ....[38]....
        /*0390*/ 	.word	0x00007010


	//   ....[39]....
        /*0394*/ 	.word	0x00007050


	//   ....[40]....
        /*0398*/ 	.word	0x000070d0


	//   ....[41]....
        /*039c*/ 	.word	0x00007100


	//   ....[42]....
        /*03a0*/ 	.word	0x00007120


	//   ....[43]....
        /*03a4*/ 	.word	0x00007260


	//   ....[44]....
        /*03a8*/ 	.word	0x000076d0


	//   ....[45]....
        /*03ac*/ 	.word	0x00009240


	//   ....[46]....
        /*03b0*/ 	.word	0x00009250


	//   ....[47]....
        /*03b4*/ 	.word	0x00009260


	//   ....[48]....
        /*03b8*/ 	.word	0x00009270


	//   ....[49]....
        /*03bc*/ 	.word	0x000092a0


	//   ....[50]....
        /*03c0*/ 	.word	0x000092c0


	//   ....[51]....
        /*03c4*/ 	.word	0x000092e0


	//   ....[52]....
        /*03c8*/ 	.word	0x000092f0


	//   ....[53]....
        /*03cc*/ 	.word	0x0000a0d0


	//   ....[54]....
        /*03d0*/ 	.word	0x0000a120


	//   ....[55]....
        /*03d4*/ 	.word	0x0000a150


	//   ....[56]....
        /*03d8*/ 	.word	0x0000a180


	//   ....[57]....
        /*03dc*/ 	.word	0x0000a1b0


	//   ....[58]....
        /*03e0*/ 	.word	0x0000a1e0


	//   ....[59]....
        /*03e4*/ 	.word	0x0000a210


	//   ....[60]....
        /*03e8*/ 	.word	0x0000a230


	//   ....[61]....
        /*03ec*/ 	.word	0x0000a250


	//   ....[62]....
        /*03f0*/ 	.word	0x0000a260


	//   ....[63]....
        /*03f4*/ 	.word	0x0000a790


	//   ....[64]....
        /*03f8*/ 	.word	0x0000a7b0


	//   ....[65]....
        /*03fc*/ 	.word	0x0000ac30


	//   ....[66]....
        /*0400*/ 	.word	0x0000ac50


	//   ....[67]....
        /*0404*/ 	.word	0x0000b0d0


	//   ....[68]....
        /*0408*/ 	.word	0x0000b0e0


	//----- nvinfo : EIATTR_EXIT_INSTR_OFFSETS
	.align		4
.L_130:
        /*040c*/ 	.byte	0x04, 0x1c
        /*040e*/ 	.short	(.L_132 - .L_131)


	//   ....[0]....
.L_131:
        /*0410*/ 	.word	0x000001b0


	//   ....[1]....
        /*0414*/ 	.word	0x0000b0f0


	//   ....[2]....
        /*0418*/ 	.word	0x0000b510


	//   ....[3]....
        /*041c*/ 	.word	0x0000b560


	//   ....[4]....
        /*0420*/ 	.word	0x0000b590


	//   ....[5]....
        /*0424*/ 	.word	0x0000b5f0


	//   ....[6]....
        /*0428*/ 	.word	0x0000b850


	//----- nvinfo : EIATTR_CTAIDZ_USED
	.align		4
.L_132:
        /*042c*/ 	.byte	0x01, 0x04
	.zero		2


	//----- nvinfo : EIATTR_MAX_THREADS
	.align		4
        /*0430*/ 	.byte	0x04, 0x05
        /*0432*/ 	.short	(.L_134 - .L_133)
.L_133:
        /*0434*/ 	.word	0x00000080
        /*0438*/ 	.word	0x00000001
        /*043c*/ 	.word	0x00000001


	//----- nvinfo : EIATTR_CRS_STACK_SIZE
	.align		4
.L_134:
        /*0440*/ 	.byte	0x04, 0x1e
        /*0442*/ 	.short	(.L_136 - .L_135)
.L_135:
        /*0444*/ 	.word	0x00000000
.L_136:


//--------------------- .nv.info._ZN7cutlass13device_kernelIN5flash19enable_sm80_to_sm89INS1_16FlashAttnFwdSm80INS1_25CollectiveMainloopFwdSm80ILi4ELi1ELb0EN4cute5tupleIJNS5_1CILi128EEENS7_ILi48EEENS7_ILi96EEEEEELi96ENS_6half_tEfNS_4arch4Sm80ELb0ELb0ELb1ELb1ELb1ELb0ELb1ELb1EEENS1_21CollectiveEpilogueFwdINS6_IJS8_SA_S9_EEENS6_IJNS7_ILi1EEESI_SI_EEESC_SE_Li128ELb1ELb1ELb1ELb0EEENS1_36VarlenDynamicPersistentTileSchedulerILi128ELi48ELi128ELi128ELb1ELb1ELb0ELb0ELb1ELb1EEEEEEEEEvNT_6ParamsE --------------------------
	.section	.nv.info._ZN7cutlass13device_kernelIN5flash19enable_sm80_to_sm89INS1_16FlashAttnFwdSm80INS1_25CollectiveMainloopFwdSm80ILi4ELi1ELb0EN4cute5tupleIJNS5_1CILi128EEENS7_ILi48EEENS7_ILi96EEEEEELi96ENS_6half_tEfNS_4arch4Sm80ELb0ELb0ELb1ELb1ELb1ELb0ELb1ELb1EEENS1_21CollectiveEpilogueFwdINS6_IJS8_SA_S9_EEENS6_IJNS7_ILi1EEESI_SI_EEESC_SE_Li128ELb1ELb1ELb1ELb0EEENS1_36VarlenDynamicPersistentTileSchedulerILi128ELi48ELi128ELi128ELb1ELb1ELb0ELb0ELb1ELb1EEEEEEEEEvNT_6ParamsE,"",@"SHT_CUDA_INFO"
	.sectionflags	@""
	.align	4


	//----- nvinfo : EIATTR_CUDA_API_VERSION
	.align		4
        /*0000*/ 	.byte	0x04, 0x37
        /*0002*/ 	.short	(.L_138 - .L_137)
.L_137:
        /*0004*/ 	.word	0x00000082


	//----- nvinfo : EIATTR_SW2861232_WAR
	.align		4
.L_138:
        /*0008*/ 	.byte	0x01, 0x35
	.zero		2


	//----- nvinfo : EIATTR_PARAM_CBANK
	.align		4
        /*000c*/ 	.byte	0x04, 0x0a
        /*000e*/ 	.short	(.L_140 - .L_139)
	.align		4
.L_139:
        /*0010*/ 	.word	index@(.nv.constant0._ZN7cutlass13device_kernelIN5flash19enable_sm80_to_sm89INS1_16FlashAttnFwdSm80INS1_25CollectiveMainloopFwdSm80ILi4ELi1ELb0EN4cute5tupleIJNS5_1CILi128EEENS7_ILi48EEENS7_ILi96EEEEEELi96ENS_6half_tEfNS_4arch4Sm80ELb0ELb0ELb1ELb1ELb1ELb0ELb1ELb1EEENS1_21CollectiveEpilogueFwdINS6_IJS8_SA_S9_EEENS6_IJNS7_ILi1EEESI_SI_EEESC_SE_Li128ELb1ELb1ELb1ELb0EEENS1_36VarlenDynamicPersistentTileSchedulerILi128ELi48ELi128ELi128ELb1ELb1ELb0ELb0ELb1ELb1EEEEEEEEEvNT_6ParamsE)
        /*0014*/ 	.short	0x0160
        /*0016*/ 	.short	0x0438


	//----- nvinfo : EIATTR_CBANK_PARAM_SIZE
	.align		4
.L_140:
        /*0018*/ 	.byte	0x03, 0x19
        /*001a*/ 	.short	0x0438


	//----- nvinfo : EIATTR_KPARAM_INFO
	.align		4
        /*001c*/ 	.byte	0x04, 0x17
        /*001e*/ 	.short	(.L_142 - .L_141)
.L_141:
        /*0020*/ 	.word	0x00000000
        /*0024*/ 	.short	0x0000
        /*0026*/ 	.short	0x0000
        /*0028*/ 	.byte	0x00, 0xf0, 0xe1, 0x10


	//----- nvinfo : EIATTR_MAXREG_COUNT
	.align		4
.L_142:
        /*002c*/ 	.byte	0x03, 0x1b
        /*002e*/ 	.short	0x00ff


	//----- nvinfo : EIATTR_NUM_BARRIERS
	.align		4
        /*0030*/ 	.byte	0x02, 0x4c
        /*0032*/ 	.byte	0x06
	.zero		1


	//----- nvinfo : EIATTR_ANNOTATIONS
	.align		4
        /*0034*/ 	.byte	0x04, 0x55
        /*0036*/ 	.short	(.L_144 - .L_143)


	//   ....[0]....
.L_143:
        /* <DEDUP_REMOVED lines=98> */
        /*064c*/ 	.byte	0x00, 0xde, 0x00, 0x00


	//----- nvinfo : EIATTR_MERCURY_ISA_VERSION
	.align		4
.L_144:
        /*0650*/ 	.byte	0x03, 0x5f
        /*0652*/ 	.short	0x0000


	//----- nvinfo : EIATTR_INT_WARP_WIDE_INSTR_OFFSETS
	.align		4
        /*0654*/ 	.byte	0x04, 0x31
        /*0656*/ 	.short	(.L_146 - .L_145)


	//   ....[0]....
.L_145:
        /*0658*/ 	.word	0x00009830


	//   ....[1]....
        /*065c*/ 	.word	0x000098b0


	//----- nvinfo : EIATTR_COOP_GROUP_MASK_REGIDS
	.align		4
.L_146:
        /*0660*/ 	.byte	0x04, 0x29
        /*0662*/ 	.short	(.L_148 - .L_147)


	//   ....[0]....
.L_147:
        /*0664*/ 	.word	0xffffffff


	//   ....[1]....
        /*0668*/ 	.word	0xffffffff


	//   ....[2]....
        /*066c*/ 	.word	0xffffffff


	//   ....[3]....
        /*0670*/ 	.word	0xffffffff


	//   ....[4]....
        /*0674*/ 	.word	0xffffffff


	//   ....[5]....
        /*0678*/ 	.word	0xffffffff


	//   ....[6]....
        /*067c*/ 	.word	0xffffffff


	//   ....[7]....
        /*0680*/ 	.word	0xffffffff


	//   ....[8]....
        /*0684*/ 	.word	0xffffffff


	//   ....[9]....
        /*0688*/ 	.word	0xffffffff


	//   ....[10]....
        /*068c*/ 	.word	0xffffffff


	//   ....[11]....
        /*0690*/ 	.word	0xffffffff


	//   ....[12]....
        /*0694*/ 	.word	0xffffffff


	//   ....[13]....
        /*0698*/ 	.word	0xffffffff


	//   ....[14]....
        /*069c*/ 	.word	0xffffffff


	//   ....[15]....
        /*06a0*/ 	.word	0xffffffff


	//   ....[16]....
        /*06a4*/ 	.word	0xffffffff


	//   ....[17]....
        /*06a8*/ 	.word	0xffffffff


	//   ....[18]....
        /*06ac*/ 	.word	0xffffffff


	//   ....[19]....
        /*06b0*/ 	.word	0xffffffff


	//   ....[20]....
        /*06b4*/ 	.word	0xffffffff


	//   ....[21]....
        /*06b8*/ 	.word	0xffffffff


	//   ....[22]....
        /*06bc*/ 	.word	0xffffffff


	//   ....[23]....
        /*06c0*/ 	.word	0xffffffff


	//   ....[24]....
        /*06c4*/ 	.word	0xffffffff


	//   ....[25]....
        /*06c8*/ 	.word	0xffffffff


	//   ....[26]....
        /*06cc*/ 	.word	0xffffffff


	//   ....[27]....
        /*06d0*/ 	.word	0xffffffff


	//   ....[28]....
        /*06d4*/ 	.word	0xffffffff


	//   ....[29]....
        /*06d8*/ 	.word	0xffffffff


	//   ....[30]....
        /*06dc*/ 	.word	0xffffffff


	//   ....[31]....
        /*06e0*/ 	.word	0xffffffff


	//   ....[32]....
        /*06e4*/ 	.word	0xffffffff


	//   ....[33]....
        /*06e8*/ 	.word	0xffffffff


	//   ....[34]....
        /*06ec*/ 	.word	0xffffffff


	//   ....[35]....
        /*06f0*/ 	.word	0xffffffff


	//   ....[36]....
        /*06f4*/ 	.word	0xffffffff


	//   ....[37]....
        /*06f8*/ 	.word	0xffffffff


	//   ....[38]....
        /*06fc*/ 	.word	0xffffffff


	//   ....[39]....
        /*0700*/ 	.word	0xffffffff


	//   ....[40]....
        /*0704*/ 	.word	0xffffffff


	//   ....[41]....
        /*0708*/ 	.word	0xffffffff


	//   ....[42]....
        /*070c*/ 	.word	0xffffffff


	//   ....[43]....
        /*0710*/ 	.word	0xffffffff


	//   ....[44]....
        /*0714*/ 	.word	0xffffffff


	//   ....[45]....
        /*0718*/ 	.word	0xffffffff


	//   ....[46]....
        /*071c*/ 	.word	0xffffffff


	//   ....[47]....
        /*0720*/ 	.word	0xffffffff


	//   ....[48]....
        /*0724*/ 	.word	0xffffffff


	//   ....[49]....
        /*0728*/ 	.word	0xffffffff


	//   ....[50]....
        /*072c*/ 	.word	0xffffffff


	//   ....[51]....
        /*0730*/ 	.word	0xffffffff


	//   ....[52]....
        /*0734*/ 	.word	0xffffffff


	//   ....[53]....
        /*0738*/ 	.word	0xffffffff


	//   ....[54]....
        /*073c*/ 	.word	0xffffffff


	//   ....[55]....
        /*0740*/ 	.word	0xffffffff


	//   ....[56]....
        /*0744*/ 	.word	0xffffffff


	//   ....[57]....
        /*0748*/ 	.word	0xffffffff


	//   ....[58]....
        /*074c*/ 	.word	0xffffffff


	//   ....[59]....
        /*0750*/ 	.word	0xffffffff


	//   ....[60]....
        /*0754*/ 	.word	0xffffffff


	//   ....[61]....
        /*0758*/ 	.word	0xffffffff


	//   ....[62]....
        /*075c*/ 	.word	0xffffffff


	//   ....[63]....
        /*0760*/ 	.word	0xffffffff


	//   ....[64]....
        /*0764*/ 	.word	0xffffffff


	//   ....[65]....
        /*0768*/ 	.word	0xffffffff


	//   ....[66]....
        /*076c*/ 	.word	0xffffffff


	//   ....[67]....
        /*0770*/ 	.word	0xffffffff


	//   ....[68]....
        /*0774*/ 	.word	0xffffffff


	//   ....[69]....
        /*0778*/ 	.word	0xffffffff


	//   ....[70]....
        /*077c*/ 	.word	0xffffffff


	//   ....[71]....
        /*0780*/ 	.word	0xffffffff


	//   ....[72]....
        /*0784*/ 	.word	0xffffffff


	//   ....[73]....
        /*0788*/ 	.word	0xffffffff


	//   ....[74]....
        /*078c*/ 	.word	0xffffffff


	//   ....[75]....
        /*0790*/ 	.word	0xffffffff


	//   ....[76]....
        /*0794*/ 	.word	0xffffffff


	//   ....[77]....
        /*0798*/ 	.word	0xffffffff


	//   ....[78]....
        /*079c*/ 	.word	0xffffffff


	//   ....[79]....
        /*07a0*/ 	.word	0xffffffff


	//   ....[80]....
        /*07a4*/ 	.word	0xffffffff


	//   ....[81]....
        /*07a8*/ 	.word	0xffffffff


	//   ....[82]....
        /*07ac*/ 	.word	0xffffffff


	//   ....[83]....
        /*07b0*/ 	.word	0xffffffff


	//   ....[84]....
        /*07b4*/ 	.word	0xffffffff


	//   ....[85]....
        /*07b8*/ 	.word	0xffffffff


	//   ....[86]....
        /*07bc*/ 	.word	0xffffffff


	//   ....[87]....
        /*07c0*/ 	.word	0xffffffff


	//   ....[88]....
        /*07c4*/ 	.word	0xffffffff


	//   ....[89]....
        /*07c8*/ 	.word	0xffffffff


	//   ....[90]....
        /*07cc*/ 	.word	0xffffffff


	//   ....[91]....
        /*07d0*/ 	.word	0xffffffff


	//   ....[92]....
        /*07d4*/ 	.word	0xffffffff


	//   ....[93]....
        /*07d8*/ 	.word	0xffffffff


	//   ....[94]....
        /*07dc*/ 	.word	0xffffffff


	//   ....[95]....
        /*07e0*/ 	.word	0xffffffff


	//   ....[96]....
        /*07e4*/ 	.word	0xffffffff


	//   ....[97]....
        /*07e8*/ 	.word	0xffffffff


	//   ....[98]....
        /*07ec*/ 	.word	0xffffffff


	//   ....[99]....
        /*07f0*/ 	.word	0xffffffff


	//   ....[100]....
        /*07f4*/ 	.word	0xffffffff


	//   ....[101]....
        /*07f8*/ 	.word	0xffffffff


	//   ....[102]....
        /*07fc*/ 	.word	0xffffffff


	//   ....[103]....
        /*0800*/ 	.word	0xffffffff


	//   ....[104]....
        /*0804*/ 	.word	0xffffffff


	//   ....[105]....
        /*0808*/ 	.word	0xffffffff


	//   ....[106]....
        /*080c*/ 	.word	0xffffffff


	//   ....[107]....
        /*0810*/ 	.word	0xffffffff


	//   ....[108]....
        /*0814*/ 	.word	0xffffffff


	//   ....[109]....
        /*0818*/ 	.word	0xffffffff


	//   ....[110]....
        /*081c*/ 	.word	0xffffffff


	//   ....[111]....
        /*0820*/ 	.word	0xffffffff


	//   ....[112]....
        /*0824*/ 	.word	0xffffffff


	//   ....[113]....
        /*0828*/ 	.word	0xffffffff


	//   ....[114]....
        /*082c*/ 	.word	0xffffffff


	//   ....[115]....
        /*0830*/ 	.word	0xffffffff


	//   ....[116]....
        /*0834*/ 	.word	0xffffffff


	//   ....[117]....
        /*0838*/ 	.word	0xffffffff


	//   ....[118]....
        /*083c*/ 	.word	0xffffffff


	//   ....[119]....
        /*0840*/ 	.word	0xffffffff


	//   ....[120]....
        /*0844*/ 	.word	0xffffffff


	//   ....[121]....
        /*0848*/ 	.word	0xffffffff


	//   ....[122]....
        /*084c*/ 	.word	0xffffffff


	//   ....[123]....
        /*0850*/ 	.word	0xffffffff


	//   ....[124]....
        /*0854*/ 	.word	0xffffffff


	//   ....[125]....
        /*0858*/ 	.word	0xffffffff


	//   ....[126]....
        /*085c*/ 	.word	0xffffffff


	//   ....[127]....
        /*0860*/ 	.word	0xffffffff


	//   ....[128]....
        /*0864*/ 	.word	0xffffffff


	//   ....[129]....
        /*0868*/ 	.word	0xffffffff


	//   ....[130]....
        /*086c*/ 	.word	0xffffffff


	//   ....[131]....
        /*0870*/ 	.word	0xffffffff


	//   ....[132]....
        /*0874*/ 	.word	0xffffffff


	//   ....[133]....
        /*0878*/ 	.word	0xffffffff


	//   ....[134]....
        /*087c*/ 	.word	0xffffffff


	//   ....[135]....
        /*0880*/ 	.word	0xffffffff


	//   ....[136]....
        /*0884*/ 	.word	0xffffffff


	//   ....[137]....
        /*0888*/ 	.word	0xffffffff


	//   ....[138]....
        /*088c*/ 	.word	0xffffffff


	//   ....[139]....
        /*0890*/ 	.word	0xffffffff


	//   ....[140]....
        /*0894*/ 	.word	0xffffffff


	//   ....[141]....
        /*0898*/ 	.word	0xffffffff


	//   ....[142]....
        /*089c*/ 	.word	0xffffffff


	//   ....[143]....
        /*08a0*/ 	.word	0xffffffff


	//   ....[144]....
        /*08a4*/ 	.word	0xffffffff


	//   ....[145]....
        /*08a8*/ 	.word	0xffffffff


	//   ....[146]....
        /*08ac*/ 	.word	0xffffffff


	//   ....[147]....
        /*08b0*/ 	.word	0xffffffff


	//   ....[148]....
        /*08b4*/ 	.word	0xffffffff


	//   ....[149]....
        /*08b8*/ 	.word	0xffffffff


	//   ....[150]....
        /*08bc*/ 	.word	0xffffffff


	//   ....[151]....
        /*08c0*/ 	.word	0xffffffff


	//   ....[152]....
        /*08c4*/ 	.word	0xffffffff


	//   ....[153]....
        /*08c8*/ 	.word	0xffffffff


	//   ....[154]....
        /*08cc*/ 	.word	0xffffffff


	//   ....[155]....
        /*08d0*/ 	.word	0xffffffff


	//   ....[156]....
        /*08d4*/ 	.word	0xffffffff


	//   ....[157]....
        /*08d8*/ 	.word	0xffffffff


	//   ....[158]....
        /*08dc*/ 	.word	0xffffffff


	//   ....[159]....
        /*08e0*/ 	.word	0xffffffff


	//   ....[160]....
        /*08e4*/ 	.word	0xffffffff


	//   ....[161]....
        /*08e8*/ 	.word	0xffffffff


	//   ....[162]....
        /*08ec*/ 	.word	0xffffffff


	//   ....[163]....
        /*08f0*/ 	.word	0xffffffff


	//   ....[164]....
        /*08f4*/ 	.word	0xffffffff


	//   ....[165]....
        /*08f8*/ 	.word	0xffffffff


	//   ....[166]....
        /*08fc*/ 	.word	0xffffffff


	//   ....[167]....
        /*0900*/ 	.word	0xffffffff


	//   ....[168]....
        /*0904*/ 	.word	0xffffffff


	//   ....[169]....
        /*0908*/ 	.word	0xffffffff


	//   ....[170]....
        /*090c*/ 	.word	0xffffffff


	//   ....[171]....
        /*0910*/ 	.word	0xffffffff


	//   ....[172]....
        /*0914*/ 	.word	0xffffffff


	//   ....[173]....
        /*0918*/ 	.word	0xffffffff


	//   ....[174]....
        /*091c*/ 	.word	0xffffffff


	//   ....[175]....
        /*0920*/ 	.word	0xffffffff


	//   ....[176]....
        /*0924*/ 	.word	0xffffffff


	//   ....[177]....
        /*0928*/ 	.word	0xffffffff


	//   ....[178]....
        /*092c*/ 	.word	0xffffffff


	//   ....[179]....
        /*0930*/ 	.word	0xffffffff


	//   ....[180]....
        /*0934*/ 	.word	0xffffffff


	//   ....[181]....
        /*0938*/ 	.word	0xffffffff


	//   ....[182]....
        /*093c*/ 	.word	0xffffffff


	//   ....[183]....
        /*0940*/ 	.word	0xffffffff


	//   ....[184]....
        /*0944*/ 	.word	0xffffffff


	//   ....[185]....
        /*0948*/ 	.word	0xffffffff


	//   ....[186]....
        /*094c*/ 	.word	0xffffffff


	//   ....[187]....
        /*0950*/ 	.word	0xffffffff


	//   ....[188]....
        /*0954*/ 	.word	0xffffffff


	//   ....[189]....
        /*0958*/ 	.word	0xffffffff


	//   ....[190]....
        /*095c*/ 	.word	0xffffffff


	//   ....[191]....
        /*0960*/ 	.word	0xffffffff


	//   ....[192]....
        /*0964*/ 	.word	0xffffffff


	//   ....[193]....
        /*0968*/ 	.word	0xffffffff


	//   ....[194]....
        /*096c*/ 	.word	0xffffffff


	//   ....[195]....
        /*0970*/ 	.word	0xffffffff


	//   ....[196]....
        /*0974*/ 	.word	0xffffffff


	//   ....[197]....
        /*0978*/ 	.word	0xffffffff


	//   ....[198]....
        /*097c*/ 	.word	0xffffffff


	//   ....[199]....
        /*0980*/ 	.word	0xffffffff


	//   ....[200]....
        /*0984*/ 	.word	0xffffffff


	//   ....[201]....
        /*0988*/ 	.word	0xffffffff


	//   ....[202]....
        /*098c*/ 	.word	0xffffffff


	//   ....[203]....
        /*0990*/ 	.word	0xffffffff


	//   ....[204]....
        /*0994*/ 	.word	0xffffffff


	//   ....[205]....
        /*0998*/ 	.word	0xffffffff


	//   ....[206]....
        /*099c*/ 	.word	0xffffffff


	//   ....[207]....
        /*09a0*/ 	.word	0xffffffff


	//   ....[208]....
        /*09a4*/ 	.word	0xffffffff


	//   ....[209]....
        /*09a8*/ 	.word	0xffffffff


	//   ....[210]....
        /*09ac*/ 	.word	0xffffffff


	//   ....[211]....
        /*09b0*/ 	.word	0xffffffff


	//   ....[212]....
        /*09b4*/ 	.word	0xffffffff


	//   ....[213]....
        /*09b8*/ 	.word	0xffffffff


	//   ....[214]....
        /*09bc*/ 	.word	0xffffffff


	//   ....[215]....
        /*09c0*/ 	.word	0xffffffff


	//----- nvinfo : EIATTR_COOP_GROUP_INSTR_OFFSETS
	.align		4
.L_148:
        /*09c4*/ 	.byte	0x04, 0x28
        /*09c6*/ 	.short	(.L_150 - .L_149)


	//   ....[0]....
.L_149:
        /*09c8*/ 	.word	0x00000050


	//   ....[1]....
        /*09cc*/ 	.word	0x00000200


	//   ....[2]....
        /*09d0*/ 	.word	0x00000230


	//   ....[3]....
        /*09d4*/ 	.word	0x00000260


	//   ....[4]....
        /*09d8*/ 	.word	0x00000290


	//   ....[5]....
        /*09dc*/ 	.word	0x000002c0


	//   ....[6]....
        /*09e0*/ 	.word	0x000002f0


	//   ....[7]....
        /*09e4*/ 	.word	0x00000460


	//   ....[8]....
        /*09e8*/ 	.word	0x000004a0


	//   ....[9]....
        /*09ec*/ 	.word	0x000004d0


	//   ....[10]....
        /*09f0*/ 	.word	0x00000500


	//   ....[11]....
        /*09f4*/ 	.word	0x00000530


	//   ....[12]....
        /*09f8*/ 	.word	0x00000560


	//   ....[13]....
        /*09fc*/ 	.word	0x000005f0


	//   ....[14]....
        /*0a00*/ 	.word	0x00000620


	//   ....[15]....
        /*0a04*/ 	.word	0x00000640


	//   ....[16]....
        /*0a08*/ 	.word	0x000006a0


	//   ....[17]....
        /*0a0c*/ 	.word	0x00002460


	//   ....[18]....
        /*0a10*/ 	.word	0x00002480


	//   ....[19]....
        /*0a14*/ 	.word	0x00002620


	//   ....[20]....
        /*0a18*/ 	.word	0x00002630


	//   ....[21]....
        /*0a1c*/ 	.word	0x000027b0


	//   ....[22]....
        /*0a20*/ 	.word	0x000027d0


	//   ....[23]....
        /*0a24*/ 	.word	0x00002950


	//   ....[24]....
        /*0a28*/ 	.word	0x00002960


	//   ....[25]....
        /*0a2c*/ 	.word	0x00002df0


	//   ....[26]....
        /*0a30*/ 	.word	0x00002e20


	//   ....[27]....
        /*0a34*/ 	.word	0x00002e40


	//   ....[28]....
        /*0a38*/ 	.word	0x00002e60


	//   ....[29]....
        /*0a3c*/ 	.word	0x00002ee0


	//   ....[30]....
        /*0a40*/ 	.word	0x00002f30


	//   ....[31]....
        /*0a44*/ 	.word	0x00003290


	//   ....[32]....
        /*0a48*/ 	.word	0x000032a0


	//   ....[33]....
        /*0a4c*/ 	.word	0x00004230


	//   ....[34]....
        /*0a50*/ 	.word	0x00004250


	//   ....[35]....
        /*0a54*/ 	.word	0x000043a0


	//   ....[36]....
        /*0a58*/ 	.word	0x000043b0


	//   ....[37]....
        /*0a5c*/ 	.word	0x00004b90


	//   ....[38]....
        /*0a60*/ 	.word	0x00004bc0


	//   ....[39]....
        /*0a64*/ 	.word	0x00004bd0


	//   ....[40]....
        /*0a68*/ 	.word	0x00004be0


	//   ....[41]....
        /*0a6c*/ 	.word	0x00004bf0


	//   ....[42]....
        /*0a70*/ 	.word	0x00004c20


	//   ....[43]....
        /*0a74*/ 	.word	0x00004c40


	//   ....[44]....
        /*0a78*/ 	.word	0x00004c60


	//   ....[45]....
        /*0a7c*/ 	.word	0x00005f90


	//   ....[46]....
        /*0a80*/ 	.word	0x00005fb0


	//   ....[47]....
        /*0a84*/ 	.word	0x000060f0


	//   ....[48]....
        /*0a88*/ 	.word	0x00006100


	//   ....[49]....
        /*0a8c*/ 	.word	0x00007060


	//   ....[50]....
        /*0a90*/ 	.word	0x00007080


	//   ....[51]....
        /*0a94*/ 	.word	0x000071a0


	//   ....[52]....
        /*0a98*/ 	.word	0x000071b0


	//   ....[53]....
        /*0a9c*/ 	.word	0x000075e0


	//   ....[54]....
        /*0aa0*/ 	.word	0x00007610


	//   ....[55]....
        /*0aa4*/ 	.word	0x00007620


	//   ....[56]....
        /*0aa8*/ 	.word	0x00007630


	//   ....[57]....
        /*0aac*/ 	.word	0x00007670


	//   ....[58]....
        /*0ab0*/ 	.word	0x00007680


	//   ....[59]....
        /*0ab4*/ 	.word	0x00007690


	//   ....[60]....
        /*0ab8*/ 	.word	0x000076a0


	//   ....[61]....
        /*0abc*/ 	.word	0x00008e80


	//   ....[62]....
        /*0ac0*/ 	.word	0x00008e90


	//   ....[63]....
        /*0ac4*/ 	.word	0x00008ea0


	//   ....[64]....
        /*0ac8*/ 	.word	0x00008eb0


	//   ....[65]....
        /*0acc*/ 	.word	0x00008ee0


	//   ....[66]....
        /*0ad0*/ 	.word	0x00008f00


	//   ....[67]....
        /*0ad4*/ 	.word	0x00008f20


	//   ....[68]....
        /*0ad8*/ 	.word	0x00008f30


	//   ....[69]....
        /*0adc*/ 	.word	0x0000a4c0


	//   ....[70]....
        /*0ae0*/ 	.word	0x0000a4d0


	//   ....[71]....
        /*0ae4*/ 	.word	0x0000a4e0


	//   ....[72]....
        /*0ae8*/ 	.word	0x0000a4f0


	//   ....[73]....
        /*0aec*/ 	.word	0x0000a500


	//   ....[74]....
        /*0af0*/ 	.word	0x0000a510


	//   ....[75]....
        /*0af4*/ 	.word	0x0000a520


	//   ....[76]....
        /*0af8*/ 	.word	0x0000a540


	//   ....[77]....
        /*0afc*/ 	.word	0x0000a940


	//   ....[78]....
        /*0b00*/ 	.word	0x0000a960


	//   ....[79]....
        /*0b04*/ 	.word	0x0000aad0


	//   ....[80]....
        /*0b08*/ 	.word	0x0000aae0


	//   ....[81]....
        /*0b0c*/ 	.word	0x0000ac40


	//   ....[82]....
        /*0b10*/ 	.word	0x0000ac60


	//   ....[83]....
        /*0b14*/ 	.word	0x0000adc0


	//   ....[84]....
        /*0b18*/ 	.word	0x0000add0


	//   ....[85]....
        /*0b1c*/ 	.word	0x0000b120


	//   ....[86]....
        /*0b20*/ 	.word	0x0000b140


	//   ....[87]....
        /*0b24*/ 	.word	0x0000b610


	//   ....[88]....
        /*0b28*/ 	.word	0x0000b620


	//   ....[89]....
        /*0b2c*/ 	.word	0x0000baf0


	//   ....[90]....
        /*0b30*/ 	.word	0x0000bb10


	//   ....[91]....
        /*0b34*/ 	.word	0x0000bfe0


	//   ....[92]....
        /*0b38*/ 	.word	0x0000bff0


	//   ....[93]....
        /*0b3c*/ 	.word	0x0000cc00


	//   ....[94]....
        /*0b40*/ 	.word	0x0000cc20


	//   ....[95]....
        /*0b44*/ 	.word	0x0000cda0


	//   ....[96]....
        /*0b48*/ 	.word	0x0000cdb0


	//   ....[97]....
        /*0b4c*/ 	.word	0x0000cf10


	//   ....[98]....
        /*0b50*/ 	.word	0x0000cf30


	//   ....[99]....
        /*0b54*/ 	.word	0x0000d090


	//   ....[100]....
        /*0b58*/ 	.word	0x0000d0a0


	//   ....[101]....
        /*0b5c*/ 	.word	0x0000d2c0


	//   ....[102]....
        /*0b60*/ 	.word	0x0000d2e0


	//   ....[103]....
        /*0b64*/ 	.word	0x0000d410


	//   ....[104]....
        /*0b68*/ 	.word	0x0000d450


	//   ....[105]....
        /*0b6c*/ 	.word	0x0000d480


	//   ....[106]....
        /*0b70*/ 	.word	0x0000d4b0


	//   ....[107]....
        /*0b74*/ 	.word	0x0000d4e0


	//   ....[108]....
        /*0b78*/ 	.word	0x0000d510


	//   ....[109]....
        /*0b7c*/ 	.word	0x0000d670


	//   ....[110]....
        /*0b80*/ 	.word	0x0000d6b0


	//   ....[111]....
        /*0b84*/ 	.word	0x0000d6e0


	//   ....[112]....
        /*0b88*/ 	.word	0x0000d710


	//   ....[113]....
        /*0b8c*/ 	.word	0x0000d740


	//   ....[114]....
        /*0b90*/ 	.word	0x0000d770


	//   ....[115]....
        /*0b94*/ 	.word	0x0000d800


	//   ....[116]....
        /*0b98*/ 	.word	0x0000d830


	//   ....[117]....
        /*0b9c*/ 	.word	0x0000d840


	//   ....[118]....
        /*0ba0*/ 	.word	0x0000d8a0


	//   ....[119]....
        /*0ba4*/ 	.word	0x0000de80


	//   ....[120]....
        /*0ba8*/ 	.word	0x0000dee0


	//   ....[121]....
        /*0bac*/ 	.word	0x0000df30


	//   ....[122]....
        /*0bb0*/ 	.word	0x0000df80


	//   ....[123]....
        /*0bb4*/ 	.word	0x0000dfd0


	//   ....[124]....
        /*0bb8*/ 	.word	0x0000e040


	//   ....[125]....
        /*0bbc*/ 	.word	0x0000e090


	//   ....[126]....
        /*0bc0*/ 	.word	0x0000e0f0


	//   ....[127]....
        /*0bc4*/ 	.word	0x0000e160


	//   ....[128]....
        /*0bc8*/ 	.word	0x0000e1c0


	//   ....[129]....
        /*0bcc*/ 	.word	0x0000e230


	//   ....[130]....
        /*0bd0*/ 	.word	0x0000e2a0


	//   ....[131]....
        /*0bd4*/ 	.word	0x0000e310


	//   ....[132]....
        /*0bd8*/ 	.word	0x0000e370


	//   ....[133]....
        /*0bdc*/ 	.word	0x0000e3e0


	//   ....[134]....
        /*0be0*/ 	.word	0x0000e450


	//   ....[135]....
        /*0be4*/ 	.word	0x0000e4c0


	//   ....[136]....
        /*0be8*/ 	.word	0x0000e520


	//   ....[137]....
        /*0bec*/ 	.word	0x0000e590


	//   ....[138]....
        /*0bf0*/ 	.word	0x0000e5f0


	//   ....[139]....
        /*0bf4*/ 	.word	0x0000e660


	//   ....[140]....
        /*0bf8*/ 	.word	0x0000e6d0


	//   ....[141]....
        /*0bfc*/ 	.word	0x0000e740


	//   ....[142]....
        /*0c00*/ 	.word	0x0000e7a0


	//   ....[143]....
        /*0c04*/ 	.word	0x0000e800


	//   ....[144]....
        /*0c08*/ 	.word	0x0000e850


	//   ....[145]....
        /*0c0c*/ 	.word	0x0000e8a0


	//   ....[146]....
        /*0c10*/ 	.word	0x0000e8f0


	//   ....[147]....
        /*0c14*/ 	.word	0x0000e940


	//   ....[148]....
        /*0c18*/ 	.word	0x0000e990


	//   ....[149]....
        /*0c1c*/ 	.word	0x0000e9e0


	//   ....[150]....
        /*0c20*/ 	.word	0x0000ea30


	//   ....[151]....
        /*0c24*/ 	.word	0x0000ea90


	//   ....[152]....
        /*0c28*/ 	.word	0x0000eb00


	//   ....[153]....
        /*0c2c*/ 	.word	0x0000eb60


	//   ....[154]....
        /*0c30*/ 	.word	0x0000ebd0


	//   ....[155]....
        /*0c34*/ 	.word	0x0000ec40


	//   ....[156]....
        /*0c38*/ 	.word	0x0000ecb0


	//   ....[157]....
        /*0c3c*/ 	.word	0x0000ed10


	//   ....[158]....
        /*0c40*/ 	.word	0x0000ed60


	//   ....[159]....
        /*0c44*/ 	.word	0x0000edc0


	//   ....[160]....
        /*0c48*/ 	.word	0x0000ee10


	//   ....[161]....
        /*0c4c*/ 	.word	0x0000ee50


	//   ....[162]....
        /*0c50*/ 	.word	0x0000eea0


	//   ....[163]....
        /*0c54*/ 	.word	0x0000eee0


	//   ....[164]....
        /*0c58*/ 	.word	0x0000ef30


	//   ....[165]....
        /*0c5c*/ 	.word	0x0000ef70


	//   ....[166]....
        /*0c60*/ 	.word	0x0000efd0


	//   ....[167]....
        /*0c64*/ 	.word	0x0000f010


	//   ....[168]....
        /*0c68*/ 	.word	0x0000f060


	//   ....[169]....
        /*0c6c*/ 	.word	0x0000f0b0


	//   ....[170]....
        /*0c70*/ 	.word	0x0000f100


	//   ....[171]....
        /*0c74*/ 	.word	0x0000f150


	//   ....[172]....
        /*0c78*/ 	.word	0x0000f1a0


	//   ....[173]....
        /*0c7c*/ 	.word	0x0000f1e0


	//   ....[174]....
        /*0c80*/ 	.word	0x0000f240


	//   ....[175]....
        /*0c84*/ 	.word	0x0000f2b0


	//   ....[176]....
        /*0c88*/ 	.word	0x0000f320


	//   ....[177]....
        /*0c8c*/ 	.word	0x0000f380


	//   ....[178]....
        /*0c90*/ 	.word	0x0000f3f0


	//   ....[179]....
        /*0c94*/ 	.word	0x0000f460


	//   ....[180]....
        /*0c98*/ 	.word	0x0000f4d0


	//   ....[181]....
        /*0c9c*/ 	.word	0x0000f530


	//   ....[182]....
        /*0ca0*/ 	.word	0x0000f5a0


	//   ....[183]....
        /*0ca4*/ 	.word	0x0000f610


	//   ....[184]....
        /*0ca8*/ 	.word	0x0000f680


	//   ....[185]....
        /*0cac*/ 	.word	0x0000f6e0


	//   ....[186]....
        /*0cb0*/ 	.word	0x0000f750


	//   ....[187]....
        /*0cb4*/ 	.word	0x0000f7c0


	//   ....[188]....
        /*0cb8*/ 	.word	0x0000f830


	//   ....[189]....
        /*0cbc*/ 	.word	0x0000f890


	//   ....[190]....
        /*0cc0*/ 	.word	0x0000f900


	//   ....[191]....
        /*0cc4*/ 	.word	0x0000f970


	//   ....[192]....
        /*0cc8*/ 	.word	0x0000f9e0


	//   ....[193]....
        /*0ccc*/ 	.word	0x0000fa40


	//   ....[194]....
        /*0cd0*/ 	.word	0x0000fab0


	//   ....[195]....
        /*0cd4*/ 	.word	0x0000fb20


	//   ....[196]....
        /*0cd8*/ 	.word	0x0000fb90


	//   ....[197]....
        /*0cdc*/ 	.word	0x0000fbf0


	//   ....[198]....
        /*0ce0*/ 	.word	0x0000fc60


	//   ....[199]....
        /*0ce4*/ 	.word	0x0000fcd0


	//   ....[200]....
        /*0ce8*/ 	.word	0x0000fd20


	//   ....[201]....
        /*0cec*/ 	.word	0x0000fd60


	//   ....[202]....
        /*0cf0*/ 	.word	0x0000fdb0


	//   ....[203]....
        /*0cf4*/ 	.word	0x0000fe00


	//   ....[204]....
        /*0cf8*/ 	.word	0x0000fe50


	//   ....[205]....
        /*0cfc*/ 	.word	0x0000fec0


	//   ....[206]....
        /*0d00*/ 	.word	0x0000ff10


	//   ....[207]....
        /*0d04*/ 	.word	0x0000ff60


	//   ....[208]....
        /*0d08*/ 	.word	0x0000ffb0


	//   ....[209]....
        /*0d0c*/ 	.word	0x00010000


	//   ....[210]....
        /*0d10*/ 	.word	0x00010050


	//   ....[211]....
        /*0d14*/ 	.word	0x000100c0


	//   ....[212]....
        /*0d18*/ 	.word	0x00010110


	//   ....[213]....
        /*0d1c*/ 	.word	0x00010170


	//   ....[214]....
        /*0d20*/ 	.word	0x000101d0


	//   ....[215]....
        /*0d24*/ 	.word	0x00010240


	//----- nvinfo : EIATTR_EXIT_INSTR_OFFSETS
	.align		4
.L_150:
        /*0d28*/ 	.byte	0x04, 0x1c
        /*0d2a*/ 	.short	(.L_152 - .L_151)


	//   ....[0]....
.L_151:
        /*0d2c*/ 	.word	0x00000c10


	//   ....[1]....
        /*0d30*/ 	.word	0x0000de40


	//----- nvinfo : EIATTR_MAX_THREADS
	.align		4
.L_152:
        /*0d34*/ 	.byte	0x04, 0x05
        /*0d36*/ 	.short	(.L_154 - .L_153)
.L_153:
        /*0d38*/ 	.word	0x00000080
        /*0d3c*/ 	.word	0x00000001
        /*0d40*/ 	.word	0x00000001


	//----- nvinfo : EIATTR_CRS_STACK_SIZE
	.align		4
.L_154:
        /*0d44*/ 	.byte	0x04, 0x1e
        /*0d46*/ 	.short	(.L_156 - .L_155)
.L_155:
        /*0d48*/ 	.word	0x00000000
.L_156:


//--------------------- .nv.info._ZN7cutlass13device_kernelIN5flash19enable_sm80_to_sm89INS1_16FlashAttnFwdSm80INS1_25CollectiveMainloopFwdSm80ILi4ELi1ELb0EN4cute5tupleIJNS5_1CILi128EEENS7_ILi48EEENS7_ILi96EEEEEELi96ENS_6half_tEfNS_4arch4Sm80ELb0ELb0ELb1ELb1ELb1ELb1ELb1ELb1EEENS1_21CollectiveEpilogueFwdINS6_IJS8_SA_S9_EEENS6_IJNS7_ILi1EEESI_SI_EEESC_SE_Li128ELb1ELb1ELb1ELb0EEENS1_36VarlenDynamicPersistentTileSchedulerILi128ELi48ELi128ELi128ELb1ELb1ELb0ELb0ELb1ELb1EEEEEEEEEvNT_6ParamsE --------------------------
	.section	.nv.info._ZN7cutlass13device_kernelIN5flash19enable_sm80_to_sm89INS1_16FlashAttnFwdSm80INS1_25CollectiveMainloopFwdSm80ILi4ELi1ELb0EN4cute5tupleIJNS5_1CILi128EEENS7_ILi48EEENS7_ILi96EEEEEELi96ENS_6half_tEfNS_4arch4Sm80ELb0ELb0ELb1ELb1ELb1ELb1ELb1ELb1EEENS1_21CollectiveEpilogueFwdINS6_IJS8_SA_S9_EEENS6_IJNS7_ILi1EEESI_SI_EEESC_SE_Li128ELb1ELb1ELb1ELb0EEENS1_36VarlenDynamicPersistentTileSchedulerILi128ELi48ELi128ELi128ELb1ELb1ELb0ELb0ELb1ELb1EEEEEEEEEvNT_6ParamsE,"",@"SHT_CUDA_INFO"
	.sectionflags	@""
	.align	4


	//----- nvinfo : EIATTR_CUDA_API_VERSION
	.align		4
        /*0000*/ 	.byte	0x04, 0x37
        /*0002*/ 	.short	(.L_158 - .L_157)
.L_157:
        /*0004*/ 	.word	0x00000082


	//----- nvinfo : EIATTR_SW2861232_WAR
	.align		4
.L_158:
        /*0008*/ 	.byte	0x01, 0x35
	.zero		2


	//----- nvinfo : EIATTR_PARAM_CBANK
	.align		4
        /*000c*/ 	.byte	0x04, 0x0a
        /*000e*/ 	.short	(.L_160 - .L_159)
	.align		4
.L_159:
        /*0010*/ 	.word	index@(.nv.constant0._ZN7cutlass13device_kernelIN5flash19enable_sm80_to_sm89INS1_16FlashAttnFwdSm80INS1_25CollectiveMainloopFwdSm80ILi4ELi1ELb0EN4cute5tupleIJNS5_1CILi128EEENS7_ILi48EEENS7_ILi96EEEEEELi96ENS_6half_tEfNS_4arch4Sm80ELb0ELb0ELb1ELb1ELb1ELb1ELb1ELb1EEENS1_21CollectiveEpilogueFwdINS6_IJS8_SA_S9_EEENS6_IJNS7_ILi1EEESI_SI_EEESC_SE_Li128ELb1ELb1ELb1ELb0EEENS1_36VarlenDynamicPersistentTileSchedulerILi128ELi48ELi128ELi128ELb1ELb1ELb0ELb0ELb1ELb1EEEEEEEEEvNT_6ParamsE)
        /*0014*/ 	.short	0x0160
        /*0016*/ 	.short	0x0438


	//----- nvinfo : EIATTR_CBANK_PARAM_SIZE
	.align		4
.L_160:
        /*0018*/ 	.byte	0x03, 0x19
        /*001a*/ 	.short	0x0438


	//----- nvinfo : EIATTR_KPARAM_INFO
	.align		4
        /*001c*/ 	.byte	0x04, 0x17
        /*001e*/ 	.short	(.L_162 - .L_161)
.L_161:
        /*0020*/ 	.word	0x00000000
        /*0024*/ 	.short	0x0000
        /*0026*/ 	.short	0x0000
        /*0028*/ 	.byte	0x00, 0xf0, 0xe1, 0x10


	//----- nvinfo : EIATTR_MAXREG_COUNT
	.align		4
.L_162:
        /*002c*/ 	.byte	0x03, 0x1b
        /*002e*/ 	.short	0x00ff


	//----- nvinfo : EIATTR_NUM_BARRIERS
	.align		4
        /*0030*/ 	.byte	0x02, 0x4c
        /*0032*/ 	.byte	0x06
	.zero		1


	//----- nvinfo : EIATTR_ANNOTATIONS
	.align		4
        /*0034*/ 	.byte	0x04, 0x55
        /*0036*/ 	.short	(.L_164 - .L_163)


	//   ....[0]....
.L_163:
        /* <DEDUP_REMOVED lines=144> */


	//----- nvinfo : EIATTR_MERCURY_ISA_VERSION
	.align		4
.L_164:
        /*0920*/ 	.byte	0x03, 0x5f
        /*0922*/ 	.short	0x0000


	//----- nvinfo : EIATTR_INT_WARP_WIDE_INSTR_OFFSETS
	.align		4
        /*0924*/ 	.byte	0x04, 0x31
        /*0926*/ 	.short	(.L_166 - .L_165)


	//   ....[0]....
.L_165:
        /*0928*/ 	.word	0x000150f0


	//   ....[1]....
        /*092c*/ 	.word	0x00015170


	//----- nvinfo : EIATTR_COOP_GROUP_MASK_REGIDS
	.align		4
.L_166:
        /*0930*/ 	.byte	0x04, 0x29
        /*0932*/ 	.short	(.L_168 - .L_167)


	//   ....[0]....
.L_167:
        /*0934*/ 	.word	0xffffffff


	//   ....[1]....
        /*0938*/ 	.word	0xffffffff


	//   ....[2]....
        /*093c*/ 	.word	0xffffffff


	//   ....[3]....
        /*0940*/ 	.word	0xffffffff


	//   ....[4]....
        /*0944*/ 	.word	0xffffffff


	//   ....[5]....
        /*0948*/ 	.word	0xffffffff


	//   ....[6]....
        /*094c*/ 	.word	0xffffffff


	//   ....[7]....
        /*0950*/ 	.word	0xffffffff


	//   ....[8]....
        /*0954*/ 	.word	0xffffffff


	//   ....[9]....
        /*0958*/ 	.word	0xffffffff


	//   ....[10]....
        /*095c*/ 	.word	0xffffffff


	//   ....[11]....
        /*0960*/ 	.word	0xffffffff


	//   ....[12]....
        /*0964*/ 	.word	0xffffffff


	//   ....[13]....
        /*0968*/ 	.word	0xffffffff


	//   ....[14]....
        /*096c*/ 	.word	0xffffffff


	//   ....[15]....
        /*0970*/ 	.word	0xffffffff


	//   ....[16]....
        /*0974*/ 	.word	0xffffffff


	//   ....[17]....
        /*0978*/ 	.word	0xffffffff


	//   ....[18]....
        /*097c*/ 	.word	0xffffffff


	//   ....[19]....
        /*0980*/ 	.word	0xffffffff


	//   ....[20]....
        /*0984*/ 	.word	0xffffffff


	//   ....[21]....
        /*0988*/ 	.word	0xffffffff


	//   ....[22]....
        /*098c*/ 	.word	0xffffffff


	//   ....[23]....
        /*0990*/ 	.word	0xffffffff


	//   ....[24]....
        /*0994*/ 	.word	0xffffffff


	//   ....[25]....
        /*0998*/ 	.word	0xffffffff


	//   ....[26]....
        /*099c*/ 	.word	0xffffffff


	//   ....[27]....
        /*09a0*/ 	.word	0xffffffff


	//   ....[28]....
        /*09a4*/ 	.word	0xffffffff


	//   ....[29]....
        /*09a8*/ 	.word	0xffffffff


	//   ....[30]....
        /*09ac*/ 	.word	0xffffffff


	//   ....[31]....
        /*09b0*/ 	.word	0xffffffff


	//   ....[32]....
        /*09b4*/ 	.word	0xffffffff


	//   ....[33]....
        /*09b8*/ 	.word	0xffffffff


	//   ....[34]....
        /*09bc*/ 	.word	0xffffffff


	//   ....[35]....
        /*09c0*/ 	.word	0xffffffff


	//   ....[36]....
        /*09c4*/ 	.word	0xffffffff


	//   ....[37]....
        /*09c8*/ 	.word	0xffffffff


	//   ....[38]....
        /*09cc*/ 	.word	0xffffffff


	//   ....[39]....
        /*09d0*/ 	.word	0xffffffff


	//   ....[40]....
        /*09d4*/ 	.word	0xffffffff


	//   ....[41]....
        /*09d8*/ 	.word	0xffffffff


	//   ....[42]....
        /*09dc*/ 	.word	0xffffffff


	//   ....[43]....
        /*09e0*/ 	.word	0xffffffff


	//   ....[44]....
        /*09e4*/ 	.word	0xffffffff


	//   ....[45]....
        /*09e8*/ 	.word	0xffffffff


	//   ....[46]....
        /*09ec*/ 	.word	0xffffffff


	//   ....[47]....
        /*09f0*/ 	.word	0xffffffff


	//   ....[48]....
        /*09f4*/ 	.word	0xffffffff


	//   ....[49]....
        /*09f8*/ 	.word	0xffffffff


	//   ....[50]....
        /*09fc*/ 	.word	0xffffffff


	//   ....[51]....
        /*0a00*/ 	.word	0xffffffff


	//   ....[52]....
        /*0a04*/ 	.word	0xffffffff


	//   ....[53]....
        /*0a08*/ 	.word	0xffffffff


	//   ....[54]....
        /*0a0c*/ 	.word	0xffffffff


	//   ....[55]....
        /*0a10*/ 	.word	0xffffffff


	//   ....[56]....
        /*0a14*/ 	.word	0xffffffff


	//   ....[57]....
        /*0a18*/ 	.word	0xffffffff


	//   ....[58]....
        /*0a1c*/ 	.word	0xffffffff


	//   ....[59]....
        /*0a20*/ 	.word	0xffffffff


	//   ....[60]....
        /*0a24*/ 	.word	0xffffffff


	//   ....[61]....
        /*0a28*/ 	.word	0xffffffff


	//   ....[62]....
        /*0a2c*/ 	.word	0xffffffff


	//   ....[63]....
        /*0a30*/ 	.word	0xffffffff


	//   ....[64]....
        /*0a34*/ 	.word	0xffffffff


	//   ....[65]....
        /*0a38*/ 	.word	0xffffffff


	//   ....[66]....
        /*0a3c*/ 	.word	0xffffffff


	//   ....[67]....
        /*0a40*/ 	.word	0xffffffff


	//   ....[68]....
        /*0a44*/ 	.word	0xffffffff


	//   ....[69]....
        /*0a48*/ 	.word	0xffffffff


	//   ....[70]....
        /*0a4c*/ 	.word	0xffffffff


	//   ....[71]....
        /*0a50*/ 	.word	0xffffffff


	//   ....[72]....
        /*0a54*/ 	.word	0xffffffff


	//   ....[73]....
        /*0a58*/ 	.word	0xffffffff


	//   ....[74]....
        /*0a5c*/ 	.word	0xffffffff


	//   ....[75]....
        /*0a60*/ 	.word	0xffffffff


	//   ....[76]....
        /*0a64*/ 	.word	0xffffffff


	//   ....[77]....
        /*0a68*/ 	.word	0xffffffff


	//   ....[78]....
        /*0a6c*/ 	.word	0xffffffff


	//   ....[79]....
        /*0a70*/ 	.word	0xffffffff


	//   ....[80]....
        /*0a74*/ 	.word	0xffffffff


	//   ....[81]....
        /*0a78*/ 	.word	0xffffffff


	//   ....[82]....
        /*0a7c*/ 	.word	0xffffffff


	//   ....[83]....
        /*0a80*/ 	.word	0xffffffff


	//   ....[84]....
        /*0a84*/ 	.word	0xffffffff


	//   ....[85]....
        /*0a88*/ 	.word	0xffffffff


	//   ....[86]....
        /*0a8c*/ 	.word	0xffffffff


	//   ....[87]....
        /*0a90*/ 	.word	0xffffffff


	//   ....[88]....
        /*0a94*/ 	.word	0xffffffff


	//   ....[89]....
        /*0a98*/ 	.word	0xffffffff


	//   ....[90]....
        /*0a9c*/ 	.word	0xffffffff


	//   ....[91]....
        /*0aa0*/ 	.word	0xffffffff


	//   ....[92]....
        /*0aa4*/ 	.word	0xffffffff


	//   ....[93]....
        /*0aa8*/ 	.word	0xffffffff


	//   ....[94]....
        /*0aac*/ 	.word	0xffffffff


	//   ....[95]....
        /*0ab0*/ 	.word	0xffffffff


	//   ....[96]....
        /*0ab4*/ 	.word	0xffffffff


	//   ....[97]....
        /*0ab8*/ 	.word	0xffffffff


	//   ....[98]....
        /*0abc*/ 	.word	0xffffffff


	//   ....[99]....
        /*0ac0*/ 	.word	0xffffffff


	//   ....[100]....
        /*0ac4*/ 	.word	0xffffffff


	//   ....[101]....
        /*0ac8*/ 	.word	0xffffffff


	//   ....[102]....
        /*0acc*/ 	.word	0xffffffff


	//   ....[103]....
        /*0ad0*/ 	.word	0xffffffff


	//   ....[104]....
        /*0ad4*/ 	.word	0xffffffff


	//   ....[105]....
        /*0ad8*/ 	.word	0xffffffff


	//   ....[106]....
        /*0adc*/ 	.word	0xffffffff


	//   ....[107]....
        /*0ae0*/ 	.word	0xffffffff


	//   ....[108]....
        /*0ae4*/ 	.word	0xffffffff


	//   ....[109]....
        /*0ae8*/ 	.word	0xffffffff


	//   ....[110]....
        /*0aec*/ 	.word	0xffffffff


	//   ....[111]....
        /*0af0*/ 	.word	0xffffffff


	//   ....[112]....
        /*0af4*/ 	.word	0xffffffff


	//   ....[113]....
        /*0af8*/ 	.word	0xffffffff


	//   ....[114]....
        /*0afc*/ 	.word	0xffffffff


	//   ....[115]....
        /*0b00*/ 	.word	0xffffffff


	//   ....[116]....
        /*0b04*/ 	.word	0xffffffff


	//   ....[117]....
        /*0b08*/ 	.word	0xffffffff


	//   ....[118]....
        /*0b0c*/ 	.word	0xffffffff


	//   ....[119]....
        /*0b10*/ 	.word	0xffffffff


	//   ....[120]....
        /*0b14*/ 	.word	0xffffffff


	//   ....[121]....
        /*0b18*/ 	.word	0xffffffff


	//   ....[122]....
        /*0b1c*/ 	.word	0xffffffff


	//   ....[123]....
        /*0b20*/ 	.word	0xffffffff


	//   ....[124]....
        /*0b24*/ 	.word	0xffffffff


	//   ....[125]....
        /*0b28*/ 	.word	0xffffffff


	//   ....[126]....
        /*0b2c*/ 	.word	0xffffffff


	//   ....[127]....
        /*0b30*/ 	.word	0xffffffff


	//   ....[128]....
        /*0b34*/ 	.word	0xffffffff


	//   ....[129]....
        /*0b38*/ 	.word	0xffffffff


	//   ....[130]....
        /*0b3c*/ 	.word	0xffffffff


	//   ....[131]....
        /*0b40*/ 	.word	0xffffffff


	//   ....[132]....
        /*0b44*/ 	.word	0xffffffff


	//   ....[133]....
        /*0b48*/ 	.word	0xffffffff


	//   ....[134]....
        /*0b4c*/ 	.word	0xffffffff


	//   ....[135]....
        /*0b50*/ 	.word	0xffffffff


	//   ....[136]....
        /*0b54*/ 	.word	0xffffffff


	//   ....[137]....
        /*0b58*/ 	.word	0xffffffff


	//   ....[138]....
        /*0b5c*/ 	.word	0xffffffff


	//   ....[139]....
        /*0b60*/ 	.word	0xffffffff


	//   ....[140]....
        /*0b64*/ 	.word	0xffffffff


	//   ....[141]....
        /*0b68*/ 	.word	0xffffffff


	//   ....[142]....
        /*0b6c*/ 	.word	0xffffffff


	//   ....[143]....
        /*0b70*/ 	.word	0xffffffff


	//   ....[144]....
        /*0b74*/ 	.word	0xffffffff


	//   ....[145]....
        /*0b78*/ 	.word	0xffffffff


	//   ....[146]....
        /*0b7c*/ 	.word	0xffffffff


	//   ....[147]....
        /*0b80*/ 	.word	0xffffffff


	//   ....[148]....
        /*0b84*/ 	.word	0xffffffff


	//   ....[149]....
        /*0b88*/ 	.word	0xffffffff


	//   ....[150]....
        /*0b8c*/ 	.word	0xffffffff


	//   ....[151]....
        /*0b90*/ 	.word	0xffffffff


	//   ....[152]....
        /*0b94*/ 	.word	0xffffffff


	//   ....[153]....
        /*0b98*/ 	.word	0xffffffff


	//   ....[154]....
        /*0b9c*/ 	.word	0xffffffff


	//   ....[155]....
        /*0ba0*/ 	.word	0xffffffff


	//   ....[156]....
        /*0ba4*/ 	.word	0xffffffff


	//   ....[157]....
        /*0ba8*/ 	.word	0xffffffff


	//   ....[158]....
        /*0bac*/ 	.word	0xffffffff


	//   ....[159]....
        /*0bb0*/ 	.word	0xffffffff


	//   ....[160]....
        /*0bb4*/ 	.word	0xffffffff


	//   ....[161]....
        /*0bb8*/ 	.word	0xffffffff


	//   ....[162]....
        /*0bbc*/ 	.word	0xffffffff


	//   ....[163]....
        /*0bc0*/ 	.word	0xffffffff


	//   ....[164]....
        /*0bc4*/ 	.word	0xffffffff


	//   ....[165]....
        /*0bc8*/ 	.word	0xffffffff


	//   ....[166]....
        /*0bcc*/ 	.word	0xffffffff


	//   ....[167]....
        /*0bd0*/ 	.word	0xffffffff


	//   ....[168]....
        /*0bd4*/ 	.word	0xffffffff


	//   ....[169]....
        /*0bd8*/ 	.word	0xffffffff


	//   ....[170]....
        /*0bdc*/ 	.word	0xffffffff


	//   ....[171]....
        /*0be0*/ 	.word	0xffffffff


	//   ....[172]....
        /*0be4*/ 	.word	0xffffffff


	//   ....[173]....
        /*0be8*/ 	.word	0xffffffff


	//   ....[174]....
        /*0bec*/ 	.word	0xffffffff


	//   ....[175]....
        /*0bf0*/ 	.word	0xffffffff


	//   ....[176]....
        /*0bf4*/ 	.word	0xffffffff


	//   ....[177]....
        /*0bf8*/ 	.word	0xffffffff


	//   ....[178]....
        /*0bfc*/ 	.word	0xffffffff


	//   ....[179]....
        /*0c00*/ 	.word	0xffffffff


	//   ....[180]....
        /*0c04*/ 	.word	0xffffffff


	//   ....[181]....
        /*0c08*/ 	.word	0xffffffff


	//   ....[182]....
        /*0c0c*/ 	.word	0xffffffff


	//   ....[183]....
        /*0c10*/ 	.word	0xffffffff


	//   ....[184]....
        /*0c14*/ 	.word	0xffffffff


	//   ....[185]....
        /*0c18*/ 	.word	0xffffffff


	//   ....[186]....
        /*0c1c*/ 	.word	0xffffffff


	//   ....[187]....
        /*0c20*/ 	.word	0xffffffff


	//   ....[188]....
        /*0c24*/ 	.word	0xffffffff


	//   ....[189]....
        /*0c28*/ 	.word	0xffffffff


	//   ....[190]....
        /*0c2c*/ 	.word	0xffffffff


	//   ....[191]....
        /*0c30*/ 	.word	0xffffffff


	//   ....[192]....
        /*0c34*/ 	.word	0xffffffff


	//   ....[193]....
        /*0c38*/ 	.word	0xffffffff


	//   ....[194]....
        /*0c3c*/ 	.word	0xffffffff


	//   ....[195]....
        /*0c40*/ 	.word	0xffffffff


	//   ....[196]....
        /*0c44*/ 	.word	0xffffffff


	//   ....[197]....
        /*0c48*/ 	.word	0xffffffff


	//   ....[198]....
        /*0c4c*/ 	.word	0xffffffff


	//   ....[199]....
        /*0c50*/ 	.word	0xffffffff


	//   ....[200]....
        /*0c54*/ 	.word	0xffffffff


	//   ....[201]....
        /*0c58*/ 	.word	0xffffffff


	//   ....[202]....
        /*0c5c*/ 	.word	0xffffffff


	//   ....[203]....
        /*0c60*/ 	.word	0xffffffff


	//   ....[204]....
        /*0c64*/ 	.word	0xffffffff


	//   ....[205]....
        /*0c68*/ 	.word	0xffffffff


	//   ....[206]....
        /*0c6c*/ 	.word	0xffffffff


	//   ....[207]....
        /*0c70*/ 	.word	0xffffffff


	//   ....[208]....
        /*0c74*/ 	.word	0xffffffff


	//   ....[209]....
        /*0c78*/ 	.word	0xffffffff


	//   ....[210]....
        /*0c7c*/ 	.word	0xffffffff


	//   ....[211]....
        /*0c80*/ 	.word	0xffffffff


	//   ....[212]....
        /*0c84*/ 	.word	0xffffffff


	//   ....[213]....
        /*0c88*/ 	.word	0xffffffff


	//   ....[214]....
        /*0c8c*/ 	.word	0xffffffff


	//   ....[215]....
        /*0c90*/ 	.word	0xffffffff


	//   ....[216]....
        /*0c94*/ 	.word	0xffffffff


	//   ....[217]....
        /*0c98*/ 	.word	0xffffffff


	//   ....[218]....
        /*0c9c*/ 	.word	0xffffffff


	//   ....[219]....
        /*0ca0*/ 	.word	0xffffffff


	//   ....[220]....
        /*0ca4*/ 	.word	0xffffffff


	//   ....[221]....
        /*0ca8*/ 	.word	0xffffffff


	//   ....[222]....
        /*0cac*/ 	.word	0xffffffff


	//   ....[223]....
        /*0cb0*/ 	.word	0xffffffff


	//   ....[224]....
        /*0cb4*/ 	.word	0xffffffff


	//   ....[225]....
        /*0cb8*/ 	.word	0xffffffff


	//   ....[226]....
        /*0cbc*/ 	.word	0xffffffff


	//   ....[227]....
        /*0cc0*/ 	.word	0xffffffff


	//   ....[228]....
        /*0cc4*/ 	.word	0xffffffff


	//   ....[229]....
        /*0cc8*/ 	.word	0xffffffff


	//   ....[230]....
        /*0ccc*/ 	.word	0xffffffff


	//   ....[231]....
        /*0cd0*/ 	.word	0xffffffff


	//----- nvinfo : EIATTR_COOP_GROUP_INSTR_OFFSETS
	.align		4
.L_168:
        /*0cd4*/ 	.byte	0x04, 0x28
        /*0cd6*/ 	.short	(.L_170 - .L_169)


	//   ....[0]....
.L_169:
        /*0cd8*/ 	.word	0x00000050


	//   ....[1]....
        /*0cdc*/ 	.word	0x00000200


	//   ....[2]....
        /*0ce0*/ 	.word	0x00000230


	//   ....[3]....
        /*0ce4*/ 	.word	0x00000260


	//   ....[4]....
        /*0ce8*/ 	.word	0x00000290


	//   ....[5]....
        /*0cec*/ 	.word	0x000002c0


	//   ....[6]....
        /*0cf0*/ 	.word	0x000002f0


	//   ....[7]....
        /*0cf4*/ 	.word	0x00000460


	//   ....[8]....
        /*0cf8*/ 	.word	0x000004a0


	//   ....[9]....
        /*0cfc*/ 	.word	0x000004d0


	//   ....[10]....
        /*0d00*/ 	.word	0x00000500


	//   ....[11]....
        /*0d04*/ 	.word	0x00000530


	//   ....[12]....
        /*0d08*/ 	.word	0x00000560


	//   ....[13]....
        /*0d0c*/ 	.word	0x000005f0


	//   ....[14]....
        /*0d10*/ 	.word	0x00000620


	//   ....[15]....
        /*0d14*/ 	.word	0x00000640


	//   ....[16]....
        /*0d18*/ 	.word	0x000006a0


	//   ....[17]....
        /*0d1c*/ 	.word	0x00003ab0


	//   ....[18]....
        /*0d20*/ 	.word	0x00003ac0


	//   ....[19]....
        /*0d24*/ 	.word	0x00005670


	//   ....[20]....
        /*0d28*/ 	.word	0x00005680


	//   ....[21]....
        /*0d2c*/ 	.word	0x00006ff0


	//   ....[22]....
        /*0d30*/ 	.word	0x00007010


	//   ....[23]....
        /*0d34*/ 	.word	0x00007600


	//   ....[24]....
        /*0d38*/ 	.word	0x00007620


	//   ....[25]....
        /*0d3c*/ 	.word	0x00008520


	//   ....[26]....
        /*0d40*/ 	.word	0x00008540


	//   ....[27]....
        /*0d44*/ 	.word	0x00008680


	//   ....[28]....
        /*0d48*/ 	.word	0x00008690


	//   ....[29]....
        /*0d4c*/ 	.word	0x000087d0


	//   ....[30]....
        /*0d50*/ 	.word	0x000087f0


	//   ....[31]....
        /*0d54*/ 	.word	0x00008930


	//   ....[32]....
        /*0d58*/ 	.word	0x00008940


	//   ....[33]....
        /*0d5c*/ 	.word	0x00008e10


	//   ....[34]....
        /*0d60*/ 	.word	0x00008e20


	//   ....[35]....
        /*0d64*/ 	.word	0x00008e30


	//   ....[36]....
        /*0d68*/ 	.word	0x00008e40


	//   ....[37]....
        /*0d6c*/ 	.word	0x00009150


	//   ....[38]....
        /*0d70*/ 	.word	0x00009190


	//   ....[39]....
        /*0d74*/ 	.word	0x000091d0


	//   ....[40]....
        /*0d78*/ 	.word	0x00009210


	//   ....[41]....
        /*0d7c*/ 	.word	0x0000bbc0


	//   ....[42]....
        /*0d80*/ 	.word	0x0000bc00


	//   ....[43]....
        /*0d84*/ 	.word	0x0000bc40


	//   ....[44]....
        /*0d88*/ 	.word	0x0000bc80


	//   ....[45]....
        /*0d8c*/ 	.word	0x0000e920


	//   ....[46]....
        /*0d90*/ 	.word	0x0000e930


	//   ....[47]....
        /*0d94*/ 	.word	0x0000eb00


	//   ....[48]....
        /*0d98*/ 	.word	0x0000eb10


	//   ....[49]....
        /*0d9c*/ 	.word	0x0000fb10


	//   ....[50]....
        /*0da0*/ 	.word	0x0000fb30


	//   ....[51]....
        /*0da4*/ 	.word	0x0000fc60


	//   ....[52]....
        /*0da8*/ 	.word	0x0000fc70


	//   ....[53]....
        /*0dac*/ 	.word	0x00010430


	//   ....[54]....
        /*0db0*/ 	.word	0x00010460


	//   ....[55]....
        /*0db4*/ 	.word	0x00010470


	//   ....[56]....
        /*0db8*/ 	.word	0x00010480


	//   ....[57]....
        /*0dbc*/ 	.word	0x00010490


	//   ....[58]....
        /*0dc0*/ 	.word	0x000104c0


	//   ....[59]....
        /*0dc4*/ 	.word	0x000104e0


	//   ....[60]....
        /*0dc8*/ 	.word	0x00010500


	//   ....[61]....
        /*0dcc*/ 	.word	0x00011860


	//   ....[62]....
        /*0dd0*/ 	.word	0x00011870


	//   ....[63]....
        /*0dd4*/ 	.word	0x00011980


	//   ....[64]....
        /*0dd8*/ 	.word	0x00011990


	//   ....[65]....
        /*0ddc*/ 	.word	0x00012970


	//   ....[66]....
        /*0de0*/ 	.word	0x00012990


	//   ....[67]....
        /*0de4*/ 	.word	0x00012a80


	//   ....[68]....
        /*0de8*/ 	.word	0x00012a90


	//   ....[69]....
        /*0dec*/ 	.word	0x00012e90


	//   ....[70]....
        /*0df0*/ 	.word	0x00012ec0


	//   ....[71]....
        /*0df4*/ 	.word	0x00012ee0


	//   ....[72]....
        /*0df8*/ 	.word	0x00012f00


	//   ....[73]....
        /*0dfc*/ 	.word	0x00012f20


	//   ....[74]....
        /*0e00*/ 	.word	0x00012f40


	//   ....[75]....
        /*0e04*/ 	.word	0x00012f60


	//   ....[76]....
        /*0e08*/ 	.word	0x00012f80


	//   ....[77]....
        /*0e0c*/ 	.word	0x00014740


	//   ....[78]....
        /*0e10*/ 	.word	0x00014750


	//   ....[79]....
        /*0e14*/ 	.word	0x00014760


	//   ....[80]....
        /*0e18*/ 	.word	0x00014770


	//   ....[81]....
        /*0e1c*/ 	.word	0x000147a0


	//   ....[82]....
        /*0e20*/ 	.word	0x000147c0


	//   ....[83]....
        /*0e24*/ 	.word	0x000147e0


	//   ....[84]....
        /*0e28*/ 	.word	0x000147f0


	//   ....[85]....
        /*0e2c*/ 	.word	0x00015dd0


	//   ....[86]....
        /*0e30*/ 	.word	0x00015de0


	//   ....[87]....
        /*0e34*/ 	.word	0x00015e00


	//   ....[88]....
        /*0e38*/ 	.word	0x00015e10


	//   ....[89]....
        /*0e3c*/ 	.word	0x00015e20


	//   ....[90]....
        /*0e40*/ 	.word	0x00015e30


	//   ....[91]....
        /*0e44*/ 	.word	0x00015e50


	//   ....[92]....
        /*0e48*/ 	.word	0x00015e60


	//   ....[93]....
        /*0e4c*/ 	.word	0x000162d0


	//   ....[94]....
        /*0e50*/ 	.word	0x000162f0


	//   ....[95]....
        /*0e54*/ 	.word	0x00016410


	//   ....[96]....
        /*0e58*/ 	.word	0x00016420


	//   ....[97]....
        /*0e5c*/ 	.word	0x00016550


	//   ....[98]....
        /*0e60*/ 	.word	0x00016570


	//   ....[99]....
        /*0e64*/ 	.word	0x000166a0


	//   ....[100]....
        /*0e68*/ 	.word	0x000166b0


	//   ....[101]....
        /*0e6c*/ 	.word	0x000169e0


	//   ....[102]....
        /*0e70*/ 	.word	0x00016a00


	//   ....[103]....
        /*0e74*/ 	.word	0x00016ed0


	//   ....[104]....
        /*0e78*/ 	.word	0x00016ee0


	//   ....[105]....
        /*0e7c*/ 	.word	0x000173b0


	//   ....[106]....
        /*0e80*/ 	.word	0x000173d0


	//   ....[107]....
        /*0e84*/ 	.word	0x000178b0


	//   ....[108]....
        /*0e88*/ 	.word	0x000178c0


	//   ....[109]....
        /*0e8c*/ 	.word	0x000185a0


	//   ....[110]....
        /*0e90*/ 	.word	0x000185c0


	//   ....[111]....
        /*0e94*/ 	.word	0x000186f0


	//   ....[112]....
        /*0e98*/ 	.word	0x00018700


	//   ....[113]....
        /*0e9c*/ 	.word	0x00018830


	//   ....[114]....
        /*0ea0*/ 	.word	0x00018850


	//   ....[115]....
        /*0ea4*/ 	.word	0x00018980


	//   ....[116]....
        /*0ea8*/ 	.word	0x00018990


	//   ....[117]....
        /*0eac*/ 	.word	0x00018b80


	//   ....[118]....
        /*0eb0*/ 	.word	0x00018ba0


	//   ....[119]....
        /*0eb4*/ 	.word	0x00018cd0


	//   ....[120]....
        /*0eb8*/ 	.word	0x00018d10


	//   ....[121]....
        /*0ebc*/ 	.word	0x00018d40


	//   ....[122]....
        /*0ec0*/ 	.word	0x00018d70


	//   ....[123]....
        /*0ec4*/ 	.word	0x00018da0


	//   ....[124]....
        /*0ec8*/ 	.word	0x00018dd0


	//   ....[125]....
        /*0ecc*/ 	.word	0x00018f40


	//   ....[126]....
        /*0ed0*/ 	.word	0x00018f80


	//   ....[127]....
        /*0ed4*/ 	.word	0x00018fb0


	//   ....[128]....
        /*0ed8*/ 	.word	0x00018fe0


	//   ....[129]....
        /*0edc*/ 	.word	0x00019010


	//   ....[130]....
        /*0ee0*/ 	.word	0x00019040


	//   ....[131]....
        /*0ee4*/ 	.word	0x000190d0


	//   ....[132]....
        /*0ee8*/ 	.word	0x00019100


	//   ....[133]....
        /*0eec*/ 	.word	0x00019110


	//   ....[134]....
        /*0ef0*/ 	.word	0x00019170


	//   ....[135]....
        /*0ef4*/ 	.word	0x00019750


	//   ....[136]....
        /*0ef8*/ 	.word	0x000197b0


	//   ....[137]....
        /*0efc*/ 	.word	0x00019800


	//   ....[138]....
        /*0f00*/ 	.word	0x00019850


	//   ....[139]....
        /*0f04*/ 	.word	0x000198a0


	//   ....[140]....
        /*0f08*/ 	.word	0x00019910


	//   ....[141]....
        /*0f0c*/ 	.word	0x00019950


	//   ....[142]....
        /*0f10*/ 	.word	0x000199c0


	//   ....[143]....
        /*0f14*/ 	.word	0x00019a30


	//   ....[144]....
        /*0f18*/ 	.word	0x00019a90


	//   ....[145]....
        /*0f1c*/ 	.word	0x00019b00


	//   ....[146]....
        /*0f20*/ 	.word	0x00019b70


	//   ....[147]....
        /*0f24*/ 	.word	0x00019bd0


	//   ....[148]....
        /*0f28*/ 	.word	0x00019c30


	//   ....[149]....
        /*0f2c*/ 	.word	0x00019c90


	//   ....[150]....
        /*0f30*/ 	.word	0x00019d00


	//   ....[151]....
        /*0f34*/ 	.word	0x00019d60


	//   ....[152]....
        /*0f38*/ 	.word	0x00019dc0


	//   ....[153]....
        /*0f3c*/ 	.word	0x00019e30


	//   ....[154]....
        /*0f40*/ 	.word	0x00019e90


	//   ....[155]....
        /*0f44*/ 	.word	0x00019ef0


	//   ....[156]....
        /*0f48*/ 	.word	0x00019f60


	//   ....[157]....
        /*0f4c*/ 	.word	0x00019fc0


	//   ....[158]....
        /*0f50*/ 	.word	0x0001a020


	//   ....[159]....
        /*0f54*/ 	.word	0x0001a060


	//   ....[160]....
        /*0f58*/ 	.word	0x0001a0a0


	//   ....[161]....
        /*0f5c*/ 	.word	0x0001a0f0


	//   ....[162]....
        /*0f60*/ 	.word	0x0001a140


	//   ....[163]....
        /*0f64*/ 	.word	0x0001a190


	//   ....[164]....
        /*0f68*/ 	.word	0x0001a1e0


	//   ....[165]....
        /*0f6c*/ 	.word	0x0001a230


	//   ....[166]....
        /*0f70*/ 	.word	0x0001a280


	//   ....[167]....
        /*0f74*/ 	.word	0x0001a2f0


	//   ....[168]....
        /*0f78*/ 	.word	0x0001a350


	//   ....[169]....
        /*0f7c*/ 	.word	0x0001a3b0


	//   ....[170]....
        /*0f80*/ 	.word	0x0001a410


	//   ....[171]....
        /*0f84*/ 	.word	0x0001a480


	//   ....[172]....
        /*0f88*/ 	.word	0x0001a4e0


	//   ....[173]....
        /*0f8c*/ 	.word	0x0001a540


	//   ....[174]....
        /*0f90*/ 	.word	0x0001a580


	//   ....[175]....
        /*0f94*/ 	.word	0x0001a5c0


	//   ....[176]....
        /*0f98*/ 	.word	0x0001a610


	//   ....[177]....
        /*0f9c*/ 	.word	0x0001a650


	//   ....[178]....
        /*0fa0*/ 	.word	0x0001a6a0


	//   ....[179]....
        /*0fa4*/ 	.word	0x0001a6e0


	//   ....[180]....
        /*0fa8*/ 	.word	0x0001a730


	//   ....[181]....
        /*0fac*/ 	.word	0x0001a770


	//   ....[182]....
        /*0fb0*/ 	.word	0x0001a7c0


	//   ....[183]....
        /*0fb4*/ 	.word	0x0001a800


	//   ....[184]....
        /*0fb8*/ 	.word	0x0001a850


	//   ....[185]....
        /*0fbc*/ 	.word	0x0001a8a0


	//   ....[186]....
        /*0fc0*/ 	.word	0x0001a8f0


	//   ....[187]....
        /*0fc4*/ 	.word	0x0001a940


	//   ....[188]....
        /*0fc8*/ 	.word	0x0001a990


	//   ....[189]....
        /*0fcc*/ 	.word	0x0001a9d0


	//   ....[190]....
        /*0fd0*/ 	.word	0x0001aa40


	//   ....[191]....
        /*0fd4*/ 	.word	0x0001aab0


	//   ....[192]....
        /*0fd8*/ 	.word	0x0001ab10


	//   ....[193]....
        /*0fdc*/ 	.word	0x0001ab70


	//   ....[194]....
        /*0fe0*/ 	.word	0x0001abd0


	//   ....[195]....
        /*0fe4*/ 	.word	0x0001ac40


	//   ....[196]....
        /*0fe8*/ 	.word	0x0001aca0


	//   ....[197]....
        /*0fec*/ 	.word	0x0001ad00


	//   ....[198]....
        /*0ff0*/ 	.word	0x0001ad60


	//   ....[199]....
        /*0ff4*/ 	.word	0x0001add0


	//   ....[200]....
        /*0ff8*/ 	.word	0x0001ae30


	//   ....[201]....
        /*0ffc*/ 	.word	0x0001ae90


	//   ....[202]....
        /*1000*/ 	.word	0x0001aef0


	//   ....[203]....
        /*1004*/ 	.word	0x0001af60


	//   ....[204]....
        /*1008*/ 	.word	0x0001afc0


	//   ....[205]....
        /*100c*/ 	.word	0x0001b020


	//   ....[206]....
        /*1010*/ 	.word	0x0001b080


	//   ....[207]....
        /*1014*/ 	.word	0x0001b0f0


	//   ....[208]....
        /*1018*/ 	.word	0x0001b150


	//   ....[209]....
        /*101c*/ 	.word	0x0001b1b0


	//   ....[210]....
        /*1020*/ 	.word	0x0001b210


	//   ....[211]....
        /*1024*/ 	.word	0x0001b280


	//   ....[212]....
        /*1028*/ 	.word	0x0001b2e0


	//   ....[213]....
        /*102c*/ 	.word	0x0001b340


	//   ....[214]....
        /*1030*/ 	.word	0x0001b3a0


	//   ....[215]....
        /*1034*/ 	.word	0x0001b410


	//   ....[216]....
        /*1038*/ 	.word	0x0001b460


	//   ....[217]....
        /*103c*/ 	.word	0x0001b4a0


	//   ....[218]....
        /*1040*/ 	.word	0x0001b4f0


	//   ....[219]....
        /*1044*/ 	.word	0x0001b540


	//   ....[220]....
        /*1048*/ 	.word	0x0001b590


	//   ....[221]....
        /*104c*/ 	.word	0x0001b600


	//   ....[222]....
        /*1050*/ 	.word	0x0001b640


	//   ....[223]....
        /*1054*/ 	.word	0x0001b690


	//   ....[224]....
        /*1058*/ 	.word	0x0001b6e0


	//   ....[225]....
        /*105c*/ 	.word	0x0001b730


	//   ....[226]....
        /*1060*/ 	.word	0x0001b780


	//   ....[227]....
        /*1064*/ 	.word	0x0001b7f0


	//   ....[228]....
        /*1068*/ 	.word	0x0001b830


	//   ....[229]....
        /*106c*/ 	.word	0x0001b8a0


	//   ....[230]....
        /*1070*/ 	.word	0x0001b900


	//   ....[231]....
        /*1074*/ 	.word	0x0001b970


	//----- nvinfo : EIATTR_EXIT_INSTR_OFFSETS
	.align		4
.L_170:
        /*1078*/ 	.byte	0x04, 0x1c
        /*107a*/ 	.short	(.L_172 - .L_171)


	//   ....[0]....
.L_171:
        /*107c*/ 	.word	0x00000c10


	//   ....[1]....
        /*1080*/ 	.word	0x00019710


	//----- nvinfo : EIATTR_MAX_THREADS
	.align		4
.L_172:
        /*1084*/ 	.byte	0x04, 0x05
        /*1086*/ 	.short	(.L_174 - .L_173)
.L_173:
        /*1088*/ 	.word	0x00000080
        /*108c*/ 	.word	0x00000001
        /*1090*/ 	.word	0x00000001


	//----- nvinfo : EIATTR_CRS_STACK_SIZE
	.align		4
.L_174:
        /*1094*/ 	.byte	0x04, 0x1e
        /*1096*/ 	.short	(.L_176 - .L_175)
.L_175:
        /*1098*/ 	.word	0x00000000
.L_176:


//--------------------- .nv.info._ZN7cutlass13device_kernelIN5flash19enable_sm80_to_sm89INS1_16FlashAttnFwdSm80INS1_25CollectiveMainloopFwdSm80ILi4ELi1ELb0EN4cute5tupleIJNS5_1CILi128EEENS7_ILi48EEENS7_ILi96EEEEEELi96ENS_6half_tEfNS_4arch4Sm80ELb0ELb1ELb1ELb0ELb1ELb0ELb1ELb1EEENS1_21CollectiveEpilogueFwdINS6_IJS8_SA_S9_EEENS6_IJNS7_ILi1EEESI_SI_EEESC_SE_Li128ELb0ELb1ELb1ELb0EEENS1_19SingleTileSchedulerILb0ELb1ELb1ELi128EEEEEEEEEvNT_6ParamsE --------------------------
	.section	.nv.info._ZN7cutlass13device_kernelIN5flash19enable_sm80_to_sm89INS1_16FlashAttnFwdSm80INS1_25CollectiveMainloopFwdSm80ILi4ELi1ELb0EN4cute5tupleIJNS5_1CILi128EEENS7_ILi48EEENS7_ILi96EEEEEELi96ENS_6half_tEfNS_4arch4Sm80ELb0ELb1ELb1ELb0ELb1ELb0ELb1ELb1EEENS1_21CollectiveEpilogueFwdINS6_IJS8_SA_S9_EEENS6_IJNS7_ILi1EEESI_SI_EEESC_SE_Li128ELb0ELb1ELb1ELb0EEENS1_19SingleTileSchedulerILb0ELb1ELb1ELi128EEEEEEEEEvNT_6ParamsE,"",@"SHT_CUDA_INFO"
	.sectionflags	@""
	.align	4


	//----- nvinfo : EIATTR_CUDA_API_VERSION
	.align		4
        /*0000*/ 	.byte	0x04, 0x37
        /*0002*/ 	.short	(.L_178 - .L_177)
.L_177:
        /*0004*/ 	.word	0x00000082


	//----- nvinfo : EIATTR_SW2861232_WAR
	.align		4
.L_178:
        /*0008*/ 	.byte	0x01, 0x35
	.zero		2


	//----- nvinfo : EIATTR_PARAM_CBANK
	.align		4
        /*000c*/ 	.byte	0x04, 0x0a
        /*000e*/ 	.short	(.L_180 - .L_179)
	.align		4
.L_179:
        /*0010*/ 	.word	index@(.nv.constant0._ZN7cutlass13device_kernelIN5flash19enable_sm80_to_sm89INS1_16FlashAttnFwdSm80INS1_25CollectiveMainloopFwdSm80ILi4ELi1ELb0EN4cute5tupleIJNS5_1CILi128EEENS7_ILi48EEENS7_ILi96EEEEEELi96ENS_6half_tEfNS_4arch4Sm80ELb0ELb1ELb1ELb0ELb1ELb0ELb1ELb1EEENS1_21CollectiveEpilogueFwdINS6_IJS8_SA_S9_EEENS6_IJNS7_ILi1EEESI_SI_EEESC_SE_Li128ELb0ELb1ELb1ELb0EEENS1_19SingleTileSchedulerILb0ELb1ELb1ELi128EEEEEEEEEvNT_6ParamsE)
        /*0014*/ 	.short	0x0160
        /*0016*/ 	.short	0x0418


	//----- nvinfo : EIATTR_CBANK_PARAM_SIZE
	.align		4
.L_180:
        /*0018*/ 	.byte	0x03, 0x19
        /*001a*/ 	.short	0x0418


	//----- nvinfo : EIATTR_KPARAM_INFO
	.align		4
        /*001c*/ 	.byte	0x04, 0x17
        /*001e*/ 	.short	(.L_182 - .L_181)
.L_181:
        /*0020*/ 	.word	0x00000000
        /*0024*/ 	.short	0x0000
        /*0026*/ 	.short	0x0000
        /*0028*/ 	.byte	0x00, 0xf0, 0x61, 0x10


	//----- nvinfo : EIATTR_MAXREG_COUNT
	.align		4
.L_182:
        /*002c*/ 	.byte	0x03, 0x1b
        /*002e*/ 	.short	0x00ff


	//----- nvinfo : EIATTR_NUM_BARRIERS
	.align		4
        /*0030*/ 	.byte	0x02, 0x4c
        /*0032*/ 	.byte	0x02
	.zero		1


	//----- nvinfo : EIATTR_MERCURY_ISA_VERSION
	.align		4
        /*0034*/ 	.byte	0x03, 0x5f
        /*0036*/ 	.short	0x0000


	//----- nvinfo : EIATTR_COOP_GROUP_MASK_REGIDS
	.align		4
        /*0038*/ 	.byte	0x04, 0x29
        /*003a*/ 	.short	(.L_184 - .L_183)


	//   ....[0]....
.L_183:
        /*003c*/ 	.word	0xffffffff


	//   ....[1]....
        /*0040*/ 	.word	0xffffffff


	//   ....[2]....
        /*0044*/ 	.word	0xffffffff


	//   ....[3]....
        /*0048*/ 	.word	0xffffffff


	//   ....[4]....
        /*004c*/ 	.word	0xffffffff


	//   ....[5]....
        /*0050*/ 	.word	0xffffffff


	//   ....[6]....
        /*0054*/ 	.word	0xffffffff


	//   ....[7]....
        /*0058*/ 	.word	0xffffffff


	//   ....[8]....
        /*005c*/ 	.word	0xffffffff


	//   ....[9]....
        /*0060*/ 	.word	0xffffffff


	//   ....[10]....
        /*0064*/ 	.word	0xffffffff


	//   ....[11]....
        /*0068*/ 	.word	0xffffffff


	//   ....[12]....
        /*006c*/ 	.word	0xffffffff


	//   ....[13]....
        /*0070*/ 	.word	0xffffffff


	//   ....[14]....
        /*0074*/ 	.word	0xffffffff


	//   ....[15]....
        /*0078*/ 	.word	0xffffffff


	//   ....[16]....
        /*007c*/ 	.word	0xffffffff


	//   ....[17]....
        /*0080*/ 	.word	0xffffffff


	//   ....[18]....
        /*0084*/ 	.word	0xffffffff


	//   ....[19]....
        /*0088*/ 	.word	0xffffffff


	//   ....[20]....
        /*008c*/ 	.word	0xffffffff


	//   ....[21]....
        /*0090*/ 	.word	0xffffffff


	//   ....[22]....
        /*0094*/ 	.word	0xffffffff


	//   ....[23]....
        /*0098*/ 	.word	0xffffffff


	//   ....[24]....
        /*009c*/ 	.word	0xffffffff


	//   ....[25]....
        /*00a0*/ 	.word	0xffffffff


	//   ....[26]....
        /*00a4*/ 	.word	0xffffffff


	//   ....[27]....
        /*00a8*/ 	.word	0xffffffff


	//   ....[28]....
        /*00ac*/ 	.word	0xffffffff


	//   ....[29]....
        /*00b0*/ 	.word	0xffffffff


	//   ....[30]....
        /*00b4*/ 	.word	0xffffffff


	//   ....[31]....
        /*00b8*/ 	.word	0xffffffff


	//   ....[32]....
        /*00bc*/ 	.word	0xffffffff


	//   ....[33]....
        /*00c0*/ 	.word	0xffffffff


	//   ....[34]....
        /*00c4*/ 	.word	0xffffffff


	//   ....[35]....
        /*00c8*/ 	.word	0xffffffff


	//   ....[36]....
        /*00cc*/ 	.word	0xffffffff


	//   ....[37]....
        /*00d0*/ 	.word	0xffffffff


	//   ....[38]....
        /*00d4*/ 	.word	0xffffffff


	//   ....[39]....
        /*00d8*/ 	.word	0xffffffff


	//   ....[40]....
        /*00dc*/ 	.word	0xffffffff


	//   ....[41]....
        /*00e0*/ 	.word	0xffffffff


	//   ....[42]....
        /*00e4*/ 	.word	0xffffffff


	//   ....[43]....
        /*00e8*/ 	.word	0xffffffff


	//   ....[44]....
        /*00ec*/ 	.word	0xffffffff


	//   ....[45]....
        /*00f0*/ 	.word	0xffffffff


	//   ....[46]....
        /*00f4*/ 	.word	0xffffffff


	//   ....[47]....
        /*00f8*/ 	.word	0xffffffff


	//   ....[48]....
        /*00fc*/ 	.word	0xffffffff


	//   ....[49]....
        /*0100*/ 	.word	0xffffffff


	//   ....[50]....
        /*0104*/ 	.word	0xffffffff


	//   ....[51]....
        /*0108*/ 	.word	0xffffffff


	//   ....[52]....
        /*010c*/ 	.word	0xffffffff


	//   ....[53]....
        /*0110*/ 	.word	0xffffffff


	//   ....[54]....
        /*0114*/ 	.word	0xffffffff


	//   ....[55]....
        /*0118*/ 	.word	0xffffffff


	//   ....[56]....
        /*011c*/ 	.word	0xffffffff


	//   ....[57]....
        /*0120*/ 	.word	0xffffffff


	//   ....[58]....
        /*0124*/ 	.word	0xffffffff


	//   ....[59]....
        /*0128*/ 	.word	0xffffffff


	//   ....[60]....
        /*012c*/ 	.word	0xffffffff


	//   ....[61]....
        /*0130*/ 	.word	0xffffffff


	//   ....[62]....
        /*0134*/ 	.word	0xffffffff


	//   ....[63]....
        /*0138*/ 	.word	0xffffffff


	//   ....[64]....
        /*013c*/ 	.word	0xffffffff


	//   ....[65]....
        /*0140*/ 	.word	0xffffffff


	//   ....[66]....
        /*0144*/ 	.word	0xffffffff


	//   ....[67]....
        /*0148*/ 	.word	0xffffffff


	//   ....[68]....
        /*014c*/ 	.word	0xffffffff


	//   ....[69]....
        /*0150*/ 	.word	0xffffffff


	//   ....[70]....
        /*0154*/ 	.word	0xffffffff


	//   ....[71]....
        /*0158*/ 	.word	0xffffffff


	//   ....[72]....
        /*015c*/ 	.word	0xffffffff


	//   ....[73]....
        /*0160*/ 	.word	0xffffffff


	//   ....[74]....
        /*0164*/ 	.word	0xffffffff


	//   ....[75]....
        /*0168*/ 	.word	0xffffffff


	//   ....[76]....
        /*016c*/ 	.word	0xffffffff


	//   ....[77]....
        /*0170*/ 	.word	0xffffffff


	//   ....[78]....
        /*0174*/ 	.word	0xffffffff


	//   ....[79]....
        /*0178*/ 	.word	0xffffffff


	//   ....[80]....
        /*017c*/ 	.word	0xffffffff


	//   ....[81]....
        /*0180*/ 	.word	0xffffffff


	//   ....[82]....
        /*0184*/ 	.word	0xffffffff


	//   ....[83]....
        /*0188*/ 	.word	0xffffffff


	//   ....[84]....
        /*018c*/ 	.word	0xffffffff


	//   ....[85]....
        /*0190*/ 	.word	0xffffffff


	//   ....[86]....
        /*0194*/ 	.word	0xffffffff


	//   ....[87]....
        /*0198*/ 	.word	0xffffffff


	//   ....[88]....
        /*019c*/ 	.word	0xffffffff


	//   ....[89]....
        /*01a0*/ 	.word	0xffffffff


	//   ....[90]....
        /*01a4*/ 	.word	0xffffffff


	//   ....[91]....
        /*01a8*/ 	.word	0xffffffff


	//   ....[92]....
        /*01ac*/ 	.word	0xffffffff


	//   ....[93]....
        /*01b0*/ 	.word	0xffffffff


	//   ....[94]....
        /*01b4*/ 	.word	0xffffffff


	//   ....[95]....
        /*01b8*/ 	.word	0xffffffff


	//   ....[96]....
        /*01bc*/ 	.word	0xffffffff


	//   ....[97]....
        /*01c0*/ 	.word	0xffffffff


	//   ....[98]....
        /*01c4*/ 	.word	0xffffffff


	//   ....[99]....
        /*01c8*/ 	.word	0xffffffff


	//   ....[100]....
        /*01cc*/ 	.word	0xffffffff


	//   ....[101]....
        /*01d0*/ 	.word	0xffffffff


	//   ....[102]....
        /*01d4*/ 	.word	0xffffffff


	//   ....[103]....
        /*01d8*/ 	.word	0xffffffff


	//   ....[104]....
        /*01dc*/ 	.word	0xffffffff


	//   ....[105]....
        /*01e0*/ 	.word	0xffffffff


	//   ....[106]....
        /*01e4*/ 	.word	0xffffffff


	//   ....[107]....
        /*01e8*/ 	.word	0xffffffff


	//   ....[108]....
        /*01ec*/ 	.word	0xffffffff


	//   ....[109]....
        /*01f0*/ 	.word	0xffffffff


	//   ....[110]....
        /*01f4*/ 	.word	0xffffffff


	//   ....[111]....
        /*01f8*/ 	.word	0xffffffff


	//   ....[112]....
        /*01fc*/ 	.word	0xffffffff


	//   ....[113]....
        /*0200*/ 	.word	0xffffffff


	//   ....[114]....
        /*0204*/ 	.word	0xffffffff


	//   ....[115]....
        /*0208*/ 	.word	0xffffffff


	//   ....[116]....
        /*020c*/ 	.word	0xffffffff


	//   ....[117]....
        /*0210*/ 	.word	0xffffffff


	//   ....[118]....
        /*0214*/ 	.word	0xffffffff


	//   ....[119]....
        /*0218*/ 	.word	0xffffffff


	//   ....[120]....
        /*021c*/ 	.word	0xffffffff


	//----- nvinfo : EIATTR_COOP_GROUP_INSTR_OFFSETS
	.align		4
.L_184:
        /*0220*/ 	.byte	0x04, 0x28
        /*0222*/ 	.short	(.L_186 - .L_185)


	//   ....[0]....
.L_185:
        /*0224*/ 	.word	0x00000050


	//   ....[1]....
        /*0228*/ 	.word	0x00001270


	//   ....[2]....
        /*022c*/ 	.word	0x000012a0


	//   ....[3]....
        /*0230*/ 	.word	0x000014b0


	//   ....[4]....
        /*0234*/ 	.word	0x000014e0


	//   ....[5]....
        /*0238*/ 	.word	0x00001600


	//   ....[6]....
        /*023c*/ 	.word	0x00001630


	//   ....[7]....
        /*0240*/ 	.word	0x00001750


	//   ....[8]....
        /*0244*/ 	.word	0x00001790


	//   ....[9]....
        /*0248*/ 	.word	0x00001d90


	//   ....[10]....
        /*024c*/ 	.word	0x00001dd0


	//   ....[11]....
        /*0250*/ 	.word	0x00001e00


	//   ....[12]....
        /*0254*/ 	.word	0x00001e40


	//   ....[13]....
        /*0258*/ 	.word	0x000020b0


	//   ....[14]....
        /*025c*/ 	.word	0x00002170


	//   ....[15]....
        /*0260*/ 	.word	0x00002330


	//   ....[16]....
        /*0264*/ 	.word	0x00002340


	//   ....[17]....
        /*0268*/ 	.word	0x00002ce0


	//   ....[18]....
        /*026c*/ 	.word	0x00002d00


	//   ....[19]....
        /*0270*/ 	.word	0x00002de0


	//   ....[20]....
        /*0274*/ 	.word	0x00002e00


	//   ....[21]....
        /*0278*/ 	.word	0x00003210


	//   ....[22]....
        /*027c*/ 	.word	0x00003470


	//   ....[23]....
        /*0280*/ 	.word	0x00003af0


	//   ....[24]....
        /*0284*/ 	.word	0x000044a0


	//   ....[25]....
        /*0288*/ 	.word	0x00004b90


	//   ....[26]....
        /*028c*/ 	.word	0x00004c70


	//   ....[27]....
        /*0290*/ 	.word	0x00004ca0


	//   ....[28]....
        /*0294*/ 	.word	0x00004cd0


	//   ....[29]....
        /*0298*/ 	.word	0x00004d10


	//   ....[30]....
        /*029c*/ 	.word	0x00004e20


	//   ....[31]....
        /*02a0*/ 	.word	0x00005060


	//   ....[32]....
        /*02a4*/ 	.word	0x000051f0


	//   ....[33]....
        /*02a8*/ 	.word	0x00006230


	//   ....[34]....
        /*02ac*/ 	.word	0x00006250


	//   ....[35]....
        /*02b0*/ 	.word	0x00006330


	//   ....[36]....
        /*02b4*/ 	.word	0x00006340


	//   ....[37]....
        /*02b8*/ 	.word	0x00007260


	//   ....[38]....
        /*02bc*/ 	.word	0x00007280


	//   ....[39]....
        /*02c0*/ 	.word	0x000072a0


	//   ....[40]....
        /*02c4*/ 	.word	0x00007340


	//   ....[41]....
        /*02c8*/ 	.word	0x000074a0


	//   ....[42]....
        /*02cc*/ 	.word	0x00007a10


	//   ....[43]....
        /*02d0*/ 	.word	0x00007e90


	//   ....[44]....
        /*02d4*/ 	.word	0x000080b0


	//   ....[45]....
        /*02d8*/ 	.word	0x00008890


	//   ....[46]....
        /*02dc*/ 	.word	0x00008920


	//   ....[47]....
        /*02e0*/ 	.word	0x00008a20


	//   ....[48]....
        /*02e4*/ 	.word	0x00008a70


	//   ....[49]....
        /*02e8*/ 	.word	0x00008ab0


	//   ....[50]....
        /*02ec*/ 	.word	0x00008bf0


	//   ....[51]....
        /*02f0*/ 	.word	0x00008d90


	//   ....[52]....
        /*02f4*/ 	.word	0x00008ed0


	//   ....[53]....
        /*02f8*/ 	.word	0x0000a970


	//   ....[54]....
        /*02fc*/ 	.word	0x0000a9a0


	//   ....[55]....
        /*0300*/ 	.word	0x0000aa80


	//   ....[56]....
        /*0304*/ 	.word	0x0000aa90


	//   ....[57]....
        /*0308*/ 	.word	0x0000b9b0


	//   ....[58]....
        /*030c*/ 	.word	0x0000b9d0


	//   ....[59]....
        /*0310*/ 	.word	0x0000b9f0


	//   ....[60]....
        /*0314*/ 	.word	0x0000ba90


	//   ....[61]....
        /*0318*/ 	.word	0x0000bd40


	//   ....[62]....
        /*031c*/ 	.word	0x0000bdd0


	//   ....[63]....
        /*0320*/ 	.word	0x0000be20


	//   ....[64]....
        /*0324*/ 	.word	0x0000bea0


	//   ....[65]....
        /*0328*/ 	.word	0x0000beb0


	//   ....[66]....
        /*032c*/ 	.word	0x0000bec0


	//   ....[67]....
        /*0330*/ 	.word	0x0000bff0


	//   ....[68]....
        /*0334*/ 	.word	0x0000c120


	//   ....[69]....
        /*0338*/ 	.word	0x0000d990


	//   ....[70]....
        /*033c*/ 	.word	0x0000d9b0


	//   ....[71]....
        /*0340*/ 	.word	0x0000db20


	//   ....[72]....
        /*0344*/ 	.word	0x0000db30


	//   ....[73]....
        /*0348*/ 	.word	0x0000ea60


	//   ....[74]....
        /*034c*/ 	.word	0x0000ea70


	//   ....[75]....
        /*0350*/ 	.word	0x0000ea80


	//   ....[76]....
        /*0354*/ 	.word	0x0000eb20


	//   ....[77]....
        /*0358*/ 	.word	0x0000ecb0


	//   ....[78]....
        /*035c*/ 	.word	0x0000f1d0


	//   ....[79]....
        /*0360*/ 	.word	0x0000f640


	//   ....[80]....
        /*0364*/ 	.word	0x0000fa80


	//   ....[81]....
        /*0368*/ 	.word	0x0000ffd0


	//   ....[82]....
        /*036c*/ 	.word	0x00010100


	//   ....[83]....
        /*0370*/ 	.word	0x00010150


	//   ....[84]....
        /*0374*/ 	.word	0x00010230


	//   ....[85]....
        /*0378*/ 	.word	0x00010280


	//   ....[86]....
        /*037c*/ 	.word	0x00010400


	//   ....[87]....
        /*0380*/ 	.word	0x00010510


	//   ....[88]....
        /*0384*/ 	.word	0x00010690


	//   ....[89]....
        /*0388*/ 	.word	0x00011c30


	//   ....[90]....
        /*038c*/ 	.word	0x00011c50


	//   ....[91]....
        /*0390*/ 	.word	0x00011c60


	//   ....[92]....
        /*0394*/ 	.word	0x00011c80


	//   ....[93]....
        /*0398*/ 	.word	0x00011ca0


	//   ....[94]....
        /*039c*/ 	.word	0x00011cc0


	//   ....[95]....
        /*03a0*/ 	.word	0x00011cd0


	//   ....[96]....
        /*03a4*/ 	.word	0x00011d00


	//   ....[97]....
        /*03a8*/ 	.word	0x00012b60


	//   ....[98]....
        /*03ac*/ 	.word	0x00012bb0


	//   ....[99]....
        /*03b0*/ 	.word	0x00012bf0


	//   ....[100]....
        /*03b4*/ 	.word	0x00012c30


	//   ....[101]....
        /*03b8*/ 	.word	0x00012c70


	//   ....[102]....
        /*03bc*/ 	.word	0x00012cb0


	//   ....[103]....
        /*03c0*/ 	.word	0x00012ce0


	//   ....[104]....
        /*03c4*/ 	.word	0x00012d10


	//   ....[105]....
        /*03c8*/ 	.word	0x00012d60


	//   ....[106]....
        /*03cc*/ 	.word	0x00012d80


	//   ....[107]....
        /*03d0*/ 	.word	0x00013250


	//   ....[108]....
        /*03d4*/ 	.word	0x00013270


	//   ....[109]....
        /*03d8*/ 	.word	0x000136f0


	//   ....[110]....
        /*03dc*/ 	.word	0x00013710


	//   ....[111]....
        /*03e0*/ 	.word	0x00013ba0


	//   ....[112]....
        /*03e4*/ 	.word	0x00013bb0


	//   ....[113]....
        /*03e8*/ 	.word	0x00014390


	//   ....[114]....
        /*03ec*/ 	.word	0x000143f0


	//   ....[115]....
        /*03f0*/ 	.word	0x00014440


	//   ....[116]....
        /*03f4*/ 	.word	0x000144a0


	//   ....[117]....
        /*03f8*/ 	.word	0x000144f0


	//   ....[118]....
        /*03fc*/ 	.word	0x00014550


	//   ....[119]....
        /*0400*/ 	.word	0x000145a0


	//   ....[120]....
        /*0404*/ 	.word	0x00014600


	//----- nvinfo : EIATTR_EXIT_INSTR_OFFSETS
	.align		4
.L_186:
        /*0408*/ 	.byte	0x04, 0x1c
        /*040a*/ 	.short	(.L_188 - .L_187)


	//   ....[0]....
.L_187:
        /*040c*/ 	.word	0x000001b0


	//   ....[1]....
        /*0410*/ 	.word	0x00013bc0


	//   ....[2]....
        /*0414*/ 	.word	0x00013fe0


	//   ....[3]....
        /*0418*/ 	.word	0x00014030


	//   ....[4]....
        /*041c*/ 	.word	0x00014060


	//   ....[5]....
        /*0420*/ 	.word	0x000140c0


	//   ....[6]....
        /*0424*/ 	.word	0x00014350


	//----- nvinfo : EIATTR_CTAIDZ_USED
	.align		4
.L_188:
        /*0428*/ 	.byte	0x01, 0x04
	.zero		2


	//----- nvinfo : EIATTR_MAX_THREADS
	.align		4
        /*042c*/ 	.byte	0x04, 0x05
        /*042e*/ 	.short	(.L_190 - .L_189)
.L_189:
        /*0430*/ 	.word	0x00000080
        /*0434*/ 	.word	0x00000001
        /*0438*/ 	.word	0x00000001


	//----- nvinfo : EIATTR_CRS_STACK_SIZE
	.align		4
.L_190:
        /*043c*/ 	.byte	0x04, 0x1e
        /*043e*/ 	.short	(.L_192 - .L_191)
.L_191:
        /*0440*/ 	.word	0x00000000
.L_192:


//--------------------- .nv.info._ZN7cutlass13device_kernelIN5flash19enable_sm80_to_sm89INS1_16FlashAttnFwdSm80INS1_25CollectiveMainloopFwdSm80ILi4ELi1ELb0EN4cute5tupleIJNS5_1CILi128EEENS7_ILi48EEENS7_ILi96EEEEEELi96ENS_6half_tEfNS_4arch4Sm80ELb0ELb1ELb1ELb1ELb1ELb0ELb1ELb1EEENS1_21CollectiveEpilogueFwdINS6_IJS8_SA_S9_EEENS6_IJNS7_ILi1EEESI_SI_EEESC_SE_Li128ELb1ELb1ELb1ELb0EEENS1_36VarlenDynamicPersistentTileSchedulerILi128ELi48ELi128ELi128ELb1ELb1ELb0ELb1ELb0ELb1EEEEEEEEEvNT_6ParamsE --------------------------
	.section	.nv.info._ZN7cutlass13device_kernelIN5flash19enable_sm80_to_sm89INS1_16FlashAttnFwdSm80INS1_25CollectiveMainloopFwdSm80ILi4ELi1ELb0EN4cute5tupleIJNS5_1CILi128EEENS7_ILi48EEENS7_ILi96EEEEEELi96ENS_6half_tEfNS_4arch4Sm80ELb0ELb1ELb1ELb1ELb1ELb0ELb1ELb1EEENS1_21CollectiveEpilogueFwdINS6_IJS8_SA_S9_EEENS6_IJNS7_ILi1EEESI_SI_EEESC_SE_Li128ELb1ELb1ELb1ELb0EEENS1_36VarlenDynamicPersistentTileSchedulerILi128ELi48ELi128ELi128ELb1ELb1ELb0ELb1ELb0ELb1EEEEEEEEEvNT_6ParamsE,"",@"SHT_CUDA_INFO"
	.sectionflags	@""
	.align	4


	//----- nvinfo : EIATTR_CUDA_API_VERSION
	.align		4
        /*0000*/ 	.byte	0x04, 0x37
        /*0002*/ 	.short	(.L_194 - .L_193)
.L_193:
        /*0004*/ 	.word	0x00000082


	//----- nvinfo : EIATTR_SW2861232_WAR
	.align		4
.L_194:
        /*0008*/ 	.byte	0x01, 0x35
	.zero		2


	//----- nvinfo : EIATTR_PARAM_CBANK
	.align		4
        /*000c*/ 	.byte	0x04, 0x0a
        /*000e*/ 	.short	(.L_196 - .L_195)
	.align		4
.L_195:
        /*0010*/ 	.word	index@(.nv.constant0._ZN7cutlass13device_kernelIN5flash19enable_sm80_to_sm89INS1_16FlashAttnFwdSm80INS1_25CollectiveMainloopFwdSm80ILi4ELi1ELb0EN4cute5tupleIJNS5_1CILi128EEENS7_ILi48EEENS7_ILi96EEEEEELi96ENS_6half_tEfNS_4arch4Sm80ELb0ELb1ELb1ELb1ELb1ELb0ELb1ELb1EEENS1_21CollectiveEpilogueFwdINS6_IJS8_SA_S9_EEENS6_IJNS7_ILi1EEESI_SI_EEESC_SE_Li128ELb1ELb1ELb1ELb0EEENS1_36VarlenDynamicPersistentTileSchedulerILi128ELi48ELi128ELi128ELb1ELb1ELb0ELb1ELb0ELb1EEEEEEEEEvNT_6ParamsE)
        /*0014*/ 	.short	0x0160
        /*0016*/ 	.short	0x0438


	//----- nvinfo : EIATTR_CBANK_PARAM_SIZE
	.align		4
.L_196:
        /*0018*/ 	.byte	0x03, 0x19
        /*001a*/ 	.short	0x0438


	//----- nvinfo : EIATTR_KPARAM_INFO
	.align		4
        /*001c*/ 	.byte	0x04, 0x17
        /*001e*/ 	.short	(.L_198 - .L_197)
.L_197:
        /*0020*/ 	.word	0x00000000
        /*0024*/ 	.short	0x0000
        /*0026*/ 	.short	0x0000
        /*0028*/ 	.byte	0x00, 0xf0, 0xe1, 0x10


	//----- nvinfo : EIATTR_MAXREG_COUNT
	.align		4
.L_198:
        /*002c*/ 	.byte	0x03, 0x1b
        /*002e*/ 	.short	0x00ff


	//----- nvinfo : EIATTR_NUM_BARRIERS
	.align		4
        /*0030*/ 	.byte	0x02, 0x4c
        /*0032*/ 	.byte	0x06
	.zero		1


	//----- nvinfo : EIATTR_ANNOTATIONS
	.align		4
        /*0034*/ 	.byte	0x04, 0x55
        /*0036*/ 	.short	(.L_200 - .L_199)


	//   ....[0]....
.L_199:
        /* <DEDUP_REMOVED lines=38> */


	//----- nvinfo : EIATTR_MERCURY_ISA_VERSION
	.align		4
.L_200:
        /*0288*/ 	.byte	0x03, 0x5f
        /*028a*/ 	.short	0x0000


	//----- nvinfo : EIATTR_INT_WARP_WIDE_INSTR_OFFSETS
	.align		4
        /*028c*/ 	.byte	0x04, 0x31
        /*028e*/ 	.short	(.L_202 - .L_201)


	//   ....[0]....
.L_201:
        /*0290*/ 	.word	0x000143b0


	//   ....[1]....
        /*0294*/ 	.word	0x00014430


	//----- nvinfo : EIATTR_COOP_GROUP_MASK_REGIDS
	.align		4
.L_202:
        /*0298*/ 	.byte	0x04, 0x29
        /*029a*/ 	.short	(.L_204 - .L_203)


	//   ....[0]....
.L_203:
        /*029c*/ 	.word	0xffffffff


	//   ....[1]....
        /*02a0*/ 	.word	0xffffffff


	//   ....[2]....
        /*02a4*/ 	.word	0xffffffff


	//   ....[3]....
        /*02a8*/ 	.word	0xffffffff


	//   ....[4]....
        /*02ac*/ 	.word	0xffffffff


	//   ....[5]....
        /*02b0*/ 	.word	0xffffffff


	//   ....[6]....
        /*02b4*/ 	.word	0xffffffff


	//   ....[7]....
        /*02b8*/ 	.word	0xffffffff


	//   ....[8]....
        /*02bc*/ 	.word	0xffffffff


	//   ....[9]....
        /*02c0*/ 	.word	0xffffffff


	//   ....[10]....
        /*02c4*/ 	.word	0xffffffff


	//   ....[11]....
        /*02c8*/ 	.word	0xffffffff


	//   ....[12]....
        /*02cc*/ 	.word	0xffffffff


	//   ....[13]....
        /*02d0*/ 	.word	0xffffffff


	//   ....[14]....
        /*02d4*/ 	.word	0xffffffff


	//   ....[15]....
        /*02d8*/ 	.word	0xffffffff


	//   ....[16]....
        /*02dc*/ 	.word	0xffffffff


	//   ....[17]....
        /*02e0*/ 	.word	0xffffffff


	//   ....[18]....
        /*02e4*/ 	.word	0xffffffff


	//   ....[19]....
        /*02e8*/ 	.word	0xffffffff


	//   ....[20]....
        /*02ec*/ 	.word	0xffffffff


	//   ....[21]....
        /*02f0*/ 	.word	0xffffffff


	//   ....[22]....
        /*02f4*/ 	.word	0xffffffff


	//   ....[23]....
        /*02f8*/ 	.word	0xffffffff


	//   ....[24]....
        /*02fc*/ 	.word	0xffffffff


	//   ....[25]....
        /*0300*/ 	.word	0xffffffff


	//   ....[26]....
        /*0304*/ 	.word	0xffffffff


	//   ....[27]....
        /*0308*/ 	.word	0xffffffff


	//   ....[28]....
        /*030c*/ 	.word	0xffffffff


	//   ....[29]....
        /*0310*/ 	.word	0xffffffff


	//   ....[30]....
        /*0314*/ 	.word	0xffffffff


	//   ....[31]....
        /*0318*/ 	.word	0xffffffff


	//   ....[32]....
        /*031c*/ 	.word	0xffffffff


	//   ....[33]....
        /*0320*/ 	.word	0xffffffff


	//   ....[34]....
        /*0324*/ 	.word	0xffffffff


	//   ....[35]....
        /*0328*/ 	.word	0xffffffff


	//   ....[36]....
        /*032c*/ 	.word	0xffffffff


	//   ....[37]....
        /*0330*/ 	.word	0xffffffff


	//   ....[38]....
        /*0334*/ 	.word	0xffffffff


	//   ....[39]....
        /*0338*/ 	.word	0xffffffff


	//   ....[40]....
        /*033c*/ 	.word	0xffffffff


	//   ....[41]....
        /*0340*/ 	.word	0xffffffff


	//   ....[42]....
        /*0344*/ 	.word	0xffffffff


	//   ....[43]....
        /*0348*/ 	.word	0xffffffff


	//   ....[44]....
        /*034c*/ 	.word	0xffffffff


	//   ....[45]....
        /*0350*/ 	.word	0xffffffff


	//   ....[46]....
        /*0354*/ 	.word	0xffffffff


	//   ....[47]....
        /*0358*/ 	.word	0xffffffff


	//   ....[48]....
        /*035c*/ 	.word	0xffffffff


	//   ....[49]....
        /*0360*/ 	.word	0xffffffff


	//   ....[50]....
        /*0364*/ 	.word	0xffffffff


	//   ....[51]....
        /*0368*/ 	.word	0xffffffff


	//   ....[52]....
        /*036c*/ 	.word	0xffffffff


	//   ....[53]....
        /*0370*/ 	.word	0xffffffff


	//   ....[54]....
        /*0374*/ 	.word	0xffffffff


	//   ....[55]....
        /*0378*/ 	.word	0xffffffff


	//   ....[56]....
        /*037c*/ 	.word	0xffffffff


	//   ....[57]....
        /*0380*/ 	.word	0xffffffff


	//   ....[58]....
        /*0384*/ 	.word	0xffffffff


	//   ....[59]....
        /*0388*/ 	.word	0xffffffff


	//   ....[60]....
        /*038c*/ 	.word	0xffffffff


	//   ....[61]....
        /*0390*/ 	.word	0xffffffff


	//   ....[62]....
        /*0394*/ 	.word	0xffffffff


	//   ....[63]....
        /*0398*/ 	.word	0xffffffff


	//   ....[64]....
        /*039c*/ 	.word	0xffffffff


	//   ....[65]....
        /*03a0*/ 	.word	0xffffffff


	//   ....[66]....
        /*03a4*/ 	.word	0xffffffff


	//   ....[67]....
        /*03a8*/ 	.word	0xffffffff


	//   ....[68]....
        /*03ac*/ 	.word	0xffffffff


	//   ....[69]....
        /*03b0*/ 	.word	0xffffffff


	//   ....[70]....
        /*03b4*/ 	.word	0xffffffff


	//   ....[71]....
        /*03b8*/ 	.word	0xffffffff


	//   ....[72]....
        /*03bc*/ 	.word	0xffffffff


	//   ....[73]....
        /*03c0*/ 	.word	0xffffffff


	//   ....[74]....
        /*03c4*/ 	.word	0xffffffff


	//   ....[75]....
        /*03c8*/ 	.word	0xffffffff


	//   ....[76]....
        /*03cc*/ 	.word	0xffffffff


	//   ....[77]....
        /*03d0*/ 	.word	0xffffffff


	//   ....[78]....
        /*03d4*/ 	.word	0xffffffff


	//   ....[79]....
        /*03d8*/ 	.word	0xffffffff


	//   ....[80]....
        /*03dc*/ 	.word	0xffffffff


	//   ....[81]....
        /*03e0*/ 	.word	0xffffffff


	//   ....[82]....
        /*03e4*/ 	.word	0xffffffff


	//   ....[83]....
        /*03e8*/ 	.word	0xffffffff


	//   ....[84]....
        /*03ec*/ 	.word	0xffffffff


	//   ....[85]....
        /*03f0*/ 	.word	0xffffffff


	//   ....[86]....
        /*03f4*/ 	.word	0xffffffff


	//   ....[87]....
        /*03f8*/ 	.word	0xffffffff


	//   ....[88]....
        /*03fc*/ 	.word	0xffffffff


	//   ....[89]....
        /*0400*/ 	.word	0xffffffff


	//   ....[90]....
        /*0404*/ 	.word	0xffffffff


	//   ....[91]....
        /*0408*/ 	.word	0xffffffff


	//   ....[92]....
        /*040c*/ 	.word	0xffffffff


	//   ....[93]....
        /*0410*/ 	.word	0xffffffff


	//   ....[94]....
        /*0414*/ 	.word	0xffffffff


	//   ....[95]....
        /*0418*/ 	.word	0xffffffff


	//   ....[96]....
        /*041c*/ 	.word	0xffffffff


	//   ....[97]....
        /*0420*/ 	.word	0xffffffff


	//   ....[98]....
        /*0424*/ 	.word	0xffffffff


	//   ....[99]....
        /*0428*/ 	.word	0xffffffff


	//   ....[100]....
        /*042c*/ 	.word	0xffffffff


	//   ....[101]....
        /*0430*/ 	.word	0xffffffff


	//   ....[102]....
        /*0434*/ 	.word	0xffffffff


	//   ....[103]....
        /*0438*/ 	.word	0xffffffff


	//   ....[104]....
        /*043c*/ 	.word	0xffffffff


	//   ....[105]....
        /*0440*/ 	.word	0xffffffff


	//   ....[106]....
        /*0444*/ 	.word	0xffffffff


	//   ....[107]....
        /*0448*/ 	.word	0xffffffff


	//   ....[108]....
        /*044c*/ 	.word	0xffffffff


	//   ....[109]....
        /*0450*/ 	.word	0xffffffff


	//   ....[110]....
        /*0454*/ 	.word	0xffffffff


	//   ....[111]....
        /*0458*/ 	.word	0xffffffff


	//   ....[112]....
        /*045c*/ 	.word	0xffffffff


	//   ....[113]....
        /*0460*/ 	.word	0xffffffff


	//   ....[114]....
        /*0464*/ 	.word	0xffffffff


	//   ....[115]....
        /*0468*/ 	.word	0xffffffff


	//   ....[116]....
        /*046c*/ 	.word	0xffffffff


	//   ....[117]....
        /*0470*/ 	.word	0xffffffff


	//   ....[118]....
        /*0474*/ 	.word	0xffffffff


	//   ....[119]....
        /*0478*/ 	.word	0xffffffff


	//   ....[120]....
        /*047c*/ 	.word	0xffffffff


	//   ....[121]....
        /*0480*/ 	.word	0xffffffff


	//   ....[122]....
        /*0484*/ 	.word	0xffffffff


	//   ....[123]....
        /*0488*/ 	.word	0xffffffff


	//   ....[124]....
        /*048c*/ 	.word	0xffffffff


	//   ....[125]....
        /*0490*/ 	.word	0xffffffff


	//   ....[126]....
        /*0494*/ 	.word	0xffffffff


	//   ....[127]....
        /*0498*/ 	.word	0xffffffff


	//   ....[128]....
        /*049c*/ 	.word	0xffffffff


	//   ....[129]....
        /*04a0*/ 	.word	0xffffffff


	//   ....[130]....
        /*04a4*/ 	.word	0xffffffff


	//   ....[131]....
        /*04a8*/ 	.word	0xffffffff


	//   ....[132]....
        /*04ac*/ 	.word	0xffffffff


	//   ....[133]....
        /*04b0*/ 	.word	0xffffffff


	//   ....[134]....
        /*04b4*/ 	.word	0xffffffff


	//   ....[135]....
        /*04b8*/ 	.word	0xffffffff


	//   ....[136]....
        /*04bc*/ 	.word	0xffffffff


	//   ....[137]....
        /*04c0*/ 	.word	0xffffffff


	//   ....[138]....
        /*04c4*/ 	.word	0xffffffff


	//   ....[139]....
        /*04c8*/ 	.word	0xffffffff


	//   ....[140]....
        /*04cc*/ 	.word	0xffffffff


	//   ....[141]....
        /*04d0*/ 	.word	0xffffffff


	//   ....[142]....
        /*04d4*/ 	.word	0xffffffff


	//   ....[143]....
        /*04d8*/ 	.word	0xffffffff


	//   ....[144]....
        /*04dc*/ 	.word	0xffffffff


	//   ....[145]....
        /*04e0*/ 	.word	0xffffffff


	//   ....[146]....
        /*04e4*/ 	.word	0xffffffff


	//   ....[147]....
        /*04e8*/ 	.word	0xffffffff


	//   ....[148]....
        /*04ec*/ 	.word	0xffffffff


	//   ....[149]....
        /*04f0*/ 	.word	0xffffffff


	//   ....[150]....
        /*04f4*/ 	.word	0xffffffff


	//   ....[151]....
        /*04f8*/ 	.word	0xffffffff


	//   ....[152]....
        /*04fc*/ 	.word	0xffffffff


	//   ....[153]....
        /*0500*/ 	.word	0xffffffff


	//   ....[154]....
        /*0504*/ 	.word	0xffffffff


	//   ....[155]....
        /*0508*/ 	.word	0xffffffff


	//   ....[156]....
        /*050c*/ 	.word	0xffffffff


	//   ....[157]....
        /*0510*/ 	.word	0xffffffff


	//   ....[158]....
        /*0514*/ 	.word	0xffffffff


	//   ....[159]....
        /*0518*/ 	.word	0xffffffff


	//   ....[160]....
        /*051c*/ 	.word	0xffffffff


	//   ....[161]....
        /*0520*/ 	.word	0xffffffff


	//   ....[162]....
        /*0524*/ 	.word	0xffffffff


	//   ....[163]....
        /*0528*/ 	.word	0xffffffff


	//   ....[164]....
        /*052c*/ 	.word	0xffffffff


	//   ....[165]....
        /*0530*/ 	.word	0xffffffff


	//   ....[166]....
        /*0534*/ 	.word	0xffffffff


	//   ....[167]....
        /*0538*/ 	.word	0xffffffff


	//   ....[168]....
        /*053c*/ 	.word	0xffffffff


	//   ....[169]....
        /*0540*/ 	.word	0xffffffff


	//   ....[170]....
        /*0544*/ 	.word	0xffffffff


	//   ....[171]....
        /*0548*/ 	.word	0xffffffff


	//   ....[172]....
        /*054c*/ 	.word	0xffffffff


	//   ....[173]....
        /*0550*/ 	.word	0xffffffff


	//   ....[174]....
        /*0554*/ 	.word	0xffffffff


	//   ....[175]....
        /*0558*/ 	.word	0xffffffff


	//   ....[176]....
        /*055c*/ 	.word	0xffffffff


	//   ....[177]....
        /*0560*/ 	.word	0xffffffff


	//   ....[178]....
        /*0564*/ 	.word	0xffffffff


	//   ....[179]....
        /*0568*/ 	.word	0xffffffff


	//   ....[180]....
        /*056c*/ 	.word	0xffffffff


	//   ....[181]....
        /*0570*/ 	.word	0xffffffff


	//   ....[182]....
        /*0574*/ 	.word	0xffffffff


	//   ....[183]....
        /*0578*/ 	.word	0xffffffff


	//   ....[184]....
        /*057c*/ 	.word	0xffffffff


	//   ....[185]....
        /*0580*/ 	.word	0xffffffff


	//   ....[186]....
        /*0584*/ 	.word	0xffffffff


	//   ....[187]....
        /*0588*/ 	.word	0xffffffff


	//   ....[188]....
        /*058c*/ 	.word	0xffffffff


	//   ....[189]....
        /*0590*/ 	.word	0xffffffff


	//   ....[190]....
        /*0594*/ 	.word	0xffffffff


	//   ....[191]....
        /*0598*/ 	.word	0xffffffff


	//   ....[192]....
        /*059c*/ 	.word	0xffffffff


	//   ....[193]....
        /*05a0*/ 	.word	0xffffffff


	//   ....[194]....
        /*05a4*/ 	.word	0xffffffff


	//   ....[195]....
        /*05a8*/ 	.word	0xffffffff


	//   ....[196]....
        /*05ac*/ 	.word	0xffffffff


	//   ....[197]....
        /*05b0*/ 	.word	0xffffffff


	//   ....[198]....
        /*05b4*/ 	.word	0xffffffff


	//   ....[199]....
        /*05b8*/ 	.word	0xffffffff


	//   ....[200]....
        /*05bc*/ 	.word	0xffffffff


	//   ....[201]....
        /*05c0*/ 	.word	0xffffffff


	//   ....[202]....
        /*05c4*/ 	.word	0xffffffff


	//   ....[203]....
        /*05c8*/ 	.word	0xffffffff


	//   ....[204]....
        /*05cc*/ 	.word	0xffffffff


	//   ....[205]....
        /*05d0*/ 	.word	0xffffffff


	//   ....[206]....
        /*05d4*/ 	.word	0xffffffff


	//   ....[207]....
        /*05d8*/ 	.word	0xffffffff


	//   ....[208]....
        /*05dc*/ 	.word	0xffffffff


	//   ....[209]....
        /*05e0*/ 	.word	0xffffffff


	//   ....[210]....
        /*05e4*/ 	.word	0xffffffff


	//   ....[211]....
        /*05e8*/ 	.word	0xffffffff


	//   ....[212]....
        /*05ec*/ 	.word	0xffffffff


	//   ....[213]....
        /*05f0*/ 	.word	0xffffffff


	//   ....[214]....
        /*05f4*/ 	.word	0xffffffff


	//   ....[215]....
        /*05f8*/ 	.word	0xffffffff


	//   ....[216]....
        /*05fc*/ 	.word	0xffffffff


	//   ....[217]....
        /*0600*/ 	.word	0xffffffff


	//   ....[218]....
        /*0604*/ 	.word	0xffffffff


	//   ....[219]....
        /*0608*/ 	.word	0xffffffff


	//   ....[220]....
        /*060c*/ 	.word	0xffffffff


	//   ....[221]....
        /*0610*/ 	.word	0xffffffff


	//   ....[222]....
        /*0614*/ 	.word	0xffffffff


	//   ....[223]....
        /*0618*/ 	.word	0xffffffff


	//   ....[224]....
        /*061c*/ 	.word	0xffffffff


	//   ....[225]....
        /*0620*/ 	.word	0xffffffff


	//   ....[226]....
        /*0624*/ 	.word	0xffffffff


	//   ....[227]....
        /*0628*/ 	.word	0xffffffff


	//   ....[228]....
        /*062c*/ 	.word	0xffffffff


	//   ....[229]....
        /*0630*/ 	.word	0xffffffff


	//   ....[230]....
        /*0634*/ 	.word	0xffffffff


	//   ....[231]....
        /*0638*/ 	.word	0xffffffff


	//   ....[232]....
        /*063c*/ 	.word	0xffffffff


	//   ....[233]....
        /*0640*/ 	.word	0xffffffff


	//   ....[234]....
        /*0644*/ 	.word	0xffffffff


	//   ....[235]....
        /*0648*/ 	.word	0xffffffff


	//   ....[236]....
        /*064c*/ 	.word	0xffffffff


	//   ....[237]....
        /*0650*/ 	.word	0xffffffff


	//   ....[238]....
        /*0654*/ 	.word	0xffffffff


	//   ....[239]....
        /*0658*/ 	.word	0xffffffff


	//   ....[240]....
        /*065c*/ 	.word	0xffffffff


	//   ....[241]....
        /*0660*/ 	.word	0xffffffff


	//   ....[242]....
        /*0664*/ 	.word	0xffffffff


	//   ....[243]....
        /*0668*/ 	.word	0xffffffff


	//   ....[244]....
        /*066c*/ 	.word	0xffffffff


	//   ....[245]....
        /*0670*/ 	.word	0xffffffff


	//   ....[246]....
        /*0674*/ 	.word	0xffffffff


	//   ....[247]....
        /*0678*/ 	.word	0xffffffff


	//   ....[248]....
        /*067c*/ 	.word	0xffffffff


	//   ....[249]....
        /*0680*/ 	.word	0xffffffff


	//   ....[250]....
        /*0684*/ 	.word	0xffffffff


	//   ....[251]....
        /*0688*/ 	.word	0xffffffff


	//   ....[252]....
        /*068c*/ 	.word	0xffffffff


	//   ....[253]....
        /*0690*/ 	.word	0xffffffff


	//   ....[254]....
        /*0694*/ 	.word	0xffffffff


	//   ....[255]....
        /*0698*/ 	.word	0xffffffff


	//   ....[0]....
        /*069c*/ 	.word	0xffffffff


	//   ....[1]....
        /*06a0*/ 	.word	0xffffffff


	//   ....[2]....
        /*06a4*/ 	.word	0xffffffff


	//   ....[3]....
        /*06a8*/ 	.word	0xffffffff


	//   ....[4]....
        /*06ac*/ 	.word	0xffffffff


	//   ....[5]....
        /*06b0*/ 	.word	0xffffffff


	//   ....[6]....
        /*06b4*/ 	.word	0xffffffff


	//   ....[7]....
        /*06b8*/ 	.word	0xffffffff


	//   ....[8]....
        /*06bc*/ 	.word	0xffffffff


	//   ....[9]....
        /*06c0*/ 	.word	0xffffffff


	//   ....[10]....
        /*06c4*/ 	.word	0xffffffff


	//   ....[11]....
        /*06c8*/ 	.word	0xffffffff


	//   ....[12]....
        /*06cc*/ 	.word	0xffffffff


	//   ....[13]....
        /*06d0*/ 	.word	0xffffffff


	//   ....[14]....
        /*06d4*/ 	.word	0xffffffff


	//   ....[15]....
        /*06d8*/ 	.word	0xffffffff


	//   ....[16]....
        /*06dc*/ 	.word	0xffffffff


	//   ....[17]....
        /*06e0*/ 	.word	0xffffffff


	//   ....[18]....
        /*06e4*/ 	.word	0xffffffff


	//   ....[19]....
        /*06e8*/ 	.word	0xffffffff


	//   ....[20]....
        /*06ec*/ 	.word	0xffffffff


	//   ....[21]....
        /*06f0*/ 	.word	0xffffffff


	//   ....[22]....
        /*06f4*/ 	.word	0xffffffff


	//   ....[23]....
        /*06f8*/ 	.word	0xffffffff


	//   ....[24]....
        /*06fc*/ 	.word	0xffffffff


	//   ....[25]....
        /*0700*/ 	.word	0xffffffff


	//   ....[26]....
        /*0704*/ 	.word	0xffffffff


	//   ....[27]....
        /*0708*/ 	.word	0xffffffff


	//   ....[28]....
        /*070c*/ 	.word	0xffffffff


	//   ....[29]....
        /*0710*/ 	.word	0xffffffff


	//   ....[30]....
        /*0714*/ 	.word	0xffffffff


	//   ....[31]....
        /*0718*/ 	.word	0xffffffff


	//   ....[32]....
        /*071c*/ 	.word	0xffffffff


	//   ....[33]....
        /*0720*/ 	.word	0xffffffff


	//   ....[34]....
        /*0724*/ 	.word	0xffffffff


	//   ....[35]....
        /*0728*/ 	.word	0xffffffff


	//   ....[36]....
        /*072c*/ 	.word	0xffffffff


	//   ....[37]....
        /*0730*/ 	.word	0xffffffff


	//   ....[38]....
        /*0734*/ 	.word	0xffffffff


	//   ....[39]....
        /*0738*/ 	.word	0xffffffff


	//   ....[40]....
        /*073c*/ 	.word	0xffffffff


	//   ....[41]....
        /*0740*/ 	.word	0xffffffff


	//   ....[42]....
        /*0744*/ 	.word	0xffffffff


	//   ....[43]....
        /*0748*/ 	.word	0xffffffff


	//   ....[44]....
        /*074c*/ 	.word	0xffffffff


	//   ....[45]....
        /*0750*/ 	.word	0xffffffff


	//   ....[46]....
        /*0754*/ 	.word	0xffffffff


	//   ....[47]....
        /*0758*/ 	.word	0xffffffff


	//----- nvinfo : EIATTR_COOP_GROUP_INSTR_OFFSETS
	.align		4
.L_204:
        /*075c*/ 	.byte	0x04, 0x28
        /*075e*/ 	.short	(.L_206 - .L_205)


	//   ....[0]....
.L_205:
        /*0760*/ 	.word	0x00000050


	//   ....[1]....
        /*0764*/ 	.word	0x00000200


	//   ....[2]....
        /*0768*/ 	.word	0x00000230


	//   ....[3]....
        /*076c*/ 	.word	0x00000260


	//   ....[4]....
        /*0770*/ 	.word	0x00000290


	//   ....[5]....
        /*0774*/ 	.word	0x000002c0


	//   ....[6]....
        /*0778*/ 	.word	0x000002f0


	//   ....[7]....
        /*077c*/ 	.word	0x00000450


	//   ....[8]....
        /*0780*/ 	.word	0x00000490


	//   ....[9]....
        /*0784*/ 	.word	0x000004c0


	//   ....[10]....
        /*0788*/ 	.word	0x000004f0


	//   ....[11]....
        /*078c*/ 	.word	0x00000520


	//   ....[12]....
        /*0790*/ 	.word	0x00000550


	//   ....[13]....
        /*0794*/ 	.word	0x000005e0


	//   ....[14]....
        /*0798*/ 	.word	0x00000630


	//   ....[15]....
        /*079c*/ 	.word	0x00000650


	//   ....[16]....
        /*07a0*/ 	.word	0x000006b0


	//   ....[17]....
        /*07a4*/ 	.word	0x00002b00


	//   ....[18]....
        /*07a8*/ 	.word	0x00002b20


	//   ....[19]....
        /*07ac*/ 	.word	0x00002cb0


	//   ....[20]....
        /*07b0*/ 	.word	0x00002cc0


	//   ....[21]....
        /*07b4*/ 	.word	0x00002e40


	//   ....[22]....
        /*07b8*/ 	.word	0x00002e60


	//   ....[23]....
        /*07bc*/ 	.word	0x00002fe0


	//   ....[24]....
        /*07c0*/ 	.word	0x00002ff0


	//   ....[25]....
        /*07c4*/ 	.word	0x00003510


	//   ....[26]....
        /*07c8*/ 	.word	0x00003520


	//   ....[27]....
        /*07cc*/ 	.word	0x00003530


	//   ....[28]....
        /*07d0*/ 	.word	0x00003540


	//   ....[29]....
        /*07d4*/ 	.word	0x000036e0


	//   ....[30]....
        /*07d8*/ 	.word	0x00003710


	//   ....[31]....
        /*07dc*/ 	.word	0x00003a30


	//   ....[32]....
        /*07e0*/ 	.word	0x00003a40


	//   ....[33]....
        /*07e4*/ 	.word	0x000049b0


	//   ....[34]....
        /*07e8*/ 	.word	0x000049d0


	//   ....[35]....
        /*07ec*/ 	.word	0x00004b50


	//   ....[36]....
        /*07f0*/ 	.word	0x00004b60


	//   ....[37]....
        /*07f4*/ 	.word	0x00004db0


	//   ....[38]....
        /*07f8*/ 	.word	0x00005330


	//   ....[39]....
        /*07fc*/ 	.word	0x00005790


	//   ....[40]....
        /*0800*/ 	.word	0x00005bf0


	//   ....[41]....
        /*0804*/ 	.word	0x00006310


	//   ....[42]....
        /*0808*/ 	.word	0x00006340


	//   ....[43]....
        /*080c*/ 	.word	0x00006350


	//   ....[44]....
        /*0810*/ 	.word	0x00006360


	//   ....[45]....
        /*0814*/ 	.word	0x00006370


	//   ....[46]....
        /*0818*/ 	.word	0x000063a0


	//   ....[47]....
        /*081c*/ 	.word	0x000063c0


	//   ....[48]....
        /*0820*/ 	.word	0x000063e0


	//   ....[49]....
        /*0824*/ 	.word	0x00007a40


	//   ....[50]....
        /*0828*/ 	.word	0x00007a60


	//   ....[51]....
        /*082c*/ 	.word	0x00007be0


	//   ....[52]....
        /*0830*/ 	.word	0x00007bf0


	//   ....[53]....
        /*0834*/ 	.word	0x00008b50


	//   ....[54]....
        /*0838*/ 	.word	0x00008b70


	//   ....[55]....
        /*083c*/ 	.word	0x00008cf0


	//   ....[56]....
        /*0840*/ 	.word	0x00008d00


	//   ....[57]....
        /*0844*/ 	.word	0x00008f30


	//   ....[58]....
        /*0848*/ 	.word	0x00009500


	//   ....[59]....
        /*084c*/ 	.word	0x000099a0


	//   ....[60]....
        /*0850*/ 	.word	0x00009e40


	//   ....[61]....
        /*0854*/ 	.word	0x0000a5e0


	//   ....[62]....
        /*0858*/ 	.word	0x0000a610


	//   ....[63]....
        /*085c*/ 	.word	0x0000a630


	//   ....[64]....
        /*0860*/ 	.word	0x0000a650


	//   ....[65]....
        /*0864*/ 	.word	0x0000a670


	//   ....[66]....
        /*0868*/ 	.word	0x0000a690


	//   ....[67]....
        /*086c*/ 	.word	0x0000a6b0


	//   ....[68]....
        /*0870*/ 	.word	0x0000a6d0


	//   ....[69]....
        /*0874*/ 	.word	0x0000c390


	//   ....[70]....
        /*0878*/ 	.word	0x0000c3b0


	//   ....[71]....
        /*087c*/ 	.word	0x0000c530


	//   ....[72]....
        /*0880*/ 	.word	0x0000c540


	//   ....[73]....
        /*0884*/ 	.word	0x0000d4b0


	//   ....[74]....
        /*0888*/ 	.word	0x0000d4d0


	//   ....[75]....
        /*088c*/ 	.word	0x0000d650


	//   ....[76]....
        /*0890*/ 	.word	0x0000d660


	//   ....[77]....
        /*0894*/ 	.word	0x0000daf0


	//   ....[78]....
        /*0898*/ 	.word	0x0000db20


	//   ....[79]....
        /*089c*/ 	.word	0x0000db40


	//   ....[80]....
        /*08a0*/ 	.word	0x0000db60


	//   ....[81]....
        /*08a4*/ 	.word	0x0000db80


	//   ....[82]....
        /*08a8*/ 	.word	0x0000dba0


	//   ....[83]....
        /*08ac*/ 	.word	0x0000dbc0


	//   ....[84]....
        /*08b0*/ 	.word	0x0000dbe0


	//   ....[85]....
        /*08b4*/ 	.word	0x0000f590


	//   ....[86]....
        /*08b8*/ 	.word	0x0000f5a0


	//   ....[87]....
        /*08bc*/ 	.word	0x0000f720


	//   ....[88]....
        /*08c0*/ 	.word	0x0000f730


	//   ....[89]....
        /*08c4*/ 	.word	0x00010690


	//   ....[90]....
        /*08c8*/ 	.word	0x000106b0


	//   ....[91]....
        /*08cc*/ 	.word	0x000107d0


	//   ....[92]....
        /*08d0*/ 	.word	0x000107e0


	//   ....[93]....
        /*08d4*/ 	.word	0x000109b0


	//   ....[94]....
        /*08d8*/ 	.word	0x00010f80


	//   ....[95]....
        /*08dc*/ 	.word	0x00011420


	//   ....[96]....
        /*08e0*/ 	.word	0x000118c0


	//   ....[97]....
        /*08e4*/ 	.word	0x00012060


	//   ....[98]....
        /*08e8*/ 	.word	0x00012090


	//   ....[99]....
        /*08ec*/ 	.word	0x000120a0


	//   ....[100]....
        /*08f0*/ 	.word	0x000120b0


	//   ....[101]....
        /*08f4*/ 	.word	0x000120f0


	//   ....[102]....
        /*08f8*/ 	.word	0x00012100


	//   ....[103]....
        /*08fc*/ 	.word	0x00012110


	//   ....[104]....
        /*0900*/ 	.word	0x00012150


	//   ....[105]....
        /*0904*/ 	.word	0x000139f0


	//   ....[106]....
        /*0908*/ 	.word	0x00013a20


	//   ....[107]....
        /*090c*/ 	.word	0x00013a30


	//   ....[108]....
        /*0910*/ 	.word	0x00013a40


	//   ....[109]....
        /*0914*/ 	.word	0x00013a50


	//   ....[110]....
        /*0918*/ 	.word	0x00013a80


	//   ....[111]....
        /*091c*/ 	.word	0x00013aa0


	//   ....[112]....
        /*0920*/ 	.word	0x00013ac0


	//   ....[113]....
        /*0924*/ 	.word	0x00015030


	//   ....[114]....
        /*0928*/ 	.word	0x00015050


	//   ....[115]....
        /*092c*/ 	.word	0x00015070


	//   ....[116]....
        /*0930*/ 	.word	0x00015080


	//   ....[117]....
        /*0934*/ 	.word	0x00015090


	//   ....[118]....
        /*0938*/ 	.word	0x000150a0


	//   ....[119]....
        /*093c*/ 	.word	0x000150c0


	//   ....[120]....
        /*0940*/ 	.word	0x000150d0


	//   ....[121]....
        /*0944*/ 	.word	0x000154d0


	//   ....[122]....
        /*0948*/ 	.word	0x000154f0


	//   ....[123]....
        /*094c*/ 	.word	0x00015650


	//   ....[124]....
        /*0950*/ 	.word	0x00015660


	//   ....[125]....
        /*0954*/ 	.word	0x000157c0


	//   ....[126]....
        /*0958*/ 	.word	0x000157e0


	//   ....[127]....
        /*095c*/ 	.word	0x00015940


	//   ....[128]....
        /*0960*/ 	.word	0x00015950


	//   ....[129]....
        /*0964*/ 	.word	0x00015ca0


	//   ....[130]....
        /*0968*/ 	.word	0x00015cc0


	//   ....[131]....
        /*096c*/ 	.word	0x00016230


	//   ....[132]....
        /*0970*/ 	.word	0x00016240


	//   ....[133]....
        /*0974*/ 	.word	0x000167b0


	//   ....[134]....
        /*0978*/ 	.word	0x000167d0


	//   ....[135]....
        /*097c*/ 	.word	0x00016d50


	//   ....[136]....
        /*0980*/ 	.word	0x00016d60


	//   ....[137]....
        /*0984*/ 	.word	0x00017a10


	//   ....[138]....
        /*0988*/ 	.word	0x00017a30


	//   ....[139]....
        /*098c*/ 	.word	0x00017ba0


	//   ....[140]....
        /*0990*/ 	.word	0x00017bb0


	//   ....[141]....
        /*0994*/ 	.word	0x00017d10


	//   ....[142]....
        /*0998*/ 	.word	0x00017d30


	//   ....[143]....
        /*099c*/ 	.word	0x00017e90


	//   ....[144]....
        /*09a0*/ 	.word	0x00017ea0


	//   ....[145]....
        /*09a4*/ 	.word	0x000180c0


	//   ....[146]....
        /*09a8*/ 	.word	0x000180e0


	//   ....[147]....
        /*09ac*/ 	.word	0x00018210


	//   ....[148]....
        /*09b0*/ 	.word	0x00018250


	//   ....[149]....
        /*09b4*/ 	.word	0x00018280


	//   ....[150]....
        /*09b8*/ 	.word	0x000182b0


	//   ....[151]....
        /*09bc*/ 	.word	0x000182e0


	//   ....[152]....
        /*09c0*/ 	.word	0x00018310


	//   ....[153]....
        /*09c4*/ 	.word	0x00018470


	//   ....[154]....
        /*09c8*/ 	.word	0x000184b0


	//   ....[155]....
        /*09cc*/ 	.word	0x000184e0


	//   ....[156]....
        /*09d0*/ 	.word	0x00018510


	//   ....[157]....
        /*09d4*/ 	.word	0x00018540


	//   ....[158]....
        /*09d8*/ 	.word	0x00018570


	//   ....[159]....
        /*09dc*/ 	.word	0x00018600


	//   ....[160]....
        /*09e0*/ 	.word	0x00018660


	//   ....[161]....
        /*09e4*/ 	.word	0x00018670


	//   ....[162]....
        /*09e8*/ 	.word	0x000186d0


	//   ....[163]....
        /*09ec*/ 	.word	0x00019130


	//   ....[164]....
        /*09f0*/ 	.word	0x00019190


	//   ....[165]....
        /*09f4*/ 	.word	0x000191e0


	//   ....[166]....
        /*09f8*/ 	.word	0x00019230


	//   ....[167]....
        /*09fc*/ 	.word	0x00019280


	//   ....[168]....
        /*0a00*/ 	.word	0x000192f0


	//   ....[169]....
        /*0a04*/ 	.word	0x00019340


	//   ....[170]....
        /*0a08*/ 	.word	0x000193b0


	//   ....[171]....
        /*0a0c*/ 	.word	0x00019420


	//   ....[172]....
        /*0a10*/ 	.word	0x00019490


	//   ....[173]....
        /*0a14*/ 	.word	0x00019500


	//   ....[174]....
        /*0a18*/ 	.word	0x00019570


	//   ....[175]....
        /*0a1c*/ 	.word	0x000195e0


	//   ....[176]....
        /*0a20*/ 	.word	0x00019640


	//   ....[177]....
        /*0a24*/ 	.word	0x000196b0


	//   ....[178]....
        /*0a28*/ 	.word	0x00019720


	//   ....[179]....
        /*0a2c*/ 	.word	0x00019790


	//   ....[180]....
        /*0a30*/ 	.word	0x000197f0


	//   ....[181]....
        /*0a34*/ 	.word	0x00019860


	//   ....[182]....
        /*0a38*/ 	.word	0x000198c0


	//   ....[183]....
        /*0a3c*/ 	.word	0x00019930


	//   ....[184]....
        /*0a40*/ 	.word	0x000199a0


	//   ....[185]....
        /*0a44*/ 	.word	0x00019a10


	//   ....[186]....
        /*0a48*/ 	.word	0x00019a70


	//   ....[187]....
        /*0a4c*/ 	.word	0x00019ad0


	//   ....[188]....
        /*0a50*/ 	.word	0x00019b30


	//   ....[189]....
        /*0a54*/ 	.word	0x00019b90


	//   ....[190]....
        /*0a58*/ 	.word	0x00019bf0


	//   ....[191]....
        /*0a5c*/ 	.word	0x00019c40


	//   ....[192]....
        /*0a60*/ 	.word	0x00019c80


	//   ....[193]....
        /*0a64*/ 	.word	0x00019cd0


	//   ....[194]....
        /*0a68*/ 	.word	0x00019d20


	//   ....[195]....
        /*0a6c*/ 	.word	0x00019d70


	//   ....[196]....
        /*0a70*/ 	.word	0x00019dc0


	//   ....[197]....
        /*0a74*/ 	.word	0x00019e10


	//   ....[198]....
        /*0a78*/ 	.word	0x00019e60


	//   ....[199]....
        /*0a7c*/ 	.word	0x00019ed0


	//   ....[200]....
        /*0a80*/ 	.word	0x00019f40


	//   ....[201]....
        /*0a84*/ 	.word	0x00019fb0


	//   ....[202]....
        /*0a88*/ 	.word	0x0001a010


	//   ....[203]....
        /*0a8c*/ 	.word	0x0001a080


	//   ....[204]....
        /*0a90*/ 	.word	0x0001a0f0


	//   ....[205]....
        /*0a94*/ 	.word	0x0001a160


	//   ....[206]....
        /*0a98*/ 	.word	0x0001a1c0


	//   ....[207]....
        /*0a9c*/ 	.word	0x0001a220


	//   ....[208]....
        /*0aa0*/ 	.word	0x0001a280


	//   ....[209]....
        /*0aa4*/ 	.word	0x0001a2e0


	//   ....[210]....
        /*0aa8*/ 	.word	0x0001a340


	//   ....[211]....
        /*0aac*/ 	.word	0x0001a390


	//   ....[212]....
        /*0ab0*/ 	.word	0x0001a3d0


	//   ....[213]....
        /*0ab4*/ 	.word	0x0001a420


	//   ....[214]....
        /*0ab8*/ 	.word	0x0001a460


	//   ....[215]....
        /*0abc*/ 	.word	0x0001a4b0


	//   ....[216]....
        /*0ac0*/ 	.word	0x0001a4f0


	//   ....[217]....
        /*0ac4*/ 	.word	0x0001a540


	//   ....[218]....
        /*0ac8*/ 	.word	0x0001a580


	//   ....[219]....
        /*0acc*/ 	.word	0x0001a5e0


	//   ....[220]....
        /*0ad0*/ 	.word	0x0001a650


	//   ....[221]....
        /*0ad4*/ 	.word	0x0001a6c0


	//   ....[222]....
        /*0ad8*/ 	.word	0x0001a720


	//   ....[223]....
        /*0adc*/ 	.word	0x0001a790


	//   ....[224]....
        /*0ae0*/ 	.word	0x0001a800


	//   ....[225]....
        /*0ae4*/ 	.word	0x0001a870


	//   ....[226]....
        /*0ae8*/ 	.word	0x0001a8d0


	//   ....[227]....
        /*0aec*/ 	.word	0x0001a920


	//   ....[228]....
        /*0af0*/ 	.word	0x0001a960


	//   ....[229]....
        /*0af4*/ 	.word	0x0001a9b0


	//   ....[230]....
        /*0af8*/ 	.word	0x0001a9f0


	//   ....[231]....
        /*0afc*/ 	.word	0x0001aa40


	//   ....[232]....
        /*0b00*/ 	.word	0x0001aa80


	//   ....[233]....
        /*0b04*/ 	.word	0x0001aad0


	//   ....[234]....
        /*0b08*/ 	.word	0x0001ab10


	//   ....[235]....
        /*0b0c*/ 	.word	0x0001ab60


	//   ....[236]....
        /*0b10*/ 	.word	0x0001abc0


	//   ....[237]....
        /*0b14*/ 	.word	0x0001ac20


	//   ....[238]....
        /*0b18*/ 	.word	0x0001ac90


	//   ....[239]....
        /*0b1c*/ 	.word	0x0001ad00


	//   ....[240]....
        /*0b20*/ 	.word	0x0001ad70


	//   ....[241]....
        /*0b24*/ 	.word	0x0001add0


	//   ....[242]....
        /*0b28*/ 	.word	0x0001ae30


	//   ....[243]....
        /*0b2c*/ 	.word	0x0001ae90


	//   ....[244]....
        /*0b30*/ 	.word	0x0001aef0


	//   ....[245]....
        /*0b34*/ 	.word	0x0001af50


	//   ....[246]....
        /*0b38*/ 	.word	0x0001afa0


	//   ....[247]....
        /*0b3c*/ 	.word	0x0001afe0


	//   ....[248]....
        /*0b40*/ 	.word	0x0001b030


	//   ....[249]....
        /*0b44*/ 	.word	0x0001b070


	//   ....[250]....
        /*0b48*/ 	.word	0x0001b0c0


	//   ....[251]....
        /*0b4c*/ 	.word	0x0001b100


	//   ....[252]....
        /*0b50*/ 	.word	0x0001b150


	//   ....[253]....
        /*0b54*/ 	.word	0x0001b190


	//   ....[254]....
        /*0b58*/ 	.word	0x0001b1e0


	//   ....[255]....
        /*0b5c*/ 	.word	0x0001b230


	//   ....[0]....
        /*0b60*/ 	.word	0x0001b280


	//   ....[1]....
        /*0b64*/ 	.word	0x0001b2c0


	//   ....[2]....
        /*0b68*/ 	.word	0x0001b310


	//   ....[3]....
        /*0b6c*/ 	.word	0x0001b360


	//   ....[4]....
        /*0b70*/ 	.word	0x0001b3b0


	//   ....[5]....
        /*0b74*/ 	.word	0x0001b3f0


	//   ....[6]....
        /*0b78*/ 	.word	0x0001b460


	//   ....[7]....
        /*0b7c*/ 	.word	0x0001b4d0


	//   ....[8]....
        /*0b80*/ 	.word	0x0001b540


	//   ....[9]....
        /*0b84*/ 	.word	0x0001b5a0


	//   ....[10]....
        /*0b88*/ 	.word	0x0001b610


	//   ....[11]....
        /*0b8c*/ 	.word	0x0001b680


	//   ....[12]....
        /*0b90*/ 	.word	0x0001b6f0


	//   ....[13]....
        /*0b94*/ 	.word	0x0001b750


	//   ....[14]....
        /*0b98*/ 	.word	0x0001b7c0


	//   ....[15]....
        /*0b9c*/ 	.word	0x0001b830


	//   ....[16]....
        /*0ba0*/ 	.word	0x0001b8a0


	//   ....[17]....
        /*0ba4*/ 	.word	0x0001b900


	//   ....[18]....
        /*0ba8*/ 	.word	0x0001b970


	//   ....[19]....
        /*0bac*/ 	.word	0x0001b9e0


	//   ....[20]....
        /*0bb0*/ 	.word	0x0001ba50


	//   ....[21]....
        /*0bb4*/ 	.word	0x0001bab0


	//   ....[22]....
        /*0bb8*/ 	.word	0x0001bb20


	//   ....[23]....
        /*0bbc*/ 	.word	0x0001bb90


	//   ....[24]....
        /*0bc0*/ 	.word	0x0001bc00


	//   ....[25]....
        /*0bc4*/ 	.word	0x0001bc60


	//   ....[26]....
        /*0bc8*/ 	.word	0x0001bcd0


	//   ....[27]....
        /*0bcc*/ 	.word	0x0001bd40


	//   ....[28]....
        /*0bd0*/ 	.word	0x0001bdb0


	//   ....[29]....
        /*0bd4*/ 	.word	0x0001be10


	//   ....[30]....
        /*0bd8*/ 	.word	0x0001be80


	//   ....[31]....
        /*0bdc*/ 	.word	0x0001bef0


	//   ....[32]....
        /*0be0*/ 	.word	0x0001bf40


	//   ....[33]....
        /*0be4*/ 	.word	0x0001bf80


	//   ....[34]....
        /*0be8*/ 	.word	0x0001bfd0


	//   ....[35]....
        /*0bec*/ 	.word	0x0001c020


	//   ....[36]....
        /*0bf0*/ 	.word	0x0001c070


	//   ....[37]....
        /*0bf4*/ 	.word	0x0001c0e0


	//   ....[38]....
        /*0bf8*/ 	.word	0x0001c130


	//   ....[39]....
        /*0bfc*/ 	.word	0x0001c180


	//   ....[40]....
        /*0c00*/ 	.word	0x0001c1d0


	//   ....[41]....
        /*0c04*/ 	.word	0x0001c220


	//   ....[42]....
        /*0c08*/ 	.word	0x0001c270


	//   ....[43]....
        /*0c0c*/ 	.word	0x0001c2e0


	//   ....[44]....
        /*0c10*/ 	.word	0x0001c330


	//   ....[45]....
        /*0c14*/ 	.word	0x0001c3a0


	//   ....[46]....
        /*0c18*/ 	.word	0x0001c400


	//   ....[47]....
        /*0c1c*/ 	.word	0x0001c470


	//----- nvinfo : EIATTR_EXIT_INSTR_OFFSETS
	.align		4
.L_206:
        /*0c20*/ 	.byte	0x04, 0x1c
        /*0c22*/ 	.short	(.L_208 - .L_207)


	//   ....[0]....
.L_207:
        /*0c24*/ 	.word	0x000010d0


	//   ....[1]....
        /*0c28*/ 	.word	0x000190f0


	//----- nvinfo : EIATTR_MAX_THREADS
	.align		4
.L_208:
        /*0c2c*/ 	.byte	0x04, 0x05
        /*0c2e*/ 	.short	(.L_210 - .L_209)
.L_209:
        /*0c30*/ 	.word	0x00000080
        /*0c34*/ 	.word	0x00000001
        /*0c38*/ 	.word	0x00000001


	//----- nvinfo : EIATTR_CRS_STACK_SIZE
	.align		4
.L_210:
        /*0c3c*/ 	.byte	0x04, 0x1e
        /*0c3e*/ 	.short	(.L_212 - .L_211)
.L_211:
        /*0c40*/ 	.word	0x00000000
.L_212:


//--------------------- .nv.info._ZN7cutlass13device_kernelIN5flash19enable_sm80_to_sm89INS1_16FlashAttnFwdSm80INS1_25CollectiveMainloopFwdSm80ILi4ELi1ELb0EN4cute5tupleIJNS5_1CILi128EEENS7_ILi48EEENS7_ILi96EEEEEELi96ENS_6half_tEfNS_4arch4Sm80ELb0ELb1ELb1ELb1ELb1ELb1ELb1ELb1EEENS1_21CollectiveEpilogueFwdINS6_IJS8_SA_S9_EEENS6_IJNS7_ILi1EEESI_SI_EEESC_SE_Li128ELb1ELb1ELb1ELb0EEENS1_36VarlenDynamicPersistentTileSchedulerILi128ELi48ELi128ELi128ELb1ELb1ELb0ELb1ELb0ELb1EEEEEEEEEvNT_6ParamsE --------------------------
	.section	.nv.info._ZN7cutlass13device_kernelIN5flash19enable_sm80_to_sm89INS1_16FlashAttnFwdSm80INS1_25CollectiveMainloopFwdSm80ILi4ELi1ELb0EN4cute5tupleIJNS5_1CILi128EEENS7_ILi48EEENS7_ILi96EEEEEELi96ENS_6half_tEfNS_4arch4Sm80ELb0ELb1ELb1ELb1ELb1ELb1ELb1ELb1EEENS1_21CollectiveEpilogueFwdINS6_IJS8_SA_S9_EEENS6_IJNS7_ILi1EEESI_SI_EEESC_SE_Li128ELb1ELb1ELb1ELb0EEENS1_36VarlenDynamicPersistentTileSchedulerILi128ELi48ELi128ELi128ELb1ELb1ELb0ELb1ELb0ELb1EEEEEEEEEvNT_6ParamsE,"",@"SHT_CUDA_INFO"
	.sectionflags	@""
	.align	4


	//----- nvinfo : EIATTR_CUDA_API_VERSION
	.align		4
        /*0000*/ 	.byte	0x04, 0x37
        /*0002*/ 	.short	(.L_214 - .L_213)
.L_213:
        /*0004*/ 	.word	0x00000082


	//----- nvinfo : EIATTR_SW2861232_WAR
	.align		4
.L_214:
        /*0008*/ 	.byte	0x01, 0x35
	.zero		2


	//----- nvinfo : EIATTR_PARAM_CBANK
	.align		4
        /*000c*/ 	.byte	0x04, 0x0a
        /*000e*/ 	.short	(.L_216 - .L_215)
	.align		4
.L_215:
        /*0010*/ 	.word	index@(.nv.constant0._ZN7cutlass13device_kernelIN5flash19enable_sm80_to_sm89INS1_16FlashAttnFwdSm80INS1_25CollectiveMainloopFwdSm80ILi4ELi1ELb0EN4cute5tupleIJNS5_1CILi128EEENS7_ILi48EEENS7_ILi96EEEEEELi96ENS_6half_tEfNS_4arch4Sm80ELb0ELb1ELb1ELb1ELb1ELb1ELb1ELb1EEENS1_21CollectiveEpilogueFwdINS6_IJS8_SA_S9_EEENS6_IJNS7_ILi1EEESI_SI_EEESC_SE_Li128ELb1ELb1ELb1ELb0EEENS1_36VarlenDynamicPersistentTileSchedulerILi128ELi48ELi128ELi128ELb1ELb1ELb0ELb1ELb0ELb1EEEEEEEEEvNT_6ParamsE)
        /*0014*/ 	.short	0x0160
        /*0016*/ 	.short	0x0438


	//----- nvinfo : EIATTR_CBANK_PARAM_SIZE
	.align		4
.L_216:
        /*0018*/ 	.byte	0x03, 0x19
        /*001a*/ 	.short	0x0438


	//----- nvinfo : EIATTR_KPARAM_INFO
	.align		4
        /*001c*/ 	.byte	0x04, 0x17
        /*001e*/ 	.short	(.L_218 - .L_217)
.L_217:
        /*0020*/ 	.word	0x00000000
        /*0024*/ 	.short	0x0000
        /*0026*/ 	.short	0x0000
        /*0028*/ 	.byte	0x00, 0xf0, 0xe1, 0x10


	//----- nvinfo : EIATTR_MAXREG_COUNT
	.align		4
.L_218:
        /*002c*/ 	.byte	0x03, 0x1b
        /*002e*/ 	.short	0x00ff


	//----- nvinfo : EIATTR_NUM_BARRIERS
	.align		4
        /*0030*/ 	.byte	0x02, 0x4c
        /*0032*/ 	.byte	0x06
	.zero		1


	//----- nvinfo : EIATTR_ANNOTATIONS
	.align		4
        /*0034*/ 	.byte	0x04, 0x55
        /*0036*/ 	.short	(.L_220 - .L_219)


	//   ....[0]....
.L_219:
        /* <DEDUP_REMOVED lines=162> */


	//----- nvinfo : EIATTR_MERCURY_ISA_VERSION
	.align		4
.L_220:
        /*0a40*/ 	.byte	0x03, 0x5f
        /*0a42*/ 	.short	0x0000


	//----- nvinfo : EIATTR_INT_WARP_WIDE_INSTR_OFFSETS
	.align		4
        /*0a44*/ 	.byte	0x04, 0x31
        /*0a46*/ 	.short	(.L_222 - .L_221)


	//   ....[0]....
.L_221:
        /*0a48*/ 	.word	0x00021650


	//   ....[1]....
        /*0a4c*/ 	.word	0x000216d0


	//----- nvinfo : EIATTR_COOP_GROUP_MASK_REGIDS
	.align		4
.L_222:
        /*0a50*/ 	.byte	0x04, 0x29
        /*0a52*/ 	.short	(.L_224 - .L_223)


	//   ....[0]....
.L_223:
        /*0a54*/ 	.word	0xffffffff


	//   ....[1]....
        /*0a58*/ 	.word	0xffffffff


	//   ....[2]....
        /*0a5c*/ 	.word	0xffffffff


	//   ....[3]....
        /*0a60*/ 	.word	0xffffffff


	//   ....[4]....
        /*0a64*/ 	.word	0xffffffff


	//   ....[5]....
        /*0a68*/ 	.word	0xffffffff


	//   ....[6]....
        /*0a6c*/ 	.word	0xffffffff


	//   ....[7]....
        /*0a70*/ 	.word	0xffffffff


	//   ....[8]....
        /*0a74*/ 	.word	0xffffffff


	//   ....[9]....
        /*0a78*/ 	.word	0xffffffff


	//   ....[10]....
        /*0a7c*/ 	.word	0xffffffff


	//   ....[11]....
        /*0a80*/ 	.word	0xffffffff


	//   ....[12]....
        /*0a84*/ 	.word	0xffffffff


	//   ....[13]....
        /*0a88*/ 	.word	0xffffffff


	//   ....[14]....
        /*0a8c*/ 	.word	0xffffffff


	//   ....[15]....
        /*0a90*/ 	.word	0xffffffff


	//   ....[16]....
        /*0a94*/ 	.word	0xffffffff


	//   ....[17]....
        /*0a98*/ 	.word	0xffffffff


	//   ....[18]....
        /*0a9c*/ 	.word	0xffffffff


	//   ....[19]....
        /*0aa0*/ 	.word	0xffffffff


	//   ....[20]....
        /*0aa4*/ 	.word	0xffffffff


	//   ....[21]....
        /*0aa8*/ 	.word	0xffffffff


	//   ....[22]....
        /*0aac*/ 	.word	0xffffffff


	//   ....[23]....
        /*0ab0*/ 	.word	0xffffffff


	//   ....[24]....
        /*0ab4*/ 	.word	0xffffffff


	//   ....[25]....
        /*0ab8*/ 	.word	0xffffffff


	//   ....[26]....
        /*0abc*/ 	.word	0xffffffff


	//   ....[27]....
        /*0ac0*/ 	.word	0xffffffff


	//   ....[28]....
        /*0ac4*/ 	.word	0xffffffff


	//   ....[29]....
        /*0ac8*/ 	.word	0xffffffff


	//   ....[30]....
        /*0acc*/ 	.word	0xffffffff


	//   ....[31]....
        /*0ad0*/ 	.word	0xffffffff


	//   ....[32]....
        /*0ad4*/ 	.word	0xffffffff


	//   ....[33]....
        /*0ad8*/ 	.word	0xffffffff


	//   ....[34]....
        /*0adc*/ 	.word	0xffffffff


	//   ....[35]....
        /*0ae0*/ 	.word	0xffffffff


	//   ....[36]....
        /*0ae4*/ 	.word	0xffffffff


	//   ....[37]....
        /*0ae8*/ 	.word	0xffffffff


	//   ....[38]....
        /*0aec*/ 	.word	0xffffffff


	//   ....[39]....
        /*0af0*/ 	.word	0xffffffff


	//   ....[40]....
        /*0af4*/ 	.word	0xffffffff


	//   ....[41]....
        /*0af8*/ 	.word	0xffffffff


	//   ....[42]....
        /*0afc*/ 	.word	0xffffffff


	//   ....[43]....
        /*0b00*/ 	.word	0xffffffff


	//   ....[44]....
        /*0b04*/ 	.word	0xffffffff


	//   ....[45]....
        /*0b08*/ 	.word	0xffffffff


	//   ....[46]....
        /*0b0c*/ 	.word	0xffffffff


	//   ....[47]....
        /*0b10*/ 	.word	0xffffffff


	//   ....[48]....
        /*0b14*/ 	.word	0xffffffff


	//   ....[49]....
        /*0b18*/ 	.word	0xffffffff


	//   ....[50]....
        /*0b1c*/ 	.word	0xffffffff


	//   ....[51]....
        /*0b20*/ 	.word	0xffffffff


	//   ....[52]....
        /*0b24*/ 	.word	0xffffffff


	//   ....[53]....
        /*0b28*/ 	.word	0xffffffff


	//   ....[54]....
        /*0b2c*/ 	.word	0xffffffff


	//   ....[55]....
        /*0b30*/ 	.word	0xffffffff


	//   ....[56]....
        /*0b34*/ 	.word	0xffffffff


	//   ....[57]....
        /*0b38*/ 	.word	0xffffffff


	//   ....[58]....
        /*0b3c*/ 	.word	0xffffffff


	//   ....[59]....
        /*0b40*/ 	.word	0xffffffff


	//   ....[60]....
        /*0b44*/ 	.word	0xffffffff


	//   ....[61]....
        /*0b48*/ 	.word	0xffffffff


	//   ....[62]....
        /*0b4c*/ 	.word	0xffffffff


	//   ....[63]....
        /*0b50*/ 	.word	0xffffffff


	//   ....[64]....
        /*0b54*/ 	.word	0xffffffff


	//   ....[65]....
        /*0b58*/ 	.word	0xffffffff


	//   ....[66]....
        /*0b5c*/ 	.word	0xffffffff


	//   ....[67]....
        /*0b60*/ 	.word	0xffffffff


	//   ....[68]....
        /*0b64*/ 	.word	0xffffffff


	//   ....[69]....
        /*0b68*/ 	.word	0xffffffff


	//   ....[70]....
        /*0b6c*/ 	.word	0xffffffff


	//   ....[71]....
        /*0b70*/ 	.word	0xffffffff


	//   ....[72]....
        /*0b74*/ 	.word	0xffffffff


	//   ....[73]....
        /*0b78*/ 	.word	0xffffffff


	//   ....[74]....
        /*0b7c*/ 	.word	0xffffffff


	//   ....[75]....
        /*0b80*/ 	.word	0xffffffff


	//   ....[76]....
        /*0b84*/ 	.word	0xffffffff


	//   ....[77]....
        /*0b88*/ 	.word	0xffffffff


	//   ....[78]....
        /*0b8c*/ 	.word	0xffffffff


	//   ....[79]....
        /*0b90*/ 	.word	0xffffffff


	//   ....[80]....
        /*0b94*/ 	.word	0xffffffff


	//   ....[81]....
        /*0b98*/ 	.word	0xffffffff


	//   ....[82]....
        /*0b9c*/ 	.word	0xffffffff


	//   ....[83]....
        /*0ba0*/ 	.word	0xffffffff


	//   ....[84]....
        /*0ba4*/ 	.word	0xffffffff


	//   ....[85]....
        /*0ba8*/ 	.word	0xffffffff


	//   ....[86]....
        /*0bac*/ 	.word	0xffffffff


	//   ....[87]....
        /*0bb0*/ 	.word	0xffffffff


	//   ....[88]....
        /*0bb4*/ 	.word	0xffffffff


	//   ....[89]....
        /*0bb8*/ 	.word	0xffffffff


	//   ....[90]....
        /*0bbc*/ 	.word	0xffffffff


	//   ....[91]....
        /*0bc0*/ 	.word	0xffffffff


	//   ....[92]....
        /*0bc4*/ 	.word	0xffffffff


	//   ....[93]....
        /*0bc8*/ 	.word	0xffffffff


	//   ....[94]....
        /*0bcc*/ 	.word	0xffffffff


	//   ....[95]....
        /*0bd0*/ 	.word	0xffffffff


	//   ....[96]....
        /*0bd4*/ 	.word	0xffffffff


	//   ....[97]....
        /*0bd8*/ 	.word	0xffffffff


	//   ....[98]....
        /*0bdc*/ 	.word	0xffffffff


	//   ....[99]....
        /*0be0*/ 	.word	0xffffffff


	//   ....[100]....
        /*0be4*/ 	.word	0xffffffff


	//   ....[101]....
        /*0be8*/ 	.word	0xffffffff


	//   ....[102]....
        /*0bec*/ 	.word	0xffffffff


	//   ....[103]....
        /*0bf0*/ 	.word	0xffffffff


	//   ....[104]....
        /*0bf4*/ 	.word	0xffffffff


	//   ....[105]....
        /*0bf8*/ 	.word	0xffffffff


	//   ....[106]....
        /*0bfc*/ 	.word	0xffffffff


	//   ....[107]....
        /*0c00*/ 	.word	0xffffffff


	//   ....[108]....
        /*0c04*/ 	.word	0xffffffff


	//   ....[109]....
        /*0c08*/ 	.word	0xffffffff


	//   ....[110]....
        /*0c0c*/ 	.word	0xffffffff


	//   ....[111]....
        /*0c10*/ 	.word	0xffffffff


	//   ....[112]....
        /*0c14*/ 	.word	0xffffffff


	//   ....[113]....
        /*0c18*/ 	.word	0xffffffff


	//   ....[114]....
        /*0c1c*/ 	.word	0xffffffff


	//   ....[115]....
        /*0c20*/ 	.word	0xffffffff


	//   ....[116]....
        /*0c24*/ 	.word	0xffffffff


	//   ....[117]....
        /*0c28*/ 	.word	0xffffffff


	//   ....[118]....
        /*0c2c*/ 	.word	0xffffffff


	//   ....[119]....
        /*0c30*/ 	.word	0xffffffff


	//   ....[120]....
        /*0c34*/ 	.word	0xffffffff


	//   ....[121]....
        /*0c38*/ 	.word	0xffffffff


	//   ....[122]....
        /*0c3c*/ 	.word	0xffffffff


	//   ....[123]....
        /*0c40*/ 	.word	0xffffffff


	//   ....[124]....
        /*0c44*/ 	.word	0xffffffff


	//   ....[125]....
        /*0c48*/ 	.word	0xffffffff


	//   ....[126]....
        /*0c4c*/ 	.word	0xffffffff


	//   ....[127]....
        /*0c50*/ 	.word	0xffffffff


	//   ....[128]....
        /*0c54*/ 	.word	0xffffffff


	//   ....[129]....
        /*0c58*/ 	.word	0xffffffff


	//   ....[130]....
        /*0c5c*/ 	.word	0xffffffff


	//   ....[131]....
        /*0c60*/ 	.word	0xffffffff


	//   ....[132]....
        /*0c64*/ 	.word	0xffffffff


	//   ....[133]....
        /*0c68*/ 	.word	0xffffffff


	//   ....[134]....
        /*0c6c*/ 	.word	0xffffffff


	//   ....[135]....
        /*0c70*/ 	.word	0xffffffff


	//   ....[136]....
        /*0c74*/ 	.word	0xffffffff


	//   ....[137]....
        /*0c78*/ 	.word	0xffffffff


	//   ....[138]....
        /*0c7c*/ 	.word	0xffffffff


	//   ....[139]....
        /*0c80*/ 	.word	0xffffffff


	//   ....[140]....
        /*0c84*/ 	.word	0xffffffff


	//   ....[141]....
        /*0c88*/ 	.word	0xffffffff


	//   ....[142]....
        /*0c8c*/ 	.word	0xffffffff


	//   ....[143]....
        /*0c90*/ 	.word	0xffffffff


	//   ....[144]....
        /*0c94*/ 	.word	0xffffffff


	//   ....[145]....
        /*0c98*/ 	.word	0xffffffff


	//   ....[146]....
        /*0c9c*/ 	.word	0xffffffff


	//   ....[147]....
        /*0ca0*/ 	.word	0xffffffff


	//   ....[148]....
        /*0ca4*/ 	.word	0xffffffff


	//   ....[149]....
        /*0ca8*/ 	.word	0xffffffff


	//   ....[150]....
        /*0cac*/ 	.word	0xffffffff


	//   ....[151]....
        /*0cb0*/ 	.word	0xffffffff


	//   ....[152]....
        /*0cb4*/ 	.word	0xffffffff


	//   ....[153]....
        /*0cb8*/ 	.word	0xffffffff


	//   ....[154]....
        /*0cbc*/ 	.word	0xffffffff


	//   ....[155]....
        /*0cc0*/ 	.word	0xffffffff


	//   ....[156]....
        /*0cc4*/ 	.word	0xffffffff


	//   ....[157]....
        /*0cc8*/ 	.word	0xffffffff


	//   ....[158]....
        /*0ccc*/ 	.word	0xffffffff


	//   ....[159]....
        /*0cd0*/ 	.word	0xffffffff


	//   ....[160]....
        /*0cd4*/ 	.word	0xffffffff


	//   ....[161]....
        /*0cd8*/ 	.word	0xffffffff


	//   ....[162]....
        /*0cdc*/ 	.word	0xffffffff


	//   ....[163]....
        /*0ce0*/ 	.word	0xffffffff


	//   ....[164]....
        /*0ce4*/ 	.word	0xffffffff


	//   ....[165]....
        /*0ce8*/ 	.word	0xffffffff


	//   ....[166]....
        /*0cec*/ 	.word	0xffffffff


	//   ....[167]....
        /*0cf0*/ 	.word	0xffffffff


	//   ....[168]....
        /*0cf4*/ 	.word	0xffffffff


	//   ....[169]....
        /*0cf8*/ 	.word	0xffffffff


	//   ....[170]....
        /*0cfc*/ 	.word	0xffffffff


	//   ....[171]....
        /*0d00*/ 	.word	0xffffffff


	//   ....[172]....
        /*0d04*/ 	.word	0xffffffff


	//   ....[173]....
        /*0d08*/ 	.word	0xffffffff


	//   ....[174]....
        /*0d0c*/ 	.word	0xffffffff


	//   ....[175]....
        /*0d10*/ 	.word	0xffffffff


	//   ....[176]....
        /*0d14*/ 	.word	0xffffffff


	//   ....[177]....
        /*0d18*/ 	.word	0xffffffff


	//   ....[178]....
        /*0d1c*/ 	.word	0xffffffff


	//   ....[179]....
        /*0d20*/ 	.word	0xffffffff


	//   ....[180]....
        /*0d24*/ 	.word	0xffffffff


	//   ....[181]....
        /*0d28*/ 	.word	0xffffffff


	//   ....[182]....
        /*0d2c*/ 	.word	0xffffffff


	//   ....[183]....
        /*0d30*/ 	.word	0xffffffff


	//   ....[184]....
        /*0d34*/ 	.word	0xffffffff


	//   ....[185]....
        /*0d38*/ 	.word	0xffffffff


	//   ....[186]....
        /*0d3c*/ 	.word	0xffffffff


	//   ....[187]....
        /*0d40*/ 	.word	0xffffffff


	//   ....[188]....
        /*0d44*/ 	.word	0xffffffff


	//   ....[189]....
        /*0d48*/ 	.word	0xffffffff


	//   ....[190]....
        /*0d4c*/ 	.word	0xffffffff


	//   ....[191]....
        /*0d50*/ 	.word	0xffffffff


	//   ....[192]....
        /*0d54*/ 	.word	0xffffffff


	//   ....[193]....
        /*0d58*/ 	.word	0xffffffff


	//   ....[194]....
        /*0d5c*/ 	.word	0xffffffff


	//   ....[195]....
        /*0d60*/ 	.word	0xffffffff


	//   ....[196]....
        /*0d64*/ 	.word	0xffffffff


	//   ....[197]....
        /*0d68*/ 	.word	0xffffffff


	//   ....[198]....
        /*0d6c*/ 	.word	0xffffffff


	//   ....[199]....
        /*0d70*/ 	.word	0xffffffff


	//   ....[200]....
        /*0d74*/ 	.word	0xffffffff


	//   ....[201]....
        /*0d78*/ 	.word	0xffffffff


	//   ....[202]....
        /*0d7c*/ 	.word	0xffffffff


	//   ....[203]....
        /*0d80*/ 	.word	0xffffffff


	//   ....[204]....
        /*0d84*/ 	.word	0xffffffff


	//   ....[205]....
        /*0d88*/ 	.word	0xffffffff


	//   ....[206]....
        /*0d8c*/ 	.word	0xffffffff


	//   ....[207]....
        /*0d90*/ 	.word	0xffffffff


	//   ....[208]....
        /*0d94*/ 	.word	0xffffffff


	//   ....[209]....
        /*0d98*/ 	.word	0xffffffff


	//   ....[210]....
        /*0d9c*/ 	.word	0xffffffff


	//   ....[211]....
        /*0da0*/ 	.word	0xffffffff


	//   ....[212]....
        /*0da4*/ 	.word	0xffffffff


	//   ....[213]....
        /*0da8*/ 	.word	0xffffffff


	//   ....[214]....
        /*0dac*/ 	.word	0xffffffff


	//   ....[215]....
        /*0db0*/ 	.word	0xffffffff


	//   ....[216]....
        /*0db4*/ 	.word	0xffffffff


	//   ....[217]....
        /*0db8*/ 	.word	0xffffffff


	//   ....[218]....
        /*0dbc*/ 	.word	0xffffffff


	//   ....[219]....
        /*0dc0*/ 	.word	0xffffffff


	//   ....[220]....
        /*0dc4*/ 	.word	0xffffffff


	//   ....[221]....
        /*0dc8*/ 	.word	0xffffffff


	//   ....[222]....
        /*0dcc*/ 	.word	0xffffffff


	//   ....[223]....
        /*0dd0*/ 	.word	0xffffffff


	//   ....[224]....
        /*0dd4*/ 	.word	0xffffffff


	//   ....[225]....
        /*0dd8*/ 	.word	0xffffffff


	//   ....[226]....
        /*0ddc*/ 	.word	0xffffffff


	//   ....[227]....
        /*0de0*/ 	.word	0xffffffff


	//   ....[228]....
        /*0de4*/ 	.word	0xffffffff


	//   ....[229]....
        /*0de8*/ 	.word	0xffffffff


	//   ....[230]....
        /*0dec*/ 	.word	0xffffffff


	//   ....[231]....
        /*0df0*/ 	.word	0xffffffff


	//   ....[232]....
        /*0df4*/ 	.word	0xffffffff


	//   ....[233]....
        /*0df8*/ 	.word	0xffffffff


	//   ....[234]....
        /*0dfc*/ 	.word	0xffffffff


	//   ....[235]....
        /*0e00*/ 	.word	0xffffffff


	//   ....[236]....
        /*0e04*/ 	.word	0xffffffff


	//   ....[237]....
        /*0e08*/ 	.word	0xffffffff


	//   ....[238]....
        /*0e0c*/ 	.word	0xffffffff


	//   ....[239]....
        /*0e10*/ 	.word	0xffffffff


	//   ....[240]....
        /*0e14*/ 	.word	0xffffffff


	//   ....[241]....
        /*0e18*/ 	.word	0xffffffff


	//   ....[242]....
        /*0e1c*/ 	.word	0xffffffff


	//   ....[243]....
        /*0e20*/ 	.word	0xffffffff


	//   ....[244]....
        /*0e24*/ 	.word	0xffffffff


	//   ....[245]....
        /*0e28*/ 	.word	0xffffffff


	//   ....[246]....
        /*0e2c*/ 	.word	0xffffffff


	//   ....[247]....
        /*0e30*/ 	.word	0xffffffff


	//   ....[248]....
        /*0e34*/ 	.word	0xffffffff


	//   ....[249]....
        /*0e38*/ 	.word	0xffffffff


	//   ....[250]....
        /*0e3c*/ 	.word	0xffffffff


	//   ....[251]....
        /*0e40*/ 	.word	0xffffffff


	//   ....[252]....
        /*0e44*/ 	.word	0xffffffff


	//   ....[253]....
        /*0e48*/ 	.word	0xffffffff


	//   ....[254]....
        /*0e4c*/ 	.word	0xffffffff


	//   ....[255]....
        /*0e50*/ 	.word	0xffffffff


	//   ....[0]....
        /*0e54*/ 	.word	0xffffffff


	//   ....[1]....
        /*0e58*/ 	.word	0xffffffff


	//   ....[2]....
        /*0e5c*/ 	.word	0xffffffff


	//   ....[3]....
        /*0e60*/ 	.word	0xffffffff


	//   ....[4]....
        /*0e64*/ 	.word	0xffffffff


	//   ....[5]....
        /*0e68*/ 	.word	0xffffffff


	//   ....[6]....
        /*0e6c*/ 	.word	0xffffffff


	//   ....[7]....
        /*0e70*/ 	.word	0xffffffff


	//   ....[8]....
        /*0e74*/ 	.word	0xffffffff


	//   ....[9]....
        /*0e78*/ 	.word	0xffffffff


	//   ....[10]....
        /*0e7c*/ 	.word	0xffffffff


	//   ....[11]....
        /*0e80*/ 	.word	0xffffffff


	//   ....[12]....
        /*0e84*/ 	.word	0xffffffff


	//   ....[13]....
        /*0e88*/ 	.word	0xffffffff


	//   ....[14]....
        /*0e8c*/ 	.word	0xffffffff


	//   ....[15]....
        /*0e90*/ 	.word	0xffffffff


	//   ....[16]....
        /*0e94*/ 	.word	0xffffffff


	//   ....[17]....
        /*0e98*/ 	.word	0xffffffff


	//   ....[18]....
        /*0e9c*/ 	.word	0xffffffff


	//   ....[19]....
        /*0ea0*/ 	.word	0xffffffff


	//   ....[20]....
        /*0ea4*/ 	.word	0xffffffff


	//   ....[21]....
        /*0ea8*/ 	.word	0xffffffff


	//   ....[22]....
        /*0eac*/ 	.word	0xffffffff


	//   ....[23]....
        /*0eb0*/ 	.word	0xffffffff


	//   ....[24]....
        /*0eb4*/ 	.word	0xffffffff


	//   ....[25]....
        /*0eb8*/ 	.word	0xffffffff


	//   ....[26]....
        /*0ebc*/ 	.word	0xffffffff


	//   ....[27]....
        /*0ec0*/ 	.word	0xffffffff


	//   ....[28]....
        /*0ec4*/ 	.word	0xffffffff


	//   ....[29]....
        /*0ec8*/ 	.word	0xffffffff


	//   ....[30]....
        /*0ecc*/ 	.word	0xffffffff


	//   ....[31]....
        /*0ed0*/ 	.word	0xffffffff


	//   ....[32]....
        /*0ed4*/ 	.word	0xffffffff


	//   ....[33]....
        /*0ed8*/ 	.word	0xffffffff


	//   ....[34]....
        /*0edc*/ 	.word	0xffffffff


	//   ....[35]....
        /*0ee0*/ 	.word	0xffffffff


	//   ....[36]....
        /*0ee4*/ 	.word	0xffffffff


	//   ....[37]....
        /*0ee8*/ 	.word	0xffffffff


	//   ....[38]....
        /*0eec*/ 	.word	0xffffffff


	//   ....[39]....
        /*0ef0*/ 	.word	0xffffffff


	//   ....[40]....
        /*0ef4*/ 	.word	0xffffffff


	//   ....[41]....
        /*0ef8*/ 	.word	0xffffffff


	//   ....[42]....
        /*0efc*/ 	.word	0xffffffff


	//   ....[43]....
        /*0f00*/ 	.word	0xffffffff


	//   ....[44]....
        /*0f04*/ 	.word	0xffffffff


	//   ....[45]....
        /*0f08*/ 	.word	0xffffffff


	//   ....[46]....
        /*0f0c*/ 	.word	0xffffffff


	//   ....[47]....
        /*0f10*/ 	.word	0xffffffff


	//   ....[48]....
        /*0f14*/ 	.word	0xffffffff


	//   ....[49]....
        /*0f18*/ 	.word	0xffffffff


	//   ....[50]....
        /*0f1c*/ 	.word	0xffffffff


	//   ....[51]....
        /*0f20*/ 	.word	0xffffffff


	//   ....[52]....
        /*0f24*/ 	.word	0xffffffff


	//   ....[53]....
        /*0f28*/ 	.word	0xffffffff


	//   ....[54]....
        /*0f2c*/ 	.word	0xffffffff


	//   ....[55]....
        /*0f30*/ 	.word	0xffffffff


	//   ....[56]....
        /*0f34*/ 	.word	0xffffffff


	//   ....[57]....
        /*0f38*/ 	.word	0xffffffff


	//   ....[58]....
        /*0f3c*/ 	.word	0xffffffff


	//   ....[59]....
        /*0f40*/ 	.word	0xffffffff


	//   ....[60]....
        /*0f44*/ 	.word	0xffffffff


	//   ....[61]....
        /*0f48*/ 	.word	0xffffffff


	//   ....[62]....
        /*0f4c*/ 	.word	0xffffffff


	//   ....[63]....
        /*0f50*/ 	.word	0xffffffff


	//   ....[64]....
        /*0f54*/ 	.word	0xffffffff


	//   ....[65]....
        /*0f58*/ 	.word	0xffffffff


	//   ....[66]....
        /*0f5c*/ 	.word	0xffffffff


	//   ....[67]....
        /*0f60*/ 	.word	0xffffffff


	//   ....[68]....
        /*0f64*/ 	.word	0xffffffff


	//   ....[69]....
        /*0f68*/ 	.word	0xffffffff


	//   ....[70]....
        /*0f6c*/ 	.word	0xffffffff


	//   ....[71]....
        /*0f70*/ 	.word	0xffffffff


	//----- nvinfo : EIATTR_COOP_GROUP_INSTR_OFFSETS
	.align		4
.L_224:
        /*0f74*/ 	.byte	0x04, 0x28
        /*0f76*/ 	.short	(.L_226 - .L_225)


	//   ....[0]....
.L_225:
        /*0f78*/ 	.word	0x00000050


	//   ....[1]....
        /*0f7c*/ 	.word	0x00000200


	//   ....[2]....
        /*0f80*/ 	.word	0x00000230


	//   ....[3]....
        /*0f84*/ 	.word	0x00000260


	//   ....[4]....
        /*0f88*/ 	.word	0x00000290


	//   ....[5]....
        /*0f8c*/ 	.word	0x000002c0


	//   ....[6]....
        /*0f90*/ 	.word	0x000002f0


	//   ....[7]....
        /*0f94*/ 	.word	0x00000450


	//   ....[8]....
        /*0f98*/ 	.word	0x00000490


	//   ....[9]....
        /*0f9c*/ 	.word	0x000004c0


	//   ....[10]....
        /*0fa0*/ 	.word	0x000004f0


	//   ....[11]....
        /*0fa4*/ 	.word	0x00000520


	//   ....[12]....
        /*0fa8*/ 	.word	0x00000550


	//   ....[13]....
        /*0fac*/ 	.word	0x000005e0


	//   ....[14]....
        /*0fb0*/ 	.word	0x00000630


	//   ....[15]....
        /*0fb4*/ 	.word	0x00000650


	//   ....[16]....
        /*0fb8*/ 	.word	0x000006b0


	//   ....[17]....
        /*0fbc*/ 	.word	0x00004140


	//   ....[18]....
        /*0fc0*/ 	.word	0x00004150


	//   ....[19]....
        /*0fc4*/ 	.word	0x00005db0


	//   ....[20]....
        /*0fc8*/ 	.word	0x00005dc0


	//   ....[21]....
        /*0fcc*/ 	.word	0x00007730


	//   ....[22]....
        /*0fd0*/ 	.word	0x00007750


	//   ....[23]....
        /*0fd4*/ 	.word	0x00007dd0


	//   ....[24]....
        /*0fd8*/ 	.word	0x00007df0


	//   ....[25]....
        /*0fdc*/ 	.word	0x00009170


	//   ....[26]....
        /*0fe0*/ 	.word	0x00009190


	//   ....[27]....
        /*0fe4*/ 	.word	0x00009320


	//   ....[28]....
        /*0fe8*/ 	.word	0x00009330


	//   ....[29]....
        /*0fec*/ 	.word	0x000094c0


	//   ....[30]....
        /*0ff0*/ 	.word	0x000094e0


	//   ....[31]....
        /*0ff4*/ 	.word	0x00009670


	//   ....[32]....
        /*0ff8*/ 	.word	0x00009680


	//   ....[33]....
        /*0ffc*/ 	.word	0x00009bb0


	//   ....[34]....
        /*1000*/ 	.word	0x00009bc0


	//   ....[35]....
        /*1004*/ 	.word	0x00009bd0


	//   ....[36]....
        /*1008*/ 	.word	0x00009be0


	//   ....[37]....
        /*100c*/ 	.word	0x0000a090


	//   ....[38]....
        /*1010*/ 	.word	0x0000a0b0


	//   ....[39]....
        /*1014*/ 	.word	0x0000a0d0


	//   ....[40]....
        /*1018*/ 	.word	0x0000a0f0


	//   ....[41]....
        /*101c*/ 	.word	0x0000a610


	//   ....[42]....
        /*1020*/ 	.word	0x0000a880


	//   ....[43]....
        /*1024*/ 	.word	0x0000a8c0


	//   ....[44]....
        /*1028*/ 	.word	0x0000a8f0


	//   ....[45]....
        /*102c*/ 	.word	0x0000d4e0


	//   ....[46]....
        /*1030*/ 	.word	0x0000d500


	//   ....[47]....
        /*1034*/ 	.word	0x0000d520


	//   ....[48]....
        /*1038*/ 	.word	0x0000d540


	//   ....[49]....
        /*103c*/ 	.word	0x0000d890


	//   ....[50]....
        /*1040*/ 	.word	0x0000db00


	//   ....[51]....
        /*1044*/ 	.word	0x0000db40


	//   ....[52]....
        /*1048*/ 	.word	0x0000db80


	//   ....[53]....
        /*104c*/ 	.word	0x00010950


	//   ....[54]....
        /*1050*/ 	.word	0x00010970


	//   ....[55]....
        /*1054*/ 	.word	0x00010b50


	//   ....[56]....
        /*1058*/ 	.word	0x00010b60


	//   ....[57]....
        /*105c*/ 	.word	0x00011b70


	//   ....[58]....
        /*1060*/ 	.word	0x00011b90


	//   ....[59]....
        /*1064*/ 	.word	0x00011d00


	//   ....[60]....
        /*1068*/ 	.word	0x00011d10


	//   ....[61]....
        /*106c*/ 	.word	0x00011f70


	//   ....[62]....
        /*1070*/ 	.word	0x000124f0


	//   ....[63]....
        /*1074*/ 	.word	0x00012950


	//   ....[64]....
        /*1078*/ 	.word	0x00012db0


	//   ....[65]....
        /*107c*/ 	.word	0x000134d0


	//   ....[66]....
        /*1080*/ 	.word	0x00013500


	//   ....[67]....
        /*1084*/ 	.word	0x00013510


	//   ....[68]....
        /*1088*/ 	.word	0x00013520


	//   ....[69]....
        /*108c*/ 	.word	0x00013530


	//   ....[70]....
        /*1090*/ 	.word	0x00013560


	//   ....[71]....
        /*1094*/ 	.word	0x00013580


	//   ....[72]....
        /*1098*/ 	.word	0x000135a0


	//   ....[73]....
        /*109c*/ 	.word	0x00014b60


	//   ....[74]....
        /*10a0*/ 	.word	0x00014b80


	//   ....[75]....
        /*10a4*/ 	.word	0x00014ce0


	//   ....[76]....
        /*10a8*/ 	.word	0x00014cf0


	//   ....[77]....
        /*10ac*/ 	.word	0x00015cd0


	//   ....[78]....
        /*10b0*/ 	.word	0x00015cf0


	//   ....[79]....
        /*10b4*/ 	.word	0x00015e60


	//   ....[80]....
        /*10b8*/ 	.word	0x00015e70


	//   ....[81]....
        /*10bc*/ 	.word	0x000160b0


	//   ....[82]....
        /*10c0*/ 	.word	0x00016680


	//   ....[83]....
        /*10c4*/ 	.word	0x00016b20


	//   ....[84]....
        /*10c8*/ 	.word	0x00016fc0


	//   ....[85]....
        /*10cc*/ 	.word	0x00017760


	//   ....[86]....
        /*10d0*/ 	.word	0x00017790


	//   ....[87]....
        /*10d4*/ 	.word	0x000177b0


	//   ....[88]....
        /*10d8*/ 	.word	0x000177d0


	//   ....[89]....
        /*10dc*/ 	.word	0x000177f0


	//   ....[90]....
        /*10e0*/ 	.word	0x00017810


	//   ....[91]....
        /*10e4*/ 	.word	0x00017830


	//   ....[92]....
        /*10e8*/ 	.word	0x00017850


	//   ....[93]....
        /*10ec*/ 	.word	0x00019580


	//   ....[94]....
        /*10f0*/ 	.word	0x000195a0


	//   ....[95]....
        /*10f4*/ 	.word	0x00019700


	//   ....[96]....
        /*10f8*/ 	.word	0x00019710


	//   ....[97]....
        /*10fc*/ 	.word	0x0001a700


	//   ....[98]....
        /*1100*/ 	.word	0x0001a720


	//   ....[99]....
        /*1104*/ 	.word	0x0001a890


	//   ....[100]....
        /*1108*/ 	.word	0x0001a8a0


	//   ....[101]....
        /*110c*/ 	.word	0x0001ad20


	//   ....[102]....
        /*1110*/ 	.word	0x0001ad50


	//   ....[103]....
        /*1114*/ 	.word	0x0001ad70


	//   ....[104]....
        /*1118*/ 	.word	0x0001ad90


	//   ....[105]....
        /*111c*/ 	.word	0x0001adb0


	//   ....[106]....
        /*1120*/ 	.word	0x0001add0


	//   ....[107]....
        /*1124*/ 	.word	0x0001adf0


	//   ....[108]....
        /*1128*/ 	.word	0x0001ae10


	//   ....[109]....
        /*112c*/ 	.word	0x0001c7f0


	//   ....[110]....
        /*1130*/ 	.word	0x0001c840


	//   ....[111]....
        /*1134*/ 	.word	0x0001c960


	//   ....[112]....
        /*1138*/ 	.word	0x0001c970


	//   ....[113]....
        /*113c*/ 	.word	0x0001d950


	//   ....[114]....
        /*1140*/ 	.word	0x0001d970


	//   ....[115]....
        /*1144*/ 	.word	0x0001da60


	//   ....[116]....
        /*1148*/ 	.word	0x0001da70


	//   ....[117]....
        /*114c*/ 	.word	0x0001dc30


	//   ....[118]....
        /*1150*/ 	.word	0x0001e200


	//   ....[119]....
        /*1154*/ 	.word	0x0001e6a0


	//   ....[120]....
        /*1158*/ 	.word	0x0001eb40


	//   ....[121]....
        /*115c*/ 	.word	0x0001f2e0


	//   ....[122]....
        /*1160*/ 	.word	0x0001f310


	//   ....[123]....
        /*1164*/ 	.word	0x0001f330


	//   ....[124]....
        /*1168*/ 	.word	0x0001f350


	//   ....[125]....
        /*116c*/ 	.word	0x0001f370


	//   ....[126]....
        /*1170*/ 	.word	0x0001f390


	//   ....[127]....
        /*1174*/ 	.word	0x0001f3b0


	//   ....[128]....
        /*1178*/ 	.word	0x0001f3d0


	//   ....[129]....
        /*117c*/ 	.word	0x00020c90


	//   ....[130]....
        /*1180*/ 	.word	0x00020cc0


	//   ....[131]....
        /*1184*/ 	.word	0x00020cd0


	//   ....[132]....
        /*1188*/ 	.word	0x00020ce0


	//   ....[133]....
        /*118c*/ 	.word	0x00020cf0


	//   ....[134]....
        /*1190*/ 	.word	0x00020d20


	//   ....[135]....
        /*1194*/ 	.word	0x00020d40


	//   ....[136]....
        /*1198*/ 	.word	0x00020d60


	//   ....[137]....
        /*119c*/ 	.word	0x00022300


	//   ....[138]....
        /*11a0*/ 	.word	0x00022310


	//   ....[139]....
        /*11a4*/ 	.word	0x00022330


	//   ....[140]....
        /*11a8*/ 	.word	0x00022340


	//   ....[141]....
        /*11ac*/ 	.word	0x00022350


	//   ....[142]....
        /*11b0*/ 	.word	0x00022360


	//   ....[143]....
        /*11b4*/ 	.word	0x00022380


	//   ....[144]....
        /*11b8*/ 	.word	0x00022390


	//   ....[145]....
        /*11bc*/ 	.word	0x00022800


	//   ....[146]....
        /*11c0*/ 	.word	0x00022820


	//   ....[147]....
        /*11c4*/ 	.word	0x00022980


	//   ....[148]....
        /*11c8*/ 	.word	0x00022990


	//   ....[149]....
        /*11cc*/ 	.word	0x00022b00


	//   ....[150]....
        /*11d0*/ 	.word	0x00022b20


	//   ....[151]....
        /*11d4*/ 	.word	0x00022c90


	//   ....[152]....
        /*11d8*/ 	.word	0x00022ca0


	//   ....[153]....
        /*11dc*/ 	.word	0x00023000


	//   ....[154]....
        /*11e0*/ 	.word	0x00023020


	//   ....[155]....
        /*11e4*/ 	.word	0x00023590


	//   ....[156]....
        /*11e8*/ 	.word	0x000235a0


	//   ....[157]....
        /*11ec*/ 	.word	0x00023b10


	//   ....[158]....
        /*11f0*/ 	.word	0x00023b30


	//   ....[159]....
        /*11f4*/ 	.word	0x000240b0


	//   ....[160]....
        /*11f8*/ 	.word	0x000240c0


	//   ....[161]....
        /*11fc*/ 	.word	0x00024e10


	//   ....[162]....
        /*1200*/ 	.word	0x00024e30


	//   ....[163]....
        /*1204*/ 	.word	0x00024fa0


	//   ....[164]....
        /*1208*/ 	.word	0x00024fb0


	//   ....[165]....
        /*120c*/ 	.word	0x00025120


	//   ....[166]....
        /*1210*/ 	.word	0x00025140


	//   ....[167]....
        /*1214*/ 	.word	0x000252b0


	//   ....[168]....
        /*1218*/ 	.word	0x000252c0


	//   ....[169]....
        /*121c*/ 	.word	0x000254f0


	//   ....[170]....
        /*1220*/ 	.word	0x00025510


	//   ....[171]....
        /*1224*/ 	.word	0x00025640


	//   ....[172]....
        /*1228*/ 	.word	0x00025680


	//   ....[173]....
        /*122c*/ 	.word	0x000256b0


	//   ....[174]....
        /*1230*/ 	.word	0x000256e0


	//   ....[175]....
        /*1234*/ 	.word	0x00025710


	//   ....[176]....
        /*1238*/ 	.word	0x00025740


	//   ....[177]....
        /*123c*/ 	.word	0x000258b0


	//   ....[178]....
        /*1240*/ 	.word	0x000258f0


	//   ....[179]....
        /*1244*/ 	.word	0x00025920


	//   ....[180]....
        /*1248*/ 	.word	0x00025950


	//   ....[181]....
        /*124c*/ 	.word	0x00025980


	//   ....[182]....
        /*1250*/ 	.word	0x000259b0


	//   ....[183]....
        /*1254*/ 	.word	0x00025a40


	//   ....[184]....
        /*1258*/ 	.word	0x00025aa0


	//   ....[185]....
        /*125c*/ 	.word	0x00025ab0


	//   ....[186]....
        /*1260*/ 	.word	0x00025b10


	//   ....[187]....
        /*1264*/ 	.word	0x00026570


	//   ....[188]....
        /*1268*/ 	.word	0x000265d0


	//   ....[189]....
        /*126c*/ 	.word	0x00026620


	//   ....[190]....
        /*1270*/ 	.word	0x00026670


	//   ....[191]....
        /*1274*/ 	.word	0x000266c0


	//   ....[192]....
        /*1278*/ 	.word	0x00026730


	//   ....[193]....
        /*127c*/ 	.word	0x00026780


	//   ....[194]....
        /*1280*/ 	.word	0x000267f0


	//   ....[195]....
        /*1284*/ 	.word	0x00026860


	//   ....[196]....
        /*1288*/ 	.word	0x000268d0


	//   ....[197]....
        /*128c*/ 	.word	0x00026940


	//   ....[198]....
        /*1290*/ 	.word	0x000269b0


	//   ....[199]....
        /*1294*/ 	.word	0x00026a20


	//   ....[200]....
        /*1298*/ 	.word	0x00026a80


	//   ....[201]....
        /*129c*/ 	.word	0x00026af0


	//   ....[202]....
        /*12a0*/ 	.word	0x00026b60


	//   ....[203]....
        /*12a4*/ 	.word	0x00026bd0


	//   ....[204]....
        /*12a8*/ 	.word	0x00026c30


	//   ....[205]....
        /*12ac*/ 	.word	0x00026ca0


	//   ....[206]....
        /*12b0*/ 	.word	0x00026d00


	//   ....[207]....
        /*12b4*/ 	.word	0x00026d70


	//   ....[208]....
        /*12b8*/ 	.word	0x00026de0


	//   ....[209]....
        /*12bc*/ 	.word	0x00026e50


	//   ....[210]....
        /*12c0*/ 	.word	0x00026eb0


	//   ....[211]....
        /*12c4*/ 	.word	0x00026f20


	//   ....[212]....
        /*12c8*/ 	.word	0x00026f90


	//   ....[213]....
        /*12cc*/ 	.word	0x00027000


	//   ....[214]....
        /*12d0*/ 	.word	0x00027070


	//   ....[215]....
        /*12d4*/ 	.word	0x000270c0


	//   ....[216]....
        /*12d8*/ 	.word	0x00027100


	//   ....[217]....
        /*12dc*/ 	.word	0x00027150


	//   ....[218]....
        /*12e0*/ 	.word	0x000271a0


	//   ....[219]....
        /*12e4*/ 	.word	0x000271f0


	//   ....[220]....
        /*12e8*/ 	.word	0x00027240


	//   ....[221]....
        /*12ec*/ 	.word	0x00027290


	//   ....[222]....
        /*12f0*/ 	.word	0x000272e0


	//   ....[223]....
        /*12f4*/ 	.word	0x00027350


	//   ....[224]....
        /*12f8*/ 	.word	0x000273c0


	//   ....[225]....
        /*12fc*/ 	.word	0x00027430


	//   ....[226]....
        /*1300*/ 	.word	0x00027490


	//   ....[227]....
        /*1304*/ 	.word	0x00027500


	//   ....[228]....
        /*1308*/ 	.word	0x00027570


	//   ....[229]....
        /*130c*/ 	.word	0x000275e0


	//   ....[230]....
        /*1310*/ 	.word	0x00027640


	//   ....[231]....
        /*1314*/ 	.word	0x000276b0


	//   ....[232]....
        /*1318*/ 	.word	0x00027720


	//   ....[233]....
        /*131c*/ 	.word	0x00027790


	//   ....[234]....
        /*1320*/ 	.word	0x00027800


	//   ....[235]....
        /*1324*/ 	.word	0x00027850


	//   ....[236]....
        /*1328*/ 	.word	0x00027890


	//   ....[237]....
        /*132c*/ 	.word	0x000278e0


	//   ....[238]....
        /*1330*/ 	.word	0x00027920


	//   ....[239]....
        /*1334*/ 	.word	0x00027970


	//   ....[240]....
        /*1338*/ 	.word	0x000279b0


	//   ....[241]....
        /*133c*/ 	.word	0x00027a00


	//   ....[242]....
        /*1340*/ 	.word	0x00027a40


	//   ....[243]....
        /*1344*/ 	.word	0x00027aa0


	//   ....[244]....
        /*1348*/ 	.word	0x00027b10


	//   ....[245]....
        /*134c*/ 	.word	0x00027b80


	//   ....[246]....
        /*1350*/ 	.word	0x00027be0


	//   ....[247]....
        /*1354*/ 	.word	0x00027c50


	//   ....[248]....
        /*1358*/ 	.word	0x00027cc0


	//   ....[249]....
        /*135c*/ 	.word	0x00027d30


	//   ....[250]....
        /*1360*/ 	.word	0x00027d90


	//   ....[251]....
        /*1364*/ 	.word	0x00027de0


	//   ....[252]....
        /*1368*/ 	.word	0x00027e20


	//   ....[253]....
        /*136c*/ 	.word	0x00027e70


	//   ....[254]....
        /*1370*/ 	.word	0x00027eb0


	//   ....[255]....
        /*1374*/ 	.word	0x00027f00


	//   ....[0]....
        /*1378*/ 	.word	0x00027f40


	//   ....[1]....
        /*137c*/ 	.word	0x00027f90


	//   ....[2]....
        /*1380*/ 	.word	0x00027fd0


	//   ....[3]....
        /*1384*/ 	.word	0x00028030


	//   ....[4]....
        /*1388*/ 	.word	0x000280a0


	//   ....[5]....
        /*138c*/ 	.word	0x00028100


	//   ....[6]....
        /*1390*/ 	.word	0x00028170


	//   ....[7]....
        /*1394*/ 	.word	0x000281e0


	//   ....[8]....
        /*1398*/ 	.word	0x00028250


	//   ....[9]....
        /*139c*/ 	.word	0x000282b0


	//   ....[10]....
        /*13a0*/ 	.word	0x00028320


	//   ....[11]....
        /*13a4*/ 	.word	0x00028390


	//   ....[12]....
        /*13a8*/ 	.word	0x00028400


	//   ....[13]....
        /*13ac*/ 	.word	0x00028470


	//   ....[14]....
        /*13b0*/ 	.word	0x000284c0


	//   ....[15]....
        /*13b4*/ 	.word	0x00028500


	//   ....[16]....
        /*13b8*/ 	.word	0x00028550


	//   ....[17]....
        /*13bc*/ 	.word	0x00028590


	//   ....[18]....
        /*13c0*/ 	.word	0x000285e0


	//   ....[19]....
        /*13c4*/ 	.word	0x00028620


	//   ....[20]....
        /*13c8*/ 	.word	0x00028670


	//   ....[21]....
        /*13cc*/ 	.word	0x000286b0


	//   ....[22]....
        /*13d0*/ 	.word	0x00028700


	//   ....[23]....
        /*13d4*/ 	.word	0x00028740


	//   ....[24]....
        /*13d8*/ 	.word	0x00028790


	//   ....[25]....
        /*13dc*/ 	.word	0x000287d0


	//   ....[26]....
        /*13e0*/ 	.word	0x00028820


	//   ....[27]....
        /*13e4*/ 	.word	0x00028870


	//   ....[28]....
        /*13e8*/ 	.word	0x000288c0


	//   ....[29]....
        /*13ec*/ 	.word	0x00028910


	//   ....[30]....
        /*13f0*/ 	.word	0x00028980


	//   ....[31]....
        /*13f4*/ 	.word	0x000289f0


	//   ....[32]....
        /*13f8*/ 	.word	0x00028a60


	//   ....[33]....
        /*13fc*/ 	.word	0x00028ac0


	//   ....[34]....
        /*1400*/ 	.word	0x00028b30


	//   ....[35]....
        /*1404*/ 	.word	0x00028ba0


	//   ....[36]....
        /*1408*/ 	.word	0x00028c10


	//   ....[37]....
        /*140c*/ 	.word	0x00028c70


	//   ....[38]....
        /*1410*/ 	.word	0x00028ce0


	//   ....[39]....
        /*1414*/ 	.word	0x00028d50


	//   ....[40]....
        /*1418*/ 	.word	0x00028dc0


	//   ....[41]....
        /*141c*/ 	.word	0x00028e20


	//   ....[42]....
        /*1420*/ 	.word	0x00028e90


	//   ....[43]....
        /*1424*/ 	.word	0x00028f00


	//   ....[44]....
        /*1428*/ 	.word	0x00028f70


	//   ....[45]....
        /*142c*/ 	.word	0x00028fd0


	//   ....[46]....
        /*1430*/ 	.word	0x00029040


	//   ....[47]....
        /*1434*/ 	.word	0x000290b0


	//   ....[48]....
        /*1438*/ 	.word	0x00029120


	//   ....[49]....
        /*143c*/ 	.word	0x00029180


	//   ....[50]....
        /*1440*/ 	.word	0x000291f0


	//   ....[51]....
        /*1444*/ 	.word	0x00029260


	//   ....[52]....
        /*1448*/ 	.word	0x000292d0


	//   ....[53]....
        /*144c*/ 	.word	0x00029330


	//   ....[54]....
        /*1450*/ 	.word	0x000293a0


	//   ....[55]....
        /*1454*/ 	.word	0x00029410


	//   ....[56]....
        /*1458*/ 	.word	0x00029460


	//   ....[57]....
        /*145c*/ 	.word	0x000294a0


	//   ....[58]....
        /*1460*/ 	.word	0x000294f0


	//   ....[59]....
        /*1464*/ 	.word	0x00029540


	//   ....[60]....
        /*1468*/ 	.word	0x00029590


	//   ....[61]....
        /*146c*/ 	.word	0x00029600


	//   ....[62]....
        /*1470*/ 	.word	0x00029650


	//   ....[63]....
        /*1474*/ 	.word	0x000296a0


	//   ....[64]....
        /*1478*/ 	.word	0x000296f0


	//   ....[65]....
        /*147c*/ 	.word	0x00029740


	//   ....[66]....
        /*1480*/ 	.word	0x00029790


	//   ....[67]....
        /*1484*/ 	.word	0x00029800


	//   ....[68]....
        /*1488*/ 	.word	0x00029850


	//   ....[69]....
        /*148c*/ 	.word	0x000298c0


	//   ....[70]....
        /*1490*/ 	.word	0x00029920


	//   ....[71]....
        /*1494*/ 	.word	0x00029990


	//----- nvinfo : EIATTR_EXIT_INSTR_OFFSETS
	.align		4
.L_226:
        /*1498*/ 	.byte	0x04, 0x1c
        /*149a*/ 	.short	(.L_228 - .L_227)


	//   ....[0]....
.L_227:
        /*149c*/ 	.word	0x000010d0


	//   ....[1]....
        /*14a0*/ 	.word	0x00026530


	//----- nvinfo : EIATTR_MAX_THREADS
	.align		4
.L_228:
        /*14a4*/ 	.byte	0x04, 0x05
        /*14a6*/ 	.short	(.L_230 - .L_229)
.L_229:
        /*14a8*/ 	.word	0x00000080
        /*14ac*/ 	.word	0x00000001
        /*14b0*/ 	.word	0x00000001


	//----- nvinfo : EIATTR_CRS_STACK_SIZE
	.align		4
.L_230:
        /*14b4*/ 	.byte	0x04, 0x1e
        /*14b6*/ 	.short	(.L_232 - .L_231)
.L_231:
        /*14b8*/ 	.word	0x00000000
.L_232:


//--------------------- .nv.info._ZN7cutlass13device_kernelIN5flash19enable_sm80_to_sm89INS1_16FlashAttnFwdSm80INS1_25CollectiveMainloopFwdSm80ILi4ELi1ELb0EN4cute5tupleIJNS5_1CILi128EEENS7_ILi64EEENS7_ILi96EEEEEELi96ENS_6half_tEfNS_4arch4Sm80ELb1ELb0ELb1ELb0ELb1ELb0ELb1ELb1EEENS1_21CollectiveEpilogueFwdINS6_IJS8_SA_S9_EEENS6_IJNS7_ILi1EEESI_SI_EEESC_SE_Li128ELb0ELb1ELb1ELb0EEENS1_30DynamicPersistentTileSchedulerILi128ELi128ELb1ELb1ELb0EEEEEEEEEvNT_6ParamsE --------------------------
	.section	.nv.info._ZN7cutlass13device_kernelIN5flash19enable_sm80_to_sm89INS1_16FlashAttnFwdSm80INS1_25CollectiveMainloopFwdSm80ILi4ELi1ELb0EN4cute5tupleIJNS5_1CILi128EEENS7_ILi64EEENS7_ILi96EEEEEELi96ENS_6half_tEfNS_4arch4Sm80ELb1ELb0ELb1ELb0ELb1ELb0ELb1ELb1EEENS1_21CollectiveEpilogueFwdINS6_IJS8_SA_S9_EEENS6_IJNS7_ILi1EEESI_SI_EEESC_SE_Li128ELb0ELb1ELb1ELb0EEENS1_30DynamicPersistentTileSchedulerILi128ELi128ELb1ELb1ELb0EEEEEEEEEvNT_6ParamsE,"",@"SHT_CUDA_INFO"
	.sectionflags	@""
	.align	4


	//----- nvinfo : EIATTR_CUDA_API_VERSION
	.align		4
        /*0000*/ 	.byte	0x04, 0x37
        /*0002*/ 	.short	(.L_234 - .L_233)
.L_233:
        /*0004*/ 	.word	0x00000082


	//----- nvinfo : EIATTR_SW2861232_WAR
	.align		4
.L_234:
        /*0008*/ 	.byte	0x01, 0x35
	.zero		2


	//----- nvinfo : EIATTR_PARAM_CBANK
	.align		4
        /*000c*/ 	.byte	0x04, 0x0a
        /*000e*/ 	.short	(.L_236 - .L_235)
	.align		4
.L_235:
        /*0010*/ 	.word	index@(.nv.constant0._ZN7cutlass13device_kernelIN5flash19enable_sm80_to_sm89INS1_16FlashAttnFwdSm80INS1_25CollectiveMainloopFwdSm80ILi4ELi1ELb0EN4cute5tupleIJNS5_1CILi128EEENS7_ILi64EEENS7_ILi96EEEEEELi96ENS_6half_tEfNS_4arch4Sm80ELb1ELb0ELb1ELb0ELb1ELb0ELb1ELb1EEENS1_21CollectiveEpilogueFwdINS6_IJS8_SA_S9_EEENS6_IJNS7_ILi1EEESI_SI_EEESC_SE_Li128ELb0ELb1ELb1ELb0EEENS1_30DynamicPersistentTileSchedulerILi128ELi128ELb1ELb1ELb0EEEEEEEEEvNT_6ParamsE)
        /*0014*/ 	.short	0x0160
        /*0016*/ 	.short	0x0428


	//----- nvinfo : EIATTR_CBANK_PARAM_SIZE
	.align		4
.L_236:
        /*0018*/ 	.byte	0x03, 0x19
        /*001a*/ 	.short	0x0428


	//----- nvinfo : EIATTR_KPARAM_INFO
	.align		4
        /*001c*/ 	.byte	0x04, 0x17
        /*001e*/ 	.short	(.L_238 - .L_237)
.L_237:
        /*0020*/ 	.word	0x00000000
        /*0024*/ 	.short	0x0000
        /*0026*/ 	.short	0x0000
        /*0028*/ 	.byte	0x00, 0xf0, 0xa1, 0x10


	//----- nvinfo : EIATTR_MAXREG_COUNT
	.align		4
.L_238:
        /*002c*/ 	.byte	0x03, 0x1b
        /*002e*/ 	.short	0x00ff


	//----- nvinfo : EIATTR_NUM_BARRIERS
	.align		4
        /*0030*/ 	.byte	0x02, 0x4c
        /*0032*/ 	.byte	0x06
	.zero		1


	//----- nvinfo : EIATTR_ANNOTATIONS
	.align		4
        /*0034*/ 	.byte	0x04, 0x55
        /*0036*/ 	.short	(.L_240 - .L_239)


	//   ....[0]....
.L_239:
        /* <DEDUP_REMOVED lines=63> */


	//----- nvinfo : EIATTR_MERCURY_ISA_VERSION
	.align		4
.L_240:
        /*0410*/ 	.byte	0x03, 0x5f
        /*0412*/ 	.short	0x0000


	//----- nvinfo : EIATTR_INT_WARP_WIDE_INSTR_OFFSETS
	.align		4
        /*0414*/ 	.byte	0x04, 0x31
        /*0416*/ 	.short	(.L_242 - .L_241)


	//   ....[0]....
.L_241:
        /*0418*/ 	.word	0x0000f320


	//   ....[1]....
        /*041c*/ 	.word	0x0000f3a0


	//----- nvinfo : EIATTR_COOP_GROUP_MASK_REGIDS
	.align		4
.L_242:
        /*0420*/ 	.byte	0x04, 0x29
        /*0422*/ 	.short	(.L_244 - .L_243)


	//   ....[0]....
.L_243:
        /*0424*/ 	.word	0xffffffff


	//   ....[1]....
        /*0428*/ 	.word	0xffffffff


	//   ....[2]....
        /*042c*/ 	.word	0xffffffff


	//   ....[3]....
        /*0430*/ 	.word	0xffffffff


	//   ....[4]....
        /*0434*/ 	.word	0xffffffff


	//   ....[5]....
        /*0438*/ 	.word	0xffffffff


	//   ....[6]....
        /*043c*/ 	.word	0xffffffff


	//   ....[7]....
        /*0440*/ 	.word	0xffffffff


	//   ....[8]....
        /*0444*/ 	.word	0xffffffff


	//   ....[9]....
        /*0448*/ 	.word	0xffffffff


	//   ....[10]....
        /*044c*/ 	.word	0xffffffff


	//   ....[11]....
        /*0450*/ 	.word	0xffffffff


	//   ....[12]....
        /*0454*/ 	.word	0xffffffff


	//   ....[13]....
        /*0458*/ 	.word	0xffffffff


	//   ....[14]....
        /*045c*/ 	.word	0xffffffff


	//   ....[15]....
        /*0460*/ 	.word	0xffffffff


	//   ....[16]....
        /*0464*/ 	.word	0xffffffff


	//   ....[17]....
        /*0468*/ 	.word	0xffffffff


	//   ....[18]....
        /*046c*/ 	.word	0xffffffff


	//   ....[19]....
        /*0470*/ 	.word	0xffffffff


	//   ....[20]....
        /*0474*/ 	.word	0xffffffff


	//   ....[21]....
        /*0478*/ 	.word	0xffffffff


	//   ....[22]....
        /*047c*/ 	.word	0xffffffff


	//   ....[23]....
        /*0480*/ 	.word	0xffffffff


	//   ....[24]....
        /*0484*/ 	.word	0xffffffff


	//   ....[25]....
        /*0488*/ 	.word	0xffffffff


	//   ....[26]....
        /*048c*/ 	.word	0xffffffff


	//   ....[27]....
        /*0490*/ 	.word	0xffffffff


	//   ....[28]....
        /*0494*/ 	.word	0xffffffff


	//   ....[29]....
        /*0498*/ 	.word	0xffffffff


	//   ....[30]....
        /*049c*/ 	.word	0xffffffff


	//   ....[31]....
        /*04a0*/ 	.word	0xffffffff


	//   ....[32]....
        /*04a4*/ 	.word	0xffffffff


	//   ....[33]....
        /*04a8*/ 	.word	0xffffffff


	//   ....[34]....
        /*04ac*/ 	.word	0xffffffff


	//   ....[35]....
        /*04b0*/ 	.word	0xffffffff


	//   ....[36]....
        /*04b4*/ 	.word	0xffffffff


	//   ....[37]....
        /*04b8*/ 	.word	0xffffffff


	//   ....[38]....
        /*04bc*/ 	.word	0xffffffff


	//   ....[39]....
        /*04c0*/ 	.word	0xffffffff


	//   ....[40]....
        /*04c4*/ 	.word	0xffffffff


	//   ....[41]....
        /*04c8*/ 	.word	0xffffffff


	//   ....[42]....
        /*04cc*/ 	.word	0xffffffff


	//   ....[43]....
        /*04d0*/ 	.word	0xffffffff


	//   ....[44]....
        /*04d4*/ 	.word	0xffffffff


	//   ....[45]....
        /*04d8*/ 	.word	0xffffffff


	//   ....[46]....
        /*04dc*/ 	.word	0xffffffff


	//   ....[47]....
        /*04e0*/ 	.word	0xffffffff


	//   ....[48]....
        /*04e4*/ 	.word	0xffffffff


	//   ....[49]....
        /*04e8*/ 	.word	0xffffffff


	//   ....[50]....
        /*04ec*/ 	.word	0xffffffff


	//   ....[51]....
        /*04f0*/ 	.word	0xffffffff


	//   ....[52]....
        /*04f4*/ 	.word	0xffffffff


	//   ....[53]....
        /*04f8*/ 	.word	0xffffffff


	//   ....[54]....
        /*04fc*/ 	.word	0xffffffff


	//   ....[55]....
        /*0500*/ 	.word	0xffffffff


	//   ....[56]....
        /*0504*/ 	.word	0xffffffff


	//   ....[57]....
        /*0508*/ 	.word	0xffffffff


	//   ....[58]....
        /*050c*/ 	.word	0xffffffff


	//   ....[59]....
        /*0510*/ 	.word	0xffffffff


	//   ....[60]....
        /*0514*/ 	.word	0xffffffff


	//   ....[61]....
        /*0518*/ 	.word	0xffffffff


	//   ....[62]....
        /*051c*/ 	.word	0xffffffff


	//   ....[63]....
        /*0520*/ 	.word	0xffffffff


	//   ....[64]....
        /*0524*/ 	.word	0xffffffff


	//   ....[65]....
        /*0528*/ 	.word	0xffffffff


	//   ....[66]....
        /*052c*/ 	.word	0xffffffff


	//   ....[67]....
        /*0530*/ 	.word	0xffffffff


	//   ....[68]....
        /*0534*/ 	.word	0xffffffff


	//   ....[69]....
        /*0538*/ 	.word	0xffffffff


	//   ....[70]....
        /*053c*/ 	.word	0xffffffff


	//   ....[71]....
        /*0540*/ 	.word	0xffffffff


	//   ....[72]....
        /*0544*/ 	.word	0xffffffff


	//   ....[73]....
        /*0548*/ 	.word	0xffffffff


	//   ....[74]....
        /*054c*/ 	.word	0xffffffff


	//   ....[75]....
        /*0550*/ 	.word	0xffffffff


	//   ....[76]....
        /*0554*/ 	.word	0xffffffff


	//   ....[77]....
        /*0558*/ 	.word	0xffffffff


	//   ....[78]....
        /*055c*/ 	.word	0xffffffff


	//   ....[79]....
        /*0560*/ 	.word	0xffffffff


	//   ....[80]....
        /*0564*/ 	.word	0xffffffff


	//   ....[81]....
        /*0568*/ 	.word	0xffffffff


	//   ....[82]....
        /*056c*/ 	.word	0xffffffff


	//   ....[83]....
        /*0570*/ 	.word	0xffffffff


	//   ....[84]....
        /*0574*/ 	.word	0xffffffff


	//   ....[85]....
        /*0578*/ 	.word	0xffffffff


	//   ....[86]....
        /*057c*/ 	.word	0xffffffff


	//   ....[87]....
        /*0580*/ 	.word	0xffffffff


	//   ....[88]....
        /*0584*/ 	.word	0xffffffff


	//   ....[89]....
        /*0588*/ 	.word	0xffffffff


	//   ....[90]....
        /*058c*/ 	.word	0xffffffff


	//   ....[91]....
        /*0590*/ 	.word	0xffffffff


	//   ....[92]....
        /*0594*/ 	.word	0xffffffff


	//   ....[93]....
        /*0598*/ 	.word	0xffffffff


	//   ....[94]....
        /*059c*/ 	.word	0xffffffff


	//   ....[95]....
        /*05a0*/ 	.word	0xffffffff


	//   ....[96]....
        /*05a4*/ 	.word	0xffffffff


	//   ....[97]....
        /*05a8*/ 	.word	0xffffffff


	//   ....[98]....
        /*05ac*/ 	.word	0xffffffff


	//   ....[99]....
        /*05b0*/ 	.word	0xffffffff


	//   ....[100]....
        /*05b4*/ 	.word	0xffffffff


	//   ....[101]....
        /*05b8*/ 	.word	0xffffffff


	//   ....[102]....
        /*05bc*/ 	.word	0xffffffff


	//   ....[103]....
        /*05c0*/ 	.word	0xffffffff


	//   ....[104]....
        /*05c4*/ 	.word	0xffffffff


	//   ....[105]....
        /*05c8*/ 	.word	0xffffffff


	//   ....[106]....
        /*05cc*/ 	.word	0xffffffff


	//   ....[107]....
        /*05d0*/ 	.word	0xffffffff


	//   ....[108]....
        /*05d4*/ 	.word	0xffffffff


	//   ....[109]....
        /*05d8*/ 	.word	0xffffffff


	//   ....[110]....
        /*05dc*/ 	.word	0xffffffff


	//   ....[111]....
        /*05e0*/ 	.word	0xffffffff


	//   ....[112]....
        /*05e4*/ 	.word	0xffffffff


	//   ....[113]....
        /*05e8*/ 	.word	0xffffffff


	//   ....[114]....
        /*05ec*/ 	.word	0xffffffff


	//   ....[115]....
        /*05f0*/ 	.word	0xffffffff


	//   ....[116]....
        /*05f4*/ 	.word	0xffffffff


	//   ....[117]....
        /*05f8*/ 	.word	0xffffffff


	//   ....[118]....
        /*05fc*/ 	.word	0xffffffff


	//   ....[119]....
        /*0600*/ 	.word	0xffffffff


	//   ....[120]....
        /*0604*/ 	.word	0xffffffff


	//   ....[121]....
        /*0608*/ 	.word	0xffffffff


	//   ....[122]....
        /*060c*/ 	.word	0xffffffff


	//   ....[123]....
        /*0610*/ 	.word	0xffffffff


	//   ....[124]....
        /*0614*/ 	.word	0xffffffff


	//   ....[125]....
        /*0618*/ 	.word	0xffffffff


	//   ....[126]....
        /*061c*/ 	.word	0xffffffff


	//   ....[127]....
        /*0620*/ 	.word	0xffffffff


	//   ....[128]....
        /*0624*/ 	.word	0xffffffff


	//   ....[129]....
        /*0628*/ 	.word	0xffffffff


	//   ....[130]....
        /*062c*/ 	.word	0xffffffff


	//   ....[131]....
        /*0630*/ 	.word	0xffffffff


	//   ....[132]....
        /*0634*/ 	.word	0xffffffff


	//   ....[133]....
        /*0638*/ 	.word	0xffffffff


	//   ....[134]....
        /*063c*/ 	.word	0xffffffff


	//   ....[135]....
        /*0640*/ 	.word	0xffffffff


	//   ....[136]....
        /*0644*/ 	.word	0xffffffff


	//   ....[137]....
        /*0648*/ 	.word	0xffffffff


	//   ....[138]....
        /*064c*/ 	.word	0xffffffff


	//   ....[139]....
        /*0650*/ 	.word	0xffffffff


	//   ....[140]....
        /*0654*/ 	.word	0xffffffff


	//   ....[141]....
        /*0658*/ 	.word	0xffffffff


	//   ....[142]....
        /*065c*/ 	.word	0xffffffff


	//   ....[143]....
        /*0660*/ 	.word	0xffffffff


	//   ....[144]....
        /*0664*/ 	.word	0xffffffff


	//   ....[145]....
        /*0668*/ 	.word	0xffffffff


	//   ....[146]....
        /*066c*/ 	.word	0xffffffff


	//   ....[147]....
        /*0670*/ 	.word	0xffffffff


	//   ....[148]....
        /*0674*/ 	.word	0xffffffff


	//   ....[149]....
        /*0678*/ 	.word	0xffffffff


	//   ....[150]....
        /*067c*/ 	.word	0xffffffff


	//   ....[151]....
        /*0680*/ 	.word	0xffffffff


	//   ....[152]....
        /*0684*/ 	.word	0xffffffff


	//   ....[153]....
        /*0688*/ 	.word	0xffffffff


	//   ....[154]....
        /*068c*/ 	.word	0xffffffff


	//   ....[155]....
        /*0690*/ 	.word	0xffffffff


	//   ....[156]....
        /*0694*/ 	.word	0xffffffff


	//   ....[157]....
        /*0698*/ 	.word	0xffffffff


	//   ....[158]....
        /*069c*/ 	.word	0xffffffff


	//   ....[159]....
        /*06a0*/ 	.word	0xffffffff


	//   ....[160]....
        /*06a4*/ 	.word	0xffffffff


	//----- nvinfo : EIATTR_COOP_GROUP_INSTR_OFFSETS
	.align		4
.L_244:
        /*06a8*/ 	.byte	0x04, 0x28
        /*06aa*/ 	.short	(.L_246 - .L_245)


	//   ....[0]....
.L_245:
        /*06ac*/ 	.word	0x00000050


	//   ....[1]....
        /*06b0*/ 	.word	0x000018a0


	//   ....[2]....
        /*06b4*/ 	.word	0x000018c0


	//   ....[3]....
        /*06b8*/ 	.word	0x00001af0


	//   ....[4]....
        /*06bc*/ 	.word	0x00001b00


	//   ....[5]....
        /*06c0*/ 	.word	0x00001cc0


	//   ....[6]....
        /*06c4*/ 	.word	0x00001ce0


	//   ....[7]....
        /*06c8*/ 	.word	0x00001ea0


	//   ....[8]....
        /*06cc*/ 	.word	0x00001eb0


	//   ....[9]....
        /*06d0*/ 	.word	0x00002440


	//   ....[10]....
        /*06d4*/ 	.word	0x00002450


	//   ....[11]....
        /*06d8*/ 	.word	0x00002460


	//   ....[12]....
        /*06dc*/ 	.word	0x00002470


	//   ....[13]....
        /*06e0*/ 	.word	0x00002740


	//   ....[14]....
        /*06e4*/ 	.word	0x00002750


	//   ....[15]....
        /*06e8*/ 	.word	0x00002760


	//   ....[16]....
        /*06ec*/ 	.word	0x00002770


	//   ....[17]....
        /*06f0*/ 	.word	0x00003be0


	//   ....[18]....
        /*06f4*/ 	.word	0x00003c00


	//   ....[19]....
        /*06f8*/ 	.word	0x00003d20


	//   ....[20]....
        /*06fc*/ 	.word	0x00003d40


	//   ....[21]....
        /*0700*/ 	.word	0x00003fb0


	//   ....[22]....
        /*0704*/ 	.word	0x000041f0


	//   ....[23]....
        /*0708*/ 	.word	0x00004200


	//   ....[24]....
        /*070c*/ 	.word	0x00004210


	//   ....[25]....
        /*0710*/ 	.word	0x00004c10


	//   ....[26]....
        /*0714*/ 	.word	0x00004c40


	//   ....[27]....
        /*0718*/ 	.word	0x00004c60


	//   ....[28]....
        /*071c*/ 	.word	0x00004c70


	//   ....[29]....
        /*0720*/ 	.word	0x00004ca0


	//   ....[30]....
        /*0724*/ 	.word	0x00004cc0


	//   ....[31]....
        /*0728*/ 	.word	0x00004ce0


	//   ....[32]....
        /*072c*/ 	.word	0x00004cf0


	//   ....[33]....
        /*0730*/ 	.word	0x00006770


	//   ....[34]....
        /*0734*/ 	.word	0x00006790


	//   ....[35]....
        /*0738*/ 	.word	0x000068b0


	//   ....[36]....
        /*073c*/ 	.word	0x000068c0


	//   ....[37]....
        /*0740*/ 	.word	0x00007d30


	//   ....[38]....
        /*0744*/ 	.word	0x00007d50


	//   ....[39]....
        /*0748*/ 	.word	0x00007e40


	//   ....[40]....
        /*074c*/ 	.word	0x00007e80


	//   ....[41]....
        /*0750*/ 	.word	0x000080e0


	//   ....[42]....
        /*0754*/ 	.word	0x00008320


	//   ....[43]....
        /*0758*/ 	.word	0x00008350


	//   ....[44]....
        /*075c*/ 	.word	0x00008380


	//   ....[45]....
        /*0760*/ 	.word	0x00008860


	//   ....[46]....
        /*0764*/ 	.word	0x00008960


	//   ....[47]....
        /*0768*/ 	.word	0x00008a50


	//   ....[48]....
        /*076c*/ 	.word	0x00008b50


	//   ....[49]....
        /*0770*/ 	.word	0x00008c40


	//   ....[50]....
        /*0774*/ 	.word	0x00008d10


	//   ....[51]....
        /*0778*/ 	.word	0x00008e30


	//   ....[52]....
        /*077c*/ 	.word	0x00008e50


	//   ....[53]....
        /*0780*/ 	.word	0x0000af90


	//   ....[54]....
        /*0784*/ 	.word	0x0000afb0


	//   ....[55]....
        /*0788*/ 	.word	0x0000b010


	//   ....[56]....
        /*078c*/ 	.word	0x0000b060


	//   ....[57]....
        /*0790*/ 	.word	0x0000c4b0


	//   ....[58]....
        /*0794*/ 	.word	0x0000c4d0


	//   ....[59]....
        /*0798*/ 	.word	0x0000c5a0


	//   ....[60]....
        /*079c*/ 	.word	0x0000c5c0


	//   ....[61]....
        /*07a0*/ 	.word	0x0000cb00


	//   ....[62]....
        /*07a4*/ 	.word	0x0000cb20


	//   ....[63]....
        /*07a8*/ 	.word	0x0000cb30


	//   ....[64]....
        /*07ac*/ 	.word	0x0000cb60


	//   ....[65]....
        /*07b0*/ 	.word	0x0000cb70


	//   ....[66]....
        /*07b4*/ 	.word	0x0000cb90


	//   ....[67]....
        /*07b8*/ 	.word	0x0000cbc0


	//   ....[68]....
        /*07bc*/ 	.word	0x0000cbe0


	//   ....[69]....
        /*07c0*/ 	.word	0x0000e960


	//   ....[70]....
        /*07c4*/ 	.word	0x0000e990


	//   ....[71]....
        /*07c8*/ 	.word	0x0000e9a0


	//   ....[72]....
        /*07cc*/ 	.word	0x0000e9b0


	//   ....[73]....
        /*07d0*/ 	.word	0x0000e9c0


	//   ....[74]....
        /*07d4*/ 	.word	0x0000e9f0


	//   ....[75]....
        /*07d8*/ 	.word	0x0000ea10


	//   ....[76]....
        /*07dc*/ 	.word	0x0000ea30


	//   ....[77]....
        /*07e0*/ 	.word	0x0000f4f0


	//   ....[78]....
        /*07e4*/ 	.word	0x0000faa0


	//   ....[79]....
        /*07e8*/ 	.word	0x0000fab0


	//   ....[80]....
        /*07ec*/ 	.word	0x0000fac0


	//   ....[81]....
        /*07f0*/ 	.word	0x0000faf0


	//   ....[82]....
        /*07f4*/ 	.word	0x0000fb50


	//   ....[83]....
        /*07f8*/ 	.word	0x0000fb80


	//   ....[84]....
        /*07fc*/ 	.word	0x0000fba0


	//   ....[85]....
        /*0800*/ 	.word	0x0000fbb0


	//   ....[86]....
        /*0804*/ 	.word	0x0000fca0


	//   ....[87]....
        /*0808*/ 	.word	0x0000fcd0


	//   ....[88]....
        /*080c*/ 	.word	0x00010030


	//   ....[89]....
        /*0810*/ 	.word	0x00010050


	//   ....[90]....
        /*0814*/ 	.word	0x00010380


	//   ....[91]....
        /*0818*/ 	.word	0x000103a0


	//   ....[92]....
        /*081c*/ 	.word	0x000106d0


	//   ....[93]....
        /*0820*/ 	.word	0x000106e0


	//   ....[94]....
        /*0824*/ 	.word	0x00010d80


	//   ....[95]....
        /*0828*/ 	.word	0x00010e90


	//   ....[96]....
        /*082c*/ 	.word	0x00010f00


	//   ....[97]....
        /*0830*/ 	.word	0x00010f60


	//   ....[98]....
        /*0834*/ 	.word	0x00010fc0


	//   ....[99]....
        /*0838*/ 	.word	0x00011020


	//   ....[100]....
        /*083c*/ 	.word	0x00011090


	//   ....[101]....
        /*0840*/ 	.word	0x000110f0


	//   ....[102]....
        /*0844*/ 	.word	0x00011150


	//   ....[103]....
        /*0848*/ 	.word	0x000111b0


	//   ....[104]....
        /*084c*/ 	.word	0x00011220


	//   ....[105]....
        /*0850*/ 	.word	0x000113b0


	//   ....[106]....
        /*0854*/ 	.word	0x00011410


	//   ....[107]....
        /*0858*/ 	.word	0x00011470


	//   ....[108]....
        /*085c*/ 	.word	0x000114d0


	//   ....[109]....
        /*0860*/ 	.word	0x00011740


	//   ....[110]....
        /*0864*/ 	.word	0x000119b0


	//   ....[111]....
        /*0868*/ 	.word	0x00011fd0


	//   ....[112]....
        /*086c*/ 	.word	0x00012020


	//   ....[113]....
        /*0870*/ 	.word	0x00012070


	//   ....[114]....
        /*0874*/ 	.word	0x000120c0


	//   ....[115]....
        /*0878*/ 	.word	0x00012110


	//   ....[116]....
        /*087c*/ 	.word	0x00012160


	//   ....[117]....
        /*0880*/ 	.word	0x000121b0


	//   ....[118]....
        /*0884*/ 	.word	0x00012200


	//   ....[119]....
        /*0888*/ 	.word	0x00012270


	//   ....[120]....
        /*088c*/ 	.word	0x000122e0


	//   ....[121]....
        /*0890*/ 	.word	0x00012470


	//   ....[122]....
        /*0894*/ 	.word	0x000124d0


	//   ....[123]....
        /*0898*/ 	.word	0x00012530


	//   ....[124]....
        /*089c*/ 	.word	0x000125a0


	//   ....[125]....
        /*08a0*/ 	.word	0x00012730


	//   ....[126]....
        /*08a4*/ 	.word	0x00012790


	//   ....[127]....
        /*08a8*/ 	.word	0x000127e0


	//   ....[128]....
        /*08ac*/ 	.word	0x00012830


	//   ....[129]....
        /*08b0*/ 	.word	0x00012a80


	//   ....[130]....
        /*08b4*/ 	.word	0x00012cd0


	//   ....[131]....
        /*08b8*/ 	.word	0x00013310


	//   ....[132]....
        /*08bc*/ 	.word	0x00013350


	//   ....[133]....
        /*08c0*/ 	.word	0x000133a0


	//   ....[134]....
        /*08c4*/ 	.word	0x000133e0


	//   ....[135]....
        /*08c8*/ 	.word	0x00013430


	//   ....[136]....
        /*08cc*/ 	.word	0x00013470


	//   ....[137]....
        /*08d0*/ 	.word	0x000134c0


	//   ....[138]....
        /*08d4*/ 	.word	0x00013500


	//   ....[139]....
        /*08d8*/ 	.word	0x00013560


	//   ....[140]....
        /*08dc*/ 	.word	0x000135c0


	//   ....[141]....
        /*08e0*/ 	.word	0x00013630


	//   ....[142]....
        /*08e4*/ 	.word	0x00013770


	//   ....[143]....
        /*08e8*/ 	.word	0x000137d0


	//   ....[144]....
        /*08ec*/ 	.word	0x00013810


	//   ....[145]....
        /*08f0*/ 	.word	0x00013850


	//   ....[146]....
        /*08f4*/ 	.word	0x000138a0


	//   ....[147]....
        /*08f8*/ 	.word	0x000138e0


	//   ....[148]....
        /*08fc*/ 	.word	0x00013930


	//   ....[149]....
        /*0900*/ 	.word	0x00013970


	//   ....[150]....
        /*0904*/ 	.word	0x000139c0


	//   ....[151]....
        /*0908*/ 	.word	0x00013a00


	//   ....[152]....
        /*090c*/ 	.word	0x00013a50


	//   ....[153]....
        /*0910*/ 	.word	0x00013ab0


	//   ....[154]....
        /*0914*/ 	.word	0x00013b00


	//   ....[155]....
        /*0918*/ 	.word	0x00013b50


	//   ....[156]....
        /*091c*/ 	.word	0x00013ba0


	//   ....[157]....
        /*0920*/ 	.word	0x00013bf0


	//   ....[158]....
        /*0924*/ 	.word	0x00013c40


	//   ....[159]....
        /*0928*/ 	.word	0x00013c90


	//   ....[160]....
        /*092c*/ 	.word	0x00013d00


	//----- nvinfo : EIATTR_EXIT_INSTR_OFFSETS
	.align		4
.L_246:
        /*0930*/ 	.byte	0x04, 0x1c
        /*0932*/ 	.short	(.L_248 - .L_247)


	//   ....[0]....
.L_247:
        /*0934*/ 	.word	0x000000a0


	//   ....[1]....
        /*0938*/ 	.word	0x00010e40


	//----- nvinfo : EIATTR_MAX_THREADS
	.align		4
.L_248:
        /*093c*/ 	.byte	0x04, 0x05
        /*093e*/ 	.short	(.L_250 - .L_249)
.L_249:
        /*0940*/ 	.word	0x00000080
        /*0944*/ 	.word	0x00000001
        /*0948*/ 	.word	0x00000001


	//----- nvinfo : EIATTR_CRS_STACK_SIZE
	.align		4
.L_250:
        /*094c*/ 	.byte	0x04, 0x1e
        /*094e*/ 	.short	(.L_252 - .L_251)
.L_251:
        /*0950*/ 	.word	0x00000000
.L_252:


//--------------------- .nv.info._ZN7cutlass13device_kernelIN5flash19enable_sm80_to_sm89INS1_16FlashAttnFwdSm80INS1_25CollectiveMainloopFwdSm80ILi4ELi1ELb0EN4cute5tupleIJNS5_1CILi128EEENS7_ILi48EEENS7_ILi96EEEEEELi96ENS_6half_tEfNS_4arch4Sm80ELb1ELb0ELb1ELb1ELb1ELb0ELb1ELb1EEENS1_21CollectiveEpilogueFwdINS6_IJS8_SA_S9_EEENS6_IJNS7_ILi1EEESI_SI_EEESC_SE_Li128ELb1ELb1ELb1ELb0EEENS1_36VarlenDynamicPersistentTileSchedulerILi128ELi48ELi128ELi128ELb1ELb1ELb0ELb1ELb1ELb1EEEEEEEEEvNT_6ParamsE --------------------------
	.section	.nv.info._ZN7cutlass13device_kernelIN5flash19enable_sm80_to_sm89INS1_16FlashAttnFwdSm80INS1_25CollectiveMainloopFwdSm80ILi4ELi1ELb0EN4cute5tupleIJNS5_1CILi128EEENS7_ILi48EEENS7_ILi96EEEEEELi96ENS_6half_tEfNS_4arch4Sm80ELb1ELb0ELb1ELb1ELb1ELb0ELb1ELb1EEENS1_21CollectiveEpilogueFwdINS6_IJS8_SA_S9_EEENS6_IJNS7_ILi1EEESI_SI_EEESC_SE_Li128ELb1ELb1ELb1ELb0EEENS1_36VarlenDynamicPersistentTileSchedulerILi128ELi48ELi128ELi128ELb1ELb1ELb0ELb1ELb1ELb1EEEEEEEEEvNT_6ParamsE,"",@"SHT_CUDA_INFO"
	.sectionflags	@""
	.align	4


	//----- nvinfo : EIATTR_CUDA_API_VERSION
	.align		4
        /*0000*/ 	.byte	0x04, 0x37
        /*0002*/ 	.short	(.L_254 - .L_253)
.L_253:
        /*0004*/ 	.word	0x00000082


	//----- nvinfo : EIATTR_SW2861232_WAR
	.align		4
.L_254:
        /*0008*/ 	.byte	0x01, 0x35
	.zero		2


	//----- nvinfo : EIATTR_PARAM_CBANK
	.align		4
        /*000c*/ 	.byte	0x04, 0x0a
        /*000e*/ 	.short	(.L_256 - .L_255)
	.align		4
.L_255:
        /*0010*/ 	.word	index@(.nv.constant0._ZN7cutlass13device_kernelIN5flash19enable_sm80_to_sm89INS1_16FlashAttnFwdSm80INS1_25CollectiveMainloopFwdSm80ILi4ELi1ELb0EN4cute5tupleIJNS5_1CILi128EEENS7_ILi48EEENS7_ILi96EEEEEELi96ENS_6half_tEfNS_4arch4Sm80ELb1ELb0ELb1ELb1ELb1ELb0ELb1ELb1EEENS1_21CollectiveEpilogueFwdINS6_IJS8_SA_S9_EEENS6_IJNS7_ILi1EEESI_SI_EEESC_SE_Li128ELb1ELb1ELb1ELb0EEENS1_36VarlenDynamicPersistentTileSchedulerILi128ELi48ELi128ELi128ELb1ELb1ELb0ELb1ELb1ELb1EEEEEEEEEvNT_6ParamsE)
        /*0014*/ 	.short	0x0160
        /*0016*/ 	.short	0x0438


	//----- nvinfo : EIATTR_CBANK_PARAM_SIZE
	.align		4
.L_256:
        /*0018*/ 	.byte	0x03, 0x19
        /*001a*/ 	.short	0x0438


	//----- nvinfo : EIATTR_KPARAM_INFO
	.align		4
        /*001c*/ 	.byte	0x04, 0x17
        /*001e*/ 	.short	(.L_258 - .L_257)
.L_257:
        /*0020*/ 	.word	0x00000000
        /*0024*/ 	.short	0x0000
        /*0026*/ 	.short	0x0000
        /*0028*/ 	.byte	0x00, 0xf0, 0xe1, 0x10


	//----- nvinfo : EIATTR_MAXREG_COUNT
	.align		4
.L_258:
        /*002c*/ 	.byte	0x03, 0x1b
        /*002e*/ 	.short	0x00ff


	//----- nvinfo : EIATTR_NUM_BARRIERS
	.align		4
        /*0030*/ 	.byte	0x02, 0x4c
        /*0032*/ 	.byte	0x06
	.zero		1


	//----- nvinfo : EIATTR_ANNOTATIONS
	.align		4
        /*0034*/ 	.byte	0x04, 0x55
        /*0036*/ 	.short	(.L_260 - .L_259)


	//   ....[0]....
.L_259:
        /* <DEDUP_REMOVED lines=41> */


	//----- nvinfo : EIATTR_MERCURY_ISA_VERSION
	.align		4
.L_260:
        /*02b0*/ 	.byte	0x03, 0x5f
        /*02b2*/ 	.short	0x0000


	//----- nvinfo : EIATTR_INT_WARP_WIDE_INSTR_OFFSETS
	.align		4
        /*02b4*/ 	.byte	0x04, 0x31
        /*02b6*/ 	.short	(.L_262 - .L_261)


	//   ....[0]....
.L_261:
        /*02b8*/ 	.word	0x0000daa0


	//   ....[1]....
        /*02bc*/ 	.word	0x0000db20


	//----- nvinfo : EIATTR_COOP_GROUP_MASK_REGIDS
	.align		4
.L_262:
        /*02c0*/ 	.byte	0x04, 0x29
        /*02c2*/ 	.short	(.L_264 - .L_263)


	//   ....[0]....
.L_263:
        /*02c4*/ 	.word	0xffffffff


	//   ....[1]....
        /*02c8*/ 	.word	0xffffffff


	//   ....[2]....
        /*02cc*/ 	.word	0xffffffff


	//   ....[3]....
        /*02d0*/ 	.word	0xffffffff


	//   ....[4]....
        /*02d4*/ 	.word	0xffffffff


	//   ....[5]....
        /*02d8*/ 	.word	0xffffffff


	//   ....[6]....
        /*02dc*/ 	.word	0xffffffff


	//   ....[7]....
        /*02e0*/ 	.word	0xffffffff


	//   ....[8]....
        /*02e4*/ 	.word	0xffffffff


	//   ....[9]....
        /*02e8*/ 	.word	0xffffffff


	//   ....[10]....
        /*02ec*/ 	.word	0xffffffff


	//   ....[11]....
        /*02f0*/ 	.word	0xffffffff


	//   ....[12]....
        /*02f4*/ 	.word	0xffffffff


	//   ....[13]....
        /*02f8*/ 	.word	0xffffffff


	//   ....[14]....
        /*02fc*/ 	.word	0xffffffff


	//   ....[15]....
        /*0300*/ 	.word	0xffffffff


	//   ....[16]....
        /*0304*/ 	.word	0xffffffff


	//   ....[17]....
        /*0308*/ 	.word	0xffffffff


	//   ....[18]....
        /*030c*/ 	.word	0xffffffff


	//   ....[19]....
        /*0310*/ 	.word	0xffffffff


	//   ....[20]....
        /*0314*/ 	.word	0xffffffff


	//   ....[21]....
        /*0318*/ 	.word	0xffffffff


	//   ....[22]....
        /*031c*/ 	.word	0xffffffff


	//   ....[23]....
        /*0320*/ 	.word	0xffffffff


	//   ....[24]....
        /*0324*/ 	.word	0xffffffff


	//   ....[25]....
        /*0328*/ 	.word	0xffffffff


	//   ....[26]....
        /*032c*/ 	.word	0xffffffff


	//   ....[27]....
        /*0330*/ 	.word	0xffffffff


	//   ....[28]....
        /*0334*/ 	.word	0xffffffff


	//   ....[29]....
        /*0338*/ 	.word	0xffffffff


	//   ....[30]....
        /*033c*/ 	.word	0xffffffff


	//   ....[31]....
        /*0340*/ 	.word	0xffffffff


	//   ....[32]....
        /*0344*/ 	.word	0xffffffff


	//   ....[33]....
        /*0348*/ 	.word	0xffffffff


	//   ....[34]....
        /*034c*/ 	.word	0xffffffff


	//   ....[35]....
        /*0350*/ 	.word	0xffffffff


	//   ....[36]....
        /*0354*/ 	.word	0xffffffff


	//   ....[37]....
        /*0358*/ 	.word	0xffffffff


	//   ....[38]....
        /*035c*/ 	.word	0xffffffff


	//   ....[39]....
        /*0360*/ 	.word	0xffffffff


	//   ....[40]....
        /*0364*/ 	.word	0xffffffff


	//   ....[41]....
        /*0368*/ 	.word	0xffffffff


	//   ....[42]....
        /*036c*/ 	.word	0xffffffff


	//   ....[43]....
        /*0370*/ 	.word	0xffffffff


	//   ....[44]....
        /*0374*/ 	.word	0xffffffff


	//   ....[45]....
        /*0378*/ 	.word	0xffffffff


	//   ....[46]....
        /*037c*/ 	.word	0xffffffff


	//   ....[47]....
        /*0380*/ 	.word	0xffffffff


	//   ....[48]....
        /*0384*/ 	.word	0xffffffff


	//   ....[49]....
        /*0388*/ 	.word	0xffffffff


	//   ....[50]....
        /*038c*/ 	.word	0xffffffff


	//   ....[51]....
        /*0390*/ 	.word	0xffffffff


	//   ....[52]....
        /*0394*/ 	.word	0xffffffff


	//   ....[53]....
        /*0398*/ 	.word	0xffffffff


	//   ....[54]....
        /*039c*/ 	.word	0xffffffff


	//   ....[55]....
        /*03a0*/ 	.word	0xffffffff


	//   ....[56]....
        /*03a4*/ 	.word	0xffffffff


	//   ....[57]....
        /*03a8*/ 	.word	0xffffffff


	//   ....[58]....
        /*03ac*/ 	.word	0xffffffff


	//   ....[59]....
        /*03b0*/ 	.word	0xffffffff


	//   ....[60]....
        /*03b4*/ 	.word	0xffffffff


	//   ....[61]....
        /*03b8*/ 	.word	0xffffffff


	//   ....[62]....
        /*03bc*/ 	.word	0xffffffff


	//   ....[63]....
        /*03c0*/ 	.word	0xffffffff


	//   ....[64]....
        /*03c4*/ 	.word	0xffffffff


	//   ....[65]....
        /*03c8*/ 	.word	0xffffffff


	//   ....[66]....
        /*03cc*/ 	.word	0xffffffff


	//   ....[67]....
        /*03d0*/ 	.word	0xffffffff


	//   ....[68]....
        /*03d4*/ 	.word	0xffffffff


	//   ....[69]....
        /*03d8*/ 	.word	0xffffffff


	//   ....[70]....
        /*03dc*/ 	.word	0xffffffff


	//   ....[71]....
        /*03e0*/ 	.word	0xffffffff


	//   ....[72]....
        /*03e4*/ 	.word	0xffffffff


	//   ....[73]....
        /*03e8*/ 	.word	0xffffffff


	//   ....[74]....
        /*03ec*/ 	.word	0xffffffff


	//   ....[75]....
        /*03f0*/ 	.word	0xffffffff


	//   ....[76]....
        /*03f4*/ 	.word	0xffffffff


	//   ....[77]....
        /*03f8*/ 	.word	0xffffffff


	//   ....[78]....
        /*03fc*/ 	.word	0xffffffff


	//   ....[79]....
        /*0400*/ 	.word	0xffffffff


	//   ....[80]....
        /*0404*/ 	.word	0xffffffff


	//   ....[81]....
        /*0408*/ 	.word	0xffffffff


	//   ....[82]....
        /*040c*/ 	.word	0xffffffff


	//   ....[83]....
        /*0410*/ 	.word	0xffffffff


	//   ....[84]....
        /*0414*/ 	.word	0xffffffff


	//   ....[85]....
        /*0418*/ 	.word	0xffffffff


	//   ....[86]....
        /*041c*/ 	.word	0xffffffff


	//   ....[87]....
        /*0420*/ 	.word	0xffffffff


	//   ....[88]....
        /*0424*/ 	.word	0xffffffff


	//   ....[89]....
        /*0428*/ 	.word	0xffffffff


	//   ....[90]....
        /*042c*/ 	.word	0xffffffff


	//   ....[91]....
        /*0430*/ 	.word	0xffffffff


	//   ....[92]....
        /*0434*/ 	.word	0xffffffff


	//   ....[93]....
        /*0438*/ 	.word	0xffffffff


	//   ....[94]....
        /*043c*/ 	.word	0xffffffff


	//   ....[95]....
        /*0440*/ 	.word	0xffffffff


	//   ....[96]....
        /*0444*/ 	.word	0xffffffff


	//   ....[97]....
        /*0448*/ 	.word	0xffffffff


	//   ....[98]....
        /*044c*/ 	.word	0xffffffff


	//   ....[99]....
        /*0450*/ 	.word	0xffffffff


	//   ....[100]....
        /*0454*/ 	.word	0xffffffff


	//   ....[101]....
        /*0458*/ 	.word	0xffffffff


	//   ....[102]....
        /*045c*/ 	.word	0xffffffff


	//   ....[103]....
        /*0460*/ 	.word	0xffffffff


	//   ....[104]....
        /*0464*/ 	.word	0xffffffff


	//   ....[105]....
        /*0468*/ 	.word	0xffffffff


	//   ....[106]....
        /*046c*/ 	.word	0xffffffff


	//   ....[107]....
        /*0470*/ 	.word	0xffffffff


	//   ....[108]....
        /*0474*/ 	.word	0xffffffff


	//   ....[109]....
        /*0478*/ 	.word	0xffffffff


	//   ....[110]....
        /*047c*/ 	.word	0xffffffff


	//   ....[111]....
        /*0480*/ 	.word	0xffffffff


	//   ....[112]....
        /*0484*/ 	.word	0xffffffff


	//   ....[113]....
        /*0488*/ 	.word	0xffffffff


	//   ....[114]....
        /*048c*/ 	.word	0xffffffff


	//   ....[115]....
        /*0490*/ 	.word	0xffffffff


	//   ....[116]....
        /*0494*/ 	.word	0xffffffff


	//   ....[117]....
        /*0498*/ 	.word	0xffffffff


	//   ....[118]....
        /*049c*/ 	.word	0xffffffff


	//   ....[119]....
        /*04a0*/ 	.word	0xffffffff


	//   ....[120]....
        /*04a4*/ 	.word	0xffffffff


	//   ....[121]....
        /*04a8*/ 	.word	0xffffffff


	//   ....[122]....
        /*04ac*/ 	.word	0xffffffff


	//   ....[123]....
        /*04b0*/ 	.word	0xffffffff


	//   ....[124]....
        /*04b4*/ 	.word	0xffffffff


	//   ....[125]....
        /*04b8*/ 	.word	0xffffffff


	//   ....[126]....
        /*04bc*/ 	.word	0xffffffff


	//   ....[127]....
        /*04c0*/ 	.word	0xffffffff


	//   ....[128]....
        /*04c4*/ 	.word	0xffffffff


	//   ....[129]....
        /*04c8*/ 	.word	0xffffffff


	//   ....[130]....
        /*04cc*/ 	.word	0xffffffff


	//   ....[131]....
        /*04d0*/ 	.word	0xffffffff


	//   ....[132]....
        /*04d4*/ 	.word	0xffffffff


	//   ....[133]....
        /*04d8*/ 	.word	0xffffffff


	//   ....[134]....
        /*04dc*/ 	.word	0xffffffff


	//   ....[135]....
        /*04e0*/ 	.word	0xffffffff


	//   ....[136]....
        /*04e4*/ 	.word	0xffffffff


	//   ....[137]....
        /*04e8*/ 	.word	0xffffffff


	//   ....[138]....
        /*04ec*/ 	.word	0xffffffff


	//   ....[139]....
        /*04f0*/ 	.word	0xffffffff


	//   ....[140]....
        /*04f4*/ 	.word	0xffffffff


	//   ....[141]....
        /*04f8*/ 	.word	0xffffffff


	//   ....[142]....
        /*04fc*/ 	.word	0xffffffff


	//   ....[143]....
        /*0500*/ 	.word	0xffffffff


	//   ....[144]....
        /*0504*/ 	.word	0xffffffff


	//   ....[145]....
        /*0508*/ 	.word	0xffffffff


	//   ....[146]....
        /*050c*/ 	.word	0xffffffff


	//   ....[147]....
        /*0510*/ 	.word	0xffffffff


	//   ....[148]....
        /*0514*/ 	.word	0xffffffff


	//   ....[149]....
        /*0518*/ 	.word	0xffffffff


	//   ....[150]....
        /*051c*/ 	.word	0xffffffff


	//   ....[151]....
        /*0520*/ 	.word	0xffffffff


	//   ....[152]....
        /*0524*/ 	.word	0xffffffff


	//   ....[153]....
        /*0528*/ 	.word	0xffffffff


	//   ....[154]....
        /*052c*/ 	.word	0xffffffff


	//   ....[155]....
        /*0530*/ 	.word	0xffffffff


	//   ....[156]....
        /*0534*/ 	.word	0xffffffff


	//   ....[157]....
        /*0538*/ 	.word	0xffffffff


	//   ....[158]....
        /*053c*/ 	.word	0xffffffff


	//   ....[159]....
        /*0540*/ 	.word	0xffffffff


	//   ....[160]....
        /*0544*/ 	.word	0xffffffff


	//   ....[161]....
        /*0548*/ 	.word	0xffffffff


	//   ....[162]....
        /*054c*/ 	.word	0xffffffff


	//   ....[163]....
        /*0550*/ 	.word	0xffffffff


	//   ....[164]....
        /*0554*/ 	.word	0xffffffff


	//   ....[165]....
        /*0558*/ 	.word	0xffffffff


	//   ....[166]....
        /*055c*/ 	.word	0xffffffff


	//   ....[167]....
        /*0560*/ 	.word	0xffffffff


	//   ....[168]....
        /*0564*/ 	.word	0xffffffff


	//   ....[169]....
        /*0568*/ 	.word	0xffffffff


	//   ....[170]....
        /*056c*/ 	.word	0xffffffff


	//   ....[171]....
        /*0570*/ 	.word	0xffffffff


	//   ....[172]....
        /*0574*/ 	.word	0xffffffff


	//   ....[173]....
        /*0578*/ 	.word	0xffffffff


	//   ....[174]....
        /*057c*/ 	.word	0xffffffff


	//   ....[175]....
        /*0580*/ 	.word	0xffffffff


	//   ....[176]....
        /*0584*/ 	.word	0xffffffff


	//   ....[177]....
        /*0588*/ 	.word	0xffffffff


	//   ....[178]....
        /*058c*/ 	.word	0xffffffff


	//   ....[179]....
        /*0590*/ 	.word	0xffffffff


	//   ....[180]....
        /*0594*/ 	.word	0xffffffff


	//   ....[181]....
        /*0598*/ 	.word	0xffffffff


	//   ....[182]....
        /*059c*/ 	.word	0xffffffff


	//   ....[183]....
        /*05a0*/ 	.word	0xffffffff


	//   ....[184]....
        /*05a4*/ 	.word	0xffffffff


	//   ....[185]....
        /*05a8*/ 	.word	0xffffffff


	//   ....[186]....
        /*05ac*/ 	.word	0xffffffff


	//   ....[187]....
        /*05b0*/ 	.word	0xffffffff


	//   ....[188]....
        /*05b4*/ 	.word	0xffffffff


	//   ....[189]....
        /*05b8*/ 	.word	0xffffffff


	//   ....[190]....
        /*05bc*/ 	.word	0xffffffff


	//   ....[191]....
        /*05c0*/ 	.word	0xffffffff


	//   ....[192]....
        /*05c4*/ 	.word	0xffffffff


	//   ....[193]....
        /*05c8*/ 	.word	0xffffffff


	//   ....[194]....
        /*05cc*/ 	.word	0xffffffff


	//   ....[195]....
        /*05d0*/ 	.word	0xffffffff


	//   ....[196]....
        /*05d4*/ 	.word	0xffffffff


	//   ....[197]....
        /*05d8*/ 	.word	0xffffffff


	//   ....[198]....
        /*05dc*/ 	.word	0xffffffff


	//   ....[199]....
        /*05e0*/ 	.word	0xffffffff


	//   ....[200]....
        /*05e4*/ 	.word	0xffffffff


	//   ....[201]....
        /*05e8*/ 	.word	0xffffffff


	//   ....[202]....
        /*05ec*/ 	.word	0xffffffff


	//   ....[203]....
        /*05f0*/ 	.word	0xffffffff


	//   ....[204]....
        /*05f4*/ 	.word	0xffffffff


	//   ....[205]....
        /*05f8*/ 	.word	0xffffffff


	//   ....[206]....
        /*05fc*/ 	.word	0xffffffff


	//   ....[207]....
        /*0600*/ 	.word	0xffffffff


	//   ....[208]....
        /*0604*/ 	.word	0xffffffff


	//   ....[209]....
        /*0608*/ 	.word	0xffffffff


	//   ....[210]....
        /*060c*/ 	.word	0xffffffff


	//   ....[211]....
        /*0610*/ 	.word	0xffffffff


	//   ....[212]....
        /*0614*/ 	.word	0xffffffff


	//   ....[213]....
        /*0618*/ 	.word	0xffffffff


	//   ....[214]....
        /*061c*/ 	.word	0xffffffff


	//   ....[215]....
        /*0620*/ 	.word	0xffffffff


	//   ....[216]....
        /*0624*/ 	.word	0xffffffff


	//   ....[217]....
        /*0628*/ 	.word	0xffffffff


	//   ....[218]....
        /*062c*/ 	.word	0xffffffff


	//   ....[219]....
        /*0630*/ 	.word	0xffffffff


	//   ....[220]....
        /*0634*/ 	.word	0xffffffff


	//   ....[221]....
        /*0638*/ 	.word	0xffffffff


	//   ....[222]....
        /*063c*/ 	.word	0xffffffff


	//   ....[223]....
        /*0640*/ 	.word	0xffffffff


	//   ....[224]....
        /*0644*/ 	.word	0xffffffff


	//   ....[225]....
        /*0648*/ 	.word	0xffffffff


	//   ....[226]....
        /*064c*/ 	.word	0xffffffff


	//   ....[227]....
        /*0650*/ 	.word	0xffffffff


	//   ....[228]....
        /*0654*/ 	.word	0xffffffff


	//   ....[229]....
        /*0658*/ 	.word	0xffffffff


	//   ....[230]....
        /*065c*/ 	.word	0xffffffff


	//   ....[231]....
        /*0660*/ 	.word	0xffffffff


	//   ....[232]....
        /*0664*/ 	.word	0xffffffff


	//   ....[233]....
        /*0668*/ 	.word	0xffffffff


	//   ....[234]....
        /*066c*/ 	.word	0xffffffff


	//   ....[235]....
        /*0670*/ 	.word	0xffffffff


	//   ....[236]....
        /*0674*/ 	.word	0xffffffff


	//   ....[237]....
        /*0678*/ 	.word	0xffffffff


	//   ....[238]....
        /*067c*/ 	.word	0xffffffff


	//   ....[239]....
        /*0680*/ 	.word	0xffffffff


	//   ....[240]....
        /*0684*/ 	.word	0xffffffff


	//   ....[241]....
        /*0688*/ 	.word	0xffffffff


	//   ....[242]....
        /*068c*/ 	.word	0xffffffff


	//   ....[243]....
        /*0690*/ 	.word	0xffffffff


	//   ....[244]....
        /*0694*/ 	.word	0xffffffff


	//   ....[245]....
        /*0698*/ 	.word	0xffffffff


	//   ....[246]....
        /*069c*/ 	.word	0xffffffff


	//   ....[247]....
        /*06a0*/ 	.word	0xffffffff


	//   ....[248]....
        /*06a4*/ 	.word	0xffffffff


	//   ....[249]....
        /*06a8*/ 	.word	0xffffffff


	//   ....[250]....
        /*06ac*/ 	.word	0xffffffff


	//   ....[251]....
        /*06b0*/ 	.word	0xffffffff


	//   ....[252]....
        /*06b4*/ 	.word	0xffffffff


	//   ....[253]....
        /*06b8*/ 	.word	0xffffffff


	//   ....[254]....
        /*06bc*/ 	.word	0xffffffff


	//   ....[255]....
        /*06c0*/ 	.word	0xffffffff


	//   ....[0]....
        /*06c4*/ 	.word	0xffffffff


	//   ....[1]....
        /*06c8*/ 	.word	0xffffffff


	//   ....[2]....
        /*06cc*/ 	.word	0xffffffff


	//   ....[3]....
        /*06d0*/ 	.word	0xffffffff


	//   ....[4]....
        /*06d4*/ 	.word	0xffffffff


	//   ....[5]....
        /*06d8*/ 	.word	0xffffffff


	//   ....[6]....
        /*06dc*/ 	.word	0xffffffff


	//   ....[7]....
        /*06e0*/ 	.word	0xffffffff


	//----- nvinfo : EIATTR_COOP_GROUP_INSTR_OFFSETS
	.align		4
.L_264:
        /*06e4*/ 	.byte	0x04, 0x28
        /*06e6*/ 	.short	(.L_266 - .L_265)


	//   ....[0]....
.L_265:
        /*06e8*/ 	.word	0x00000050


	//   ....[1]....
        /*06ec*/ 	.word	0x00000200


	//   ....[2]....
        /*06f0*/ 	.word	0x00000230


	//   ....[3]....
        /*06f4*/ 	.word	0x00000260


	//   ....[4]....
        /*06f8*/ 	.word	0x00000290


	//   ....[5]....
        /*06fc*/ 	.word	0x000002c0


	//   ....[6]....
        /*0700*/ 	.word	0x000002f0


	//   ....[7]....
        /*0704*/ 	.word	0x00000450


	//   ....[8]....
        /*0708*/ 	.word	0x00000490


	//   ....[9]....
        /*070c*/ 	.word	0x000004c0


	//   ....[10]....
        /*0710*/ 	.word	0x000004f0


	//   ....[11]....
        /*0714*/ 	.word	0x00000520


	//   ....[12]....
        /*0718*/ 	.word	0x00000550


	//   ....[13]....
        /*071c*/ 	.word	0x000005e0


	//   ....[14]....
        /*0720*/ 	.word	0x00000630


	//   ....[15]....
        /*0724*/ 	.word	0x00000650


	//   ....[16]....
        /*0728*/ 	.word	0x000006b0


	//   ....[17]....
        /*072c*/ 	.word	0x00002880


	//   ....[18]....
        /*0730*/ 	.word	0x000028a0


	//   ....[19]....
        /*0734*/ 	.word	0x00002a30


	//   ....[20]....
        /*0738*/ 	.word	0x00002a40


	//   ....[21]....
        /*073c*/ 	.word	0x00002bc0


	//   ....[22]....
        /*0740*/ 	.word	0x00002be0


	//   ....[23]....
        /*0744*/ 	.word	0x00002d60


	//   ....[24]....
        /*0748*/ 	.word	0x00002d70


	//   ....[25]....
        /*074c*/ 	.word	0x000031f0


	//   ....[26]....
        /*0750*/ 	.word	0x00003210


	//   ....[27]....
        /*0754*/ 	.word	0x00003240


	//   ....[28]....
        /*0758*/ 	.word	0x00003340


	//   ....[29]....
        /*075c*/ 	.word	0x000033f0


	//   ....[30]....
        /*0760*/ 	.word	0x00003460


	//   ....[31]....
        /*0764*/ 	.word	0x00003740


	//   ....[32]....
        /*0768*/ 	.word	0x00003750


	//   ....[33]....
        /*076c*/ 	.word	0x00004690


	//   ....[34]....
        /*0770*/ 	.word	0x000046b0


	//   ....[35]....
        /*0774*/ 	.word	0x00004830


	//   ....[36]....
        /*0778*/ 	.word	0x00004840


	//   ....[37]....
        /*077c*/ 	.word	0x00004a20


	//   ....[38]....
        /*0780*/ 	.word	0x00004be0


	//   ....[39]....
        /*0784*/ 	.word	0x00004bf0


	//   ....[40]....
        /*0788*/ 	.word	0x00004c00


	//   ....[41]....
        /*078c*/ 	.word	0x00005390


	//   ....[42]....
        /*0790*/ 	.word	0x000053b0


	//   ....[43]....
        /*0794*/ 	.word	0x000053d0


	//   ....[44]....
        /*0798*/ 	.word	0x000053e0


	//   ....[45]....
        /*079c*/ 	.word	0x00005410


	//   ....[46]....
        /*07a0*/ 	.word	0x00005430


	//   ....[47]....
        /*07a4*/ 	.word	0x00005450


	//   ....[48]....
        /*07a8*/ 	.word	0x00005460


	//   ....[49]....
        /*07ac*/ 	.word	0x000068f0


	//   ....[50]....
        /*07b0*/ 	.word	0x00006910


	//   ....[51]....
        /*07b4*/ 	.word	0x00006a80


	//   ....[52]....
        /*07b8*/ 	.word	0x00006a90


	//   ....[53]....
        /*07bc*/ 	.word	0x000079c0


	//   ....[54]....
        /*07c0*/ 	.word	0x000079e0


	//   ....[55]....
        /*07c4*/ 	.word	0x00007b30


	//   ....[56]....
        /*07c8*/ 	.word	0x00007b40


	//   ....[57]....
        /*07cc*/ 	.word	0x00007d00


	//   ....[58]....
        /*07d0*/ 	.word	0x00007eb0


	//   ....[59]....
        /*07d4*/ 	.word	0x00007ec0


	//   ....[60]....
        /*07d8*/ 	.word	0x00007ed0


	//   ....[61]....
        /*07dc*/ 	.word	0x00008420


	//   ....[62]....
        /*07e0*/ 	.word	0x00008470


	//   ....[63]....
        /*07e4*/ 	.word	0x00008550


	//   ....[64]....
        /*07e8*/ 	.word	0x00008570


	//   ....[65]....
        /*07ec*/ 	.word	0x00008650


	//   ....[66]....
        /*07f0*/ 	.word	0x00008670


	//   ....[67]....
        /*07f4*/ 	.word	0x00008750


	//   ....[68]....
        /*07f8*/ 	.word	0x00008770


	//   ....[69]....
        /*07fc*/ 	.word	0x0000a1f0


	//   ....[70]....
        /*0800*/ 	.word	0x0000a200


	//   ....[71]....
        /*0804*/ 	.word	0x0000a370


	//   ....[72]....
        /*0808*/ 	.word	0x0000a380


	//   ....[73]....
        /*080c*/ 	.word	0x0000b2b0


	//   ....[74]....
        /*0810*/ 	.word	0x0000b2d0


	//   ....[75]....
        /*0814*/ 	.word	0x0000b3f0


	//   ....[76]....
        /*0818*/ 	.word	0x0000b400


	//   ....[77]....
        /*081c*/ 	.word	0x0000b830


	//   ....[78]....
        /*0820*/ 	.word	0x0000b860


	//   ....[79]....
        /*0824*/ 	.word	0x0000b880


	//   ....[80]....
        /*0828*/ 	.word	0x0000b8a0


	//   ....[81]....
        /*082c*/ 	.word	0x0000b8c0


	//   ....[82]....
        /*0830*/ 	.word	0x0000b8e0


	//   ....[83]....
        /*0834*/ 	.word	0x0000b900


	//   ....[84]....
        /*0838*/ 	.word	0x0000b920


	//   ....[85]....
        /*083c*/ 	.word	0x0000d0e0


	//   ....[86]....
        /*0840*/ 	.word	0x0000d110


	//   ....[87]....
        /*0844*/ 	.word	0x0000d120


	//   ....[88]....
        /*0848*/ 	.word	0x0000d130


	//   ....[89]....
        /*084c*/ 	.word	0x0000d140


	//   ....[90]....
        /*0850*/ 	.word	0x0000d170


	//   ....[91]....
        /*0854*/ 	.word	0x0000d190


	//   ....[92]....
        /*0858*/ 	.word	0x0000d1b0


	//   ....[93]....
        /*085c*/ 	.word	0x0000e730


	//   ....[94]....
        /*0860*/ 	.word	0x0000e740


	//   ....[95]....
        /*0864*/ 	.word	0x0000e750


	//   ....[96]....
        /*0868*/ 	.word	0x0000e760


	//   ....[97]....
        /*086c*/ 	.word	0x0000e770


	//   ....[98]....
        /*0870*/ 	.word	0x0000e780


	//   ....[99]....
        /*0874*/ 	.word	0x0000e790


	//   ....[100]....
        /*0878*/ 	.word	0x0000e7b0


	//   ....[101]....
        /*087c*/ 	.word	0x0000eba0


	//   ....[102]....
        /*0880*/ 	.word	0x0000ebc0


	//   ....[103]....
        /*0884*/ 	.word	0x0000ed20


	//   ....[104]....
        /*0888*/ 	.word	0x0000ed30


	//   ....[105]....
        /*088c*/ 	.word	0x0000ee90


	//   ....[106]....
        /*0890*/ 	.word	0x0000eeb0


	//   ....[107]....
        /*0894*/ 	.word	0x0000f010


	//   ....[108]....
        /*0898*/ 	.word	0x0000f020


	//   ....[109]....
        /*089c*/ 	.word	0x0000f370


	//   ....[110]....
        /*08a0*/ 	.word	0x0000f390


	//   ....[111]....
        /*08a4*/ 	.word	0x0000f900


	//   ....[112]....
        /*08a8*/ 	.word	0x0000f910


	//   ....[113]....
        /*08ac*/ 	.word	0x0000fe80


	//   ....[114]....
        /*08b0*/ 	.word	0x0000fea0


	//   ....[115]....
        /*08b4*/ 	.word	0x00010410


	//   ....[116]....
        /*08b8*/ 	.word	0x00010420


	//   ....[117]....
        /*08bc*/ 	.word	0x000110a0


	//   ....[118]....
        /*08c0*/ 	.word	0x000110c0


	//   ....[119]....
        /*08c4*/ 	.word	0x00011230


	//   ....[120]....
        /*08c8*/ 	.word	0x00011240


	//   ....[121]....
        /*08cc*/ 	.word	0x000113a0


	//   ....[122]....
        /*08d0*/ 	.word	0x000113c0


	//   ....[123]....
        /*08d4*/ 	.word	0x00011520


	//   ....[124]....
        /*08d8*/ 	.word	0x00011530


	//   ....[125]....
        /*08dc*/ 	.word	0x00011750


	//   ....[126]....
        /*08e0*/ 	.word	0x00011770


	//   ....[127]....
        /*08e4*/ 	.word	0x000118a0


	//   ....[128]....
        /*08e8*/ 	.word	0x000118e0


	//   ....[129]....
        /*08ec*/ 	.word	0x00011910


	//   ....[130]....
        /*08f0*/ 	.word	0x00011940


	//   ....[131]....
        /*08f4*/ 	.word	0x00011970


	//   ....[132]....
        /*08f8*/ 	.word	0x000119a0


	//   ....[133]....
        /*08fc*/ 	.word	0x00011b00


	//   ....[134]....
        /*0900*/ 	.word	0x00011b40


	//   ....[135]....
        /*0904*/ 	.word	0x00011b70


	//   ....[136]....
        /*0908*/ 	.word	0x00011ba0


	//   ....[137]....
        /*090c*/ 	.word	0x00011bd0


	//   ....[138]....
        /*0910*/ 	.word	0x00011c00


	//   ....[139]....
        /*0914*/ 	.word	0x00011c90


	//   ....[140]....
        /*0918*/ 	.word	0x00011cf0


	//   ....[141]....
        /*091c*/ 	.word	0x00011d00


	//   ....[142]....
        /*0920*/ 	.word	0x00011d60


	//   ....[143]....
        /*0924*/ 	.word	0x000127c0


	//   ....[144]....
        /*0928*/ 	.word	0x00012820


	//   ....[145]....
        /*092c*/ 	.word	0x00012870


	//   ....[146]....
        /*0930*/ 	.word	0x000128c0


	//   ....[147]....
        /*0934*/ 	.word	0x00012910


	//   ....[148]....
        /*0938*/ 	.word	0x00012980


	//   ....[149]....
        /*093c*/ 	.word	0x000129c0


	//   ....[150]....
        /*0940*/ 	.word	0x00012a30


	//   ....[151]....
        /*0944*/ 	.word	0x00012aa0


	//   ....[152]....
        /*0948*/ 	.word	0x00012b00


	//   ....[153]....
        /*094c*/ 	.word	0x00012b70


	//   ....[154]....
        /*0950*/ 	.word	0x00012be0


	//   ....[155]....
        /*0954*/ 	.word	0x00012c40


	//   ....[156]....
        /*0958*/ 	.word	0x00012ca0


	//   ....[157]....
        /*095c*/ 	.word	0x00012d00


	//   ....[158]....
        /*0960*/ 	.word	0x00012d70


	//   ....[159]....
        /*0964*/ 	.word	0x00012dd0


	//   ....[160]....
        /*0968*/ 	.word	0x00012e30


	//   ....[161]....
        /*096c*/ 	.word	0x00012e90


	//   ....[162]....
        /*0970*/ 	.word	0x00012ef0


	//   ....[163]....
        /*0974*/ 	.word	0x00012f50


	//   ....[164]....
        /*0978*/ 	.word	0x00012fc0


	//   ....[165]....
        /*097c*/ 	.word	0x00013020


	//   ....[166]....
        /*0980*/ 	.word	0x00013080


	//   ....[167]....
        /*0984*/ 	.word	0x000130e0


	//   ....[168]....
        /*0988*/ 	.word	0x00013140


	//   ....[169]....
        /*098c*/ 	.word	0x00013330


	//   ....[170]....
        /*0990*/ 	.word	0x00013520


	//   ....[171]....
        /*0994*/ 	.word	0x000139c0


	//   ....[172]....
        /*0998*/ 	.word	0x00013a10


	//   ....[173]....
        /*099c*/ 	.word	0x00013a60


	//   ....[174]....
        /*09a0*/ 	.word	0x00013ab0


	//   ....[175]....
        /*09a4*/ 	.word	0x00013b00


	//   ....[176]....
        /*09a8*/ 	.word	0x00013b50


	//   ....[177]....
        /*09ac*/ 	.word	0x00013ba0


	//   ....[178]....
        /*09b0*/ 	.word	0x00013bf0


	//   ....[179]....
        /*09b4*/ 	.word	0x00013c60


	//   ....[180]....
        /*09b8*/ 	.word	0x00013cd0


	//   ....[181]....
        /*09bc*/ 	.word	0x00013d30


	//   ....[182]....
        /*09c0*/ 	.word	0x00013d90


	//   ....[183]....
        /*09c4*/ 	.word	0x00013df0


	//   ....[184]....
        /*09c8*/ 	.word	0x00013e60


	//   ....[185]....
        /*09cc*/ 	.word	0x00013ec0


	//   ....[186]....
        /*09d0*/ 	.word	0x00013f20


	//   ....[187]....
        /*09d4*/ 	.word	0x00013f80


	//   ....[188]....
        /*09d8*/ 	.word	0x00013fe0


	//   ....[189]....
        /*09dc*/ 	.word	0x000141c0


	//   ....[190]....
        /*09e0*/ 	.word	0x000143a0


	//   ....[191]....
        /*09e4*/ 	.word	0x00014860


	//   ....[192]....
        /*09e8*/ 	.word	0x000148a0


	//   ....[193]....
        /*09ec*/ 	.word	0x000148f0


	//   ....[194]....
        /*09f0*/ 	.word	0x00014930


	//   ....[195]....
        /*09f4*/ 	.word	0x00014980


	//   ....[196]....
        /*09f8*/ 	.word	0x000149c0


	//   ....[197]....
        /*09fc*/ 	.word	0x00014a10


	//   ....[198]....
        /*0a00*/ 	.word	0x00014a50


	//   ....[199]....
        /*0a04*/ 	.word	0x00014ab0


	//   ....[200]....
        /*0a08*/ 	.word	0x00014b10


	//   ....[201]....
        /*0a0c*/ 	.word	0x00014b70


	//   ....[202]....
        /*0a10*/ 	.word	0x00014bd0


	//   ....[203]....
        /*0a14*/ 	.word	0x00014c40


	//   ....[204]....
        /*0a18*/ 	.word	0x00014ca0


	//   ....[205]....
        /*0a1c*/ 	.word	0x00014d00


	//   ....[206]....
        /*0a20*/ 	.word	0x00014d40


	//   ....[207]....
        /*0a24*/ 	.word	0x00014d80


	//   ....[208]....
        /*0a28*/ 	.word	0x00014dd0


	//   ....[209]....
        /*0a2c*/ 	.word	0x00014e10


	//   ....[210]....
        /*0a30*/ 	.word	0x00014e60


	//   ....[211]....
        /*0a34*/ 	.word	0x00014ea0


	//   ....[212]....
        /*0a38*/ 	.word	0x00014ef0


	//   ....[213]....
        /*0a3c*/ 	.word	0x00014f30


	//   ....[214]....
        /*0a40*/ 	.word	0x00014f80


	//   ....[215]....
        /*0a44*/ 	.word	0x00014fd0


	//   ....[216]....
        /*0a48*/ 	.word	0x00015020


	//   ....[217]....
        /*0a4c*/ 	.word	0x00015070


	//   ....[218]....
        /*0a50*/ 	.word	0x000150c0


	//   ....[219]....
        /*0a54*/ 	.word	0x00015110


	//   ....[220]....
        /*0a58*/ 	.word	0x00015160


	//   ....[221]....
        /*0a5c*/ 	.word	0x000151a0


	//   ....[222]....
        /*0a60*/ 	.word	0x00015210


	//   ....[223]....
        /*0a64*/ 	.word	0x00015280


	//   ....[224]....
        /*0a68*/ 	.word	0x000152e0


	//   ....[225]....
        /*0a6c*/ 	.word	0x00015340


	//   ....[226]....
        /*0a70*/ 	.word	0x000153a0


	//   ....[227]....
        /*0a74*/ 	.word	0x00015410


	//   ....[228]....
        /*0a78*/ 	.word	0x00015470


	//   ....[229]....
        /*0a7c*/ 	.word	0x000154d0


	//   ....[230]....
        /*0a80*/ 	.word	0x00015530


	//   ....[231]....
        /*0a84*/ 	.word	0x000155a0


	//   ....[232]....
        /*0a88*/ 	.word	0x00015600


	//   ....[233]....
        /*0a8c*/ 	.word	0x00015660


	//   ....[234]....
        /*0a90*/ 	.word	0x000156c0


	//   ....[235]....
        /*0a94*/ 	.word	0x00015730


	//   ....[236]....
        /*0a98*/ 	.word	0x00015790


	//   ....[237]....
        /*0a9c*/ 	.word	0x000157f0


	//   ....[238]....
        /*0aa0*/ 	.word	0x00015850


	//   ....[239]....
        /*0aa4*/ 	.word	0x000158c0


	//   ....[240]....
        /*0aa8*/ 	.word	0x00015920


	//   ....[241]....
        /*0aac*/ 	.word	0x00015980


	//   ....[242]....
        /*0ab0*/ 	.word	0x000159e0


	//   ....[243]....
        /*0ab4*/ 	.word	0x00015a50


	//   ....[244]....
        /*0ab8*/ 	.word	0x00015ab0


	//   ....[245]....
        /*0abc*/ 	.word	0x00015b10


	//   ....[246]....
        /*0ac0*/ 	.word	0x00015b70


	//   ....[247]....
        /*0ac4*/ 	.word	0x00015be0


	//   ....[248]....
        /*0ac8*/ 	.word	0x00015c30


	//   ....[249]....
        /*0acc*/ 	.word	0x00015c70


	//   ....[250]....
        /*0ad0*/ 	.word	0x00015cc0


	//   ....[251]....
        /*0ad4*/ 	.word	0x00015d10


	//   ....[252]....
        /*0ad8*/ 	.word	0x00015d60


	//   ....[253]....
        /*0adc*/ 	.word	0x00015dd0


	//   ....[254]....
        /*0ae0*/ 	.word	0x00015e10


	//   ....[255]....
        /*0ae4*/ 	.word	0x00015e60


	//   ....[0]....
        /*0ae8*/ 	.word	0x00015eb0


	//   ....[1]....
        /*0aec*/ 	.word	0x00015f00


	//   ....[2]....
        /*0af0*/ 	.word	0x00015f50


	//   ....[3]....
        /*0af4*/ 	.word	0x00015fc0


	//   ....[4]....
        /*0af8*/ 	.word	0x00016000


	//   ....[5]....
        /*0afc*/ 	.word	0x00016070


	//   ....[6]....
        /*0b00*/ 	.word	0x000160d0


	//   ....[7]....
        /*0b04*/ 	.word	0x00016140


	//----- nvinfo : EIATTR_EXIT_INSTR_OFFSETS
	.align		4
.L_266:
        /*0b08*/ 	.byte	0x04, 0x1c
        /*0b0a*/ 	.short	(.L_268 - .L_267)


	//   ....[0]....
.L_267:
        /*0b0c*/ 	.word	0x000010d0


	//   ....[1]....
        /*0b10*/ 	.word	0x00012780


	//----- nvinfo : EIATTR_MAX_THREADS
	.align		4
.L_268:
        /*0b14*/ 	.byte	0x04, 0x05
        /*0b16*/ 	.short	(.L_270 - .L_269)
.L_269:
        /*0b18*/ 	.word	0x00000080
        /*0b1c*/ 	.word	0x00000001
        /*0b20*/ 	.word	0x00000001


	//----- nvinfo : EIATTR_CRS_STACK_SIZE
	.align		4
.L_270:
        /*0b24*/ 	.byte	0x04, 0x1e
        /*0b26*/ 	.short	(.L_272 - .L_271)
.L_271:
        /*0b28*/ 	.word	0x00000000
.L_272:


//--------------------- .nv.info._ZN7cutlass13device_kernelIN5flash19enable_sm80_to_sm89INS1_16FlashAttnFwdSm80INS1_25CollectiveMainloopFwdSm80ILi4ELi1ELb0EN4cute5tupleIJNS5_1CILi128EEENS7_ILi48EEENS7_ILi96EEEEEELi96ENS_6half_tEfNS_4arch4Sm80ELb1ELb0ELb1ELb1ELb1ELb1ELb1ELb1EEENS1_21CollectiveEpilogueFwdINS6_IJS8_SA_S9_EEENS6_IJNS7_ILi1EEESI_SI_EEESC_SE_Li128ELb1ELb1ELb1ELb0EEENS1_36VarlenDynamicPersistentTileSchedulerILi128ELi48ELi128ELi128ELb1ELb1ELb0ELb1ELb1ELb1EEEEEEEEEvNT_6ParamsE --------------------------
	.section	.nv.info._ZN7cutlass13device_kernelIN5flash19enable_sm80_to_sm89INS1_16FlashAttnFwdSm80INS1_25CollectiveMainloopFwdSm80ILi4ELi1ELb0EN4cute5tupleIJNS5_1CILi128EEENS7_ILi48EEENS7_ILi96EEEEEELi96ENS_6half_tEfNS_4arch4Sm80ELb1ELb0ELb1ELb1ELb1ELb1ELb1ELb1EEENS1_21CollectiveEpilogueFwdINS6_IJS8_SA_S9_EEENS6_IJNS7_ILi1EEESI_SI_EEESC_SE_Li128ELb1ELb1ELb1ELb0EEENS1_36VarlenDynamicPersistentTileSchedulerILi128ELi48ELi128ELi128ELb1ELb1ELb0ELb1ELb1ELb1EEEEEEEEEvNT_6ParamsE,"",@"SHT_CUDA_INFO"
	.sectionflags	@""
	.align	4


	//----- nvinfo : EIATTR_CUDA_API_VERSION
	.align		4
        /*0000*/ 	.byte	0x04, 0x37
        /*0002*/ 	.short	(.L_274 - .L_273)
.L_273:
        /*0004*/ 	.word	0x00000082


	//----- nvinfo : EIATTR_SW2861232_WAR
	.align		4
.L_274:
        /*0008*/ 	.byte	0x01, 0x35
	.zero		2


	//----- nvinfo : EIATTR_PARAM_CBANK
	.align		4
        /*000c*/ 	.byte	0x04, 0x0a
        /*000e*/ 	.short	(.L_276 - .L_275)
	.align		4
.L_275:
        /*0010*/ 	.word	index@(.nv.constant0._ZN7cutlass13device_kernelIN5flash19enable_sm80_to_sm89INS1_16FlashAttnFwdSm80INS1_25CollectiveMainloopFwdSm80ILi4ELi1ELb0EN4cute5tupleIJNS5_1CILi128EEENS7_ILi48EEENS7_ILi96EEEEEELi96ENS_6half_tEfNS_4arch4Sm80ELb1ELb0ELb1ELb1ELb1ELb1ELb1ELb1EEENS1_21CollectiveEpilogueFwdINS6_IJS8_SA_S9_EEENS6_IJNS7_ILi1EEESI_SI_EEESC_SE_Li128ELb1ELb1ELb1ELb0EEENS1_36VarlenDynamicPersistentTileSchedulerILi128ELi48ELi128ELi128ELb1ELb1ELb0ELb1ELb1ELb1EEEEEEEEEvNT_6ParamsE)
        /*0014*/ 	.short	0x0160
        /*0016*/ 	.short	0x0438


	//----- nvinfo : EIATTR_CBANK_PARAM_SIZE
	.align		4
.L_276:
        /*0018*/ 	.byte	0x03, 0x19
        /*001a*/ 	.short	0x0438


	//----- nvinfo : EIATTR_KPARAM_INFO
	.align		4
        /*001c*/ 	.byte	0x04, 0x17
        /*001e*/ 	.short	(.L_278 - .L_277)
.L_277:
        /*0020*/ 	.word	0x00000000
        /*0024*/ 	.short	0x0000
        /*0026*/ 	.short	0x0000
        /*0028*/ 	.byte	0x00, 0xf0, 0xe1, 0x10


	//----- nvinfo : EIATTR_MAXREG_COUNT
	.align		4
.L_278:
        /*002c*/ 	.byte	0x03, 0x1b
        /*002e*/ 	.short	0x00ff


	//----- nvinfo : EIATTR_NUM_BARRIERS
	.align		4
        /*0030*/ 	.byte	0x02, 0x4c
        /*0032*/ 	.byte	0x06
	.zero		1


	//----- nvinfo : EIATTR_ANNOTATIONS
	.align		4
        /*0034*/ 	.byte	0x04, 0x55
        /*0036*/ 	.short	(.L_280 - .L_279)


	//   ....[0]....
.L_279:
        /* <DEDUP_REMOVED lines=203> */


	//----- nvinfo : EIATTR_MERCURY_ISA_VERSION
	.align		4
.L_280:
        /*0cd8*/ 	.byte	0x03, 0x5f
        /*0cda*/ 	.short	0x0000


	//----- nvinfo : EIATTR_INT_WARP_WIDE_INSTR_OFFSETS
	.align		4
        /*0cdc*/ 	.byte	0x04, 0x31
        /*0cde*/ 	.short	(.L_282 - .L_281)


	//   ....[0]....
.L_281:
        /*0ce0*/ 	.word	0x0001aa40


	//   ....[1]....
        /*0ce4*/ 	.word	0x0001aac0


	//----- nvinfo : EIATTR_COOP_GROUP_MASK_REGIDS
	.align		4
.L_282:
        /*0ce8*/ 	.byte	0x04, 0x29
        /*0cea*/ 	.short	(.L_284 - .L_283)


	//   ....[0]....
.L_283:
        /*0cec*/ 	.word	0xffffffff


	//   ....[1]....
        /*0cf0*/ 	.word	0xffffffff


	//   ....[2]....
        /*0cf4*/ 	.word	0xffffffff


	//   ....[3]....
        /*0cf8*/ 	.word	0xffffffff


	//   ....[4]....
        /*0cfc*/ 	.word	0xffffffff


	//   ....[5]....
        /*0d00*/ 	.word	0xffffffff


	//   ....[6]....
        /*0d04*/ 	.word	0xffffffff


	//   ....[7]....
        /*0d08*/ 	.word	0xffffffff


	//   ....[8]....
        /*0d0c*/ 	.word	0xffffffff


	//   ....[9]....
        /*0d10*/ 	.word	0xffffffff


	//   ....[10]....
        /*0d14*/ 	.word	0xffffffff


	//   ....[11]....
        /*0d18*/ 	.word	0xffffffff


	//   ....[12]....
        /*0d1c*/ 	.word	0xffffffff


	//   ....[13]....
        /*0d20*/ 	.word	0xffffffff


	//   ....[14]....
        /*0d24*/ 	.word	0xffffffff


	//   ....[15]....
        /*0d28*/ 	.word	0xffffffff


	//   ....[16]....
        /*0d2c*/ 	.word	0xffffffff


	//   ....[17]....
        /*0d30*/ 	.word	0xffffffff


	//   ....[18]....
        /*0d34*/ 	.word	0xffffffff


	//   ....[19]....
        /*0d38*/ 	.word	0xffffffff


	//   ....[20]....
        /*0d3c*/ 	.word	0xffffffff


	//   ....[21]....
        /*0d40*/ 	.word	0xffffffff


	//   ....[22]....
        /*0d44*/ 	.word	0xffffffff


	//   ....[23]....
        /*0d48*/ 	.word	0xffffffff


	//   ....[24]....
        /*0d4c*/ 	.word	0xffffffff


	//   ....[25]....
        /*0d50*/ 	.word	0xffffffff


	//   ....[26]....
        /*0d54*/ 	.word	0xffffffff


	//   ....[27]....
        /*0d58*/ 	.word	0xffffffff


	//   ....[28]....
        /*0d5c*/ 	.word	0xffffffff


	//   ....[29]....
        /*0d60*/ 	.word	0xffffffff


	//   ....[30]....
        /*0d64*/ 	.word	0xffffffff


	//   ....[31]....
        /*0d68*/ 	.word	0xffffffff


	//   ....[32]....
        /*0d6c*/ 	.word	0xffffffff


	//   ....[33]....
        /*0d70*/ 	.word	0xffffffff


	//   ....[34]....
        /*0d74*/ 	.word	0xffffffff


	//   ....[35]....
        /*0d78*/ 	.word	0xffffffff


	//   ....[36]....
        /*0d7c*/ 	.word	0xffffffff


	//   ....[37]....
        /*0d80*/ 	.word	0xffffffff


	//   ....[38]....
        /*0d84*/ 	.word	0xffffffff


	//   ....[39]....
        /*0d88*/ 	.word	0xffffffff


	//   ....[40]....
        /*0d8c*/ 	.word	0xffffffff


	//   ....[41]....
        /*0d90*/ 	.word	0xffffffff


	//   ....[42]....
        /*0d94*/ 	.word	0xffffffff


	//   ....[43]....
        /*0d98*/ 	.word	0xffffffff


	//   ....[44]....
        /*0d9c*/ 	.word	0xffffffff


	//   ....[45]....
        /*0da0*/ 	.word	0xffffffff


	//   ....[46]....
        /*0da4*/ 	.word	0xffffffff


	//   ....[47]....
        /*0da8*/ 	.word	0xffffffff


	//   ....[48]....
        /*0dac*/ 	.word	0xffffffff


	//   ....[49]....
        /*0db0*/ 	.word	0xffffffff


	//   ....[50]....
        /*0db4*/ 	.word	0xffffffff


	//   ....[51]....
        /*0db8*/ 	.word	0xffffffff


	//   ....[52]....
        /*0dbc*/ 	.word	0xffffffff


	//   ....[53]....
        /*0dc0*/ 	.word	0xffffffff


	//   ....[54]....
        /*0dc4*/ 	.word	0xffffffff


	//   ....[55]....
        /*0dc8*/ 	.word	0xffffffff


	//   ....[56]....
        /*0dcc*/ 	.word	0xffffffff


	//   ....[57]....
        /*0dd0*/ 	.word	0xffffffff


	//   ....[58]....
        /*0dd4*/ 	.word	0xffffffff


	//   ....[59]....
        /*0dd8*/ 	.word	0xffffffff


	//   ....[60]....
        /*0ddc*/ 	.word	0xffffffff


	//   ....[61]....
        /*0de0*/ 	.word	0xffffffff


	//   ....[62]....
        /*0de4*/ 	.word	0xffffffff


	//   ....[63]....
        /*0de8*/ 	.word	0xffffffff


	//   ....[64]....
        /*0dec*/ 	.word	0xffffffff


	//   ....[65]....
        /*0df0*/ 	.word	0xffffffff


	//   ....[66]....
        /*0df4*/ 	.word	0xffffffff


	//   ....[67]....
        /*0df8*/ 	.word	0xffffffff


	//   ....[68]....
        /*0dfc*/ 	.word	0xffffffff


	//   ....[69]....
        /*0e00*/ 	.word	0xffffffff


	//   ....[70]....
        /*0e04*/ 	.word	0xffffffff


	//   ....[71]....
        /*0e08*/ 	.word	0xffffffff


	//   ....[72]....
        /*0e0c*/ 	.word	0xffffffff


	//   ....[73]....
        /*0e10*/ 	.word	0xffffffff


	//   ....[74]....
        /*0e14*/ 	.word	0xffffffff


	//   ....[75]....
        /*0e18*/ 	.word	0xffffffff


	//   ....[76]....
        /*0e1c*/ 	.word	0xffffffff


	//   ....[77]....
        /*0e20*/ 	.word	0xffffffff


	//   ....[78]....
        /*0e24*/ 	.word	0xffffffff


	//   ....[79]....
        /*0e28*/ 	.word	0xffffffff


	//   ....[80]....
        /*0e2c*/ 	.word	0xffffffff


	//   ....[81]....
        /*0e30*/ 	.word	0xffffffff


	//   ....[82]....
        /*0e34*/ 	.word	0xffffffff


	//   ....[83]....
        /*0e38*/ 	.word	0xffffffff


	//   ....[84]....
        /*0e3c*/ 	.word	0xffffffff


	//   ....[85]....
        /*0e40*/ 	.word	0xffffffff


	//   ....[86]....
        /*0e44*/ 	.word	0xffffffff


	//   ....[87]....
        /*0e48*/ 	.word	0xffffffff


	//   ....[88]....
        /*0e4c*/ 	.word	0xffffffff


	//   ....[89]....
        /*0e50*/ 	.word	0xffffffff


	//   ....[90]....
        /*0e54*/ 	.word	0xffffffff


	//   ....[91]....
        /*0e58*/ 	.word	0xffffffff


	//   ....[92]....
        /*0e5c*/ 	.word	0xffffffff


	//   ....[93]....
        /*0e60*/ 	.word	0xffffffff


	//   ....[94]....
        /*0e64*/ 	.word	0xffffffff


	//   ....[95]....
        /*0e68*/ 	.word	0xffffffff


	//   ....[96]....
        /*0e6c*/ 	.word	0xffffffff


	//   ....[97]....
        /*0e70*/ 	.word	0xffffffff


	//   ....[98]....
        /*0e74*/ 	.word	0xffffffff


	//   ....[99]....
        /*0e78*/ 	.word	0xffffffff


	//   ....[100]....
        /*0e7c*/ 	.word	0xffffffff


	//   ....[101]....
        /*0e80*/ 	.word	0xffffffff


	//   ....[102]....
        /*0e84*/ 	.word	0xffffffff


	//   ....[103]....
        /*0e88*/ 	.word	0xffffffff


	//   ....[104]....
        /*0e8c*/ 	.word	0xffffffff


	//   ....[105]....
        /*0e90*/ 	.word	0xffffffff


	//   ....[106]....
        /*0e94*/ 	.word	0xffffffff


	//   ....[107]....
        /*0e98*/ 	.word	0xffffffff


	//   ....[108]....
        /*0e9c*/ 	.word	0xffffffff


	//   ....[109]....
        /*0ea0*/ 	.word	0xffffffff


	//   ....[110]....
        /*0ea4*/ 	.word	0xffffffff


	//   ....[111]....
        /*0ea8*/ 	.word	0xffffffff


	//   ....[112]....
        /*0eac*/ 	.word	0xffffffff


	//   ....[113]....
        /*0eb0*/ 	.word	0xffffffff


	//   ....[114]....
        /*0eb4*/ 	.word	0xffffffff


	//   ....[115]....
        /*0eb8*/ 	.word	0xffffffff


	//   ....[116]....
        /*0ebc*/ 	.word	0xffffffff


	//   ....[117]....
        /*0ec0*/ 	.word	0xffffffff


	//   ....[118]....
        /*0ec4*/ 	.word	0xffffffff


	//   ....[119]....
        /*0ec8*/ 	.word	0xffffffff


	//   ....[120]....
        /*0ecc*/ 	.word	0xffffffff


	//   ....[121]....
        /*0ed0*/ 	.word	0xffffffff


	//   ....[122]....
        /*0ed4*/ 	.word	0xffffffff


	//   ....[123]....
        /*0ed8*/ 	.word	0xffffffff


	//   ....[124]....
        /*0edc*/ 	.word	0xffffffff


	//   ....[125]....
        /*0ee0*/ 	.word	0xffffffff


	//   ....[126]....
        /*0ee4*/ 	.word	0xffffffff


	//   ....[127]....
        /*0ee8*/ 	.word	0xffffffff


	//   ....[128]....
        /*0eec*/ 	.word	0xffffffff


	//   ....[129]....
        /*0ef0*/ 	.word	0xffffffff


	//   ....[130]....
        /*0ef4*/ 	.word	0xffffffff


	//   ....[131]....
        /*0ef8*/ 	.word	0xffffffff


	//   ....[132]....
        /*0efc*/ 	.word	0xffffffff


	//   ....[133]....
        /*0f00*/ 	.word	0xffffffff


	//   ....[134]....
        /*0f04*/ 	.word	0xffffffff


	//   ....[135]....
        /*0f08*/ 	.word	0xffffffff


	//   ....[136]....
        /*0f0c*/ 	.word	0xffffffff


	//   ....[137]....
        /*0f10*/ 	.word	0xffffffff


	//   ....[138]....
        /*0f14*/ 	.word	0xffffffff


	//   ....[139]....
        /*0f18*/ 	.word	0xffffffff


	//   ....[140]....
        /*0f1c*/ 	.word	0xffffffff


	//   ....[141]....
        /*0f20*/ 	.word	0xffffffff


	//   ....[142]....
        /*0f24*/ 	.word	0xffffffff


	//   ....[143]....
        /*0f28*/ 	.word	0xffffffff


	//   ....[144]....
        /*0f2c*/ 	.word	0xffffffff


	//   ....[145]....
        /*0f30*/ 	.word	0xffffffff


	//   ....[146]....
        /*0f34*/ 	.word	0xffffffff


	//   ....[147]....
        /*0f38*/ 	.word	0xffffffff


	//   ....[148]....
        /*0f3c*/ 	.word	0xffffffff


	//   ....[149]....
        /*0f40*/ 	.word	0xffffffff


	//   ....[150]....
        /*0f44*/ 	.word	0xffffffff


	//   ....[151]....
        /*0f48*/ 	.word	0xffffffff


	//   ....[152]....
        /*0f4c*/ 	.word	0xffffffff


	//   ....[153]....
        /*0f50*/ 	.word	0xffffffff


	//   ....[154]....
        /*0f54*/ 	.word	0xffffffff


	//   ....[155]....
        /*0f58*/ 	.word	0xffffffff


	//   ....[156]....
        /*0f5c*/ 	.word	0xffffffff


	//   ....[157]....
        /*0f60*/ 	.word	0xffffffff


	//   ....[158]....
        /*0f64*/ 	.word	0xffffffff


	//   ....[159]....
        /*0f68*/ 	.word	0xffffffff


	//   ....[160]....
        /*0f6c*/ 	.word	0xffffffff


	//   ....[161]....
        /*0f70*/ 	.word	0xffffffff


	//   ....[162]....
        /*0f74*/ 	.word	0xffffffff


	//   ....[163]....
        /*0f78*/ 	.word	0xffffffff


	//   ....[164]....
        /*0f7c*/ 	.word	0xffffffff


	//   ....[165]....
        /*0f80*/ 	.word	0xffffffff


	//   ....[166]....
        /*0f84*/ 	.word	0xffffffff


	//   ....[167]....
        /*0f88*/ 	.word	0xffffffff


	//   ....[168]....
        /*0f8c*/ 	.word	0xffffffff


	//   ....[169]....
        /*0f90*/ 	.word	0xffffffff


	//   ....[170]....
        /*0f94*/ 	.word	0xffffffff


	//   ....[171]....
        /*0f98*/ 	.word	0xffffffff


	//   ....[172]....
        /*0f9c*/ 	.word	0xffffffff


	//   ....[173]....
        /*0fa0*/ 	.word	0xffffffff


	//   ....[174]....
        /*0fa4*/ 	.word	0xffffffff


	//   ....[175]....
        /*0fa8*/ 	.word	0xffffffff


	//   ....[176]....
        /*0fac*/ 	.word	0xffffffff


	//   ....[177]....
        /*0fb0*/ 	.word	0xffffffff


	//   ....[178]....
        /*0fb4*/ 	.word	0xffffffff


	//   ....[179]....
        /*0fb8*/ 	.word	0xffffffff


	//   ....[180]....
        /*0fbc*/ 	.word	0xffffffff


	//   ....[181]....
        /*0fc0*/ 	.word	0xffffffff


	//   ....[182]....
        /*0fc4*/ 	.word	0xffffffff


	//   ....[183]....
        /*0fc8*/ 	.word	0xffffffff


	//   ....[184]....
        /*0fcc*/ 	.word	0xffffffff


	//   ....[185]....
        /*0fd0*/ 	.word	0xffffffff


	//   ....[186]....
        /*0fd4*/ 	.word	0xffffffff


	//   ....[187]....
        /*0fd8*/ 	.word	0xffffffff


	//   ....[188]....
        /*0fdc*/ 	.word	0xffffffff


	//   ....[189]....
        /*0fe0*/ 	.word	0xffffffff


	//   ....[190]....
        /*0fe4*/ 	.word	0xffffffff


	//   ....[191]....
        /*0fe8*/ 	.word	0xffffffff


	//   ....[192]....
        /*0fec*/ 	.word	0xffffffff


	//   ....[193]....
        /*0ff0*/ 	.word	0xffffffff


	//   ....[194]....
        /*0ff4*/ 	.word	0xffffffff


	//   ....[195]....
        /*0ff8*/ 	.word	0xffffffff


	//   ....[196]....
        /*0ffc*/ 	.word	0xffffffff


	//   ....[197]....
        /*1000*/ 	.word	0xffffffff


	//   ....[198]....
        /*1004*/ 	.word	0xffffffff


	//   ....[199]....
        /*1008*/ 	.word	0xffffffff


	//   ....[200]....
        /*100c*/ 	.word	0xffffffff


	//   ....[201]....
        /*1010*/ 	.word	0xffffffff


	//   ....[202]....
        /*1014*/ 	.word	0xffffffff


	//   ....[203]....
        /*1018*/ 	.word	0xffffffff


	//   ....[204]....
        /*101c*/ 	.word	0xffffffff


	//   ....[205]....
        /*1020*/ 	.word	0xffffffff


	//   ....[206]....
        /*1024*/ 	.word	0xffffffff


	//   ....[207]....
        /*1028*/ 	.word	0xffffffff


	//   ....[208]....
        /*102c*/ 	.word	0xffffffff


	//   ....[209]....
        /*1030*/ 	.word	0xffffffff


	//   ....[210]....
        /*1034*/ 	.word	0xffffffff


	//   ....[211]....
        /*1038*/ 	.word	0xffffffff


	//   ....[212]....
        /*103c*/ 	.word	0xffffffff


	//   ....[213]....
        /*1040*/ 	.word	0xffffffff


	//   ....[214]....
        /*1044*/ 	.word	0xffffffff


	//   ....[215]....
        /*1048*/ 	.word	0xffffffff


	//   ....[216]....
        /*104c*/ 	.word	0xffffffff


	//   ....[217]....
        /*1050*/ 	.word	0xffffffff


	//   ....[218]....
        /*1054*/ 	.word	0xffffffff


	//   ....[219]....
        /*1058*/ 	.word	0xffffffff


	//   ....[220]....
        /*105c*/ 	.word	0xffffffff


	//   ....[221]....
        /*1060*/ 	.word	0xffffffff


	//   ....[222]....
        /*1064*/ 	.word	0xffffffff


	//   ....[223]....
        /*1068*/ 	.word	0xffffffff


	//   ....[224]....
        /*106c*/ 	.word	0xffffffff


	//   ....[225]....
        /*1070*/ 	.word	0xffffffff


	//   ....[226]....
        /*1074*/ 	.word	0xffffffff


	//   ....[227]....
        /*1078*/ 	.word	0xffffffff


	//   ....[228]....
        /*107c*/ 	.word	0xffffffff


	//   ....[229]....
        /*1080*/ 	.word	0xffffffff


	//   ....[230]....
        /*1084*/ 	.word	0xffffffff


	//   ....[231]....
        /*1088*/ 	.word	0xffffffff


	//   ....[232]....
        /*108c*/ 	.word	0xffffffff


	//   ....[233]....
        /*1090*/ 	.word	0xffffffff


	//   ....[234]....
        /*1094*/ 	.word	0xffffffff


	//   ....[235]....
        /*1098*/ 	.word	0xffffffff


	//   ....[236]....
        /*109c*/ 	.word	0xffffffff


	//   ....[237]....
        /*10a0*/ 	.word	0xffffffff


	//   ....[238]....
        /*10a4*/ 	.word	0xffffffff


	//   ....[239]....
        /*10a8*/ 	.word	0xffffffff


	//   ....[240]....
        /*10ac*/ 	.word	0xffffffff


	//   ....[241]....
        /*10b0*/ 	.word	0xffffffff


	//   ....[242]....
        /*10b4*/ 	.word	0xffffffff


	//   ....[243]....
        /*10b8*/ 	.word	0xffffffff


	//   ....[244]....
        /*10bc*/ 	.word	0xffffffff


	//   ....[245]....
        /*10c0*/ 	.word	0xffffffff


	//   ....[246]....
        /*10c4*/ 	.word	0xffffffff


	//   ....[247]....
        /*10c8*/ 	.word	0xffffffff


	//   ....[248]....
        /*10cc*/ 	.word	0xffffffff


	//   ....[249]....
        /*10d0*/ 	.word	0xffffffff


	//   ....[250]....
        /*10d4*/ 	.word	0xffffffff


	//   ....[251]....
        /*10d8*/ 	.word	0xffffffff


	//   ....[252]....
        /*10dc*/ 	.word	0xffffffff


	//   ....[253]....
        /*10e0*/ 	.word	0xffffffff


	//   ....[254]....
        /*10e4*/ 	.word	0xffffffff


	//   ....[255]....
        /*10e8*/ 	.word	0xffffffff


	//   ....[0]....
        /*10ec*/ 	.word	0xffffffff


	//   ....[1]....
        /*10f0*/ 	.word	0xffffffff


	//   ....[2]....
        /*10f4*/ 	.word	0xffffffff


	//   ....[3]....
        /*10f8*/ 	.word	0xffffffff


	//   ....[4]....
        /*10fc*/ 	.word	0xffffffff


	//   ....[5]....
        /*1100*/ 	.word	0xffffffff


	//   ....[6]....
        /*1104*/ 	.word	0xffffffff


	//   ....[7]....
        /*1108*/ 	.word	0xffffffff


	//   ....[8]....
        /*110c*/ 	.word	0xffffffff


	//   ....[9]....
        /*1110*/ 	.word	0xffffffff


	//   ....[10]....
        /*1114*/ 	.word	0xffffffff


	//   ....[11]....
        /*1118*/ 	.word	0xffffffff


	//   ....[12]....
        /*111c*/ 	.word	0xffffffff


	//   ....[13]....
        /*1120*/ 	.word	0xffffffff


	//   ....[14]....
        /*1124*/ 	.word	0xffffffff


	//   ....[15]....
        /*1128*/ 	.word	0xffffffff


	//   ....[16]....
        /*112c*/ 	.word	0xffffffff


	//   ....[17]....
        /*1130*/ 	.word	0xffffffff


	//   ....[18]....
        /*1134*/ 	.word	0xffffffff


	//   ....[19]....
        /*1138*/ 	.word	0xffffffff


	//   ....[20]....
        /*113c*/ 	.word	0xffffffff


	//   ....[21]....
        /*1140*/ 	.word	0xffffffff


	//   ....[22]....
        /*1144*/ 	.word	0xffffffff


	//   ....[23]....
        /*1148*/ 	.word	0xffffffff


	//   ....[24]....
        /*114c*/ 	.word	0xffffffff


	//   ....[25]....
        /*1150*/ 	.word	0xffffffff


	//   ....[26]....
        /*1154*/ 	.word	0xffffffff


	//   ....[27]....
        /*1158*/ 	.word	0xffffffff


	//   ....[28]....
        /*115c*/ 	.word	0xffffffff


	//   ....[29]....
        /*1160*/ 	.word	0xffffffff


	//   ....[30]....
        /*1164*/ 	.word	0xffffffff


	//   ....[31]....
        /*1168*/ 	.word	0xffffffff


	//----- nvinfo : EIATTR_COOP_GROUP_INSTR_OFFSETS
	.align		4
.L_284:
        /*116c*/ 	.byte	0x04, 0x28
        /*116e*/ 	.short	(.L_286 - .L_285)


	//   ....[0]....
.L_285:
        /*1170*/ 	.word	0x00000050


	//   ....[1]....
        /*1174*/ 	.word	0x00000200


	//   ....[2]....
        /*1178*/ 	.word	0x00000230


	//   ....[3]....
        /*117c*/ 	.word	0x00000260


	//   ....[4]....
        /*1180*/ 	.word	0x00000290


	//   ....[5]....
        /*1184*/ 	.word	0x000002c0


	//   ....[6]....
        /*1188*/ 	.word	0x000002f0


	//   ....[7]....
        /*118c*/ 	.word	0x00000450


	//   ....[8]....
        /*1190*/ 	.word	0x00000490


	//   ....[9]....
        /*1194*/ 	.word	0x000004c0


	//   ....[10]....
        /*1198*/ 	.word	0x000004f0


	//   ....[11]....
        /*119c*/ 	.word	0x00000520


	//   ....[12]....
        /*11a0*/ 	.word	0x00000550


	//   ....[13]....
        /*11a4*/ 	.word	0x000005e0


	//   ....[14]....
        /*11a8*/ 	.word	0x00000630


	//   ....[15]....
        /*11ac*/ 	.word	0x00000650


	//   ....[16]....
        /*11b0*/ 	.word	0x000006b0


	//   ....[17]....
        /*11b4*/ 	.word	0x000040a0


	//   ....[18]....
        /*11b8*/ 	.word	0x000040b0


	//   ....[19]....
        /*11bc*/ 	.word	0x00005c70


	//   ....[20]....
        /*11c0*/ 	.word	0x00005c80


	//   ....[21]....
        /*11c4*/ 	.word	0x000075f0


	//   ....[22]....
        /*11c8*/ 	.word	0x00007610


	//   ....[23]....
        /*11cc*/ 	.word	0x00007b90


	//   ....[24]....
        /*11d0*/ 	.word	0x00007bb0


	//   ....[25]....
        /*11d4*/ 	.word	0x00008c40


	//   ....[26]....
        /*11d8*/ 	.word	0x00008c60


	//   ....[27]....
        /*11dc*/ 	.word	0x00008e00


	//   ....[28]....
        /*11e0*/ 	.word	0x00008e10


	//   ....[29]....
        /*11e4*/ 	.word	0x00008fa0


	//   ....[30]....
        /*11e8*/ 	.word	0x00008fc0


	//   ....[31]....
        /*11ec*/ 	.word	0x00009150


	//   ....[32]....
        /*11f0*/ 	.word	0x00009160


	//   ....[33]....
        /*11f4*/ 	.word	0x00009650


	//   ....[34]....
        /*11f8*/ 	.word	0x00009660


	//   ....[35]....
        /*11fc*/ 	.word	0x00009670


	//   ....[36]....
        /*1200*/ 	.word	0x00009680


	//   ....[37]....
        /*1204*/ 	.word	0x00009b20


	//   ....[38]....
        /*1208*/ 	.word	0x00009b40


	//   ....[39]....
        /*120c*/ 	.word	0x00009b60


	//   ....[40]....
        /*1210*/ 	.word	0x00009b80


	//   ....[41]....
        /*1214*/ 	.word	0x0000a0a0


	//   ....[42]....
        /*1218*/ 	.word	0x0000a310


	//   ....[43]....
        /*121c*/ 	.word	0x0000a350


	//   ....[44]....
        /*1220*/ 	.word	0x0000a380


	//   ....[45]....
        /*1224*/ 	.word	0x0000ceb0


	//   ....[46]....
        /*1228*/ 	.word	0x0000ced0


	//   ....[47]....
        /*122c*/ 	.word	0x0000cef0


	//   ....[48]....
        /*1230*/ 	.word	0x0000cf10


	//   ....[49]....
        /*1234*/ 	.word	0x0000d260


	//   ....[50]....
        /*1238*/ 	.word	0x0000d4d0


	//   ....[51]....
        /*123c*/ 	.word	0x0000d510


	//   ....[52]....
        /*1240*/ 	.word	0x0000d550


	//   ....[53]....
        /*1244*/ 	.word	0x00010300


	//   ....[54]....
        /*1248*/ 	.word	0x00010330


	//   ....[55]....
        /*124c*/ 	.word	0x00010500


	//   ....[56]....
        /*1250*/ 	.word	0x00010510


	//   ....[57]....
        /*1254*/ 	.word	0x000114e0


	//   ....[58]....
        /*1258*/ 	.word	0x00011500


	//   ....[59]....
        /*125c*/ 	.word	0x00011670


	//   ....[60]....
        /*1260*/ 	.word	0x00011680


	//   ....[61]....
        /*1264*/ 	.word	0x000118b0


	//   ....[62]....
        /*1268*/ 	.word	0x00011a70


	//   ....[63]....
        /*126c*/ 	.word	0x00011a80


	//   ....[64]....
        /*1270*/ 	.word	0x00011a90


	//   ....[65]....
        /*1274*/ 	.word	0x00012220


	//   ....[66]....
        /*1278*/ 	.word	0x00012240


	//   ....[67]....
        /*127c*/ 	.word	0x00012260


	//   ....[68]....
        /*1280*/ 	.word	0x00012270


	//   ....[69]....
        /*1284*/ 	.word	0x000122a0


	//   ....[70]....
        /*1288*/ 	.word	0x000122c0


	//   ....[71]....
        /*128c*/ 	.word	0x000122e0


	//   ....[72]....
        /*1290*/ 	.word	0x000122f0


	//   ....[73]....
        /*1294*/ 	.word	0x00013780


	//   ....[74]....
        /*1298*/ 	.word	0x000137a0


	//   ....[75]....
        /*129c*/ 	.word	0x00013900


	//   ....[76]....
        /*12a0*/ 	.word	0x00013910


	//   ....[77]....
        /*12a4*/ 	.word	0x000148b0


	//   ....[78]....
        /*12a8*/ 	.word	0x000148d0


	//   ....[79]....
        /*12ac*/ 	.word	0x00014a10


	//   ....[80]....
        /*12b0*/ 	.word	0x00014a20


	//   ....[81]....
        /*12b4*/ 	.word	0x00014c40


	//   ....[82]....
        /*12b8*/ 	.word	0x00014df0


	//   ....[83]....
        /*12bc*/ 	.word	0x00014e00


	//   ....[84]....
        /*12c0*/ 	.word	0x00014e10


	//   ....[85]....
        /*12c4*/ 	.word	0x00015350


	//   ....[86]....
        /*12c8*/ 	.word	0x000153b0


	//   ....[87]....
        /*12cc*/ 	.word	0x00015490


	//   ....[88]....
        /*12d0*/ 	.word	0x000154b0


	//   ....[89]....
        /*12d4*/ 	.word	0x00015590


	//   ....[90]....
        /*12d8*/ 	.word	0x000155b0


	//   ....[91]....
        /*12dc*/ 	.word	0x00015690


	//   ....[92]....
        /*12e0*/ 	.word	0x000156b0


	//   ....[93]....
        /*12e4*/ 	.word	0x00017170


	//   ....[94]....
        /*12e8*/ 	.word	0x000171c0


	//   ....[95]....
        /*12ec*/ 	.word	0x000172e0


	//   ....[96]....
        /*12f0*/ 	.word	0x000172f0


	//   ....[97]....
        /*12f4*/ 	.word	0x000182a0


	//   ....[98]....
        /*12f8*/ 	.word	0x000182c0


	//   ....[99]....
        /*12fc*/ 	.word	0x000183b0


	//   ....[100]....
        /*1300*/ 	.word	0x000183c0


	//   ....[101]....
        /*1304*/ 	.word	0x000187c0


	//   ....[102]....
        /*1308*/ 	.word	0x000187f0


	//   ....[103]....
        /*130c*/ 	.word	0x00018810


	//   ....[104]....
        /*1310*/ 	.word	0x00018830


	//   ....[105]....
        /*1314*/ 	.word	0x00018850


	//   ....[106]....
        /*1318*/ 	.word	0x00018870


	//   ....[107]....
        /*131c*/ 	.word	0x00018890


	//   ....[108]....
        /*1320*/ 	.word	0x000188b0


	//   ....[109]....
        /*1324*/ 	.word	0x0001a080


	//   ....[110]....
        /*1328*/ 	.word	0x0001a0b0


	//   ....[111]....
        /*132c*/ 	.word	0x0001a0c0


	//   ....[112]....
        /*1330*/ 	.word	0x0001a0d0


	//   ....[113]....
        /*1334*/ 	.word	0x0001a0e0


	//   ....[114]....
        /*1338*/ 	.word	0x0001a110


	//   ....[115]....
        /*133c*/ 	.word	0x0001a130


	//   ....[116]....
        /*1340*/ 	.word	0x0001a150


	//   ....[117]....
        /*1344*/ 	.word	0x0001b720


	//   ....[118]....
        /*1348*/ 	.word	0x0001b730


	//   ....[119]....
        /*134c*/ 	.word	0x0001b750


	//   ....[120]....
        /*1350*/ 	.word	0x0001b760


	//   ....[121]....
        /*1354*/ 	.word	0x0001b770


	//   ....[122]....
        /*1358*/ 	.word	0x0001b780


	//   ....[123]....
        /*135c*/ 	.word	0x0001b7a0


	//   ....[124]....
        /*1360*/ 	.word	0x0001b7b0


	//   ....[125]....
        /*1364*/ 	.word	0x0001bc10


	//   ....[126]....
        /*1368*/ 	.word	0x0001bc30


	//   ....[127]....
        /*136c*/ 	.word	0x0001bd90


	//   ....[128]....
        /*1370*/ 	.word	0x0001bda0


	//   ....[129]....
        /*1374*/ 	.word	0x0001bf10


	//   ....[130]....
        /*1378*/ 	.word	0x0001bf30


	//   ....[131]....
        /*137c*/ 	.word	0x0001c0a0


	//   ....[132]....
        /*1380*/ 	.word	0x0001c0b0


	//   ....[133]....
        /*1384*/ 	.word	0x0001c420


	//   ....[134]....
        /*1388*/ 	.word	0x0001c440


	//   ....[135]....
        /*138c*/ 	.word	0x0001c910


	//   ....[136]....
        /*1390*/ 	.word	0x0001c920


	//   ....[137]....
        /*1394*/ 	.word	0x0001cdf0


	//   ....[138]....
        /*1398*/ 	.word	0x0001ce10


	//   ....[139]....
        /*139c*/ 	.word	0x0001d2f0


	//   ....[140]....
        /*13a0*/ 	.word	0x0001d300


	//   ....[141]....
        /*13a4*/ 	.word	0x0001dfb0


	//   ....[142]....
        /*13a8*/ 	.word	0x0001dfd0


	//   ....[143]....
        /*13ac*/ 	.word	0x0001e140


	//   ....[144]....
        /*13b0*/ 	.word	0x0001e150


	//   ....[145]....
        /*13b4*/ 	.word	0x0001e2c0


	//   ....[146]....
        /*13b8*/ 	.word	0x0001e2e0


	//   ....[147]....
        /*13bc*/ 	.word	0x0001e450


	//   ....[148]....
        /*13c0*/ 	.word	0x0001e460


	//   ....[149]....
        /*13c4*/ 	.word	0x0001e690


	//   ....[150]....
        /*13c8*/ 	.word	0x0001e6b0


	//   ....[151]....
        /*13cc*/ 	.word	0x0001e7e0


	//   ....[152]....
        /*13d0*/ 	.word	0x0001e820


	//   ....[153]....
        /*13d4*/ 	.word	0x0001e850


	//   ....[154]....
        /*13d8*/ 	.word	0x0001e880


	//   ....[155]....
        /*13dc*/ 	.word	0x0001e8b0


	//   ....[156]....
        /*13e0*/ 	.word	0x0001e8e0


	//   ....[157]....
        /*13e4*/ 	.word	0x0001ea50


	//   ....[158]....
        /*13e8*/ 	.word	0x0001ea90


	//   ....[159]....
        /*13ec*/ 	.word	0x0001eac0


	//   ....[160]....
        /*13f0*/ 	.word	0x0001eaf0


	//   ....[161]....
        /*13f4*/ 	.word	0x0001eb20


	//   ....[162]....
        /*13f8*/ 	.word	0x0001eb50


	//   ....[163]....
        /*13fc*/ 	.word	0x0001ebe0


	//   ....[164]....
        /*1400*/ 	.word	0x0001ec40


	//   ....[165]....
        /*1404*/ 	.word	0x0001ec50


	//   ....[166]....
        /*1408*/ 	.word	0x0001ecb0


	//   ....[167]....
        /*140c*/ 	.word	0x0001f710


	//   ....[168]....
        /*1410*/ 	.word	0x0001f770


	//   ....[169]....
        /*1414*/ 	.word	0x0001f7c0


	//   ....[170]....
        /*1418*/ 	.word	0x0001f810


	//   ....[171]....
        /*141c*/ 	.word	0x0001f860


	//   ....[172]....
        /*1420*/ 	.word	0x0001f8d0


	//   ....[173]....
        /*1424*/ 	.word	0x0001f910


	//   ....[174]....
        /*1428*/ 	.word	0x0001f980


	//   ....[175]....
        /*142c*/ 	.word	0x0001f9f0


	//   ....[176]....
        /*1430*/ 	.word	0x0001fa50


	//   ....[177]....
        /*1434*/ 	.word	0x0001fac0


	//   ....[178]....
        /*1438*/ 	.word	0x0001fb30


	//   ....[179]....
        /*143c*/ 	.word	0x0001fb90


	//   ....[180]....
        /*1440*/ 	.word	0x0001fbf0


	//   ....[181]....
        /*1444*/ 	.word	0x0001fc50


	//   ....[182]....
        /*1448*/ 	.word	0x0001fcc0


	//   ....[183]....
        /*144c*/ 	.word	0x0001fd20


	//   ....[184]....
        /*1450*/ 	.word	0x0001fd80


	//   ....[185]....
        /*1454*/ 	.word	0x0001fde0


	//   ....[186]....
        /*1458*/ 	.word	0x0001fe40


	//   ....[187]....
        /*145c*/ 	.word	0x0001fea0


	//   ....[188]....
        /*1460*/ 	.word	0x0001ff10


	//   ....[189]....
        /*1464*/ 	.word	0x0001ff70


	//   ....[190]....
        /*1468*/ 	.word	0x0001ffd0


	//   ....[191]....
        /*146c*/ 	.word	0x00020030


	//   ....[192]....
        /*1470*/ 	.word	0x00020090


	//   ....[193]....
        /*1474*/ 	.word	0x00020280


	//   ....[194]....
        /*1478*/ 	.word	0x00020470


	//   ....[195]....
        /*147c*/ 	.word	0x00020910


	//   ....[196]....
        /*1480*/ 	.word	0x00020960


	//   ....[197]....
        /*1484*/ 	.word	0x000209b0


	//   ....[198]....
        /*1488*/ 	.word	0x00020a00


	//   ....[199]....
        /*148c*/ 	.word	0x00020a50


	//   ....[200]....
        /*1490*/ 	.word	0x00020aa0


	//   ....[201]....
        /*1494*/ 	.word	0x00020af0


	//   ....[202]....
        /*1498*/ 	.word	0x00020b40


	//   ....[203]....
        /*149c*/ 	.word	0x00020bb0


	//   ....[204]....
        /*14a0*/ 	.word	0x00020c20


	//   ....[205]....
        /*14a4*/ 	.word	0x00020c80


	//   ....[206]....
        /*14a8*/ 	.word	0x00020ce0


	//   ....[207]....
        /*14ac*/ 	.word	0x00020d40


	//   ....[208]....
        /*14b0*/ 	.word	0x00020db0


	//   ....[209]....
        /*14b4*/ 	.word	0x00020e10


	//   ....[210]....
        /*14b8*/ 	.word	0x00020e70


	//   ....[211]....
        /*14bc*/ 	.word	0x00020ed0


	//   ....[212]....
        /*14c0*/ 	.word	0x00020f30


	//   ....[213]....
        /*14c4*/ 	.word	0x00021110


	//   ....[214]....
        /*14c8*/ 	.word	0x000212f0


	//   ....[215]....
        /*14cc*/ 	.word	0x000217b0


	//   ....[216]....
        /*14d0*/ 	.word	0x000217f0


	//   ....[217]....
        /*14d4*/ 	.word	0x00021840


	//   ....[218]....
        /*14d8*/ 	.word	0x00021880


	//   ....[219]....
        /*14dc*/ 	.word	0x000218d0


	//   ....[220]....
        /*14e0*/ 	.word	0x00021910


	//   ....[221]....
        /*14e4*/ 	.word	0x00021960


	//   ....[222]....
        /*14e8*/ 	.word	0x000219a0


	//   ....[223]....
        /*14ec*/ 	.word	0x00021a00


	//   ....[224]....
        /*14f0*/ 	.word	0x00021a60


	//   ....[225]....
        /*14f4*/ 	.word	0x00021ac0


	//   ....[226]....
        /*14f8*/ 	.word	0x00021b20


	//   ....[227]....
        /*14fc*/ 	.word	0x00021b90


	//   ....[228]....
        /*1500*/ 	.word	0x00021bf0


	//   ....[229]....
        /*1504*/ 	.word	0x00021c50


	//   ....[230]....
        /*1508*/ 	.word	0x00021c90


	//   ....[231]....
        /*150c*/ 	.word	0x00021cd0


	//   ....[232]....
        /*1510*/ 	.word	0x00021d20


	//   ....[233]....
        /*1514*/ 	.word	0x00021d60


	//   ....[234]....
        /*1518*/ 	.word	0x00021db0


	//   ....[235]....
        /*151c*/ 	.word	0x00021df0


	//   ....[236]....
        /*1520*/ 	.word	0x00021e40


	//   ....[237]....
        /*1524*/ 	.word	0x00021e80


	//   ....[238]....
        /*1528*/ 	.word	0x00021ed0


	//   ....[239]....
        /*152c*/ 	.word	0x00021f10


	//   ....[240]....
        /*1530*/ 	.word	0x00021f60


	//   ....[241]....
        /*1534*/ 	.word	0x00021fb0


	//   ....[242]....
        /*1538*/ 	.word	0x00022000


	//   ....[243]....
        /*153c*/ 	.word	0x00022050


	//   ....[244]....
        /*1540*/ 	.word	0x000220a0


	//   ....[245]....
        /*1544*/ 	.word	0x000220f0


	//   ....[246]....
        /*1548*/ 	.word	0x00022160


	//   ....[247]....
        /*154c*/ 	.word	0x000221d0


	//   ....[248]....
        /*1550*/ 	.word	0x00022230


	//   ....[249]....
        /*1554*/ 	.word	0x00022290


	//   ....[250]....
        /*1558*/ 	.word	0x000222f0


	//   ....[251]....
        /*155c*/ 	.word	0x00022360


	//   ....[252]....
        /*1560*/ 	.word	0x000223c0


	//   ....[253]....
        /*1564*/ 	.word	0x00022420


	//   ....[254]....
        /*1568*/ 	.word	0x00022480


	//   ....[255]....
        /*156c*/ 	.word	0x000224f0


	//   ....[0]....
        /*1570*/ 	.word	0x00022550


	//   ....[1]....
        /*1574*/ 	.word	0x000225b0


	//   ....[2]....
        /*1578*/ 	.word	0x00022610


	//   ....[3]....
        /*157c*/ 	.word	0x00022680


	//   ....[4]....
        /*1580*/ 	.word	0x000226e0


	//   ....[5]....
        /*1584*/ 	.word	0x00022740


	//   ....[6]....
        /*1588*/ 	.word	0x000227a0


	//   ....[7]....
        /*158c*/ 	.word	0x00022810


	//   ....[8]....
        /*1590*/ 	.word	0x00022870


	//   ....[9]....
        /*1594*/ 	.word	0x000228d0


	//   ....[10]....
        /*1598*/ 	.word	0x00022930


	//   ....[11]....
        /*159c*/ 	.word	0x000229a0


	//   ....[12]....
        /*15a0*/ 	.word	0x00022a00


	//   ....[13]....
        /*15a4*/ 	.word	0x00022a60


	//   ....[14]....
        /*15a8*/ 	.word	0x00022ac0


	//   ....[15]....
        /*15ac*/ 	.word	0x00022b30


	//   ....[16]....
        /*15b0*/ 	.word	0x00022b80


	//   ....[17]....
        /*15b4*/ 	.word	0x00022bc0


	//   ....[18]....
        /*15b8*/ 	.word	0x00022c10


	//   ....[19]....
        /*15bc*/ 	.word	0x00022c60


	//   ....[20]....
        /*15c0*/ 	.word	0x00022cb0


	//   ....[21]....
        /*15c4*/ 	.word	0x00022d20


	//   ....[22]....
        /*15c8*/ 	.word	0x00022d60


	//   ....[23]....
        /*15cc*/ 	.word	0x00022db0


	//   ....[24]....
        /*15d0*/ 	.word	0x00022e00


	//   ....[25]....
        /*15d4*/ 	.word	0x00022e50


	//   ....[26]....
        /*15d8*/ 	.word	0x00022ea0


	//   ....[27]....
        /*15dc*/ 	.word	0x00022f10


	//   ....[28]....
        /*15e0*/ 	.word	0x00022f50


	//   ....[29]....
        /*15e4*/ 	.word	0x00022fc0


	//   ....[30]....
        /*15e8*/ 	.word	0x00023020


	//   ....[31]....
        /*15ec*/ 	.word	0x00023090


	//----- nvinfo : EIATTR_EXIT_INSTR_OFFSETS
	.align		4
.L_286:
        /*15f0*/ 	.byte	0x04, 0x1c
        /*15f2*/ 	.short	(.L_288 - .L_287)


	//   ....[0]....
.L_287:
        /*15f4*/ 	.word	0x000010d0


	//   ....[1]....
        /*15f8*/ 	.word	0x0001f6d0


	//----- nvinfo : EIATTR_MAX_THREADS
	.align		4
.L_288:
        /*15fc*/ 	.byte	0x04, 0x05
        /*15fe*/ 	.short	(.L_290 - .L_289)
.L_289:
        /*1600*/ 	.word	0x00000080
        /*1604*/ 	.word	0x00000001
        /*1608*/ 	.word	0x00000001


	//----- nvinfo : EIATTR_CRS_STACK_SIZE
	.align		4
.L_290:
        /*160c*/ 	.byte	0x04, 0x1e
        /*160e*/ 	.short	(.L_292 - .L_291)
.L_291:
        /*1610*/ 	.word	0x00000000
.L_292:


//--------------------- .nv.callgraph             --------------------------
	.section	.nv.callgraph,"",@"SHT_CUDA_CALLGRAPH"
	.align	4
	.sectionentsize	8
	.align		4
        /*0000*/ 	.word	0x00000000
	.align		4
        /*0004*/ 	.word	0xffffffff
	.align		4
        /*0008*/ 	.word	0x00000000
	.align		4
        /*000c*/ 	.word	0xfffffffe
	.align		4
        /*0010*/ 	.word	0x00000000
	.align		4
        /*0014*/ 	.word	0xfffffffd
	.align		4
        /*0018*/ 	.word	0x00000000
	.align		4
        /*001c*/ 	.word	0xfffffffc


//--------------------- .nv.rel.action            --------------------------
	.section	.nv.rel.action,"",@"SHT_CUDA_RELOCINFO"
	.align	8
	.sectionentsize	8
        /*0000*/ 	.byte	0x73, 0x00, 0x00, 0x00, 0x00, 0x00, 0x00, 0x00, 0x00, 0x00, 0x00, 0x11, 0x25, 0x00, 0x05, 0x36


//--------------------- .nv.constant4             --------------------------
	.section	.nv.constant4,"a",@progbits
	.align	8
	.align		8
.nv.constant4:
        /*0000*/ 	.dword	_ZN85_INTERNAL_b78af6b4_49_flash_fwd_hdim96_fp16_paged_split_softcap_sm80_cu_e763cb1e_35334cuda3std3__45__cpo5beginE
	.align		8
        /*0008*/ 	.dword	_ZN85_INTERNAL_b78af6b4_49_flash_fwd_hdim96_fp16_paged_split_softcap_sm80_cu_e763cb1e_35334cuda3std3__45__cpo3endE
	.align		8
        /*0010*/ 	.dword	_ZN85_INTERNAL_b78af6b4_49_flash_fwd_hdim96_fp16_paged_split_softcap_sm80_cu_e763cb1e_35334cuda3std3__45__cpo6cbeginE
	.align		8
        /*0018*/ 	.dword	_ZN85_INTERNAL_b78af6b4_49_flash_fwd_hdim96_fp16_paged_split_softcap_sm80_cu_e763cb1e_35334cuda3std3__45__cpo4cendE
	.align		8
        /*0020*/ 	.dword	_ZN85_INTERNAL_b78af6b4_49_flash_fwd_hdim96_fp16_paged_split_softcap_sm80_cu_e763cb1e_35334cuda3std3__487_GLOBAL__N__b78af6b4_49_flash_fwd_hdim96_fp16_paged_split_softcap_sm80_cu_e763cb1e_35336ignoreE
	.align		8
        /*0028*/ 	.dword	_ZN85_INTERNAL_b78af6b4_49_flash_fwd_hdim96_fp16_paged_split_softcap_sm80_cu_e763cb1e_35334cuda3std3__419piecewise_constructE
	.align		8
        /*0030*/ 	.dword	_ZN85_INTERNAL_b78af6b4_49_flash_fwd_hdim96_fp16_paged_split_softcap_sm80_cu_e763cb1e_35334cuda3std3__48in_placeE
	.align		8
        /*0038*/ 	.dword	_ZN85_INTERNAL_b78af6b4_49_flash_fwd_hdim96_fp16_paged_split_softcap_sm80_cu_e763cb1e_35334cuda3std6ranges3__45__cpo4swapE
	.align		8
        /*0040*/ 	.dword	_ZN85_INTERNAL_b78af6b4_49_flash_fwd_hdim96_fp16_paged_split_softcap_sm80_cu_e763cb1e_35334cuda3std6ranges3__45__cpo9iter_moveE
	.align		8
        /*0048*/ 	.dword	_ZN85_INTERNAL_b78af6b4_49_flash_fwd_hdim96_fp16_paged_split_softcap_sm80_cu_e763cb1e_35334cute7productE
	.align		8
        /*0050*/ 	.dword	_ZN85_INTERNAL_b78af6b4_49_flash_fwd_hdim96_fp16_paged_split_softcap_sm80_cu_e763cb1e_35334cute1_E


//--------------------- .nv.constant0._ZN7cutlass13device_kernelIN5flash19enable_sm80_to_sm89INS1_16FlashAttnFwdSm80INS1_25CollectiveMainloopFwdSm80ILi4ELi1ELb0EN4cute5tupleIJNS5_1CILi128EEENS7_ILi64EEENS7_ILi96EEEEEELi96ENS_6half_tEfNS_4arch4Sm80ELb0ELb0ELb1ELb0ELb1ELb0ELb1ELb1EEENS1_21CollectiveEpilogueFwdINS6_IJS8_SA_S9_EEENS6_IJNS7_ILi1EEESI_SI_EEESC_SE_Li128ELb0ELb1ELb1ELb0EEENS1_19SingleTileSchedulerILb0ELb1ELb1ELi128EEEEEEEEEvNT_6ParamsE --------------------------
	.section	.nv.constant0._ZN7cutlass13device_kernelIN5flash19enable_sm80_to_sm89INS1_16FlashAttnFwdSm80INS1_25CollectiveMainloopFwdSm80ILi4ELi1ELb0EN4cute5tupleIJNS5_1CILi128EEENS7_ILi64EEENS7_ILi96EEEEEELi96ENS_6half_tEfNS_4arch4Sm80ELb0ELb0ELb1ELb0ELb1ELb0ELb1ELb1EEENS1_21CollectiveEpilogueFwdINS6_IJS8_SA_S9_EEENS6_IJNS7_ILi1EEESI_SI_EEESC_SE_Li128ELb0ELb1ELb1ELb0EEENS1_19SingleTileSchedulerILb0ELb1ELb1ELi128EEEEEEEEEvNT_6ParamsE,"a",@progbits
	.sectionflags	@""
	.align	4
.nv.constant0._ZN7cutlass13device_kernelIN5flash19enable_sm80_to_sm89INS1_16FlashAttnFwdSm80INS1_25CollectiveMainloopFwdSm80ILi4ELi1ELb0EN4cute5tupleIJNS5_1CILi128EEENS7_ILi64EEENS7_ILi96EEEEEELi96ENS_6half_tEfNS_4arch4Sm80ELb0ELb0ELb1ELb0ELb1ELb0ELb1ELb1EEENS1_21CollectiveEpilogueFwdINS6_IJS8_SA_S9_EEENS6_IJNS7_ILi1EEESI_SI_EEESC_SE_Li128ELb0ELb1ELb1ELb0EEENS1_19SingleTileSchedulerILb0ELb1ELb1ELi128EEEEEEEEEvNT_6ParamsE:
	.zero		1400


//--------------------- .nv.constant0._ZN7cutlass13device_kernelIN5flash19enable_sm80_to_sm89INS1_16FlashAttnFwdSm80INS1_25CollectiveMainloopFwdSm80ILi4ELi1ELb0EN4cute5tupleIJNS5_1CILi128EEENS7_ILi48EEENS7_ILi96EEEEEELi96ENS_6half_tEfNS_4arch4Sm80ELb0ELb0ELb1ELb1ELb1ELb0ELb1ELb1EEENS1_21CollectiveEpilogueFwdINS6_IJS8_SA_S9_EEENS6_IJNS7_ILi1EEESI_SI_EEESC_SE_Li128ELb1ELb1ELb1ELb0EEENS1_36VarlenDynamicPersistentTileSchedulerILi128ELi48ELi128ELi128ELb1ELb1ELb0ELb0ELb1ELb1EEEEEEEEEvNT_6ParamsE --------------------------
	.section	.nv.constant0._ZN7cutlass13device_kernelIN5flash19enable_sm80_to_sm89INS1_16FlashAttnFwdSm80INS1_25CollectiveMainloopFwdSm80ILi4ELi1ELb0EN4cute5tupleIJNS5_1CILi128EEENS7_ILi48EEENS7_ILi96EEEEEELi96ENS_6half_tEfNS_4arch4Sm80ELb0ELb0ELb1ELb1ELb1ELb0ELb1ELb1EEENS1_21CollectiveEpilogueFwdINS6_IJS8_SA_S9_EEENS6_IJNS7_ILi1EEESI_SI_EEESC_SE_Li128ELb1ELb1ELb1ELb0EEENS1_36VarlenDynamicPersistentTileSchedulerILi128ELi48ELi128ELi128ELb1ELb1ELb0ELb0ELb1ELb1EEEEEEEEEvNT_6ParamsE,"a",@progbits
	.sectionflags	@""
	.align	4
.nv.constant0._ZN7cutlass13device_kernelIN5flash19enable_sm80_to_sm89INS1_16FlashAttnFwdSm80INS1_25CollectiveMainloopFwdSm80ILi4ELi1ELb0EN4cute5tupleIJNS5_1CILi128EEENS7_ILi48EEENS7_ILi96EEEEEELi96ENS_6half_tEfNS_4arch4Sm80ELb0ELb0ELb1ELb1ELb1ELb0ELb1ELb1EEENS1_21CollectiveEpilogueFwdINS6_IJS8_SA_S9_EEENS6_IJNS7_ILi1EEESI_SI_EEESC_SE_Li128ELb1ELb1ELb1ELb0EEENS1_36VarlenDynamicPersistentTileSchedulerILi128ELi48ELi128ELi128ELb1ELb1ELb0ELb0ELb1ELb1EEEEEEEEEvNT_6ParamsE:
	.zero		1432


//--------------------- .nv.constant0._ZN7cutlass13device_kernelIN5flash19enable_sm80_to_sm89INS1_16FlashAttnFwdSm80INS1_25CollectiveMainloopFwdSm80ILi4ELi1ELb0EN4cute5tupleIJNS5_1CILi128EEENS7_ILi48EEENS7_ILi96EEEEEELi96ENS_6half_tEfNS_4arch4Sm80ELb0ELb0ELb1ELb1ELb1ELb1ELb1ELb1EEENS1_21CollectiveEpilogueFwdINS6_IJS8_SA_S9_EEENS6_IJNS7_ILi1EEESI_SI_EEESC_SE_Li128ELb1ELb1ELb1ELb0EEENS1_36VarlenDynamicPersistentTileSchedulerILi128ELi48ELi128ELi128ELb1ELb1ELb0ELb0ELb1ELb1EEEEEEEEEvNT_6ParamsE --------------------------
	.section	.nv.constant0._ZN7cutlass13device_kernelIN5flash19enable_sm80_to_sm89INS1_16FlashAttnFwdSm80INS1_25CollectiveMainloopFwdSm80ILi4ELi1ELb0EN4cute5tupleIJNS5_1CILi128EEENS7_ILi48EEENS7_ILi96EEEEEELi96ENS_6half_tEfNS_4arch4Sm80ELb0ELb0ELb1ELb1ELb1ELb1ELb1ELb1EEENS1_21CollectiveEpilogueFwdINS6_IJS8_SA_S9_EEENS6_IJNS7_ILi1EEESI_SI_EEESC_SE_Li128ELb1ELb1ELb1ELb0EEENS1_36VarlenDynamicPersistentTileSchedulerILi128ELi48ELi128ELi128ELb1ELb1ELb0ELb0ELb1ELb1EEEEEEEEEvNT_6ParamsE,"a",@progbits
	.sectionflags	@""
	.align	4
.nv.constant0._ZN7cutlass13device_kernelIN5flash19enable_sm80_to_sm89INS1_16FlashAttnFwdSm80INS1_25CollectiveMainloopFwdSm80ILi4ELi1ELb0EN4cute5tupleIJNS5_1CILi128EEENS7_ILi48EEENS7_ILi96EEEEEELi96ENS_6half_tEfNS_4arch4Sm80ELb0ELb0ELb1ELb1ELb1ELb1ELb1ELb1EEENS1_21CollectiveEpilogueFwdINS6_IJS8_SA_S9_EEENS6_IJNS7_ILi1EEESI_SI_EEESC_SE_Li128ELb1ELb1ELb1ELb0EEENS1_36VarlenDynamicPersistentTileSchedulerILi128ELi48ELi128ELi128ELb1ELb1ELb0ELb0ELb1ELb1EEEEEEEEEvNT_6ParamsE:
	.zero		1432


//--------------------- .nv.constant0._ZN7cutlass13device_kernelIN5flash19enable_sm80_to_sm89INS1_16FlashAttnFwdSm80INS1_25CollectiveMainloopFwdSm80ILi4ELi1ELb0EN4cute5tupleIJNS5_1CILi128EEENS7_ILi48EEENS7_ILi96EEEEEELi96ENS_6half_tEfNS_4arch4Sm80ELb0ELb1ELb1ELb0ELb1ELb0ELb1ELb1EEENS1_21CollectiveEpilogueFwdINS6_IJS8_SA_S9_EEENS6_IJNS7_ILi1EEESI_SI_EEESC_SE_Li128ELb0ELb1ELb1ELb0EEENS1_19SingleTileSchedulerILb0ELb1ELb1ELi128EEEEEEEEEvNT_6ParamsE --------------------------
	.section	.nv.constant0._ZN7cutlass13device_kernelIN5flash19enable_sm80_to_sm89INS1_16FlashAttnFwdSm80INS1_25CollectiveMainloopFwdSm80ILi4ELi1ELb0EN4cute5tupleIJNS5_1CILi128EEENS7_ILi48EEENS7_ILi96EEEEEELi96ENS_6half_tEfNS_4arch4Sm80ELb0ELb1ELb1ELb0ELb1ELb0ELb1ELb1EEENS1_21CollectiveEpilogueFwdINS6_IJS8_SA_S9_EEENS6_IJNS7_ILi1EEESI_SI_EEESC_SE_Li128ELb0ELb1ELb1ELb0EEENS1_19SingleTileSchedulerILb0ELb1ELb1ELi128EEEEEEEEEvNT_6ParamsE,"a",@progbits
	.sectionflags	@""
	.align	4
.nv.constant0._ZN7cutlass13device_kernelIN5flash19enable_sm80_to_sm89INS1_16FlashAttnFwdSm80INS1_25CollectiveMainloopFwdSm80ILi4ELi1ELb0EN4cute5tupleIJNS5_1CILi128EEENS7_ILi48EEENS7_ILi96EEEEEELi96ENS_6half_tEfNS_4arch4Sm80ELb0ELb1ELb1ELb0ELb1ELb0ELb1ELb1EEENS1_21CollectiveEpilogueFwdINS6_IJS8_SA_S9_EEENS6_IJNS7_ILi1EEESI_SI_EEESC_SE_Li128ELb0ELb1ELb1ELb0EEENS1_19SingleTileSchedulerILb0ELb1ELb1ELi128EEEEEEEEEvNT_6ParamsE:
	.zero		1400


//--------------------- .nv.constant0._ZN7cutlass13device_kernelIN5flash19enable_sm80_to_sm89INS1_16FlashAttnFwdSm80INS1_25CollectiveMainloopFwdSm80ILi4ELi1ELb0EN4cute5tupleIJNS5_1CILi128EEENS7_ILi48EEENS7_ILi96EEEEEELi96ENS_6half_tEfNS_4arch4Sm80ELb0ELb1ELb1ELb1ELb1ELb0ELb1ELb1EEENS1_21CollectiveEpilogueFwdINS6_IJS8_SA_S9_EEENS6_IJNS7_ILi1EEESI_SI_EEESC_SE_Li128ELb1ELb1ELb1ELb0EEENS1_36VarlenDynamicPersistentTileSchedulerILi128ELi48ELi128ELi128ELb1ELb1ELb0ELb1ELb0ELb1EEEEEEEEEvNT_6ParamsE --------------------------
	.section	.nv.constant0._ZN7cutlass13device_kernelIN5flash19enable_sm80_to_sm89INS1_16FlashAttnFwdSm80INS1_25CollectiveMainloopFwdSm80ILi4ELi1ELb0EN4cute5tupleIJNS5_1CILi128EEENS7_ILi48EEENS7_ILi96EEEEEELi96ENS_6half_tEfNS_4arch4Sm80ELb0ELb1ELb1ELb1ELb1ELb0ELb1ELb1EEENS1_21CollectiveEpilogueFwdINS6_IJS8_SA_S9_EEENS6_IJNS7_ILi1EEESI_SI_EEESC_SE_Li128ELb1ELb1ELb1ELb0EEENS1_36VarlenDynamicPersistentTileSchedulerILi128ELi48ELi128ELi128ELb1ELb1ELb0ELb1ELb0ELb1EEEEEEEEEvNT_6ParamsE,"a",@progbits
	.sectionflags	@""
	.align	4
.nv.constant0._ZN7cutlass13device_kernelIN5flash19enable_sm80_to_sm89INS1_16FlashAttnFwdSm80INS1_25CollectiveMainloopFwdSm80ILi4ELi1ELb0EN4cute5tupleIJNS5_1CILi128EEENS7_ILi48EEENS7_ILi96EEEEEELi96ENS_6half_tEfNS_4arch4Sm80ELb0ELb1ELb1ELb1ELb1ELb0ELb1ELb1EEENS1_21CollectiveEpilogueFwdINS6_IJS8_SA_S9_EEENS6_IJNS7_ILi1EEESI_SI_EEESC_SE_Li128ELb1ELb1ELb1ELb0EEENS1_36VarlenDynamicPersistentTileSchedulerILi128ELi48ELi128ELi128ELb1ELb1ELb0ELb1ELb0ELb1EEEEEEEEEvNT_6ParamsE:
	.zero		1432


//--------------------- .nv.constant0._ZN7cutlass13device_kernelIN5flash19enable_sm80_to_sm89INS1_16FlashAttnFwdSm80INS1_25CollectiveMainloopFwdSm80ILi4ELi1ELb0EN4cute5tupleIJNS5_1CILi128EEENS7_ILi48EEENS7_ILi96EEEEEELi96ENS_6half_tEfNS_4arch4Sm80ELb0ELb1ELb1ELb1ELb1ELb1ELb1ELb1EEENS1_21CollectiveEpilogueFwdINS6_IJS8_SA_S9_EEENS6_IJNS7_ILi1EEESI_SI_EEESC_SE_Li128ELb1ELb1ELb1ELb0EEENS1_36VarlenDynamicPersistentTileSchedulerILi128ELi48ELi128ELi128ELb1ELb1ELb0ELb1ELb0ELb1EEEEEEEEEvNT_6ParamsE --------------------------
	.section	.nv.constant0._ZN7cutlass13device_kernelIN5flash19enable_sm80_to_sm89INS1_16FlashAttnFwdSm80INS1_25CollectiveMainloopFwdSm80ILi4ELi1ELb0EN4cute5tupleIJNS5_1CILi128EEENS7_ILi48EEENS7_ILi96EEEEEELi96ENS_6half_tEfNS_4arch4Sm80ELb0ELb1ELb1ELb1ELb1ELb1ELb1ELb1EEENS1_21CollectiveEpilogueFwdINS6_IJS8_SA_S9_EEENS6_IJNS7_ILi1EEESI_SI_EEESC_SE_Li128ELb1ELb1ELb1ELb0EEENS1_36VarlenDynamicPersistentTileSchedulerILi128ELi48ELi128ELi128ELb1ELb1ELb0ELb1ELb0ELb1EEEEEEEEEvNT_6ParamsE,"a",@progbits
	.sectionflags	@""
	.align	4
.nv.constant0._ZN7cutlass13device_kernelIN5flash19enable_sm80_to_sm89INS1_16FlashAttnFwdSm80INS1_25CollectiveMainloopFwdSm80ILi4ELi1ELb0EN4cute5tupleIJNS5_1CILi128EEENS7_ILi48EEENS7_ILi96EEEEEELi96ENS_6half_tEfNS_4arch4Sm80ELb0ELb1ELb1ELb1ELb1ELb1ELb1ELb1EEENS1_21CollectiveEpilogueFwdINS6_IJS8_SA_S9_EEENS6_IJNS7_ILi1EEESI_SI_EEESC_SE_Li128ELb1ELb1ELb1ELb0EEENS1_36VarlenDynamicPersistentTileSchedulerILi128ELi48ELi128ELi128ELb1ELb1ELb0ELb1ELb0ELb1EEEEEEEEEvNT_6ParamsE:
	.zero		1432


//--------------------- .nv.constant0._ZN7cutlass13device_kernelIN5flash19enable_sm80_to_sm89INS1_16FlashAttnFwdSm80INS1_25CollectiveMainloopFwdSm80ILi4ELi1ELb0EN4cute5tupleIJNS5_1CILi128EEENS7_ILi64EEENS7_ILi96EEEEEELi96ENS_6half_tEfNS_4arch4Sm80ELb1ELb0ELb1ELb0ELb1ELb0ELb1ELb1EEENS1_21CollectiveEpilogueFwdINS6_IJS8_SA_S9_EEENS6_IJNS7_ILi1EEESI_SI_EEESC_SE_Li128ELb0ELb1ELb1ELb0EEENS1_30DynamicPersistentTileSchedulerILi128ELi128ELb1ELb1ELb0EEEEEEEEEvNT_6ParamsE --------------------------
	.section	.nv.constant0._ZN7cutlass13device_kernelIN5flash19enable_sm80_to_sm89INS1_16FlashAttnFwdSm80INS1_25CollectiveMainloopFwdSm80ILi4ELi1ELb0EN4cute5tupleIJNS5_1CILi128EEENS7_ILi64EEENS7_ILi96EEEEEELi96ENS_6half_tEfNS_4arch4Sm80ELb1ELb0ELb1ELb0ELb1ELb0ELb1ELb1EEENS1_21CollectiveEpilogueFwdINS6_IJS8_SA_S9_EEENS6_IJNS7_ILi1EEESI_SI_EEESC_SE_Li128ELb0ELb1ELb1ELb0EEENS1_30DynamicPersistentTileSchedulerILi128ELi128ELb1ELb1ELb0EEEEEEEEEvNT_6ParamsE,"a",@progbits
	.sectionflags	@""
	.align	4
.nv.constant0._ZN7cutlass13device_kernelIN5flash19enable_sm80_to_sm89INS1_16FlashAttnFwdSm80INS1_25CollectiveMainloopFwdSm80ILi4ELi1ELb0EN4cute5tupleIJNS5_1CILi128EEENS7_ILi64EEENS7_ILi96EEEEEELi96ENS_6half_tEfNS_4arch4Sm80ELb1ELb0ELb1ELb0ELb1ELb0ELb1ELb1EEENS1_21CollectiveEpilogueFwdINS6_IJS8_SA_S9_EEENS6_IJNS7_ILi1EEESI_SI_EEESC_SE_Li128ELb0ELb1ELb1ELb0EEENS1_30DynamicPersistentTileSchedulerILi128ELi128ELb1ELb1ELb0EEEEEEEEEvNT_6ParamsE:
	.zero		1416


//--------------------- .nv.constant0._ZN7cutlass13device_kernelIN5flash19enable_sm80_to_sm89INS1_16FlashAttnFwdSm80INS1_25CollectiveMainloopFwdSm80ILi4ELi1ELb0EN4cute5tupleIJNS5_1CILi128EEENS7_ILi48EEENS7_ILi96EEEEEELi96ENS_6half_tEfNS_4arch4Sm80ELb1ELb0ELb1ELb1ELb1ELb0ELb1ELb1EEENS1_21CollectiveEpilogueFwdINS6_IJS8_SA_S9_EEENS6_IJNS7_ILi1EEESI_SI_EEESC_SE_Li128ELb1ELb1ELb1ELb0EEENS1_36VarlenDynamicPersistentTileSchedulerILi128ELi48ELi128ELi128ELb1ELb1ELb0ELb1ELb1ELb1EEEEEEEEEvNT_6ParamsE --------------------------
	.section	.nv.constant0._ZN7cutlass13device_kernelIN5flash19enable_sm80_to_sm89INS1_16FlashAttnFwdSm80INS1_25CollectiveMainloopFwdSm80ILi4ELi1ELb0EN4cute5tupleIJNS5_1CILi128EEENS7_ILi48EEENS7_ILi96EEEEEELi96ENS_6half_tEfNS_4arch4Sm80ELb1ELb0ELb1ELb1ELb1ELb0ELb1ELb1EEENS1_21CollectiveEpilogueFwdINS6_IJS8_SA_S9_EEENS6_IJNS7_ILi1EEESI_SI_EEESC_SE_Li128ELb1ELb1ELb1ELb0EEENS1_36VarlenDynamicPersistentTileSchedulerILi128ELi48ELi128ELi128ELb1ELb1ELb0ELb1ELb1ELb1EEEEEEEEEvNT_6ParamsE,"a",@progbits
	.sectionflags	@""
	.align	4
.nv.constant0._ZN7cutlass13device_kernelIN5flash19enable_sm80_to_sm89INS1_16FlashAttnFwdSm80INS1_25CollectiveMainloopFwdSm80ILi4ELi1ELb0EN4cute5tupleIJNS5_1CILi128EEENS7_ILi48EEENS7_ILi96EEEEEELi96ENS_6half_tEfNS_4arch4Sm80ELb1ELb0ELb1ELb1ELb1ELb0ELb1ELb1EEENS1_21CollectiveEpilogueFwdINS6_IJS8_SA_S9_EEENS6_IJNS7_ILi1EEESI_SI_EEESC_SE_Li128ELb1ELb1ELb1ELb0EEENS1_36VarlenDynamicPersistentTileSchedulerILi128ELi48ELi128ELi128ELb1ELb1ELb0ELb1ELb1ELb1EEEEEEEEEvNT_6ParamsE:
	.zero		1432


//--------------------- .nv.constant0._ZN7cutlass13device_kernelIN5flash19enable_sm80_to_sm89INS1_16FlashAttnFwdSm80INS1_25CollectiveMainloopFwdSm80ILi4ELi1ELb0EN4cute5tupleIJNS5_1CILi128EEENS7_ILi48EEENS7_ILi96EEEEEELi96ENS_6half_tEfNS_4arch4Sm80ELb1ELb0ELb1ELb1ELb1ELb1ELb1ELb1EEENS1_21CollectiveEpilogueFwdINS6_IJS8_SA_S9_EEENS6_IJNS7_ILi1EEESI_SI_EEESC_SE_Li128ELb1ELb1ELb1ELb0EEENS1_36VarlenDynamicPersistentTileSchedulerILi128ELi48ELi128ELi128ELb1ELb1ELb0ELb1ELb1ELb1EEEEEEEEEvNT_6ParamsE --------------------------
	.section	.nv.constant0._ZN7cutlass13device_kernelIN5flash19enable_sm80_to_sm89INS1_16FlashAttnFwdSm80INS1_25CollectiveMainloopFwdSm80ILi4ELi1ELb0EN4cute5tupleIJNS5_1CILi128EEENS7_ILi48EEENS7_ILi96EEEEEELi96ENS_6half_tEfNS_4arch4Sm80ELb1ELb0ELb1ELb1ELb1ELb1ELb1ELb1EEENS1_21CollectiveEpilogueFwdINS6_IJS8_SA_S9_EEENS6_IJNS7_ILi1EEESI_SI_EEESC_SE_Li128ELb1ELb1ELb1ELb0EEENS1_36VarlenDynamicPersistentTileSchedulerILi128ELi48ELi128ELi128ELb1ELb1ELb0ELb1ELb1ELb1EEEEEEEEEvNT_6ParamsE,"a",@progbits
	.sectionflags	@""
	.align	4
.nv.constant0._ZN7cutlass13device_kernelIN5flash19enable_sm80_to_sm89INS1_16FlashAttnFwdSm80INS1_25CollectiveMainloopFwdSm80ILi4ELi1ELb0EN4cute5tupleIJNS5_1CILi128EEENS7_ILi48EEENS7_ILi96EEEEEELi96ENS_6half_tEfNS_4arch4Sm80ELb1ELb0ELb1ELb1ELb1ELb1ELb1ELb1EEENS1_21CollectiveEpilogueFwdINS6_IJS8_SA_S9_EEENS6_IJNS7_ILi1EEESI_SI_EEESC_SE_Li128ELb1ELb1ELb1ELb0EEENS1_36VarlenDynamicPersistentTileSchedulerILi128ELi48ELi128ELi128ELb1ELb1ELb0ELb1ELb1ELb1EEEEEEEEEvNT_6ParamsE:
	.zero		1432


//--------------------- .text._ZN7cutlass13device_kernelIN5flash19enable_sm80_to_sm89INS1_16FlashAttnFwdSm80INS1_25CollectiveMainloopFwdSm80ILi4ELi1ELb0EN4cute5tupleIJNS5_1CILi128EEENS7_ILi64EEENS7_ILi96EEEEEELi96ENS_6half_tEfNS_4arch4Sm80ELb0ELb0ELb1ELb0ELb1ELb0ELb1ELb1EEENS1_21CollectiveEpilogueFwdINS6_IJS8_SA_S9_EEENS6_IJNS7_ILi1EEESI_SI_EEESC_SE_Li128ELb0ELb1ELb1ELb0EEENS1_19SingleTileSchedulerILb0ELb1ELb1ELi128EEEEEEEEEvNT_6ParamsE --------------------------
	.section	.text._ZN7cutlass13device_kernelIN5flash19enable_sm80_to_sm89INS1_16FlashAttnFwdSm80INS1_25CollectiveMainloopFwdSm80ILi4ELi1ELb0EN4cute5tupleIJNS5_1CILi128EEENS7_ILi64EEENS7_ILi96EEEEEELi96ENS_6half_tEfNS_4arch4Sm80ELb0ELb0ELb1ELb0ELb1ELb0ELb1ELb1EEENS1_21CollectiveEpilogueFwdINS6_IJS8_SA_S9_EEENS6_IJNS7_ILi1EEESI_SI_EEESC_SE_Li128ELb0ELb1ELb1ELb0EEENS1_19SingleTileSchedulerILb0ELb1ELb1ELi128EEEEEEEEEvNT_6ParamsE,"ax",@progbits
	.sectioninfo	@"SHI_REGISTERS=255"
	.align	128
.text._ZN7cutlass13device_kernelIN5flash19enable_sm80_to_sm89INS1_16FlashAttnFwdSm80INS1_25CollectiveMainloopFwdSm80ILi4ELi1ELb0EN4cute5tupleIJNS5_1CILi128EEENS7_ILi64EEENS7_ILi96EEEEEELi96ENS_6half_tEfNS_4arch4Sm80ELb0ELb0ELb1ELb0ELb1ELb0ELb1ELb1EEENS1_21CollectiveEpilogueFwdINS6_IJS8_SA_S9_EEENS6_IJNS7_ILi1EEESI_SI_EEESC_SE_Li128ELb0ELb1ELb1ELb0EEENS1_19SingleTileSchedulerILb0ELb1ELb1ELi128EEEEEEEEEvNT_6ParamsE:
        .type           _ZN7cutlass13device_kernelIN5flash19enable_sm80_to_sm89INS1_16FlashAttnFwdSm80INS1_25CollectiveMainloopFwdSm80ILi4ELi1ELb0EN4cute5tupleIJNS5_1CILi128EEENS7_ILi64EEENS7_ILi96EEEEEELi96ENS_6half_tEfNS_4arch4Sm80ELb0ELb0ELb1ELb0ELb1ELb0ELb1ELb1EEENS1_21CollectiveEpilogueFwdINS6_IJS8_SA_S9_EEENS6_IJNS7_ILi1EEESI_SI_EEESC_SE_Li128ELb0ELb1ELb1ELb0EEENS1_19SingleTileSchedulerILb0ELb1ELb1ELi128EEEEEEEEEvNT_6ParamsE,@function
        .size           _ZN7cutlass13device_kernelIN5flash19enable_sm80_to_sm89INS1_16FlashAttnFwdSm80INS1_25CollectiveMainloopFwdSm80ILi4ELi1ELb0EN4cute5tupleIJNS5_1CILi128EEENS7_ILi64EEENS7_ILi96EEEEEELi96ENS_6half_tEfNS_4arch4Sm80ELb0ELb0ELb1ELb0ELb1ELb0ELb1ELb1EEENS1_21CollectiveEpilogueFwdINS6_IJS8_SA_S9_EEENS6_IJNS7_ILi1EEESI_SI_EEESC_SE_Li128ELb0ELb1ELb1ELb0EEENS1_19SingleTileSchedulerILb0ELb1ELb1ELi128EEEEEEEEEvNT_6ParamsE,(.L_x_1814 - _ZN7cutlass13device_kernelIN5flash19enable_sm80_to_sm89INS1_16FlashAttnFwdSm80INS1_25CollectiveMainloopFwdSm80ILi4ELi1ELb0EN4cute5tupleIJNS5_1CILi128EEENS7_ILi64EEENS7_ILi96EEEEEELi96ENS_6half_tEfNS_4arch4Sm80ELb0ELb0ELb1ELb0ELb1ELb0ELb1ELb1EEENS1_21CollectiveEpilogueFwdINS6_IJS8_SA_S9_EEENS6_IJNS7_ILi1EEESI_SI_EEESC_SE_Li128ELb0ELb1ELb1ELb0EEENS1_19SingleTileSchedulerILb0ELb1ELb1ELi128EEEEEEEEEvNT_6ParamsE)
        .other          _ZN7cutlass13device_kernelIN5flash19enable_sm80_to_sm89INS1_16FlashAttnFwdSm80INS1_25CollectiveMainloopFwdSm80ILi4ELi1ELb0EN4cute5tupleIJNS5_1CILi128EEENS7_ILi64EEENS7_ILi96EEEEEELi96ENS_6half_tEfNS_4arch4Sm80ELb0ELb0ELb1ELb0ELb1ELb0ELb1ELb1EEENS1_21CollectiveEpilogueFwdINS6_IJS8_SA_S9_EEENS6_IJNS7_ILi1EEESI_SI_EEESC_SE_Li128ELb0ELb1ELb1ELb0EEENS1_19SingleTileSchedulerILb0ELb1ELb1ELi128EEEEEEEEEvNT_6ParamsE,@"STO_CUDA_ENTRY STV_DEFAULT"
_ZN7cutlass13device_kernelIN5flash19enable_sm80_to_sm89INS1_16FlashAttnFwdSm80INS1_25CollectiveMainloopFwdSm80ILi4ELi1ELb0EN4cute5tupleIJNS5_1CILi128EEENS7_ILi64EEENS7_ILi96EEEEEELi96ENS_6half_tEfNS_4arch4Sm80ELb0ELb0ELb1ELb0ELb1ELb0ELb1ELb1EEENS1_21CollectiveEpilogueFwdINS6_IJS8_SA_S9_EEENS6_IJNS7_ILi1EEESI_SI_EEESC_SE_Li128ELb0ELb1ELb1ELb0EEENS1_19SingleTileSchedulerILb0ELb1ELb1ELi128EEEEEEEEEvNT_6ParamsE:
[----:B------:R-:W-:-:S03]  /*0000*/  MOV R1, c[0x0][0x28] ;  /* 0x00000a0000017a02 */ /* 0x000fc60000000f00 */
[----:B------:R-:W1:Y:S01]  /*0010*/  S2R R176, SR_TID.X ;  /* 0x0000000000b07919 */ /* 0x000e620000002100 */
[----:B------:R-:W-:-:S03]  /*0020*/  IADD3 R1, R1, -0x60, RZ ;  /* 0xffffffa001017810 */ /* 0x000fc60007ffe0ff */
[----:B------:R-:W2:Y:S04]  /*0030*/  S2R R2, SR_CTAID.Y ;  /* 0x0000000000027919 */ /* 0x000ea80000002600 */
[----:B------:R-:W3:Y:S01]  /*0040*/  S2R R25, SR_CTAID.Z ;  /* 0x0000000000197919 */ /* 0x000ee20000002700 */
[----:B-1----:R-:W-:-:S06]  /*0050*/  SHF.R.U32.HI R0, RZ, 0x5, R176 ;  /* 0x00000005ff007819 */ /* 0x002fcc00000116b0 */
[----:B------:R-:W1:Y:S02]  /*0060*/  SHFL.IDX PT, R0, R0, RZ, 0x1f ;  /* 0x00001fff00007589 */ /* 0x000e6400000e0000 */
[----:B-1----:R-:W-:-:S13]  /*0070*/  ISETP.NE.AND P0, PT, R0, RZ, PT ;  /* 0x000000ff0000720c */ /* 0x002fda0003f05270 */
[----:B------:R-:W-:Y:S05]  /*0080*/  @!P0 BRA `(.L_x_0) ;  /* 0x0000008000008947 */ /* 0x000fea0003800000 */
[----:B--23--:R1:W-:Y:S01]  /*0090*/  STL [R1+0x30], R2 ;  /* 0x0000300201007387 */ /* 0x00c3e20000100800 */
[----:B------:R-:W-:-:S04]  /*00a0*/  MOV R0, c[0x0][0x550] ;  /* 0x0001540000007a02 */ /* 0x000fc80000000f00 */
[----:B------:R-:W-:-:S13]  /*00b0*/  ISETP.NE.AND P0, PT, R0, 0x1, PT ;  /* 0x000000010000780c */ /* 0x000fda0003f05270 */
[----:B------:R-:W-:Y:S05]  /*00c0*/  @!P0 BRA `(.L_x_1) ;  /* 0x000000a000008947 */ /* 0x000fea0003800000 */
[----:B------:R-:W-:-:S05]  /*00d0*/  IMAD.HI.U32 R0, R2, c[0x0][0x554], RZ ;  /* 0x0001550002007a27 */ /* 0x000fca00078e00ff */
[----:B------:R-:W-:-:S05]  /*00e0*/  SHF.R.U32.HI R0, RZ, c[0x0][0x558], R0 ;  /* 0x00015600ff007a19 */ /* 0x000fca0000011600 */
[----:B------:R2:W-:Y:S01]  /*00f0*/  STL [R1+0x30], R0 ;  /* 0x0000300001007387 */ /* 0x0005e20000100800 */
[----:B------:R-:W-:Y:S05]  /*0100*/  BRA `(.L_x_1) ;  /* 0x0000006000007947 */ /* 0x000fea0003800000 */
.L_x_0:
[----:B--23--:R-:W-:Y:S01]  /*0110*/  IMAD.MOV.U32 R0, RZ, RZ, c[0x0][0x550] ;  /* 0x00015400ff007624 */ /* 0x00cfe200078e00ff */
[----:B------:R-:W-:-:S04]  /*0120*/  MOV R3, R2 ;  /* 0x0000000200037202 */ /* 0x000fc80000000f00 */
[----:B------:R-:W-:-:S13]  /*0130*/  ISETP.NE.AND P0, PT, R0, 0x1, PT ;  /* 0x000000010000780c */ /* 0x000fda0003f05270 */
[----:B------:R-:W-:-:S05]  /*0140*/  @P0 IMAD.HI.U32 R0, R2, c[0x0][0x554], RZ ;  /* 0x0001550002000a27 */ /* 0x000fca00078e00ff */
[----:B------:R-:W-:-:S05]  /*0150*/  @P0 SHF.R.U32.HI R3, RZ, c[0x0][0x558], R0 ;  /* 0x00015600ff030a19 */ /* 0x000fca0000011600 */
[----:B------:R1:W-:Y:S02]  /*0160*/  STL [R1+0x30], R3 ;  /* 0x0000300301007387 */ /* 0x0003e40000100800 */
.L_x_1:
[----:B------:R-:W3:Y:S01]  /*0170*/  LDL R27, [R1+0x30] ;  /* 0x00003000011b7983 */ /* 0x000ee20000100800 */
[----:B------:R-:W-:Y:S02]  /*0180*/  ISETP.GE.AND P0, PT, R25, RZ, PT ;  /* 0x000000ff1900720c */ /* 0x000fe40003f06270 */
[----:B--23--:R-:W-:-:S05]  /*0190*/  IADD3 R0, -R27, RZ, RZ ;  /* 0x000000ff1b007210 */ /* 0x00cfca0007ffe1ff */
[----:B------:R-:W-:-:S06]  /*01a0*/  IMAD R11, R0, c[0x0][0x550], R2 ;  /* 0x00015400000b7a24 */ /* 0x000fcc00078e0202 */
[----:B------:R-:W-:Y:S05]  /*01b0*/  @!P0 EXIT ;  /* 0x000000000000894d */ /* 0x000fea0003800000 */
[----:B------:R-:W-:Y:S01]  /*01c0*/  ISETP.NE.U32.AND P0, PT, RZ, c[0x0][0x370], PT ;  /* 0x0000dc00ff007a0c */ /* 0x000fe20003f05070 */
[----:B------:R-:W-:Y:S01]  /*01d0*/  IMAD.MOV.U32 R178, RZ, RZ, RZ ;  /* 0x000000ffffb27224 */ /* 0x000fe200078e00ff */
[----:B------:R-:W-:Y:S02]  /*01e0*/  ULDC.64 UR6, c[0x0][0x118] ;  /* 0x0000460000067ab9 */ /* 0x000fe40000000a00 */
[----:B------:R-:W-:-:S13]  /*01f0*/  ISETP.NE.AND.EX P0, PT, RZ, c[0x0][0x374], PT, P0 ;  /* 0x0000dd00ff007a0c */ /* 0x000fda0003f05300 */
[----:B-1----:R-:W-:-:S04]  /*0200*/  @P0 IMAD.MOV.U32 R2, RZ, RZ, 0x4 ;  /* 0x00000004ff020424 */ /* 0x002fc800078e00ff */
[----:B------:R-:W-:-:S05]  /*0210*/  @P0 IMAD.WIDE R2, R25, R2, c[0x0][0x370] ;  /* 0x0000dc0019020625 */ /* 0x000fca00078e0202 */
[----:B------:R1:W2:Y:S01]  /*0220*/  @P0 LDG.E R178, [R2.64] ;  /* 0x0000000602b20981 */ /* 0x0002a2000c1e1900 */
[----:B------:R-:W-:-:S04]  /*0230*/  IMAD.MOV.U32 R0, RZ, RZ, c[0x0][0x2ac] ;  /* 0x0000ab00ff007624 */ /* 0x000fc800078e00ff */
[----:B------:R-:W-:-:S05]  /*0240*/  IMAD R26, R0, c[0x0][0x1d0], RZ ;  /* 0x00007400001a7a24 */ /* 0x000fca00078e02ff */
[C---:B------:R-:W-:Y:S02]  /*0250*/  ISETP.GE.AND P0, PT, R26.reuse, 0x1, PT ;  /* 0x000000011a00780c */ /* 0x040fe40003f06270 */
[----:B-1----:R-:W-:-:S04]  /*0260*/  IADD3 R2, R26, 0x3f, RZ ;  /* 0x0000003f1a027810 */ /* 0x002fc80007ffe0ff */
[----:B------:R-:W-:-:S04]  /*0270*/  SHF.R.S32.HI R0, RZ, 0x1f, R2 ;  /* 0x0000001fff007819 */ /* 0x000fc80000011402 */
[----:B------:R-:W-:Y:S01]  /*0280*/  LEA.HI R2, R0, R2, RZ, 0x6 ;  /* 0x0000000200027211 */ /* 0x000fe200078f30ff */
[----:B------:R-:W-:-:S03]  /*0290*/  IMAD.MOV.U32 R0, RZ, RZ, RZ ;  /* 0x000000ffff007224 */ /* 0x000fc600078e00ff */
[----:B------:R-:W-:Y:S01]  /*02a0*/  SHF.R.S32.HI R10, RZ, 0x6, R2 ;  /* 0x00000006ff0a7819 */ /* 0x000fe20000011402 */
[----:B--2---:R1:W-:Y:S01]  /*02b0*/  STL [R1+0x34], R178 ;  /* 0x000034b201007387 */ /* 0x0043e20000100800 */
[----:B------:R-:W-:Y:S05]  /*02c0*/  @!P0 BRA `(.L_x_2) ;  /* 0x0000020000008947 */ /* 0x000fea0003800000 */
[----:B------:R-:W-:-:S04]  /*02d0*/  SHF.R.U32.HI R0, RZ, 0x10, R11 ;  /* 0x00000010ff007819 */ /* 0x000fc8000001160b */
[----:B------:R-:W-:-:S04]  /*02e0*/  ISETP.NE.AND P0, PT, R0, RZ, PT ;  /* 0x000000ff0000720c */ /* 0x000fc80003f05270 */
[----:B------:R-:W-:-:S04]  /*02f0*/  SEL R5, R0, c[0x0][0x338], P0 ;  /* 0x0000ce0000057a07 */ /* 0x000fc80000000000 */
[----:B------:R-:W-:Y:S02]  /*0300*/  IABS R0, R5 ;  /* 0x0000000500007213 */ /* 0x000fe40000000000 */
[----:B------:R-:W-:-:S03]  /*0310*/  IADD3 R7, R10, -0x1, R5 ;  /* 0xffffffff0a077810 */ /* 0x000fc60007ffe005 */
[----:B------:R-:W-:Y:S01]  /*0320*/  IMAD.MOV.U32 R4, RZ, RZ, R0 ;  /* 0x000000ffff047224 */ /* 0x000fe200078e0000 */
[----:B------:R-:W-:-:S03]  /*0330*/  IABS R9, R7 ;  /* 0x0000000700097213 */ /* 0x000fc60000000000 */
[----:B------:R-:W2:Y:S08]  /*0340*/  I2F.RP R2, R4 ;  /* 0x0000000400027306 */ /* 0x000eb00000209400 */
[----:B--2---:R-:W2:Y:S02]  /*0350*/  MUFU.RCP R2, R2 ;  /* 0x0000000200027308 */ /* 0x004ea40000001000 */
[----:B--2---:R-:W-:-:S06]  /*0360*/  IADD3 R2, R2, 0xffffffe, RZ ;  /* 0x0ffffffe02027810 */ /* 0x004fcc0007ffe0ff */
[----:B------:R-:W2:Y:S02]  /*0370*/  F2I.FTZ.U32.TRUNC.NTZ R3, R2 ;  /* 0x0000000200037305 */ /* 0x000ea4000021f000 */
[----:B--2---:R-:W-:Y:S02]  /*0380*/  IMAD.MOV R0, RZ, RZ, -R3 ;  /* 0x000000ffff007224 */ /* 0x004fe400078e0a03 */
[----:B------:R-:W-:Y:S02]  /*0390*/  IMAD.MOV.U32 R2, RZ, RZ, RZ ;  /* 0x000000ffff027224 */ /* 0x000fe400078e00ff */
[----:B------:R-:W-:Y:S01]  /*03a0*/  IMAD.MOV.U32 R6, RZ, RZ, R0 ;  /* 0x000000ffff067224 */ /* 0x000fe200078e0000 */
[----:B------:R-:W-:-:S03]  /*03b0*/  IABS R0, R5 ;  /* 0x0000000500007213 */ /* 0x000fc60000000000 */
[----:B------:R-:W-:Y:S02]  /*03c0*/  IMAD R6, R6, R4, RZ ;  /* 0x0000000406067224 */ /* 0x000fe400078e02ff */
[----:B------:R-:W-:Y:S02]  /*03d0*/  IMAD.MOV R8, RZ, RZ, -R0 ;  /* 0x000000ffff087224 */ /* 0x000fe400078e0a00 */
[----:B------:R-:W-:-:S04]  /*03e0*/  IMAD.HI.U32 R0, R3, R6, R2 ;  /* 0x0000000603007227 */ /* 0x000fc800078e0002 */
[----:B------:R-:W-:Y:S02]  /*03f0*/  IMAD.MOV.U32 R2, RZ, RZ, R9 ;  /* 0x000000ffff027224 */ /* 0x000fe400078e0009 */
[----:B------:R-:W-:Y:S02]  /*0400*/  IMAD.MOV.U32 R3, RZ, RZ, R8 ;  /* 0x000000ffff037224 */ /* 0x000fe400078e0008 */
[----:B------:R-:W-:-:S04]  /*0410*/  IMAD.HI.U32 R0, R0, R2, RZ ;  /* 0x0000000200007227 */ /* 0x000fc800078e00ff */
[----:B------:R-:W-:-:S05]  /*0420*/  IMAD R2, R0, R3, R2 ;  /* 0x0000000300027224 */ /* 0x000fca00078e0202 */
[----:B------:R-:W-:-:S13]  /*0430*/  ISETP.GT.U32.AND P1, PT, R4, R2, PT ;  /* 0x000000020400720c */ /* 0x000fda0003f24070 */
[----:B------:R-:W-:Y:S01]  /*0440*/  @!P1 IMAD.IADD R2, R2, 0x1, -R4 ;  /* 0x0000000102029824 */ /* 0x000fe200078e0a04 */
[----:B------:R-:W-:Y:S02]  /*0450*/  @!P1 IADD3 R0, R0, 0x1, RZ ;  /* 0x0000000100009810 */ /* 0x000fe40007ffe0ff */
[----:B------:R-:W-:Y:S02]  /*0460*/  ISETP.NE.AND P1, PT, R5, RZ, PT ;  /* 0x000000ff0500720c */ /* 0x000fe40003f25270 */
[----:B------:R-:W-:Y:S02]  /*0470*/  ISETP.GE.U32.AND P2, PT, R2, R4, PT ;  /* 0x000000040200720c */ /* 0x000fe40003f46070 */
[----:B------:R-:W-:-:S04]  /*0480*/  LOP3.LUT R2, R7, R5, RZ, 0x3c, !PT ;  /* 0x0000000507027212 */ /* 0x000fc800078e3cff */
[----:B------:R-:W-:-:S07]  /*0490*/  ISETP.GE.AND P0, PT, R2, RZ, PT ;  /* 0x000000ff0200720c */ /* 0x000fce0003f06270 */
[----:B------:R-:W-:-:S06]  /*04a0*/  @P2 IADD3 R0, R0, 0x1, RZ ;  /* 0x0000000100002810 */ /* 0x000fcc0007ffe0ff */
[----:B------:R-:W-:Y:S01]  /*04b0*/  @!P0 IMAD.MOV R0, RZ, RZ, -R0 ;  /* 0x000000ffff008224 */ /* 0x000fe200078e0a00 */
[----:B------:R-:W-:Y:S02]  /*04c0*/  @!P1 LOP3.LUT R0, RZ, R5, RZ, 0x33, !PT ;  /* 0x00000005ff009212 */ /* 0x000fe400078e33ff */
.L_x_2:
[----:B------:R-:W-:Y:S01]  /*04d0*/  LOP3.LUT R2, R11, 0xffff, RZ, 0xc0, !PT ;  /* 0x0000ffff0b027812 */ /* 0x000fe200078ec0ff */
[----:B------:R-:W-:Y:S01]  /*04e0*/  CS2R R20, SRZ ;  /* 0x0000000000147805 */ /* 0x000fe2000001ff00 */
[----:B------:R-:W-:Y:S01]  /*04f0*/  PLOP3.LUT P4, PT, PT, PT, PT, 0x80, 0x0 ;  /* 0x000000000000781c */ /* 0x000fe20003f8f070 */
[----:B------:R-:W-:Y:S01]  /*0500*/  CS2R R18, SRZ ;  /* 0x0000000000127805 */ /* 0x000fe2000001ff00 */
[----:B------:R-:W-:Y:S01]  /*0510*/  CS2R R94, SRZ ;  /* 0x00000000005e7805 */ /* 0x000fe2000001ff00 */
[----:B------:R-:W-:Y:S01]  /*0520*/  IMAD R181, R2, R0, RZ ;  /* 0x0000000002b57224 */ /* 0x000fe200078e02ff */
[----:B------:R-:W-:Y:S01]  /*0530*/  CS2R R92, SRZ ;  /* 0x00000000005c7805 */ /* 0x000fe2000001ff00 */
[----:B------:R-:W-:Y:S01]  /*0540*/  CS2R R98, SRZ ;  /* 0x0000000000627805 */ /* 0x000fe2000001ff00 */
[----:B------:R-:W-:Y:S01]  /*0550*/  CS2R R96, SRZ ;  /* 0x0000000000607805 */ /* 0x000fe2000001ff00 */
[----:B------:R-:W-:Y:S01]  /*0560*/  IMAD.IADD R0, R181, 0x1, R0 ;  /* 0x00000001b5007824 */ /* 0x000fe200078e0200 */
[----:B------:R2:W-:Y:S01]  /*0570*/  STL [R1+0x2c], R181 ;  /* 0x00002cb501007387 */ /* 0x0005e20000100800 */
[----:B------:R-:W-:Y:S01]  /*0580*/  CS2R R90, SRZ ;  /* 0x00000000005a7805 */ /* 0x000fe2000001ff00 */
[----:B------:R-:W-:Y:S01]  /*0590*/  CS2R R88, SRZ ;  /* 0x0000000000587805 */ /* 0x000fe2000001ff00 */
[----:B------:R-:W-:Y:S01]  /*05a0*/  CS2R R86, SRZ ;  /* 0x0000000000567805 */ /* 0x000fe2000001ff00 */
[----:B------:R-:W-:Y:S01]  /*05b0*/  IMNMX R180, R10, R0, PT ;  /* 0x000000000ab47217 */ /* 0x000fe20003800200 */
[----:B------:R-:W-:Y:S01]  /*05c0*/  CS2R R84, SRZ ;  /* 0x0000000000547805 */ /* 0x000fe2000001ff00 */
[----:B------:R-:W-:Y:S01]  /*05d0*/  CS2R R78, SRZ ;  /* 0x00000000004e7805 */ /* 0x000fe2000001ff00 */
[----:B------:R-:W-:Y:S01]  /*05e0*/  CS2R R76, SRZ ;  /* 0x00000000004c7805 */ /* 0x000fe2000001ff00 */
[----:B------:R-:W-:Y:S01]  /*05f0*/  ISETP.GT.AND P0, PT, R180, R181, PT ;  /* 0x000000b5b400720c */ /* 0x000fe20003f04270 */
[----:B------:R-:W-:Y:S01]  /*0600*/  CS2R R82, SRZ ;  /* 0x0000000000527805 */ /* 0x000fe2000001ff00 */
        /* <DEDUP_REMOVED lines=37> */
[----:B------:R-:W-:Y:S05]  /*0860*/  @!P0 BRA `(.L_x_3) ;  /* 0x000092d000008947 */ /* 0x000fea0003800000 */
[----:B--2---:R-:W-:-:S04]  /*0870*/  ISETP.NE.U32.AND P2, PT, RZ, c[0x0][0x340], PT ;  /* 0x0000d000ff007a0c */ /* 0x004fc80003f45070 */
[----:B------:R-:W-:-:S13]  /*0880*/  ISETP.NE.AND.EX P2, PT, RZ, c[0x0][0x344], PT, P2 ;  /* 0x0000d100ff007a0c */ /* 0x000fda0003f45320 */
[----:B------:R-:W-:-:S04]  /*0890*/  @P2 IMAD.MOV.U32 R2, RZ, RZ, 0x4 ;  /* 0x00000004ff022424 */ /* 0x000fc800078e00ff */
[----:B------:R-:W-:-:S05]  /*08a0*/  @P2 IMAD.WIDE R2, R25, R2, c[0x0][0x340] ;  /* 0x0000d00019022625 */ /* 0x000fca00078e0202 */
[----:B------:R2:W5:Y:S01]  /*08b0*/  @P2 LDG.E R14, [R2.64] ;  /* 0x00000006020e2981 */ /* 0x000562000c1e1900 */
[----:B------:R-:W-:Y:S01]  /*08c0*/  SHF.R.S32.HI R9, RZ, 0x1f, R176 ;  /* 0x0000001fff097819 */ /* 0x000fe200000114b0 */
[----:B------:R-:W-:Y:S01]  /*08d0*/  IMAD.MOV.U32 R0, RZ, RZ, c[0x0][0x2c4] ;  /* 0x0000b100ff007624 */ /* 0x000fe200078e00ff */
[----:B------:R-:W-:Y:S01]  /*08e0*/  SHF.R.S32.HI R6, RZ, 0x1f, R25 ;  /* 0x0000001fff067819 */ /* 0x000fe20000011419 */
[----:B------:R-:W3:Y:S01]  /*08f0*/  S2R R15, SR_CTAID.X ;  /* 0x00000000000f7919 */ /* 0x000ee20000002500 */
[CC--:B------:R-:W-:Y:S01]  /*0900*/  LEA.HI R24, R9.reuse, R176.reuse, RZ, 0x3 ;  /* 0x000000b009187211 */ /* 0x0c0fe200078f18ff */
[----:B------:R-:W-:Y:S01]  /*0910*/  ULDC UR5, c[0x0][0x2c4] ;  /* 0x0000b10000057ab9 */ /* 0x000fe20000000800 */
[----:B------:R-:W-:Y:S01]  /*0920*/  ISETP.NE.AND P0, PT, R0, 0x1, PT ;  /* 0x000000010000780c */ /* 0x000fe20003f05270 */
[----:B------:R-:W-:Y:S01]  /*0930*/  IMAD R6, R6, c[0x0][0x1c0], RZ ;  /* 0x0000700006067a24 */ /* 0x000fe200078e02ff */
[----:B------:R-:W-:Y:S01]  /*0940*/  SHF.R.S32.HI R0, RZ, 0x1f, R27 ;  /* 0x0000001fff007819 */ /* 0x000fe2000001141b */
[----:B------:R-:W-:Y:S01]  /*0950*/  ULDC UR4, c[0x0][0x168] ;  /* 0x00005a0000047ab9 */ /* 0x000fe20000000800 */
[-C--:B------:R-:W-:Y:S01]  /*0960*/  LEA.HI R19, R9, R176.reuse, RZ, 0x4 ;  /* 0x000000b009137211 */ /* 0x080fe200078f20ff */
[----:B------:R-:W-:Y:S01]  /*0970*/  IMAD R6, R25, c[0x0][0x1c4], R6 ;  /* 0x0000710019067a24 */ /* 0x000fe200078e0206 */
[----:B------:R-:W-:Y:S01]  /*0980*/  SHF.R.S32.HI R22, RZ, 0x3, R24 ;  /* 0x00000003ff167819 */ /* 0x000fe20000011418 */
[----:B------:R-:W-:Y:S01]  /*0990*/  IMAD R0, R0, c[0x0][0x1b8], RZ ;  /* 0x00006e0000007a24 */ /* 0x000fe200078e02ff */
[----:B------:R-:W-:Y:S01]  /*09a0*/  UIMAD UR4, UR5, UR4, URZ ;  /* 0x00000004050472a4 */ /* 0x000fe2000f8e023f */
[----:B------:R-:W-:Y:S01]  /*09b0*/  LEA.HI R166, R9, R176, RZ, 0x5 ;  /* 0x000000b009a67211 */ /* 0x000fe200078f28ff */
[----:B------:R-:W-:Y:S01]  /*09c0*/  BSSY B0, `(.L_x_4) ;  /* 0x000004e000007945 */ /* 0x000fe20003800000 */
[----:B------:R-:W-:-:S02]  /*09d0*/  IMAD R0, R27, c[0x0][0x1bc], R0 ;  /* 0x00006f001b007a24 */ /* 0x000fc400078e0200 */
[----:B------:R-:W-:Y:S02]  /*09e0*/  SHF.R.S32.HI R23, RZ, 0x5, R166 ;  /* 0x00000005ff177819 */ /* 0x000fe400000114a6 */
[----:B--2---:R-:W-:-:S04]  /*09f0*/  LEA.HI R3, R9, R176, RZ, 0x2 ;  /* 0x000000b009037211 */ /* 0x004fc800078f10ff */
[----:B------:R-:W-:Y:S02]  /*0a00*/  LOP3.LUT R2, R3, 0xfffffffc, RZ, 0xc0, !PT ;  /* 0xfffffffc03027812 */ /* 0x000fe400078ec0ff */
[----:B------:R-:W-:-:S03]  /*0a10*/  SHF.R.S32.HI R13, RZ, 0x2, R3 ;  /* 0x00000002ff0d7819 */ /* 0x000fc60000011403 */
[----:B------:R-:W-:Y:S02]  /*0a20*/  IMAD.IADD R8, R176, 0x1, -R2 ;  /* 0x00000001b0087824 */ /* 0x000fe400078e0a02 */
[----:B------:R-:W-:-:S04]  /*0a30*/  IMAD.WIDE.U32 R2, R27, c[0x0][0x1b8], RZ ;  /* 0x00006e001b027a25 */ /* 0x000fc800078e00ff */
[----:B------:R-:W-:Y:S02]  /*0a40*/  IMAD R177, R8, 0x20, R13 ;  /* 0x0000002008b17824 */ /* 0x000fe400078e020d */
[----:B------:R-:W-:Y:S02]  /*0a50*/  IMAD.IADD R3, R3, 0x1, R0 ;  /* 0x0000000103037824 */ /* 0x000fe400078e0200 */
[----:B---3--:R-:W-:Y:S01]  /*0a60*/  IMAD R4, R15, 0x80, R177 ;  /* 0x000000800f047824 */ /* 0x008fe200078e02b1 */
[----:B------:R2:W-:Y:S01]  /*0a70*/  STL [R1+0x18], R177 ;  /* 0x000018b101007387 */ /* 0x0005e20000100800 */
[----:B------:R-:W-:-:S04]  /*0a80*/  IMAD.WIDE.U32 R2, R25, c[0x0][0x1c0], R2 ;  /* 0x0000700019027a25 */ /* 0x000fc800078e0002 */
[----:B------:R-:W-:-:S04]  /*0a90*/  @P0 IMAD.HI.U32 R5, R4, c[0x0][0x2c8], RZ ;  /* 0x0000b20004050a27 */ /* 0x000fc800078e00ff */
[----:B------:R-:W-:Y:S01]  /*0aa0*/  IMAD.MOV.U32 R0, RZ, RZ, R4 ;  /* 0x000000ffff007224 */ /* 0x000fe200078e0004 */
[----:B------:R-:W-:Y:S01]  /*0ab0*/  @P0 SHF.R.U32.HI R0, RZ, c[0x0][0x2cc], R5 ;  /* 0x0000b300ff000a19 */ /* 0x000fe20000011605 */
[----:B------:R-:W-:Y:S02]  /*0ac0*/  IMAD.IADD R3, R3, 0x1, R6 ;  /* 0x0000000103037824 */ /* 0x000fe400078e0206 */
[----:B------:R-:W-:Y:S01]  /*0ad0*/  IMAD.SHL.U32 R64, R8, 0x8, RZ ;  /* 0x0000000808407824 */ /* 0x000fe200078e00ff */
[--C-:B------:R-:W-:Y:S01]  /*0ae0*/  SHF.R.S32.HI R7, RZ, 0x1f, R0.reuse ;  /* 0x0000001fff077819 */ /* 0x100fe20000011400 */
[----:B------:R-:W-:Y:S02]  /*0af0*/  IMAD.MOV R5, RZ, RZ, -R0 ;  /* 0x000000ffff057224 */ /* 0x000fe400078e0a00 */
[----:B------:R-:W-:Y:S01]  /*0b00*/  IMAD.WIDE.U32 R2, R0, c[0x0][0x1b0], R2 ;  /* 0x00006c0000027a25 */ /* 0x000fe200078e0002 */
[C---:B------:R-:W-:Y:S02]  /*0b10*/  IADD3 R18, R64.reuse, 0x20, RZ ;  /* 0x0000002040127810 */ /* 0x040fe40007ffe0ff */
[C---:B------:R-:W-:Y:S01]  /*0b20*/  IADD3 R49, R64.reuse, 0x40, RZ ;  /* 0x0000004040317810 */ /* 0x040fe20007ffe0ff */
[----:B------:R-:W-:Y:S01]  /*0b30*/  IMAD R5, R5, c[0x0][0x2c4], R4 ;  /* 0x0000b10005057a24 */ /* 0x000fe200078e0204 */
[----:B------:R-:W-:Y:S01]  /*0b40*/  ISETP.GE.AND P5, PT, R64, c[0x0][0x198], PT ;  /* 0x0000660040007a0c */ /* 0x000fe20003fa6270 */
[----:B------:R-:W-:Y:S01]  /*0b50*/  IMAD R7, R7, c[0x0][0x1b0], RZ ;  /* 0x00006c0007077a24 */ /* 0x000fe200078e02ff */
[----:B------:R-:W-:Y:S01]  /*0b60*/  ISETP.GE.AND P4, PT, R18, c[0x0][0x198], PT ;  /* 0x0000660012007a0c */ /* 0x000fe20003f86270 */
[----:B------:R-:W-:Y:S01]  /*0b70*/  IMAD R15, R15, 0x80, R13 ;  /* 0x000000800f0f7824 */ /* 0x000fe200078e020d */
[----:B------:R-:W-:Y:S01]  /*0b80*/  SHF.R.S32.HI R4, RZ, 0x1f, R5 ;  /* 0x0000001fff047819 */ /* 0x000fe20000011405 */
[----:B------:R-:W-:Y:S01]  /*0b90*/  IMAD R0, R0, c[0x0][0x1b4], R7 ;  /* 0x00006d0000007a24 */ /* 0x000fe200078e0207 */
[----:B------:R-:W-:-:S02]  /*0ba0*/  LEA.HI R7, R13, R13, RZ, 0x1 ;  /* 0x0000000d0d077211 */ /* 0x000fc400078f08ff */
[----:B------:R-:W-:Y:S01]  /*0bb0*/  ISETP.GE.AND P3, PT, R49, c[0x0][0x198], PT ;  /* 0x0000660031007a0c */ /* 0x000fe20003f66270 */
[----:B------:R-:W-:Y:S02]  /*0bc0*/  IMAD.IADD R3, R3, 0x1, R0 ;  /* 0x0000000103037824 */ /* 0x000fe400078e0200 */
[----:B------:R-:W-:Y:S01]  /*0bd0*/  IMAD R0, R4, c[0x0][0x1a8], RZ ;  /* 0x00006a0004007a24 */ /* 0x000fe200078e02ff */
[----:B------:R-:W-:Y:S01]  /*0be0*/  LOP3.LUT R4, R19, 0xfffffff0, RZ, 0xc0, !PT ;  /* 0xfffffff013047812 */ /* 0x000fe200078ec0ff */
[----:B------:R-:W-:-:S04]  /*0bf0*/  IMAD.WIDE.U32 R2, R5, c[0x0][0x1a8], R2 ;  /* 0x00006a0005027a25 */ /* 0x000fc800078e0002 */
[----:B------:R-:W-:Y:S01]  /*0c00*/  IMAD R0, R5, c[0x0][0x1ac], R0 ;  /* 0x00006b0005007a24 */ /* 0x000fe200078e0200 */
[----:B------:R-:W-:Y:S01]  /*0c10*/  LEA R12, P0, R2, c[0x0][0x160], 0x1 ;  /* 0x00005800020c7a11 */ /* 0x000fe200078008ff */
[----:B------:R-:W-:Y:S02]  /*0c20*/  IMAD.IADD R16, R176, 0x1, -R4 ;  /* 0x00000001b0107824 */ /* 0x000fe400078e0a04 */
[----:B------:R-:W-:Y:S02]  /*0c30*/  IMAD.IADD R0, R3, 0x1, R0 ;  /* 0x0000000103007824 */ /* 0x000fe400078e0200 */
[----:B------:R-:W-:Y:S01]  /*0c40*/  IMAD.SHL.U32 R3, R22, 0x40, RZ ;  /* 0x0000004016037824 */ /* 0x000fe200078e00ff */
[----:B------:R-:W-:Y:S02]  /*0c50*/  LEA.HI R17, R16, R16, RZ, 0x1 ;  /* 0x0000001010117211 */ /* 0x000fe400078f08ff */
[----:B------:R-:W-:Y:S02]  /*0c60*/  LEA.HI.X R11, R2, c[0x0][0x164], R0, 0x1, P0 ;  /* 0x00005900020b7a11 */ /* 0x000fe400000f0c00 */
[----:B------:R-:W-:-:S02]  /*0c70*/  LOP3.LUT R0, R3, 0xc0, RZ, 0xc0, !PT ;  /* 0x000000c003007812 */ /* 0x000fc400078ec0ff */
[--C-:B------:R-:W-:Y:S02]  /*0c80*/  SHF.R.S32.HI R5, RZ, 0x1, R17.reuse ;  /* 0x00000001ff057819 */ /* 0x100fe40000011411 */
[----:B------:R-:W-:Y:S02]  /*0c90*/  SHF.R.U32.HI R3, RZ, 0x3, R0 ;  /* 0x00000003ff037819 */ /* 0x000fe40000011600 */
[----:B------:R-:W-:Y:S02]  /*0ca0*/  LOP3.LUT R0, R0, 0x18, R64, 0xf8, !PT ;  /* 0x0000001800007812 */ /* 0x000fe400078ef840 */
[----:B------:R-:W-:Y:S02]  /*0cb0*/  SHF.R.S32.HI R2, RZ, 0x1f, R17 ;  /* 0x0000001fff027819 */ /* 0x000fe40000011411 */
[----:B------:R-:W-:Y:S02]  /*0cc0*/  LOP3.LUT R6, R0, R3, RZ, 0x3c, !PT ;  /* 0x0000000300067212 */ /* 0x000fe400078e3cff */
[----:B------:R-:W-:Y:S01]  /*0cd0*/  LEA.HI R0, R2, R5, RZ, 0x2 ;  /* 0x0000000502007211 */ /* 0x000fe200078f10ff */
[----:B------:R2:W3:Y:S01]  /*0ce0*/  SHFL.IDX PT, R3, R11, RZ, 0x1c1f ;  /* 0x001c1fff0b037589 */ /* 0x0004e200000e0000 */
[----:B------:R-:W-:-:S02]  /*0cf0*/  ISETP.GE.AND P0, PT, R15, UR4, PT ;  /* 0x000000040f007c0c */ /* 0x000fc4000bf06270 */
[----:B------:R-:W-:Y:S01]  /*0d00*/  LOP3.LUT R4, R0, 0xfffffffc, RZ, 0xc0, !PT ;  /* 0xfffffffc00047812 */ /* 0x000fe200078ec0ff */
[----:B------:R2:W4:Y:S01]  /*0d10*/  SHFL.IDX PT, R2, R12, RZ, 0x1c1f ;  /* 0x001c1fff0c027589 */ /* 0x00052200000e0000 */
[----:B------:R-:W-:-:S03]  /*0d20*/  LOP3.LUT R0, R7, 0x7fffffe, RZ, 0xc0, !PT ;  /* 0x07fffffe07007812 */ /* 0x000fc600078ec0ff */
[----:B------:R-:W-:Y:S02]  /*0d30*/  IMAD.IADD R21, R5, 0x1, -R4 ;  /* 0x0000000105157824 */ /* 0x000fe400078e0a04 */
[----:B------:R-:W-:Y:S02]  /*0d40*/  IMAD.IADD R0, R13, 0x1, -R0 ;  /* 0x000000010d007824 */ /* 0x000fe400078e0a00 */
[----:B------:R-:W-:Y:S01]  /*0d50*/  IMAD.MOV.U32 R4, RZ, RZ, 0x10 ;  /* 0x00000010ff047424 */ /* 0x000fe200078e00ff */
[----:B------:R-:W-:Y:S01]  /*0d60*/  LOP3.LUT P1, RZ, R21, 0x2, RZ, 0xc0, !PT ;  /* 0x0000000215ff7812 */ /* 0x000fe2000782c0ff */
[----:B------:R-:W-:-:S03]  /*0d70*/  IMAD R0, R23, 0x8, R0 ;  /* 0x0000000817007824 */ /* 0x000fc600078e0200 */
[----:B------:R-:W-:Y:S01]  /*0d80*/  SEL R4, R4, 0xfffffff0, !P1 ;  /* 0xfffffff004047807 */ /* 0x000fe20004800000 */
[----:B------:R-:W-:Y:S02]  /*0d90*/  IMAD.U32 R226, R0, 0x20, R6 ;  /* 0x0000002000e27824 */ /* 0x000fe400078e0006 */
[----:B------:R-:W-:Y:S01]  /*0da0*/  @!P2 IMAD.MOV.U32 R14, RZ, RZ, R25 ;  /* 0x000000ffff0ea224 */ /* 0x000fe200078e0019 */
[----:B------:R-:W-:Y:S05]  /*0db0*/  @P0 BRA `(.L_x_5) ;  /* 0x000000e000000947 */ /* 0x000fea0003800000 */
[----:B--234-:R-:W-:Y:S01]  /*0dc0*/  SHF.R.S32.HI R5, RZ, 0x1f, R18 ;  /* 0x0000001fff057819 */ /* 0x01cfe20000011412 */
[----:B------:R-:W-:Y:S01]  /*0dd0*/  IMAD.WIDE R8, R64, 0x2, R2 ;  /* 0x0000000240087825 */ /* 0x000fe200078e0202 */
[----:B------:R-:W-:Y:S02]  /*0de0*/  SHF.R.S32.HI R0, RZ, 0x1f, R49 ;  /* 0x0000001fff007819 */ /* 0x000fe40000011431 */
[----:B------:R-:W-:Y:S02]  /*0df0*/  LEA.HI R5, R5, R18, RZ, 0x3 ;  /* 0x0000001205057211 */ /* 0x000fe400078f18ff */
[----:B------:R-:W-:-:S02]  /*0e00*/  LEA.HI R0, R0, R49, RZ, 0x3 ;  /* 0x0000003100007211 */ /* 0x000fc400078f18ff */
[----:B------:R-:W-:Y:S02]  /*0e10*/  LOP3.LUT R5, R5, 0xfffffff8, RZ, 0xc0, !PT ;  /* 0xfffffff805057812 */ /* 0x000fe400078ec0ff */
[----:B------:R-:W-:Y:S01]  /*0e20*/  LOP3.LUT R10, R0, 0xfffffff8, RZ, 0xc0, !PT ;  /* 0xfffffff8000a7812 */ /* 0x000fe200078ec0ff */
[----:B------:R-:W-:Y:S02]  /*0e30*/  IMAD.SHL.U32 R0, R226, 0x2, RZ ;  /* 0x00000002e2007824 */ /* 0x000fe400078e00ff */
[----:B------:R-:W-:-:S03]  /*0e40*/  IMAD.WIDE R6, R5, 0x2, R2 ;  /* 0x0000000205067825 */ /* 0x000fc600078e0202 */
[----:B------:R-:W-:Y:S01]  /*0e50*/  @!PT LDS RZ, [RZ] ;  /* 0x00000000fffff984 */ /* 0x000fe20000000800 */
[----:B------:R2:W-:Y:S01]  /*0e60*/  LDGSTS.E.BYPASS.LTC128B.128 [R0+0x6100], [R8.64], !P5 ;  /* 0x0610000008007fae */ /* 0x0005e2000e901d46 */
[----:B------:R-:W-:-:S03]  /*0e70*/  IMAD.WIDE R2, R10, 0x2, R2 ;  /* 0x000000020a027825 */ /* 0x000fc600078e0202 */
[----:B------:R2:W-:Y:S04]  /*0e80*/  LDGSTS.E.BYPASS.LTC128B.128 [R0+0x8100], [R6.64], !P4 ;  /* 0x0810000006007fae */ /* 0x0005e8000e101d46 */
[----:B------:R2:W-:Y:S02]  /*0e90*/  LDGSTS.E.BYPASS.LTC128B.128 [R0+0xa100], [R2.64], !P3 ;  /* 0x0a10000002007fae */ /* 0x0005e4000d901d46 */
.L_x_5:
[----:B--234-:R-:W-:Y:S05]  /*0ea0*/  BSYNC B0 ;  /* 0x0000000000007941 */ /* 0x01cfea0003800000 */
.L_x_4:
[----:B------:R-:W-:Y:S01]  /*0eb0*/  IADD3 R0, R15, 0x20, RZ ;  /* 0x000000200f007810 */ /* 0x000fe20007ffe0ff */
[----:B------:R2:W3:Y:S01]  /*0ec0*/  SHFL.IDX PT, R3, R11, 0x1, 0x1c1f ;  /* 0x003c1f000b037f89 */ /* 0x0004e200000e0000 */
[----:B------:R-:W-:Y:S02]  /*0ed0*/  BSSY B0, `(.L_x_6) ;  /* 0x0000012000007945 */ /* 0x000fe40003800000 */
[----:B------:R-:W-:Y:S01]  /*0ee0*/  ISETP.GE.AND P0, PT, R0, UR4, PT ;  /* 0x0000000400007c0c */ /* 0x000fe2000bf06270 */
[----:B------:R2:W4:-:S12]  /*0ef0*/  SHFL.IDX PT, R2, R12, 0x1, 0x1c1f ;  /* 0x003c1f000c027f89 */ /* 0x00051800000e0000 */
[----:B------:R-:W-:Y:S05]  /*0f00*/  @P0 BRA `(.L_x_7) ;  /* 0x000000e000000947 */ /* 0x000fea0003800000 */
[----:B------:R-:W-:Y:S01]  /*0f10*/  SHF.R.S32.HI R5, RZ, 0x1f, R18 ;  /* 0x0000001fff057819 */ /* 0x000fe20000011412 */
[----:B---34-:R-:W-:Y:S01]  /*0f20*/  IMAD.WIDE R8, R64, 0x2, R2 ;  /* 0x0000000240087825 */ /* 0x018fe200078e0202 */
[----:B------:R-:W-:Y:S02]  /*0f30*/  SHF.R.S32.HI R0, RZ, 0x1f, R49 ;  /* 0x0000001fff007819 */ /* 0x000fe40000011431 */
[----:B------:R-:W-:Y:S02]  /*0f40*/  LEA.HI R5, R5, R18, RZ, 0x3 ;  /* 0x0000001205057211 */ /* 0x000fe400078f18ff */
[----:B------:R-:W-:Y:S02]  /*0f50*/  LEA.HI R0, R0, R49, RZ, 0x3 ;  /* 0x0000003100007211 */ /* 0x000fe400078f18ff */
[----:B------:R-:W-:Y:S02]  /*0f60*/  LOP3.LUT R5, R5, 0xfffffff8, RZ, 0xc0, !PT ;  /* 0xfffffff805057812 */ /* 0x000fe400078ec0ff */
[----:B------:R-:W-:Y:S01]  /*0f70*/  LOP3.LUT R10, R0, 0xfffffff8, RZ, 0xc0, !PT ;  /* 0xfffffff8000a7812 */ /* 0x000fe200078ec0ff */
[----:B------:R-:W-:-:S02]  /*0f80*/  IMAD.SHL.U32 R0, R226, 0x2, RZ ;  /* 0x00000002e2007824 */ /* 0x000fc400078e00ff */
[----:B------:R-:W-:-:S03]  /*0f90*/  IMAD.WIDE R6, R5, 0x2, R2 ;  /* 0x0000000205067825 */ /* 0x000fc600078e0202 */
[----:B------:R-:W-:Y:S01]  /*0fa0*/  @!PT LDS RZ, [RZ] ;  /* 0x00000000fffff984 */ /* 0x000fe20000000800 */
[----:B------:R3:W-:Y:S01]  /*0fb0*/  LDGSTS.E.BYPASS.LTC128B.128 [R0+0x6900], [R8.64], !P5 ;  /* 0x0690000008007fae */ /* 0x0007e2000e901d46 */
[----:B------:R-:W-:-:S03]  /*0fc0*/  IMAD.WIDE R2, R10, 0x2, R2 ;  /* 0x000000020a027825 */ /* 0x000fc600078e0202 */
[----:B------:R3:W-:Y:S04]  /*0fd0*/  LDGSTS.E.BYPASS.LTC128B.128 [R0+0x8900], [R6.64], !P4 ;  /* 0x0890000006007fae */ /* 0x0007e8000e101d46 */
[----:B------:R3:W-:Y:S02]  /*0fe0*/  LDGSTS.E.BYPASS.LTC128B.128 [R0+0xa900], [R2.64], !P3 ;  /* 0x0a90000002007fae */ /* 0x0007e4000d901d46 */
.L_x_7:
[----:B------:R-:W-:Y:S05]  /*0ff0*/  BSYNC B0 ;  /* 0x0000000000007941 */ /* 0x000fea0003800000 */
.L_x_6:
[----:B---3--:R-:W-:Y:S01]  /*1000*/  IADD3 R0, R15, 0x40, RZ ;  /* 0x000000400f007810 */ /* 0x008fe20007ffe0ff */
[----:B------:R3:W1:Y:S01]  /*1010*/  SHFL.IDX PT, R3, R11, 0x2, 0x1c1f ;  /* 0x005c1f000b037f89 */ /* 0x00066200000e0000 */
[----:B------:R-:W-:Y:S02]  /*1020*/  BSSY B0, `(.L_x_8) ;  /* 0x0000012000007945 */ /* 0x000fe40003800000 */
[----:B------:R-:W-:Y:S01]  /*1030*/  ISETP.GE.AND P0, PT, R0, UR4, PT ;  /* 0x0000000400007c0c */ /* 0x000fe2000bf06270 */
[----:B----4-:R3:W4:-:S12]  /*1040*/  SHFL.IDX PT, R2, R12, 0x2, 0x1c1f ;  /* 0x005c1f000c027f89 */ /* 0x01071800000e0000 */
[----:B------:R-:W-:Y:S05]  /*1050*/  @P0 BRA `(.L_x_9) ;  /* 0x000000e000000947 */ /* 0x000fea0003800000 */
[----:B------:R-:W-:Y:S01]  /*1060*/  SHF.R.S32.HI R5, RZ, 0x1f, R18 ;  /* 0x0000001fff057819 */ /* 0x000fe20000011412 */
[----:B-1--4-:R-:W-:Y:S01]  /*1070*/  IMAD.WIDE R8, R64, 0x2, R2 ;  /* 0x0000000240087825 */ /* 0x012fe200078e0202 */
        /* <DEDUP_REMOVED lines=12> */
.L_x_9:
[----:B------:R-:W-:Y:S05]  /*1140*/  BSYNC B0 ;  /* 0x0000000000007941 */ /* 0x000fea0003800000 */
.L_x_8:
[----:B-1----:R-:W-:Y:S01]  /*1150*/  MOV R0, c[0x0][0x2b8] ;  /* 0x0000ae0000007a02 */ /* 0x002fe20000000f00 */
[----:B----4-:R-:W-:Y:S01]  /*1160*/  SHFL.IDX PT, R2, R12, 0x3, 0x1c1f ;  /* 0x007c1f000c027f89 */ /* 0x010fe200000e0000 */
[----:B------:R-:W-:Y:S01]  /*1170*/  IADD3 R165, R180, -0x1, RZ ;  /* 0xffffffffb4a57810 */ /* 0x000fe20007ffe0ff */
[----:B-----5:R-:W-:Y:S01]  /*1180*/  IMAD.WIDE.U32 R174, R14, c[0x0][0x2b0], RZ ;  /* 0x0000ac000eae7a25 */ /* 0x020fe200078e00ff */
[----:B------:R-:W-:Y:S01]  /*1190*/  ISETP.NE.AND P0, PT, R0, 0x1, PT ;  /* 0x000000010000780c */ /* 0x000fe20003f05270 */
[----:B------:R-:W1:Y:S01]  /*11a0*/  SHFL.IDX PT, R3, R11, 0x3, 0x1c1f ;  /* 0x007c1f000b037f89 */ /* 0x000e6200000e0000 */
[----:B------:R-:W-:-:S02]  /*11b0*/  LEA R0, R165, R177, 0x6 ;  /* 0x000000b1a5007211 */ /* 0x000fc400078e30ff */
[----:B------:R-:W-:Y:S02]  /*11c0*/  SHF.R.S32.HI R5, RZ, 0x1f, R14 ;  /* 0x0000001fff057819 */ /* 0x000fe4000001140e */
[----:B------:R-:W-:Y:S02]  /*11d0*/  IADD3 R7, R15, 0x60, RZ ;  /* 0x000000600f077810 */ /* 0x000fe40007ffe0ff */
[----:B------:R-:W-:Y:S01]  /*11e0*/  SHF.R.S32.HI R9, RZ, 0x1f, R49 ;  /* 0x0000001fff097819 */ /* 0x000fe20000011431 */
[----:B------:R-:W-:Y:S01]  /*11f0*/  IMAD R5, R5, c[0x0][0x2b0], RZ ;  /* 0x0000ac0005057a24 */ /* 0x000fe200078e02ff */
[----:B------:R-:W-:Y:S02]  /*1200*/  IADD3 R10, R0, R178, RZ ;  /* 0x000000b2000a7210 */ /* 0x000fe40007ffe0ff */
[----:B------:R-:W-:Y:S01]  /*1210*/  SHF.L.U32 R226, R226, 0x1, RZ ;  /* 0x00000001e2e27819 */ /* 0x000fe200000006ff */
[----:B------:R-:W-:Y:S01]  /*1220*/  IMAD R8, R14, c[0x0][0x2b4], R5 ;  /* 0x0000ad000e087a24 */ /* 0x000fe200078e0205 */
[----:B------:R-:W-:Y:S01]  /*1230*/  ISETP.GE.AND P6, PT, R0, R26, PT ;  /* 0x0000001a0000720c */ /* 0x000fe20003fc6270 */
[----:B------:R-:W-:Y:S01]  /*1240*/  @P0 IMAD.HI.U32 R6, R10, c[0x0][0x2bc], RZ ;  /* 0x0000af000a060a27 */ /* 0x000fe200078e00ff */
[----:B------:R-:W-:Y:S01]  /*1250*/  ISETP.GE.AND P2, PT, R7, UR4, PT ;  /* 0x0000000407007c0c */ /* 0x000fe2000bf46270 */
[----:B------:R-:W-:Y:S01]  /*1260*/  STL.64 [R1+0x40], R174 ;  /* 0x000040ae01007387 */ /* 0x000fe20000100a00 */
[----:B------:R-:W-:Y:S01]  /*1270*/  LEA.HI R9, R9, R49, RZ, 0x3 ;  /* 0x0000003109097211 */ /* 0x000fe200078f18ff */
[----:B------:R-:W-:Y:S01]  /*1280*/  IMAD.MOV.U32 R0, RZ, RZ, R10 ;  /* 0x000000ffff007224 */ /* 0x000fe200078e000a */
[----:B------:R-:W-:-:S02]  /*1290*/  @P0 SHF.R.U32.HI R0, RZ, c[0x0][0x2c0], R6 ;  /* 0x0000b000ff000a19 */ /* 0x000fc40000011606 */
[----:B------:R-:W-:Y:S02]  /*12a0*/  SHF.R.S32.HI R6, RZ, 0x1f, R18 ;  /* 0x0000001fff067819 */ /* 0x000fe40000011412 */
[----:B------:R-:W-:Y:S02]  /*12b0*/  LOP3.LUT R184, R9, 0xfffffff8, RZ, 0xc0, !PT ;  /* 0xfffffff809b87812 */ /* 0x000fe400078ec0ff */
[----:B------:R-:W-:Y:S02]  /*12c0*/  LEA.HI R5, R6, R18, RZ, 0x3 ;  /* 0x0000001206057211 */ /* 0x000fe400078f18ff */
[----:B------:R-:W-:Y:S01]  /*12d0*/  IADD3 R171, R175, R8, RZ ;  /* 0x00000008afab7210 */ /* 0x000fe20007ffe0ff */
[----:B-1----:R-:W-:Y:S01]  /*12e0*/  @!P2 IMAD.WIDE R6, R64, 0x2, R2 ;  /* 0x000000024006a825 */ /* 0x002fe200078e0202 */
[----:B------:R-:W-:Y:S02]  /*12f0*/  LOP3.LUT R183, R5, 0xfffffff8, RZ, 0xc0, !PT ;  /* 0xfffffff805b77812 */ /* 0x000fe400078ec0ff */
[----:B------:R-:W-:-:S02]  /*1300*/  ISETP.GT.OR P6, PT, R177, 0x3f, P6 ;  /* 0x0000003fb100780c */ /* 0x000fc400037c4670 */
[----:B------:R-:W-:Y:S01]  /*1310*/  MOV R227, RZ ;  /* 0x000000ff00e37202 */ /* 0x000fe20000000f00 */
[--C-:B------:R-:W-:Y:S01]  /*1320*/  @!P2 IMAD.WIDE R8, R183, 0x2, R2.reuse ;  /* 0x00000002b708a825 */ /* 0x100fe200078e0202 */
[----:B------:R-:W-:Y:S01]  /*1330*/  @!PT LDS RZ, [RZ] ;  /* 0x00000000fffff984 */ /* 0x000fe20000000800 */
[----:B------:R1:W-:Y:S03]  /*1340*/  @!P2 LDGSTS.E.BYPASS.LTC128B.128 [R226+0x7900], [R6.64], !P5 ;  /* 0x0790000006e2afae */ /* 0x0003e6000e901d46 */
[----:B------:R-:W-:Y:S01]  /*1350*/  @!P2 IMAD.WIDE R2, R184, 0x2, R2 ;  /* 0x00000002b802a825 */ /* 0x000fe200078e0202 */
[----:B------:R4:W-:Y:S04]  /*1360*/  @!P2 LDGSTS.E.BYPASS.LTC128B.128 [R226+0x9900], [R8.64], !P4 ;  /* 0x0990000008e2afae */ /* 0x0009e8000e101d46 */
[----:B------:R2:W-:Y:S01]  /*1370*/  @!P2 LDGSTS.E.BYPASS.LTC128B.128 [R226+0xb900], [R2.64], !P3 ;  /* 0x0b90000002e2afae */ /* 0x0005e2000d901d46 */
[----:B------:R-:W-:-:S03]  /*1380*/  @!P6 IADD3 R5, P1, R0, R174, RZ ;  /* 0x000000ae0005e210 */ /* 0x000fc60007f3e0ff */
[----:B------:R-:W0:Y:S01]  /*1390*/  LDGDEPBAR ;  /* 0x00000000000079af */ /* 0x000e220000000000 */
[----:B------:R-:W-:-:S04]  /*13a0*/  IMAD.WIDE.U32 R172, R27, c[0x0][0x1e8], RZ ;  /* 0x00007a001bac7a25 */ /* 0x000fc800078e00ff */
[----:B------:R-:W-:Y:S01]  /*13b0*/  IMAD R162, R165, -0x40, R26 ;  /* 0xffffffc0a5a27824 */ /* 0x000fe200078e021a */
[----:B------:R-:W-:Y:S01]  /*13c0*/  SHF.R.S32.HI R14, RZ, 0x4, R19 ;  /* 0x00000004ff0e7819 */ /* 0x000fe20000011413 */
[----:B------:R-:W-:Y:S01]  /*13d0*/  IMAD.WIDE.U32 R28, R27, c[0x0][0x210], RZ ;  /* 0x000084001b1c7a25 */ /* 0x000fe200078e00ff */
[----:B------:R-:W-:Y:S01]  /*13e0*/  STL [R1+0x54], R171 ;  /* 0x000054ab01007387 */ /* 0x000fe20000100800 */
[----:B-1----:R-:W-:Y:S02]  /*13f0*/  @!P6 LEA.HI.X.SX32 R7, R0, R171, 0x1, P1 ;  /* 0x000000ab0007e211 */ /* 0x002fe400008f0eff */
[----:B------:R-:W-:-:S04]  /*1400*/  @!P6 LEA R6, P1, R5, c[0x0][0x2a0], 0x2 ;  /* 0x0000a8000506ea11 */ /* 0x000fc800078210ff */
[----:B------:R-:W-:Y:S01]  /*1410*/  @!P6 LEA.HI.X R7, R5, c[0x0][0x2a4], R7, 0x2, P1 ;  /* 0x0000a9000507ea11 */ /* 0x000fe200008f1407 */
[----:B------:R-:W-:Y:S06]  /*1420*/  BAR.SYNC.DEFER_BLOCKING 0x0 ;  /* 0x0000000000007b1d */ /* 0x000fec0000010000 */
[----:B---3--:R-:W3:Y:S01]  /*1430*/  @!P6 LDG.E R227, [R6.64] ;  /* 0x0000000606e3e981 */ /* 0x008ee2000c1e1900 */
[----:B------:R-:W-:Y:S01]  /*1440*/  IMAD.MOV R0, RZ, RZ, -R0 ;  /* 0x000000ffff007224 */ /* 0x000fe200078e0a00 */
[----:B----4-:R-:W-:Y:S01]  /*1450*/  SHF.R.S32.HI R9, RZ, 0x1f, R27 ;  /* 0x0000001fff097819 */ /* 0x010fe2000001141b */
[----:B------:R-:W-:Y:S01]  /*1460*/  IMAD.IADD R48, R162, 0x1, -R13 ;  /* 0x00000001a2307824 */ /* 0x000fe200078e0a0d */
[----:B------:R-:W-:Y:S01]  /*1470*/  ISETP.GE.AND P3, PT, R64, c[0x0][0x1d4], PT ;  /* 0x0000750040007a0c */ /* 0x000fe20003f66270 */
[----:B------:R-:W-:Y:S01]  /*1480*/  IMAD R230, R0, c[0x0][0x2b8], R10 ;  /* 0x0000ae0000e67a24 */ /* 0x000fe200078e020a */
[----:B------:R-:W-:Y:S01]  /*1490*/  ISETP.GE.AND P2, PT, R18, c[0x0][0x1d4], PT ;  /* 0x0000750012007a0c */ /* 0x000fe20003f46270 */
[----:B------:R-:W-:Y:S01]  /*14a0*/  STL.64 [R1+0x38], R172 ;  /* 0x000038ac01007387 */ /* 0x000fe20000100a00 */
[----:B------:R-:W-:Y:S01]  /*14b0*/  ISETP.GE.AND P5, PT, R48, 0x1, PT ;  /* 0x000000013000780c */ /* 0x000fe20003fa6270 */
[----:B--2---:R-:W-:Y:S01]  /*14c0*/  IMAD.WIDE.U32 R2, R230, c[0x0][0x1e0], RZ ;  /* 0x00007800e6027a25 */ /* 0x004fe200078e00ff */
[----:B------:R-:W-:-:S02]  /*14d0*/  SHF.R.S32.HI R5, RZ, 0x1f, R230 ;  /* 0x0000001fff057819 */ /* 0x000fc400000114e6 */
[----:B------:R-:W-:Y:S02]  /*14e0*/  LOP3.LUT R12, R24, 0xfffffff8, RZ, 0xc0, !PT ;  /* 0xfffffff8180c7812 */ /* 0x000fe400078ec0ff */
[----:B------:R-:W-:Y:S01]  /*14f0*/  SHF.R.S32.HI R11, RZ, 0x1f, R16 ;  /* 0x0000001fff0b7819 */ /* 0x000fe20000011410 */
[C---:B------:R-:W-:Y:S01]  /*1500*/  IMAD R0, R5.reuse, c[0x0][0x1e0], RZ ;  /* 0x0000780005007a24 */ /* 0x040fe200078e02ff */
[----:B------:R-:W-:Y:S01]  /*1510*/  IADD3 R12, -R12, R176, RZ ;  /* 0x000000b00c0c7210 */ /* 0x000fe20007ffe1ff */
[----:B------:R-:W-:Y:S01]  /*1520*/  IMAD R5, R5, c[0x0][0x208], RZ ;  /* 0x0000820005057a24 */ /* 0x000fe200078e02ff */
[----:B------:R-:W-:Y:S01]  /*1530*/  ISETP.GT.AND P6, PT, R48, 0x20, PT ;  /* 0x000000203000780c */ /* 0x000fe20003fc4270 */
[----:B------:R-:W-:Y:S01]  /*1540*/  IMAD R0, R230, c[0x0][0x1e4], R0 ;  /* 0x00007900e6007a24 */ /* 0x000fe200078e0200 */
[----:B------:R-:W-:Y:S01]  /*1550*/  LEA.HI R13, R12, R12, RZ, 0x1 ;  /* 0x0000000c0c0d7211 */ /* 0x000fe200078f08ff */
[----:B------:R-:W-:Y:S01]  /*1560*/  IMAD R5, R230, c[0x0][0x20c], R5 ;  /* 0x00008300e6057a24 */ /* 0x000fe200078e0205 */
[----:B------:R-:W-:-:S02]  /*1570*/  SHF.R.S32.HI R169, RZ, 0x1f, R64 ;  /* 0x0000001fffa97819 */ /* 0x000fc40000011440 */
[----:B------:R-:W-:Y:S01]  /*1580*/  IADD3 R3, R3, R0, RZ ;  /* 0x0000000003037210 */ /* 0x000fe20007ffe0ff */
[----:B------:R-:W-:Y:S01]  /*1590*/  IMAD R0, R9, c[0x0][0x1e8], RZ ;  /* 0x00007a0009007a24 */ /* 0x000fe200078e02ff */
[----:B------:R-:W-:Y:S02]  /*15a0*/  SHF.R.S32.HI R168, RZ, 0x1f, R183 ;  /* 0x0000001fffa87819 */ /* 0x000fe400000114b7 */
[----:B------:R-:W-:Y:S01]  /*15b0*/  SHF.R.S32.HI R167, RZ, 0x1f, R184 ;  /* 0x0000001fffa77819 */ /* 0x000fe200000114b8 */
[----:B------:R-:W-:-:S05]  /*15c0*/  IMAD R0, R27, c[0x0][0x1ec], R0 ;  /* 0x00007b001b007a24 */ /* 0x000fca00078e0200 */
[----:B------:R-:W-:-:S05]  /*15d0*/  IADD3 R170, R173, R0, RZ ;  /* 0x00000000adaa7210 */ /* 0x000fca0007ffe0ff */
[----:B------:R-:W-:Y:S04]  /*15e0*/  STL [R1+0x50], R170 ;  /* 0x000050aa01007387 */ /* 0x000fe80000100800 */
[----:B------:R-:W-:Y:S01]  /*15f0*/  STL.64 [R1+0x48], R28 ;  /* 0x0000481c01007387 */ /* 0x000fe20000100a00 */
[----:B---3--:R-:W-:Y:S01]  /*1600*/  SHF.R.S32.HI R10, RZ, 0x1f, R227 ;  /* 0x0000001fff0a7819 */ /* 0x008fe200000114e3 */
[----:B------:R-:W-:-:S04]  /*1610*/  IMAD.WIDE.U32 R6, R227, c[0x0][0x1f0], R2 ;  /* 0x00007c00e3067a25 */ /* 0x000fc800078e0002 */
[----:B------:R-:W-:Y:S01]  /*1620*/  IMAD R8, R10, c[0x0][0x1f0], RZ ;  /* 0x00007c000a087a24 */ /* 0x000fe200078e02ff */
[----:B------:R-:W-:Y:S01]  /*1630*/  IADD3 R0, P1, R172, R6, RZ ;  /* 0x00000006ac007210 */ /* 0x000fe20007f3e0ff */
[----:B------:R-:W-:-:S04]  /*1640*/  IMAD.WIDE.U32 R2, R230, c[0x0][0x208], RZ ;  /* 0x00008200e6027a25 */ /* 0x000fc800078e00ff */
[----:B------:R-:W-:Y:S01]  /*1650*/  IMAD R8, R227, c[0x0][0x1f4], R8 ;  /* 0x00007d00e3087a24 */ /* 0x000fe200078e0208 */
[----:B------:R-:W-:Y:S02]  /*1660*/  IADD3 R3, R3, R5, RZ ;  /* 0x0000000503037210 */ /* 0x000fe40007ffe0ff */
[----:B------:R-:W-:Y:S02]  /*1670*/  LOP3.LUT R5, R17, 0x7fffffe, RZ, 0xc0, !PT ;  /* 0x07fffffe11057812 */ /* 0x000fe400078ec0ff */
[----:B------:R-:W-:Y:S01]  /*1680*/  IADD3.X R6, R170, R7, R8, P1, !PT ;  /* 0x00000007aa067210 */ /* 0x000fe20000ffe408 */
[----:B------:R-:W-:Y:S01]  /*1690*/  IMAD.WIDE.U32 R2, R227, c[0x0][0x218], R2 ;  /* 0x00008600e3027a25 */ /* 0x000fe200078e0002 */
[----:B------:R-:W-:Y:S02]  /*16a0*/  LEA R15, P1, R0, c[0x0][0x1c8], 0x1 ;  /* 0x00007200000f7a11 */ /* 0x000fe400078208ff */
[----:B------:R-:W-:Y:S02]  /*16b0*/  IADD3 R150, R16, -R5, RZ ;  /* 0x8000000510967210 */ /* 0x000fe40007ffe0ff */
[----:B------:R-:W-:Y:S01]  /*16c0*/  LEA.HI.X R20, R0, c[0x0][0x1cc], R6, 0x1, P1 ;  /* 0x0000730000147a11 */ /* 0x000fe200008f0c06 */
[----:B------:R-:W-:Y:S01]  /*16d0*/  IMAD R0, R9, c[0x0][0x210], RZ ;  /* 0x0000840009007a24 */ /* 0x000fe200078e02ff */
[----:B------:R-:W-:Y:S01]  /*16e0*/  SHFL.IDX PT, R6, R15, RZ, 0x1c1f ;  /* 0x001c1fff0f067589 */ /* 0x000fe200000e0000 */
[----:B------:R-:W-:-:S02]  /*16f0*/  LEA.HI R8, R19, R14, RZ, 0x1 ;  /* 0x0000000e13087211 */ /* 0x000fc400078f08ff */
[----:B------:R-:W-:Y:S01]  /*1700*/  IMAD R5, R27, c[0x0][0x214], R0 ;  /* 0x000085001b057a24 */ /* 0x000fe200078e0200 */
[----:B------:R-:W1:Y:S01]  /*1710*/  SHFL.IDX PT, R7, R20, RZ, 0x1c1f ;  /* 0x001c1fff14077589 */ /* 0x000e6200000e0000 */
[----:B------:R-:W-:Y:S01]  /*1720*/  IMAD R0, R10, c[0x0][0x218], RZ ;  /* 0x000086000a007a24 */ /* 0x000fe200078e02ff */
[----:B------:R-:W-:Y:S02]  /*1730*/  LOP3.LUT R8, R8, 0xfffffffe, RZ, 0xc0, !PT ;  /* 0xfffffffe08087812 */ /* 0x000fe400078ec0ff */
[----:B------:R-:W-:Y:S01]  /*1740*/  IADD3 R9, R29, R5, RZ ;  /* 0x000000051d097210 */ /* 0x000fe20007ffe0ff */
[----:B------:R-:W-:Y:S01]  /*1750*/  IMAD R0, R227, c[0x0][0x21c], R0 ;  /* 0x00008700e3007a24 */ /* 0x000fe200078e0200 */
[----:B------:R-:W-:Y:S01]  /*1760*/  IADD3 R5, P1, R28, R2, RZ ;  /* 0x000000021c057210 */ /* 0x000fe20007f3e0ff */
[----:B------:R-:W-:Y:S01]  /*1770*/  IMAD.IADD R14, R14, 0x1, -R8 ;  /* 0x000000010e0e7824 */ /* 0x000fe200078e0a08 */
[----:B------:R-:W-:Y:S01]  /*1780*/  LEA.HI R19, R11, R16, RZ, 0x3 ;  /* 0x000000100b137211 */ /* 0x000fe200078f18ff */
[----:B------:R2:W-:Y:S01]  /*1790*/  STL [R1+0x58], R9 ;  /* 0x0000580901007387 */ /* 0x0005e20000100800 */
[----:B------:R-:W-:-:S02]  /*17a0*/  IADD3.X R10, R9, R3, R0, P1, !PT ;  /* 0x00000003090a7210 */ /* 0x000fc40000ffe400 */
[----:B------:R-:W-:Y:S02]  /*17b0*/  LOP3.LUT R11, R13, 0x7fffffe, RZ, 0xc0, !PT ;  /* 0x07fffffe0d0b7812 */ /* 0x000fe400078ec0ff */
[C---:B------:R-:W-:Y:S02]  /*17c0*/  LEA R0, P1, R5.reuse, c[0x0][0x1f8], 0x1 ;  /* 0x00007e0005007a11 */ /* 0x040fe400078208ff */
[----:B------:R-:W-:Y:S02]  /*17d0*/  IADD3 R17, R12, -R11, RZ ;  /* 0x8000000b0c117210 */ /* 0x000fe40007ffe0ff */
[----:B------:R-:W-:Y:S01]  /*17e0*/  LEA.HI.X R11, R5, c[0x0][0x1fc], R10, 0x1, P1 ;  /* 0x00007f00050b7a11 */ /* 0x000fe200008f0c0a */
[----:B------:R-:W-:Y:S01]  /*17f0*/  SHFL.IDX PT, R16, R0, RZ, 0x1c1f ;  /* 0x001c1fff00107589 */ /* 0x000fe200000e0000 */
[----:B------:R-:W-:Y:S01]  /*1800*/  SHF.L.U32 R5, R21, 0x6, RZ ;  /* 0x0000000615057819 */ /* 0x000fe200000006ff */
[----:B------:R-:W-:Y:S01]  /*1810*/  IMAD R17, R14, 0x8, R17 ;  /* 0x000000080e117824 */ /* 0x000fe200078e0211 */
[----:B------:R-:W-:Y:S01]  /*1820*/  ISETP.GE.AND P1, PT, R49, c[0x0][0x1d4], PT ;  /* 0x0000750031007a0c */ /* 0x000fe20003f26270 */
[----:B------:R3:W-:Y:S01]  /*1830*/  SHFL.IDX PT, R10, R0, 0x1, 0x1c1f ;  /* 0x003c1f00000a7f89 */ /* 0x0007e200000e0000 */
[----:B-1----:R-:W-:Y:S01]  /*1840*/  @P5 IMAD.WIDE R2, R183, 0x2, R6 ;  /* 0x00000002b7025825 */ /* 0x002fe200078e0206 */
[----:B------:R-:W-:-:S02]  /*1850*/  LOP3.LUT R5, R5, 0xc0, RZ, 0xc0, !PT ;  /* 0x000000c005057812 */ /* 0x000fc400078ec0ff */
[----:B------:R-:W-:Y:S04]  /*1860*/  SHFL.IDX PT, R12, R11, RZ, 0x1c1f ;  /* 0x001c1fff0b0c7589 */ /* 0x000fe800000e0000 */
[----:B------:R-:W-:Y:S01]  /*1870*/  SHFL.IDX PT, R11, R11, 0x1, 0x1c1f ;  /* 0x003c1f000b0b7f89 */ /* 0x000fe200000e0000 */
[----:B--2---:R-:W-:-:S04]  /*1880*/  @P5 IMAD.WIDE R8, R64, 0x2, R6 ;  /* 0x0000000240085825 */ /* 0x004fc800078e0206 */
[----:B------:R-:W-:Y:S01]  /*1890*/  @P5 IMAD.WIDE R6, R184, 0x2, R6 ;  /* 0x00000002b8065825 */ /* 0x000fe200078e0206 */
[----:B------:R1:W-:Y:S04]  /*18a0*/  @P5 LDGSTS.E.BYPASS.LTC128B.128 [R226+0x3100], [R8.64], !P3 ;  /* 0x0310000008e25fae */ /* 0x0003e8000d901d46 */
[----:B------:R2:W-:Y:S01]  /*18b0*/  @P5 LDGSTS.E.BYPASS.LTC128B.128 [R226+0x4100], [R2.64], !P2 ;  /* 0x0410000002e25fae */ /* 0x0005e2000d101d46 */
[----:B---3--:R-:W-:-:S03]  /*18c0*/  SHF.R.S32.HI R0, RZ, 0x1, R13 ;  /* 0x00000001ff007819 */ /* 0x008fc6000001140d */
[----:B------:R3:W-:Y:S01]  /*18d0*/  @P5 LDGSTS.E.BYPASS.LTC128B.128 [R226+0x5100], [R6.64], !P1 ;  /* 0x0510000006e25fae */ /* 0x0007e2000c901d46 */
[C---:B------:R-:W-:Y:S02]  /*18e0*/  LOP3.LUT P4, RZ, R0.reuse, 0x2, RZ, 0xc0, !PT ;  /* 0x0000000200ff7812 */ /* 0x040fe4000788c0ff */
[----:B------:R-:W-:-:S04]  /*18f0*/  SHF.L.U32 R0, R0, 0x6, RZ ;  /* 0x0000000600007819 */ /* 0x000fc800000006ff */
[----:B------:R-:W-:Y:S02]  /*1900*/  LOP3.LUT R0, R0, 0xc0, RZ, 0xc0, !PT ;  /* 0x000000c000007812 */ /* 0x000fe400078ec0ff */
[----:B-1----:R-:W-:Y:S02]  /*1910*/  SHF.L.U32 R8, R14, 0x3, RZ ;  /* 0x000000030e087819 */ /* 0x002fe400000006ff */
[----:B------:R-:W-:Y:S01]  /*1920*/  SHF.L.U32 R9, R22, 0x3, RZ ;  /* 0x0000000316097819 */ /* 0x000fe200000006ff */
[----:B--2---:R1:W-:Y:S01]  /*1930*/  SHFL.IDX PT, R2, R15, 0x1, 0x1c1f ;  /* 0x003c1f000f027f89 */ /* 0x0043e200000e0000 */
[----:B------:R-:W-:Y:S02]  /*1940*/  LOP3.LUT R8, R5, 0x8, R8, 0xf8, !PT ;  /* 0x0000000805087812 */ /* 0x000fe400078ef808 */
[----:B------:R-:W-:Y:S01]  /*1950*/  SHF.R.U32.HI R5, RZ, 0x3, R5 ;  /* 0x00000003ff057819 */ /* 0x000fe20000011605 */
[----:B------:R-:W3:Y:S03]  /*1960*/  SHFL.IDX PT, R3, R20, 0x1, 0x1c1f ;  /* 0x003c1f0014037f89 */ /* 0x000ee600000e0000 */
[----:B------:R-:W-:-:S02]  /*1970*/  LOP3.LUT R149, R8, R5, RZ, 0x3c, !PT ;  /* 0x0000000508957212 */ /* 0x000fc400078e3cff */
[----:B------:R-:W-:Y:S02]  /*1980*/  LOP3.LUT R5, R0, 0x8, R9, 0xf8, !PT ;  /* 0x0000000800057812 */ /* 0x000fe400078ef809 */
[----:B------:R-:W-:-:S04]  /*1990*/  SHF.R.U32.HI R0, RZ, 0x3, R0 ;  /* 0x00000003ff007819 */ /* 0x000fc80000011600 */
[----:B------:R-:W-:Y:S02]  /*19a0*/  LOP3.LUT R5, R5, R0, RZ, 0x3c, !PT ;  /* 0x0000000005057212 */ /* 0x000fe400078e3cff */
[----:B------:R-:W-:-:S04]  /*19b0*/  SHF.L.U32 R0, R19, 0x5, RZ ;  /* 0x0000000513007819 */ /* 0x000fc800000006ff */
[----:B------:R-:W-:Y:S01]  /*19c0*/  LOP3.LUT R148, R0, 0xffffff00, RZ, 0xc0, !PT ;  /* 0xffffff0000947812 */ /* 0x000fe200078ec0ff */
[----:B-1----:R-:W-:-:S03]  /*19d0*/  IMAD.WIDE R14, R64, 0x2, RZ ;  /* 0x00000002400e7825 */ /* 0x002fc600078e02ff */
[----:B------:R-:W-:Y:S01]  /*19e0*/  LEA R0, R23, R148, 0x9 ;  /* 0x0000009417007211 */ /* 0x000fe200078e48ff */
[--C-:B---3--:R-:W-:Y:S01]  /*19f0*/  @P6 IMAD.WIDE R6, R64, 0x2, R2.reuse ;  /* 0x0000000240066825 */ /* 0x108fe200078e0202 */
[----:B------:R-:W-:Y:S02]  /*1a00*/  IADD3 R50, P5, R16, R14, RZ ;  /* 0x0000000e10327210 */ /* 0x000fe40007fbe0ff */
[----:B------:R-:W-:Y:S01]  /*1a10*/  LEA R0, R150, R0, 0x5 ;  /* 0x0000000096007211 */ /* 0x000fe200078e28ff */
[--C-:B------:R-:W-:Y:S01]  /*1a20*/  @P6 IMAD.WIDE R8, R183, 0x2, R2.reuse ;  /* 0x00000002b7086825 */ /* 0x100fe200078e0202 */
[----:B------:R1:W-:Y:S01]  /*1a30*/  @P6 LDGSTS.E.BYPASS.LTC128B.128 [R226+0x3900], [R6.64], !P3 ;  /* 0x0390000006e26fae */ /* 0x0003e2000d901d46 */
[----:B------:R-:W-:Y:S02]  /*1a40*/  IADD3.X R51, R12, R15, RZ, P5, !PT ;  /* 0x0000000f0c337210 */ /* 0x000fe40002ffe4ff */
[----:B------:R-:W-:Y:S01]  /*1a50*/  @P6 IMAD.WIDE R2, R184, 0x2, R2 ;  /* 0x00000002b8026825 */ /* 0x000fe200078e0202 */
[----:B------:R2:W-:Y:S01]  /*1a60*/  @P6 LDGSTS.E.BYPASS.LTC128B.128 [R226+0x4900], [R8.64], !P2 ;  /* 0x0490000008e26fae */ /* 0x0005e2000d101d46 */
[----:B------:R-:W-:-:S02]  /*1a70*/  IADD3 R46, P5, R14, R10, RZ ;  /* 0x0000000a0e2e7210 */ /* 0x000fc40007fbe0ff */
[----:B------:R-:W-:Y:S01]  /*1a80*/  IMAD.IADD R0, R149, 0x1, R0 ;  /* 0x0000000195007824 */ /* 0x000fe200078e0200 */
[----:B------:R3:W-:Y:S02]  /*1a90*/  @P6 LDGSTS.E.BYPASS.LTC128B.128 [R226+0x5900], [R2.64], !P1 ;  /* 0x0590000002e26fae */ /* 0x0007e4000c901d46 */
[----:B------:R-:W-:Y:S02]  /*1aa0*/  IMAD.X R47, R15, 0x1, R11, P5 ;  /* 0x000000010f2f7824 */ /* 0x000fe400028e060b */
[----:B------:R-:W0:Y:S01]  /*1ab0*/  LDGDEPBAR ;  /* 0x00000000000079af */ /* 0x000e220000000000 */
[----:B------:R-:W-:-:S05]  /*1ac0*/  SHF.L.U32 R224, R0, 0x1, RZ ;  /* 0x0000000100e07819 */ /* 0x000fca00000006ff */
[----:B------:R-:W-:Y:S02]  /*1ad0*/  IMAD R225, R4, 0x2, R224 ;  /* 0x0000000204e17824 */ /* 0x000fe400078e02e0 */
[----:B-1----:R-:W-:-:S04]  /*1ae0*/  IMAD.WIDE R6, R183, 0x2, RZ ;  /* 0x00000002b7067825 */ /* 0x002fc800078e02ff */
[----:B--2---:R-:W-:Y:S01]  /*1af0*/  IMAD.WIDE R8, R184, 0x2, RZ ;  /* 0x00000002b8087825 */ /* 0x004fe200078e02ff */
[----:B------:R-:W-:Y:S02]  /*1b00*/  IADD3 R38, P5, R6, R10, RZ ;  /* 0x0000000a06267210 */ /* 0x000fe40007fbe0ff */
[----:B------:R-:W-:Y:S01]  /*1b10*/  IADD3 R44, P6, R16, R6, RZ ;  /* 0x00000006102c7210 */ /* 0x000fe20007fde0ff */
[----:B------:R-:W-:-:S04]  /*1b20*/  DEPBAR.LE SB0, 0x1 ;  /* 0x000080400000791a */ /* 0x000fc80000000000 */
[----:B------:R-:W-:-:S04]  /*1b30*/  DEPBAR.LE SB0, 0x0 ;  /* 0x000080000000791a */ /* 0x000fc80000000000 */
[----:B------:R-:W-:Y:S01]  /*1b40*/  BAR.SYNC.DEFER_BLOCKING 0x0 ;  /* 0x0000000000007b1d */ /* 0x000fe20000010000 */
[-C--:B------:R-:W-:Y:S01]  /*1b50*/  IADD3.X R39, R7, R11.reuse, RZ, P5, !PT ;  /* 0x0000000b07277210 */ /* 0x080fe20002ffe4ff */
[----:B------:R-:W-:Y:S01]  /*1b60*/  IMAD.X R45, R12, 0x1, R7, P6 ;  /* 0x000000010c2d7824 */ /* 0x000fe200030e0607 */
[----:B------:R-:W-:Y:S02]  /*1b70*/  IADD3 R6, P5, R8, R10, RZ ;  /* 0x0000000a08067210 */ /* 0x000fe40007fbe0ff */
[----:B---3--:R-:W-:Y:S02]  /*1b80*/  MOV R2, 0x10 ;  /* 0x0000001000027802 */ /* 0x008fe40000000f00 */
[----:B------:R-:W-:Y:S02]  /*1b90*/  IADD3.X R7, R9, R11, RZ, P5, !PT ;  /* 0x0000000b09077210 */ /* 0x000fe40002ffe4ff */
[----:B------:R-:W-:Y:S02]  /*1ba0*/  ISETP.GE.AND P5, PT, R64, c[0x0][0x1d4], PT ;  /* 0x0000750040007a0c */ /* 0x000fe40003fa6270 */
[----:B------:R-:W-:-:S02]  /*1bb0*/  LEA R3, R17, R5, 0x5 ;  /* 0x0000000511037211 */ /* 0x000fc400078e28ff */
[----:B------:R-:W-:Y:S02]  /*1bc0*/  SEL R2, R2, 0xfffffff0, !P4 ;  /* 0xfffffff002027807 */ /* 0x000fe40006000000 */
[----:B------:R-:W-:Y:S02]  /*1bd0*/  ISETP.LT.OR P4, PT, R48, 0x1, P5 ;  /* 0x000000013000780c */ /* 0x000fe40002f81670 */
[----:B------:R-:W-:Y:S02]  /*1be0*/  SHF.L.U32 R220, R3, 0x1, RZ ;  /* 0x0000000103dc7819 */ /* 0x000fe400000006ff */
[----:B------:R-:W-:Y:S02]  /*1bf0*/  IADD3 R36, P6, R16, R8, RZ ;  /* 0x0000000810247210 */ /* 0x000fe40007fde0ff */
[----:B------:R-:W-:Y:S02]  /*1c00*/  LEA R0, R2, R220, 0x1 ;  /* 0x000000dc02007211 */ /* 0x000fe400078e08ff */
[----:B------:R-:W-:Y:S01]  /*1c10*/  IADD3.X R37, R12, R9, RZ, P6, !PT ;  /* 0x000000090c257210 */ /* 0x000fe200037fe4ff */
[----:B------:R-:W-:Y:S01]  /*1c20*/  LDSM.16.M88.4 R20, [R220+0x3100] ;  /* 0x00310000dc14783b */ /* 0x000fe20000000200 */
[----:B------:R-:W-:-:S02]  /*1c30*/  ISETP.GE.AND P6, PT, R18, c[0x0][0x1d4], PT ;  /* 0x0000750012007a0c */ /* 0x000fc40003fc6270 */
[----:B------:R-:W-:Y:S01]  /*1c40*/  ISETP.GE.AND P5, PT, R49, c[0x0][0x1d4], PT ;  /* 0x0000750031007a0c */ /* 0x000fe20003fa6270 */
[----:B------:R-:W-:Y:S04]  /*1c50*/  LDSM.16.M88.4 R52, [R0+0x3100] ;  /* 0x003100000034783b */ /* 0x000fe80000000200 */
[----:B------:R-:W-:Y:S04]  /*1c60*/  LDSM.16.M88.4 R84, [R0+0x3500] ;  /* 0x003500000054783b */ /* 0x000fe80000000200 */
[----:B------:R-:W-:Y:S04]  /*1c70*/  LDSM.16.M88.4 R100, [R0+0x3900] ;  /* 0x003900000064783b */ /* 0x000fe80000000200 */
[----:B------:R1:W-:Y:S04]  /*1c80*/  LDSM.16.M88.4 R112, [R0+0x3d00] ;  /* 0x003d00000070783b */ /* 0x0003e80000000200 */
[----:B------:R-:W2:Y:S04]  /*1c90*/  LDSM.16.M88.4 R8, [R224+0x7100] ;  /* 0x00710000e008783b */ /* 0x000ea80000000200 */
[----:B------:R-:W3:Y:S04]  /*1ca0*/  LDSM.16.M88.4 R32, [R220+0x3500] ;  /* 0x00350000dc20783b */ /* 0x000ee80000000200 */
[----:B------:R-:W4:Y:S04]  /*1cb0*/  LDSM.16.M88.4 R28, [R220+0x3900] ;  /* 0x00390000dc1c783b */ /* 0x000f280000000200 */
[----:B------:R-:W4:Y:S04]  /*1cc0*/  LDSM.16.M88.4 R24, [R220+0x3d00] ;  /* 0x003d0000dc18783b */ /* 0x000f280000000200 */
[----:B------:R-:W4:Y:S01]  /*1cd0*/  LDSM.16.M88.4 R12, [R224+0x6100] ;  /* 0x00610000e00c783b */ /* 0x000f220000000200 */
[----:B-1----:R-:W-:-:S03]  /*1ce0*/  IADD3 R0, R220, 0x3100, RZ ;  /* 0x00003100dc007810 */ /* 0x002fc60007ffe0ff */
[----:B------:R-:W1:Y:S01]  /*1cf0*/  LDSM.16.M88.4 R40, [R225+0x6100] ;  /* 0x00610000e128783b */ /* 0x000e620000000200 */
[----:B------:R-:W-:-:S03]  /*1d00*/  LEA R223, R2, R0, 0x1 ;  /* 0x0000000002df7211 */ /* 0x000fc600078e08ff */
[----:B------:R-:W1:Y:S04]  /*1d10*/  LDSM.16.M88.4 R16, [R225+0x7100] ;  /* 0x00710000e110783b */ /* 0x000e680000000200 */
[----:B------:R-:W-:Y:S01]  /*1d20*/  @!PT LDS RZ, [RZ] ;  /* 0x00000000fffff984 */ /* 0x000fe20000000800 */
[----:B------:R-:W-:Y:S01]  /*1d30*/  @!PT LDS RZ, [RZ] ;  /* 0x00000000fffff984 */ /* 0x000fe20000000800 */
[----:B------:R-:W-:Y:S01]  /*1d40*/  @!PT LDS RZ, [RZ] ;  /* 0x00000000fffff984 */ /* 0x000fe20000000800 */
[----:B------:R1:W-:Y:S01]  /*1d50*/  LDGSTS.E.BYPASS.LTC128B.128 [R226+0x100], [R50.64], !P4 ;  /* 0x0010000032e27fae */ /* 0x0003e2000e101d46 */
[C---:B------:R-:W-:Y:S02]  /*1d60*/  ISETP.LT.OR P4, PT, R48.reuse, 0x1, P6 ;  /* 0x000000013000780c */ /* 0x040fe40003781670 */
[C---:B------:R-:W-:Y:S01]  /*1d70*/  ISETP.LT.OR P6, PT, R48.reuse, 0x21, P6 ;  /* 0x000000213000780c */ /* 0x040fe200037c1670 */
[----:B--2---:R-:W-:Y:S10]  /*1d80*/  HMMA.16816.F32 R56, R8, R20, RZ ;  /* 0x000000140838723c */ /* 0x004ff400000018ff */
[----:B------:R2:W-:Y:S01]  /*1d90*/  LDGSTS.E.BYPASS.LTC128B.128 [R226+0x1100], [R44.64], !P4 ;  /* 0x011000002ce27fae */ /* 0x0005e2000e101d46 */
[----:B------:R-:W-:-:S02]  /*1da0*/  ISETP.LT.OR P4, PT, R48, 0x1, P5 ;  /* 0x000000013000780c */ /* 0x000fc40002f81670 */
[----:B------:R-:W-:Y:S01]  /*1db0*/  ISETP.LT.OR P5, PT, R48, 0x21, P5 ;  /* 0x000000213000780c */ /* 0x000fe20002fa1670 */
[C---:B---3--:R-:W-:Y:S10]  /*1dc0*/  HMMA.16816.F32 R104, R8.reuse, R32, RZ ;  /* 0x000000200868723c */ /* 0x048ff400000018ff */
[----:B------:R3:W-:Y:S01]  /*1dd0*/  LDGSTS.E.BYPASS.LTC128B.128 [R226+0x2100], [R36.64], !P4 ;  /* 0x0210000024e27fae */ /* 0x0007e2000e101d46 */
[----:B------:R-:W-:Y:S01]  /*1de0*/  ISETP.GE.AND P4, PT, R64, c[0x0][0x1d4], PT ;  /* 0x0000750040007a0c */ /* 0x000fe20003f86270 */
[----:B----4-:R-:W-:Y:S03]  /*1df0*/  HMMA.16816.F32 R92, R8, R28, RZ ;  /* 0x0000001c085c723c */ /* 0x010fe600000018ff */
[----:B------:R-:W-:-:S05]  /*1e00*/  ISETP.LT.OR P4, PT, R48, 0x21, P4 ;  /* 0x000000213000780c */ /* 0x000fca0002781670 */
[C---:B------:R-:W-:Y:S08]  /*1e10*/  HMMA.16816.F32 R76, R8.reuse, R24, RZ ;  /* 0x00000018084c723c */ /* 0x040ff000000018ff */
[----:B------:R-:W-:Y:S01]  /*1e20*/  HMMA.16816.F32 R108, R8, R22, RZ ;  /* 0x00000016086c723c */ /* 0x000fe200000018ff */
[----:B------:R2:W-:Y:S01]  /*1e30*/  LDGSTS.E.BYPASS.LTC128B.128 [R226+0x900], [R46.64], !P4 ;  /* 0x009000002ee27fae */ /* 0x0005e2000e101d46 */
[----:B------:R-:W-:-:S03]  /*1e40*/  ISETP.GT.AND P4, PT, R165, R181, PT ;  /* 0x000000b5a500720c */ /* 0x000fc60003f84270 */
[----:B------:R3:W-:Y:S01]  /*1e50*/  LDGSTS.E.BYPASS.LTC128B.128 [R226+0x1900], [R38.64], !P6 ;  /* 0x0190000026e27fae */ /* 0x0007e2000f101d46 */
[----:B------:R-:W-:Y:S02]  /*1e60*/  ISETP.GT.AND P6, PT, R177, 0x3f, PT ;  /* 0x0000003fb100780c */ /* 0x000fe40003fc4270 */
[C---:B------:R-:W-:Y:S01]  /*1e70*/  HMMA.16816.F32 R96, R8.reuse, R34, RZ ;  /* 0x000000220860723c */ /* 0x040fe200000018ff */
[----:B------:R4:W-:Y:S04]  /*1e80*/  LDGSTS.E.BYPASS.LTC128B.128 [R226+0x2900], [R6.64], !P5 ;  /* 0x0290000006e27fae */ /* 0x0009e8000e901d46 */
[----:B------:R-:W-:Y:S03]  /*1e90*/  LDSM.16.M88.4 R68, [R220+0x4100] ;  /* 0x00410000dc44783b */ /* 0x000fe60000000200 */
[C---:B------:R-:W-:Y:S01]  /*1ea0*/  HMMA.16816.F32 R88, R8.reuse, R30, RZ ;  /* 0x0000001e0858723c */ /* 0x040fe200000018ff */
[----:B------:R-:W-:Y:S04]  /*1eb0*/  LDSM.16.M88.4 R60, [R223+0x1000] ;  /* 0x00100000df3c783b */ /* 0x000fe80000000200 */
[----:B------:R-:W0:Y:S03]  /*1ec0*/  LDGDEPBAR ;  /* 0x00000000000079af */ /* 0x000e260000000000 */
[----:B------:R-:W-:Y:S08]  /*1ed0*/  HMMA.16816.F32 R72, R8, R26, RZ ;  /* 0x0000001a0848723c */ /* 0x000ff000000018ff */
[C---:B------:R-:W-:Y:S01]  /*1ee0*/  HMMA.16816.F32 R8, R12.reuse, R20, RZ ;  /* 0x000000140c08723c */ /* 0x040fe200000018ff */
[----:B---3--:R-:W3:Y:S07]  /*1ef0*/  LDSM.16.M88.4 R36, [R224+0x8100] ;  /* 0x00810000e024783b */ /* 0x008eee0000000200 */
[C---:B------:R-:W-:Y:S08]  /*1f00*/  HMMA.16816.F32 R80, R12.reuse, R22, RZ ;  /* 0x000000160c50723c */ /* 0x040ff000000018ff */
[C---:B------:R-:W-:Y:S08]  /*1f10*/  HMMA.16816.F32 R20, R12.reuse, R32, RZ ;  /* 0x000000200c14723c */ /* 0x040ff000000018ff */
[----:B------:R-:W-:Y:S01]  /*1f20*/  HMMA.16816.F32 R120, R12, R34, RZ ;  /* 0x000000220c78723c */ /* 0x000fe200000018ff */
[----:B------:R-:W3:Y:S07]  /*1f30*/  LDSM.16.M88.4 R32, [R224+0x9100] ;  /* 0x00910000e020783b */ /* 0x000eee0000000200 */
[----:B-1----:R-:W-:Y:S08]  /*1f40*/  HMMA.16816.F32 R8, R40, R52, R8 ;  /* 0x000000342808723c */ /* 0x002ff00000001808 */
[C---:B--2---:R-:W-:Y:S08]  /*1f50*/  HMMA.16816.F32 R44, R12.reuse, R28, RZ ;  /* 0x0000001c0c2c723c */ /* 0x044ff000000018ff */
[C---:B------:R-:W-:Y:S01]  /*1f60*/  HMMA.16816.F32 R128, R12.reuse, R30, RZ ;  /* 0x0000001e0c80723c */ /* 0x040fe200000018ff */
[----:B------:R-:W1:Y:S07]  /*1f70*/  LDSM.16.M88.4 R28, [R225+0x8100] ;  /* 0x00810000e11c783b */ /* 0x000e6e0000000200 */
[C---:B------:R-:W-:Y:S08]  /*1f80*/  HMMA.16816.F32 R116, R12.reuse, R24, RZ ;  /* 0x000000180c74723c */ /* 0x040ff000000018ff */
[----:B------:R-:W-:Y:S01]  /*1f90*/  HMMA.16816.F32 R124, R12, R26, RZ ;  /* 0x0000001a0c7c723c */ /* 0x000fe200000018ff */
[----:B------:R-:W2:Y:S07]  /*1fa0*/  LDSM.16.M88.4 R24, [R225+0x9100] ;  /* 0x00910000e118783b */ /* 0x000eae0000000200 */
[----:B------:R-:W-:Y:S08]  /*1fb0*/  HMMA.16816.F32 R12, R16, R52, R56 ;  /* 0x00000034100c723c */ /* 0x000ff00000001838 */
[----:B---3--:R-:W-:Y:S08]  /*1fc0*/  HMMA.16816.F32 R8, R36, R68, R8 ;  /* 0x000000442408723c */ /* 0x008ff00000001808 */
[C---:B------:R-:W-:Y:S08]  /*1fd0*/  HMMA.16816.F32 R140, R16.reuse, R100, R92 ;  /* 0x00000064108c723c */ /* 0x040ff0000000185c */
[----:B------:R-:W-:Y:S08]  /*1fe0*/  HMMA.16816.F32 R108, R16, R54, R108 ;  /* 0x00000036106c723c */ /* 0x000ff0000000186c */
[C---:B------:R-:W-:Y:S01]  /*1ff0*/  HMMA.16816.F32 R92, R40.reuse, R84, R20 ;  /* 0x00000054285c723c */ /* 0x040fe20000001814 */
[----:B------:R-:W-:Y:S07]  /*2000*/  LDSM.16.M88.4 R20, [R224+0xa100] ;  /* 0x00a10000e014783b */ /* 0x000fee0000000200 */
[----:B------:R-:W-:Y:S01]  /*2010*/  HMMA.16816.F32 R80, R40, R54, R80 ;  /* 0x000000362850723c */ /* 0x000fe20000001850 */
[----:B------:R-:W3:Y:S07]  /*2020*/  LDSM.16.M88.4 R52, [R220+0x5100] ;  /* 0x00510000dc34783b */ /* 0x000eee0000000200 */
[----:B------:R-:W-:Y:S01]  /*2030*/  HMMA.16816.F32 R48, R32, R68, R12 ;  /* 0x000000442030723c */ /* 0x000fe2000000180c */
[----:B------:R-:W-:Y:S07]  /*2040*/  LDSM.16.M88.4 R12, [R225+0xa100] ;  /* 0x00a10000e10c783b */ /* 0x000fee0000000200 */
[C---:B------:R-:W-:Y:S08]  /*2050*/  HMMA.16816.F32 R104, R16.reuse, R84, R104 ;  /* 0x000000541068723c */ /* 0x040ff00000001868 */
[C---:B------:R-:W-:Y:S08]  /*2060*/  HMMA.16816.F32 R152, R16.reuse, R112, R76 ;  /* 0x000000701098723c */ /* 0x040ff0000000184c */
[C---:B------:R-:W-:Y:S08]  /*2070*/  HMMA.16816.F32 R136, R16.reuse, R86, R96 ;  /* 0x000000561088723c */ /* 0x040ff00000001860 */
[C---:B------:R-:W-:Y:S08]  /*2080*/  HMMA.16816.F32 R144, R16.reuse, R102, R88 ;  /* 0x000000661090723c */ /* 0x040ff00000001858 */
[----:B------:R-:W-:Y:S01]  /*2090*/  HMMA.16816.F32 R156, R16, R114, R72 ;  /* 0x00000072109c723c */ /* 0x000fe20000001848 */
[----:B------:R-:W3:Y:S07]  /*20a0*/  LDSM.16.M88.4 R16, [R224+0xb100] ;  /* 0x00b10000e010783b */ /* 0x000eee0000000200 */
[----:B-1----:R-:W-:Y:S01]  /*20b0*/  HMMA.16816.F32 R72, R28, R60, R8 ;  /* 0x0000003c1c48723c */ /* 0x002fe20000001808 */
[----:B------:R-:W-:Y:S07]  /*20c0*/  LDSM.16.M88.4 R8, [R225+0xb100] ;  /* 0x00b10000e108783b */ /* 0x000fee0000000200 */
[----:B------:R-:W-:Y:S01]  /*20d0*/  HMMA.16816.F32 R132, R40, R100, R44 ;  /* 0x000000642884723c */ /* 0x000fe2000000182c */
[----:B------:R-:W1:Y:S07]  /*20e0*/  LDSM.16.M88.4 R44, [R223+0x2000] ;  /* 0x00200000df2c783b */ /* 0x000e6e0000000200 */
[----:B--2---:R-:W-:Y:S01]  /*20f0*/  HMMA.16816.F32 R56, R24, R60, R48 ;  /* 0x0000003c1838723c */ /* 0x004fe20000001830 */
[----:B------:R-:W2:Y:S07]  /*2100*/  LDSM.16.M88.4 R48, [R220+0x4500] ;  /* 0x00450000dc30783b */ /* 0x000eae0000000200 */
[----:B------:R-:W-:Y:S08]  /*2110*/  HMMA.16816.F32 R80, R36, R70, R80 ;  /* 0x000000462450723c */ /* 0x000ff00000001850 */
[----:B------:R-:W-:Y:S08]  /*2120*/  HMMA.16816.F32 R96, R40, R86, R120 ;  /* 0x000000562860723c */ /* 0x000ff00000001878 */
[----:B------:R-:W-:Y:S08]  /*2130*/  HMMA.16816.F32 R84, R32, R70, R108 ;  /* 0x000000462054723c */ /* 0x000ff0000000186c */
[-C--:B---3--:R-:W-:Y:S08]  /*2140*/  HMMA.16816.F32 R76, R20, R52.reuse, R72 ;  /* 0x00000034144c723c */ /* 0x088ff00000001848 */
[----:B------:R-:W-:Y:S01]  /*2150*/  HMMA.16816.F32 R68, R16, R52, R56 ;  /* 0x000000341044723c */ /* 0x000fe20000001838 */
[----:B------:R-:W3:Y:S07]  /*2160*/  LDSM.16.M88.4 R56, [R223+0x1400] ;  /* 0x00140000df38783b */ /* 0x000eee0000000200 */
[-C--:B------:R-:W-:Y:S08]  /*2170*/  HMMA.16816.F32 R72, R28, R62.reuse, R80 ;  /* 0x0000003e1c48723c */ /* 0x080ff00000001850 */
[----:B------:R-:W-:Y:S08]  /*2180*/  HMMA.16816.F32 R80, R24, R62, R84 ;  /* 0x0000003e1850723c */ /* 0x000ff00000001854 */
[----:B-1----:R-:W-:Y:S08]  /*2190*/  HMMA.16816.F32 R88, R12, R44, R76 ;  /* 0x0000002c0c58723c */ /* 0x002ff0000000184c */
[----:B--2---:R-:W-:Y:S08]  /*21a0*/  HMMA.16816.F32 R76, R36, R48, R92 ;  /* 0x00000030244c723c */ /* 0x004ff0000000185c */
[C---:B------:R-:W-:Y:S08]  /*21b0*/  HMMA.16816.F32 R116, R40.reuse, R112, R116 ;  /* 0x000000702874723c */ /* 0x040ff00000001874 */
[----:B------:R-:W-:Y:S01]  /*21c0*/  HMMA.16816.F32 R128, R40, R102, R128 ;  /* 0x000000662880723c */ /* 0x000fe20000001880 */
[----:B------:R-:W-:-:S04]  /*21d0*/  FMUL.FTZ R0, R88, c[0x0][0x320] ;  /* 0x0000c80058007a20 */ /* 0x000fc80000410000 */
[----:B------:R1:W2:Y:S03]  /*21e0*/  MUFU.TANH R164, R0 ;  /* 0x0000000000a47308 */ /* 0x0002a60000002400 */
[----:B------:R-:W-:Y:S01]  /*21f0*/  HMMA.16816.F32 R124, R40, R114, R124 ;  /* 0x00000072287c723c */ /* 0x000fe2000000187c */
[----:B------:R-:W2:Y:S07]  /*2200*/  LDSM.16.M88.4 R40, [R220+0x5500] ;  /* 0x00550000dc28783b */ /* 0x000eae0000000200 */
[----:B------:R-:W-:Y:S01]  /*2210*/  HMMA.16816.F32 R84, R8, R44, R68 ;  /* 0x0000002c0854723c */ /* 0x000fe20000001844 */
[----:B-1----:R-:W-:-:S07]  /*2220*/  FMUL.FTZ R0, R89, c[0x0][0x320] ;  /* 0x0000c80059007a20 */ /* 0x002fce0000410000 */
[-C--:B------:R-:W-:Y:S01]  /*2230*/  HMMA.16816.F32 R68, R20, R54.reuse, R72 ;  /* 0x000000361444723c */ /* 0x080fe20000001848 */
[----:B------:R1:W1:Y:S07]  /*2240*/  MUFU.TANH R163, R0 ;  /* 0x0000000000a37308 */ /* 0x00026e0000002400 */
[----:B------:R-:W-:Y:S01]  /*2250*/  HMMA.16816.F32 R72, R16, R54, R80 ;  /* 0x000000361048723c */ /* 0x000fe20000001850 */
[----:B------:R-:W2:Y:S07]  /*2260*/  LDSM.16.M88.4 R52, [R223+0x2400] ;  /* 0x00240000df34783b */ /* 0x000eae0000000200 */
[----:B------:R-:W-:Y:S01]  /*2270*/  HMMA.16816.F32 R60, R32, R48, R104 ;  /* 0x00000030203c723c */ /* 0x000fe20000001868 */
[----:B-1----:R-:W-:-:S04]  /*2280*/  FMUL.FTZ R0, R90, c[0x0][0x320] ;  /* 0x0000c8005a007a20 */ /* 0x002fc80000410000 */
[----:B------:R1:W1:Y:S03]  /*2290*/  MUFU.TANH R161, R0 ;  /* 0x0000000000a17308 */ /* 0x0002660000002400 */
[----:B---3--:R-:W-:Y:S08]  /*22a0*/  HMMA.16816.F32 R76, R28, R56, R76 ;  /* 0x000000381c4c723c */ /* 0x008ff0000000184c */
[----:B------:R-:W-:Y:S01]  /*22b0*/  HMMA.16816.F32 R80, R12, R46, R68 ;  /* 0x0000002e0c50723c */ /* 0x000fe20000001844 */
[----:B-1----:R-:W-:-:S07]  /*22c0*/  FMUL.FTZ R0, R91, c[0x0][0x320] ;  /* 0x0000c8005b007a20 */ /* 0x002fce0000410000 */
[----:B------:R-:W-:Y:S01]  /*22d0*/  HMMA.16816.F32 R92, R8, R46, R72 ;  /* 0x0000002e085c723c */ /* 0x000fe20000001848 */
[----:B------:R1:W3:Y:S07]  /*22e0*/  MUFU.TANH R160, R0 ;  /* 0x0000000000a07308 */ /* 0x0002ee0000002400 */
[----:B------:R-:W-:Y:S01]  /*22f0*/  HMMA.16816.F32 R68, R24, R56, R60 ;  /* 0x000000381844723c */ /* 0x000fe2000000183c */
[----:B------:R-:W3:Y:S07]  /*2300*/  LDSM.16.M88.4 R60, [R220+0x4900] ;  /* 0x00490000dc3c783b */ /* 0x000eee0000000200 */
[----:B------:R-:W-:Y:S01]  /*2310*/  HMMA.16816.F32 R44, R36, R50, R96 ;  /* 0x00000032242c723c */ /* 0x000fe20000001860 */
[----:B-1----:R-:W-:-:S04]  /*2320*/  FMUL.FTZ R0, R84, c[0x0][0x320] ;  /* 0x0000c80054007a20 */ /* 0x002fc80000410000 */
[----:B------:R1:W1:Y:S03]  /*2330*/  MUFU.TANH R151, R0 ;  /* 0x0000000000977308 */ /* 0x0002660000002400 */
[----:B--2---:R-:W-:Y:S08]  /*2340*/  HMMA.16816.F32 R72, R20, R40, R76 ;  /* 0x000000281448723c */ /* 0x004ff0000000184c */
[----:B------:R-:W-:Y:S01]  /*2350*/  HMMA.16816.F32 R76, R32, R50, R136 ;  /* 0x00000032204c723c */ /* 0x000fe20000001888 */
[----:B-1----:R-:W-:-:S07]  /*2360*/  FMUL.FTZ R0, R85, c[0x0][0x320] ;  /* 0x0000c80055007a20 */ /* 0x002fce0000410000 */
[----:B------:R-:W-:Y:S01]  /*2370*/  HMMA.16816.F32 R68, R16, R40, R68 ;  /* 0x000000281044723c */ /* 0x000fe20000001844 */
[----:B------:R1:W2:Y:S07]  /*2380*/  MUFU.TANH R123, R0 ;  /* 0x00000000007b7308 */ /* 0x0002ae0000002400 */
[----:B------:R-:W-:Y:S01]  /*2390*/  HMMA.16816.F32 R48, R28, R58, R44 ;  /* 0x0000003a1c30723c */ /* 0x000fe2000000182c */
[----:B------:R-:W2:Y:S01]  /*23a0*/  LDSM.16.M88.4 R44, [R223+0x1800] ;  /* 0x00180000df2c783b */ /* 0x000ea20000000200 */
[----:B-1----:R-:W-:-:S04]  /*23b0*/  FMUL.FTZ R0, R86, c[0x0][0x320] ;  /* 0x0000c80056007a20 */ /* 0x002fc80000410000 */
[----:B------:R1:W1:Y:S10]  /*23c0*/  MUFU.TANH R122, R0 ;  /* 0x00000000007a7308 */ /* 0x0002740000002400 */
[----:B------:R-:W-:Y:S08]  /*23d0*/  HMMA.16816.F32 R88, R8, R52, R68 ;  /* 0x000000340858723c */ /* 0x000ff00000001844 */
[----:B------:R-:W-:Y:S01]  /*23e0*/  HMMA.16816.F32 R68, R20, R42, R48 ;  /* 0x0000002a1444723c */ /* 0x000fe20000001830 */
[----:B-1----:R-:W-:-:S07]  /*23f0*/  FMUL.FTZ R0, R87, c[0x0][0x320] ;  /* 0x0000c80057007a20 */ /* 0x002fce0000410000 */
[----:B---3--:R-:W-:Y:S01]  /*2400*/  HMMA.16816.F32 R48, R32, R60, R140 ;  /* 0x0000003c2030723c */ /* 0x008fe2000000188c */
[----:B------:R1:W3:-:S15]  /*2410*/  MUFU.TANH R120, R0 ;  /* 0x0000000000787308 */ /* 0x0002de0000002400 */
[----:B------:R-:W-:Y:S01]  /*2420*/  HMMA.16816.F32 R84, R12, R54, R68 ;  /* 0x000000360c54723c */ /* 0x000fe20000001844 */
[----:B-1----:R-:W-:-:S04]  /*2430*/  FMUL.FTZ R0, R80, c[0x0][0x320] ;  /* 0x0000c80050007a20 */ /* 0x002fc80000410000 */
[----:B------:R1:W1:Y:S03]  /*2440*/  MUFU.TANH R121, R0 ;  /* 0x0000000000797308 */ /* 0x0002660000002400 */
[----:B------:R-:W-:Y:S01]  /*2450*/  HMMA.16816.F32 R68, R36, R62, R128 ;  /* 0x0000003e2444723c */ /* 0x000fe20000001880 */
[----:B-1----:R-:W-:-:S04]  /*2460*/  FMUL.FTZ R0, R81, c[0x0][0x320] ;  /* 0x0000c80051007a20 */ /* 0x002fc80000410000 */
[----:B------:R1:W1:Y:S02]  /*2470*/  MUFU.TANH R115, R0 ;  /* 0x0000000000737308 */ /* 0x0002640000002400 */
[----:B-1----:R-:W-:-:S06]  /*2480*/  FMUL.FTZ R0, R82, c[0x0][0x320] ;  /* 0x0000c80052007a20 */ /* 0x002fcc0000410000 */
[----:B------:R1:W1:Y:S02]  /*2490*/  MUFU.TANH R114, R0 ;  /* 0x0000000000727308 */ /* 0x0002640000002400 */
[----:B-1----:R-:W-:Y:S02]  /*24a0*/  FMUL.FTZ R0, R83, c[0x0][0x320] ;  /* 0x0000c80053007a20 */ /* 0x002fe40000410000 */
[----:B------:R-:W-:Y:S04]  /*24b0*/  HMMA.16816.F32 R80, R12, R52, R72 ;  /* 0x000000340c50723c */ /* 0x000fe80000001848 */
[----:B------:R1:W1:Y:S04]  /*24c0*/  MUFU.TANH R113, R0 ;  /* 0x0000000000717308 */ /* 0x0002680000002400 */
[----:B------:R-:W-:Y:S01]  /*24d0*/  HMMA.16816.F32 R72, R24, R58, R76 ;  /* 0x0000003a1848723c */ /* 0x000fe2000000184c */
[----:B------:R-:W3:Y:S07]  /*24e0*/  LDSM.16.M88.4 R56, [R220+0x5900] ;  /* 0x00590000dc38783b */ /* 0x000eee0000000200 */
[----:B------:R-:W-:Y:S01]  /*24f0*/  HMMA.16816.F32 R76, R36, R60, R132 ;  /* 0x0000003c244c723c */ /* 0x000fe20000001884 */
[----:B-1----:R-:W-:-:S04]  /*2500*/  FMUL.FTZ R0, R92, c[0x0][0x320] ;  /* 0x0000c8005c007a20 */ /* 0x002fc80000410000 */
[----:B------:R1:W1:Y:S03]  /*2510*/  MUFU.TANH R112, R0 ;  /* 0x0000000000707308 */ /* 0x0002660000002400 */
[----:B------:R-:W-:Y:S08]  /*2520*/  HMMA.16816.F32 R60, R32, R62, R144 ;  /* 0x0000003e203c723c */ /* 0x000ff00000001890 */
[----:B------:R-:W-:Y:S01]  /*2530*/  HMMA.16816.F32 R72, R16, R42, R72 ;  /* 0x0000002a1048723c */ /* 0x000fe20000001848 */
[----:B------:R-:W-:Y:S01]  /*2540*/  LDSM.16.M88.4 R40, [R223+0x2800] ;  /* 0x00280000df28783b */ /* 0x000fe20000000200 */
[----:B-1----:R-:W-:-:S06]  /*2550*/  FMUL.FTZ R0, R93, c[0x0][0x320] ;  /* 0x0000c8005d007a20 */ /* 0x002fcc0000410000 */
[----:B--2---:R-:W-:Y:S01]  /*2560*/  HMMA.16816.F32 R76, R28, R44, R76 ;  /* 0x0000002c1c4c723c */ /* 0x004fe2000000184c */
[----:B------:R1:W2:Y:S02]  /*2570*/  MUFU.TANH R111, R0 ;  /* 0x00000000006f7308 */ /* 0x0002a40000002400 */
[----:B-1----:R-:W-:-:S06]  /*2580*/  FMUL.FTZ R0, R94, c[0x0][0x320] ;  /* 0x0000c8005e007a20 */ /* 0x002fcc0000410000 */
[----:B------:R1:W1:Y:S02]  /*2590*/  MUFU.TANH R110, R0 ;  /* 0x00000000006e7308 */ /* 0x0002640000002400 */
[----:B-1----:R-:W-:-:S05]  /*25a0*/  FMUL.FTZ R0, R95, c[0x0][0x320] ;  /* 0x0000c8005f007a20 */ /* 0x002fca0000410000 */
[----:B------:R-:W-:Y:S01]  /*25b0*/  HMMA.16816.F32 R92, R8, R54, R72 ;  /* 0x00000036085c723c */ /* 0x000fe20000001848 */
[----:B------:R1:W1:Y:S07]  /*25c0*/  MUFU.TANH R108, R0 ;  /* 0x00000000006c7308 */ /* 0x00026e0000002400 */
[----:B---3--:R-:W-:Y:S08]  /*25d0*/  HMMA.16816.F32 R52, R20, R56, R76 ;  /* 0x000000381434723c */ /* 0x008ff0000000184c */
[----:B------:R-:W-:Y:S01]  /*25e0*/  HMMA.16816.F32 R76, R28, R46, R68 ;  /* 0x0000002e1c4c723c */ /* 0x000fe20000001844 */
[----:B-1----:R-:W-:-:S04]  /*25f0*/  FMUL.FTZ R0, R80, c[0x0][0x320] ;  /* 0x0000c80050007a20 */ /* 0x002fc80000410000 */
[----:B------:R1:W3:Y:S03]  /*2600*/  MUFU.TANH R109, R0 ;  /* 0x00000000006d7308 */ /* 0x0002e60000002400 */
[----:B------:R-:W-:Y:S01]  /*2610*/  HMMA.16816.F32 R68, R24, R46, R60 ;  /* 0x0000002e1844723c */ /* 0x000fe2000000183c */
[----:B-1----:R-:W-:-:S04]  /*2620*/  FMUL.FTZ R0, R81, c[0x0][0x320] ;  /* 0x0000c80051007a20 */ /* 0x002fc80000410000 */
[----:B------:R1:W1:Y:S02]  /*2630*/  MUFU.TANH R106, R0 ;  /* 0x00000000006a7308 */ /* 0x0002640000002400 */
[----:B-1----:R-:W-:-:S06]  /*2640*/  FMUL.FTZ R0, R82, c[0x0][0x320] ;  /* 0x0000c80052007a20 */ /* 0x002fcc0000410000 */
[----:B------:R1:W1:Y:S02]  /*2650*/  MUFU.TANH R107, R0 ;  /* 0x00000000006b7308 */ /* 0x0002640000002400 */
[----:B-1----:R-:W-:Y:S02]  /*2660*/  FMUL.FTZ R0, R83, c[0x0][0x320] ;  /* 0x0000c80053007a20 */ /* 0x002fe40000410000 */
[----:B------:R-:W-:Y:S01]  /*2670*/  HMMA.16816.F32 R80, R24, R44, R48 ;  /* 0x0000002c1850723c */ /* 0x000fe20000001830 */
[----:B------:R-:W1:Y:S03]  /*2680*/  LDSM.16.M88.4 R48, [R220+0x4d00] ;  /* 0x004d0000dc30783b */ /* 0x000e660000000200 */
[----:B------:R2:W1:Y:S01]  /*2690*/  MUFU.TANH R105, R0 ;  /* 0x0000000000697308 */ /* 0x0004620000002400 */
[----:B------:R-:W-:Y:S01]  /*26a0*/  LDSM.16.M88.4 R44, [R220+0x5d00] ;  /* 0x005d0000dc2c783b */ /* 0x000fe20000000200 */
[----:B--2---:R-:W-:-:S06]  /*26b0*/  FMUL.FTZ R0, R88, c[0x0][0x320] ;  /* 0x0000c80058007a20 */ /* 0x004fcc0000410000 */
[----:B------:R2:W1:-:S12]  /*26c0*/  MUFU.TANH R104, R0 ;  /* 0x0000000000687308 */ /* 0x0004580000002400 */
[----:B------:R-:W-:Y:S01]  /*26d0*/  HMMA.16816.F32 R72, R16, R56, R80 ;  /* 0x000000381048723c */ /* 0x000fe20000001850 */
[----:B--2---:R-:W-:-:S07]  /*26e0*/  FMUL.FTZ R0, R89, c[0x0][0x320] ;  /* 0x0000c80059007a20 */ /* 0x004fce0000410000 */
[-C--:B-1----:R-:W-:Y:S01]  /*26f0*/  HMMA.16816.F32 R60, R36, R48.reuse, R116 ;  /* 0x00000030243c723c */ /* 0x082fe20000001874 */
[----:B------:R1:W2:Y:S07]  /*2700*/  MUFU.TANH R101, R0 ;  /* 0x0000000000657308 */ /* 0x0002ae0000002400 */
[----:B------:R-:W-:Y:S08]  /*2710*/  HMMA.16816.F32 R80, R32, R48, R152 ;  /* 0x000000302050723c */ /* 0x000ff00000001898 */
[----:B------:R-:W-:Y:S01]  /*2720*/  HMMA.16816.F32 R36, R36, R50, R124 ;  /* 0x000000322424723c */ /* 0x000fe2000000187c */
[----:B-1----:R-:W-:-:S04]  /*2730*/  FMUL.FTZ R0, R90, c[0x0][0x320] ;  /* 0x0000c8005a007a20 */ /* 0x002fc80000410000 */
[----:B------:R1:W1:Y:S03]  /*2740*/  MUFU.TANH R100, R0 ;  /* 0x0000000000647308 */ /* 0x0002660000002400 */
[----:B------:R-:W-:Y:S01]  /*2750*/  HMMA.16816.F32 R32, R32, R50, R156 ;  /* 0x000000322020723c */ /* 0x000fe2000000189c */
[----:B-1----:R-:W-:-:S07]  /*2760*/  FMUL.FTZ R0, R91, c[0x0][0x320] ;  /* 0x0000c8005b007a20 */ /* 0x002fce0000410000 */
[----:B------:R-:W-:Y:S01]  /*2770*/  HMMA.16816.F32 R88, R8, R40, R72 ;  /* 0x000000280858723c */ /* 0x000fe20000001848 */
[----:B------:R1:W1:Y:S07]  /*2780*/  MUFU.TANH R65, R0 ;  /* 0x0000000000417308 */ /* 0x00026e0000002400 */
[-C--:B------:R-:W-:Y:S08]  /*2790*/  HMMA.16816.F32 R72, R20, R58.reuse, R76 ;  /* 0x0000003a1448723c */ /* 0x080ff0000000184c */
[----:B------:R-:W-:Y:S01]  /*27a0*/  HMMA.16816.F32 R76, R16, R58, R68 ;  /* 0x0000003a104c723c */ /* 0x000fe20000001844 */
[----:B------:R-:W-:Y:S01]  /*27b0*/  LDSM.16.M88.4 R56, [R223+0x2c00] ;  /* 0x002c0000df38783b */ /* 0x000fe20000000200 */
[----:B-1----:R-:W-:-:S04]  /*27c0*/  FMUL.FTZ R0, R84, c[0x0][0x320] ;  /* 0x0000c80054007a20 */ /* 0x002fc80000410000 */
[----:B------:R1:W1:Y:S10]  /*27d0*/  MUFU.TANH R102, R0 ;  /* 0x0000000000667308 */ /* 0x0002740000002400 */
[----:B------:R-:W-:Y:S01]  /*27e0*/  HMMA.16816.F32 R72, R12, R42, R72 ;  /* 0x0000002a0c48723c */ /* 0x000fe20000001848 */
[----:B-1----:R-:W-:-:S07]  /*27f0*/  FMUL.FTZ R0, R85, c[0x0][0x320] ;  /* 0x0000c80055007a20 */ /* 0x002fce0000410000 */
[----:B------:R-:W-:Y:S01]  /*2800*/  HMMA.16816.F32 R76, R8, R42, R76 ;  /* 0x0000002a084c723c */ /* 0x000fe2000000184c */
[----:B------:R1:W1:Y:S02]  /*2810*/  MUFU.TANH R103, R0 ;  /* 0x0000000000677308 */ /* 0x0002640000002400 */
[----:B-1----:R-:W-:-:S06]  /*2820*/  FMUL.FTZ R0, R86, c[0x0][0x320] ;  /* 0x0000c80056007a20 */ /* 0x002fcc0000410000 */
[----:B------:R1:W1:Y:S02]  /*2830*/  MUFU.TANH R99, R0 ;  /* 0x0000000000637308 */ /* 0x0002640000002400 */
[----:B-1----:R-:W-:Y:S02]  /*2840*/  FMUL.FTZ R0, R87, c[0x0][0x320] ;  /* 0x0000c80057007a20 */ /* 0x002fe40000410000 */
[----:B------:R-:W-:Y:S01]  /*2850*/  HMMA.16816.F32 R84, R12, R40, R52 ;  /* 0x000000280c54723c */ /* 0x000fe20000001834 */
[----:B------:R-:W1:Y:S03]  /*2860*/  LDSM.16.M88.4 R52, [R223+0x1c00] ;  /* 0x001c0000df34783b */ /* 0x000e660000000200 */
[----:B------:R2:W1:Y:S01]  /*2870*/  MUFU.TANH R98, R0 ;  /* 0x0000000000627308 */ /* 0x0004620000002400 */
[----:B------:R-:W-:-:S04]  /*2880*/  DEPBAR.LE SB0, 0x0 ;  /* 0x000080000000791a */ /* 0x000fc80000000000 */
[----:B--2---:R-:W-:-:S04]  /*2890*/  FMUL.FTZ R0, R92, c[0x0][0x320] ;  /* 0x0000c8005c007a20 */ /* 0x004fc80000410000 */
[----:B------:R2:W1:Y:S02]  /*28a0*/  MUFU.TANH R97, R0 ;  /* 0x0000000000617308 */ /* 0x0004640000002400 */
[----:B--2---:R-:W-:Y:S01]  /*28b0*/  FMUL.FTZ R0, R93, c[0x0][0x320] ;  /* 0x0000c8005d007a20 */ /* 0x004fe20000410000 */
[-C--:B-1----:R-:W-:Y:S05]  /*28c0*/  HMMA.16816.F32 R60, R28, R52.reuse, R60 ;  /* 0x000000341c3c723c */ /* 0x082fea000000183c */
[----:B------:R1:W2:Y:S03]  /*28d0*/  MUFU.TANH R96, R0 ;  /* 0x0000000000607308 */ /* 0x0002a60000002400 */
[----:B------:R-:W-:Y:S08]  /*28e0*/  HMMA.16816.F32 R68, R24, R52, R80 ;  /* 0x000000341844723c */ /* 0x000ff00000001850 */
[----:B------:R-:W-:Y:S01]  /*28f0*/  HMMA.16816.F32 R28, R28, R54, R36 ;  /* 0x000000361c1c723c */ /* 0x000fe20000001824 */
[----:B-1----:R-:W-:-:S04]  /*2900*/  FMUL.FTZ R0, R94, c[0x0][0x320] ;  /* 0x0000c8005e007a20 */ /* 0x002fc80000410000 */
[----:B------:R1:W1:Y:S03]  /*2910*/  MUFU.TANH R66, R0 ;  /* 0x0000000000427308 */ /* 0x0002660000002400 */
[-C--:B------:R-:W-:Y:S08]  /*2920*/  HMMA.16816.F32 R60, R20, R44.reuse, R60 ;  /* 0x0000002c143c723c */ /* 0x080ff0000000183c */
[----:B------:R-:W-:Y:S01]  /*2930*/  HMMA.16816.F32 R36, R16, R44, R68 ;  /* 0x0000002c1024723c */ /* 0x000fe20000001844 */
[----:B-1----:R-:W-:-:S07]  /*2940*/  FMUL.FTZ R0, R95, c[0x0][0x320] ;  /* 0x0000c8005f007a20 */ /* 0x002fce0000410000 */
[----:B------:R-:W-:Y:S01]  /*2950*/  HMMA.16816.F32 R24, R24, R54, R32 ;  /* 0x000000361818723c */ /* 0x000fe20000001820 */
[----:B------:R1:W1:Y:S07]  /*2960*/  MUFU.TANH R67, R0 ;  /* 0x0000000000437308 */ /* 0x00026e0000002400 */
[----:B------:R-:W-:Y:S08]  /*2970*/  HMMA.16816.F32 R60, R12, R56, R60 ;  /* 0x000000380c3c723c */ /* 0x000ff0000000183c */
[----:B------:R-:W-:Y:S01]  /*2980*/  HMMA.16816.F32 R20, R20, R46, R28 ;  /* 0x0000002e1414723c */ /* 0x000fe2000000181c */
[----:B-1----:R-:W-:-:S04]  /*2990*/  FMUL.FTZ R0, R84, c[0x0][0x320] ;  /* 0x0000c80054007a20 */ /* 0x002fc80000410000 */
[----:B------:R1:W1:Y:S03]  /*29a0*/  MUFU.TANH R93, R0 ;  /* 0x00000000005d7308 */ /* 0x0002660000002400 */
[----:B------:R-:W-:Y:S08]  /*29b0*/  HMMA.16816.F32 R28, R8, R56, R36 ;  /* 0x00000038081c723c */ /* 0x000ff00000001824 */
[----:B------:R-:W-:Y:S01]  /*29c0*/  HMMA.16816.F32 R16, R16, R46, R24 ;  /* 0x0000002e1010723c */ /* 0x000fe20000001818 */
[----:B-1----:R-:W-:-:S07]  /*29d0*/  FMUL.FTZ R0, R85, c[0x0][0x320] ;  /* 0x0000c80055007a20 */ /* 0x002fce0000410000 */
[----:B------:R-:W-:Y:S01]  /*29e0*/  HMMA.16816.F32 R12, R12, R58, R20 ;  /* 0x0000003a0c0c723c */ /* 0x000fe20000001814 */
[----:B------:R1:W1:-:S15]  /*29f0*/  MUFU.TANH R94, R0 ;  /* 0x00000000005e7308 */ /* 0x00025e0000002400 */
[----:B------:R-:W-:Y:S01]  /*2a00*/  HMMA.16816.F32 R8, R8, R58, R16 ;  /* 0x0000003a0808723c */ /* 0x000fe20000001810 */
[----:B-1----:R-:W-:-:S04]  /*2a10*/  FMUL.FTZ R0, R86, c[0x0][0x320] ;  /* 0x0000c80056007a20 */ /* 0x002fc80000410000 */
[----:B------:R1:W1:Y:S02]  /*2a20*/  MUFU.TANH R92, R0 ;  /* 0x00000000005c7308 */ /* 0x0002640000002400 */
[----:B-1----:R-:W-:-:S06]  /*2a30*/  FMUL.FTZ R0, R87, c[0x0][0x320] ;  /* 0x0000c80057007a20 */ /* 0x002fcc0000410000 */
        /* <DEDUP_REMOVED lines=57> */
[----:B-1----:R-:W-:-:S04]  /*2dd0*/  LEA R0, R150, R148, 0x5 ;  /* 0x0000009496007211 */ /* 0x002fc800078e28ff */
[----:B------:R-:W-:Y:S01]  /*2de0*/  IADD3 R0, R149, R0, RZ ;  /* 0x0000000095007210 */ /* 0x000fe20007ffe0ff */
[----:B------:R-:W-:Y:S06]  /*2df0*/  BAR.SYNC.DEFER_BLOCKING 0x0 ;  /* 0x0000000000007b1d */ /* 0x000fec0000010000 */
[----:B------:R-:W-:Y:S05]  /*2e00*/  @!P4 BRA `(.L_x_10) ;  /* 0x000004200000c947 */ /* 0x000fea0003800000 */
[----:B--234-:R-:W-:Y:S02]  /*2e10*/  IMAD R3, R165, 0x40, R178 ;  /* 0x00000040a5037824 */ /* 0x01cfe400078e02b2 */
[----:B------:R-:W-:-:S03]  /*2e20*/  IMAD.MOV.U32 R227, RZ, RZ, RZ ;  /* 0x000000ffffe37224 */ /* 0x000fc600078e00ff */
[----:B------:R-:W-:-:S05]  /*2e30*/  IADD3 R3, R3, -0x40, R177 ;  /* 0xffffffc003037810 */ /* 0x000fca0007ffe0b1 */
[----:B------:R-:W-:-:S04]  /*2e40*/  @P0 IMAD.HI.U32 R5, R3, c[0x0][0x2bc], RZ ;  /* 0x0000af0003050a27 */ /* 0x000fc800078e00ff */
[----:B------:R-:W-:Y:S01]  /*2e50*/  IMAD.MOV.U32 R2, RZ, RZ, R3 ;  /* 0x000000ffff027224 */ /* 0x000fe200078e0003 */
[----:B------:R-:W-:-:S04]  /*2e60*/  @P0 SHF.R.U32.HI R2, RZ, c[0x0][0x2c0], R5 ;  /* 0x0000b000ff020a19 */ /* 0x000fc80000011605 */
[----:B------:R-:W-:-:S04]  /*2e70*/  @!P6 IADD3 R5, P4, R2, R174, RZ ;  /* 0x000000ae0205e210 */ /* 0x000fc80007f9e0ff */
[----:B------:R-:W-:Y:S02]  /*2e80*/  @!P6 LEA.HI.X.SX32 R7, R2, R171, 0x1, P4 ;  /* 0x000000ab0207e211 */ /* 0x000fe400020f0eff */
[----:B------:R-:W-:-:S04]  /*2e90*/  @!P6 LEA R6, P4, R5, c[0x0][0x2a0], 0x2 ;  /* 0x0000a8000506ea11 */ /* 0x000fc800078810ff */
[----:B------:R-:W-:-:S05]  /*2ea0*/  @!P6 LEA.HI.X R7, R5, c[0x0][0x2a4], R7, 0x2, P4 ;  /* 0x0000a9000507ea11 */ /* 0x000fca00020f1407 */
[----:B------:R1:W2:Y:S01]  /*2eb0*/  @!P6 LDG.E R227, [R6.64] ;  /* 0x0000000606e3e981 */ /* 0x0002a2000c1e1900 */
[----:B------:R-:W-:Y:S01]  /*2ec0*/  IMAD.MOV R2, RZ, RZ, -R2 ;  /* 0x000000ffff027224 */ /* 0x000fe200078e0a02 */
[----:B------:R-:W-:Y:S01]  /*2ed0*/  SEL R20, RZ, 0x10, P3 ;  /* 0x00000010ff147807 */ /* 0x000fe20001800000 */
[----:B------:R-:W-:Y:S01]  /*2ee0*/  IMAD.SHL.U32 R8, R64, 0x2, RZ ;  /* 0x0000000240087824 */ /* 0x000fe200078e00ff */
[----:B------:R-:W-:Y:S01]  /*2ef0*/  SEL R21, RZ, 0x10, P2 ;  /* 0x00000010ff157807 */ /* 0x000fe20001000000 */
[----:B------:R-:W-:Y:S01]  /*2f00*/  IMAD R230, R2, c[0x0][0x2b8], R3 ;  /* 0x0000ae0002e67a24 */ /* 0x000fe200078e0203 */
[----:B------:R-:W-:Y:S02]  /*2f10*/  SEL R19, RZ, 0x10, P1 ;  /* 0x00000010ff137807 */ /* 0x000fe40000800000 */
[----:B------:R-:W-:Y:S02]  /*2f20*/  IADD3 R12, -R21, 0x10, RZ ;  /* 0x00000010150c7810 */ /* 0x000fe40007ffe1ff */
[----:B------:R-:W-:-:S02]  /*2f30*/  SHF.R.S32.HI R2, RZ, 0x1f, R230 ;  /* 0x0000001fff027819 */ /* 0x000fc400000114e6 */
[----:B------:R-:W-:Y:S02]  /*2f40*/  SHF.L.U64.HI R9, R64, 0x1, R169 ;  /* 0x0000000140097819 */ /* 0x000fe400000102a9 */
[----:B------:R-:W-:Y:S01]  /*2f50*/  LOP3.LUT R12, R12, 0xf, RZ, 0xc0, !PT ;  /* 0x0000000f0c0c7812 */ /* 0x000fe200078ec0ff */
[----:B------:R-:W-:Y:S01]  /*2f60*/  IMAD R5, R2, c[0x0][0x1e0], RZ ;  /* 0x0000780002057a24 */ /* 0x000fe200078e02ff */
[----:B------:R-:W-:Y:S01]  /*2f70*/  IADD3 R10, -R19, 0x10, RZ ;  /* 0x00000010130a7810 */ /* 0x000fe20007ffe1ff */
[----:B------:R-:W-:Y:S01]  /*2f80*/  IMAD.WIDE.U32 R2, R230, c[0x0][0x1e0], RZ ;  /* 0x00007800e6027a25 */ /* 0x000fe200078e00ff */
[----:B------:R-:W-:Y:S02]  /*2f90*/  SHF.L.U64.HI R18, R184, 0x1, R167 ;  /* 0x00000001b8127819 */ /* 0x000fe400000102a7 */
[----:B------:R-:W-:Y:S01]  /*2fa0*/  LOP3.LUT R10, R10, 0xf, RZ, 0xc0, !PT ;  /* 0x0000000f0a0a7812 */ /* 0x000fe200078ec0ff */
[----:B------:R-:W-:-:S04]  /*2fb0*/  IMAD R5, R230, c[0x0][0x1e4], R5 ;  /* 0x00007900e6057a24 */ /* 0x000fc800078e0205 */
[----:B------:R-:W-:Y:S01]  /*2fc0*/  IMAD.IADD R3, R3, 0x1, R5 ;  /* 0x0000000103037824 */ /* 0x000fe200078e0205 */
[----:B-1----:R-:W-:Y:S02]  /*2fd0*/  IADD3 R6, -R20, 0x10, RZ ;  /* 0x0000001014067810 */ /* 0x002fe40007ffe1ff */
[----:B------:R-:W-:Y:S02]  /*2fe0*/  SHF.L.U64.HI R7, R183, 0x1, R168 ;  /* 0x00000001b7077819 */ /* 0x000fe400000102a8 */
[----:B--2---:R-:W-:Y:S01]  /*2ff0*/  SHF.R.S32.HI R5, RZ, 0x1f, R227 ;  /* 0x0000001fff057819 */ /* 0x004fe200000114e3 */
[----:B------:R-:W-:-:S04]  /*3000*/  IMAD.WIDE.U32 R2, R227, c[0x0][0x1f0], R2 ;  /* 0x00007c00e3027a25 */ /* 0x000fc800078e0002 */
[----:B------:R-:W-:Y:S01]  /*3010*/  IMAD R5, R5, c[0x0][0x1f0], RZ ;  /* 0x00007c0005057a24 */ /* 0x000fe200078e02ff */
[----:B------:R-:W-:-:S03]  /*3020*/  IADD3 R2, P4, R172, R2, RZ ;  /* 0x00000002ac027210 */ /* 0x000fc60007f9e0ff */
[----:B------:R-:W-:-:S05]  /*3030*/  IMAD R5, R227, c[0x0][0x1f4], R5 ;  /* 0x00007d00e3057a24 */ /* 0x000fca00078e0205 */
[----:B------:R-:W-:Y:S02]  /*3040*/  IADD3.X R3, R170, R3, R5, P4, !PT ;  /* 0x00000003aa037210 */ /* 0x000fe400027fe405 */
[----:B------:R-:W-:-:S04]  /*3050*/  LEA R5, P4, R2, c[0x0][0x1c8], 0x1 ;  /* 0x0000720002057a11 */ /* 0x000fc800078808ff */
[----:B------:R-:W-:Y:S01]  /*3060*/  LEA.HI.X R17, R2, c[0x0][0x1cc], R3, 0x1, P4 ;  /* 0x0000730002117a11 */ /* 0x000fe200020f0c03 */
[----:B------:R-:W-:Y:S04]  /*3070*/  SHFL.IDX PT, R16, R5, RZ, 0x1c1f ;  /* 0x001c1fff05107589 */ /* 0x000fe800000e0000 */
[----:B------:R1:W2:Y:S04]  /*3080*/  SHFL.IDX PT, R2, R5, 0x1, 0x1c1f ;  /* 0x003c1f0005027f89 */ /* 0x0002a800000e0000 */
[----:B------:R-:W3:Y:S04]  /*3090*/  SHFL.IDX PT, R3, R17, 0x1, 0x1c1f ;  /* 0x003c1f0011037f89 */ /* 0x000ee800000e0000 */
[----:B------:R-:W4:Y:S01]  /*30a0*/  SHFL.IDX PT, R17, R17, RZ, 0x1c1f ;  /* 0x001c1fff11117589 */ /* 0x000f2200000e0000 */
[----:B-1----:R-:W-:Y:S01]  /*30b0*/  LOP3.LUT R5, R6, 0xf, RZ, 0xc0, !PT ;  /* 0x0000000f06057812 */ /* 0x002fe200078ec0ff */
[----:B------:R-:W-:-:S03]  /*30c0*/  IMAD.SHL.U32 R6, R183, 0x2, RZ ;  /* 0x00000002b7067824 */ /* 0x000fc600078e00ff */
[----:B--2---:R-:W-:Y:S01]  /*30d0*/  IADD3 R14, P5, P4, R5, R2, R8 ;  /* 0x00000002050e7210 */ /* 0x004fe20007cbe008 */
[----:B------:R-:W-:-:S03]  /*30e0*/  IMAD.SHL.U32 R5, R184, 0x2, RZ ;  /* 0x00000002b8057824 */ /* 0x000fc600078e00ff */
[----:B---3--:R-:W-:Y:S02]  /*30f0*/  IADD3.X R15, RZ, R3, R9, P5, P4 ;  /* 0x00000003ff0f7210 */ /* 0x008fe40002fe8409 */
[----:B------:R-:W-:-:S04]  /*3100*/  IADD3 R12, P5, P4, R12, R2, R6 ;  /* 0x000000020c0c7210 */ /* 0x000fc80007cbe006 */
[----:B------:R-:W-:Y:S02]  /*3110*/  IADD3.X R13, RZ, R3, R7, P5, P4 ;  /* 0x00000003ff0d7210 */ /* 0x000fe40002fe8407 */
[----:B------:R-:W-:-:S04]  /*3120*/  IADD3 R10, P5, P4, R10, R2, R5 ;  /* 0x000000020a0a7210 */ /* 0x000fc80007cbe005 */
[----:B------:R-:W-:Y:S02]  /*3130*/  IADD3.X R11, RZ, R3, R18, P5, P4 ;  /* 0x00000003ff0b7210 */ /* 0x000fe40002fe8412 */
[C---:B------:R-:W-:Y:S02]  /*3140*/  IADD3 R8, P5, R16.reuse, R8, RZ ;  /* 0x0000000810087210 */ /* 0x040fe40007fbe0ff */
[----:B------:R-:W-:-:S03]  /*3150*/  IADD3 R6, P4, R16, R6, RZ ;  /* 0x0000000610067210 */ /* 0x000fc60007f9e0ff */
[C---:B----4-:R-:W-:Y:S01]  /*3160*/  IMAD.X R9, R17.reuse, 0x1, R9, P5 ;  /* 0x0000000111097824 */ /* 0x050fe200028e0609 */
[----:B------:R-:W-:Y:S01]  /*3170*/  ISETP.NE.U32.AND P5, PT, R20, RZ, PT ;  /* 0x000000ff1400720c */ /* 0x000fe20003fa5070 */
[C---:B------:R-:W-:Y:S01]  /*3180*/  IMAD.X R7, R17.reuse, 0x1, R7, P4 ;  /* 0x0000000111077824 */ /* 0x040fe200020e0607 */
[----:B------:R-:W-:Y:S02]  /*3190*/  IADD3 R2, P4, R16, R5, RZ ;  /* 0x0000000510027210 */ /* 0x000fe40007f9e0ff */
[----:B------:R1:W-:Y:S03]  /*31a0*/  LDGSTS.E.BYPASS.LTC128B.128 [R226+0x3100], [R8.64], !P3 ;  /* 0x0310000008e27fae */ /* 0x0003e6000d901d46 */
[----:B------:R-:W-:Y:S01]  /*31b0*/  IMAD.X R3, R17, 0x1, R18, P4 ;  /* 0x0000000111037824 */ /* 0x000fe200020e0612 */
[----:B------:R1:W-:Y:S01]  /*31c0*/  LDGSTS.E.BYPASS.LTC128B.128 [R226+0x4100], [R6.64], !P2 ;  /* 0x0410000006e27fae */ /* 0x0003e2000d101d46 */
[----:B------:R-:W-:-:S03]  /*31d0*/  ISETP.NE.U32.AND P4, PT, R21, RZ, PT ;  /* 0x000000ff1500720c */ /* 0x000fc60003f85070 */
[----:B------:R1:W-:Y:S04]  /*31e0*/  LDGSTS.E.BYPASS.LTC128B.128 [R226+0x5100], [R2.64], !P1 ;  /* 0x0510000002e27fae */ /* 0x0003e8000c901d46 */
[----:B------:R1:W-:Y:S01]  /*31f0*/  LDGSTS.E.BYPASS.LTC128B.128.ZFILL [R226+0x3900], [R14.64], P5 ;  /* 0x039000000ee27fae */ /* 0x0003e2000a941d46 */
[----:B------:R-:W-:-:S05]  /*3200*/  ISETP.NE.U32.AND P5, PT, R19, RZ, PT ;  /* 0x000000ff1300720c */ /* 0x000fca0003fa5070 */
[----:B------:R1:W-:Y:S08]  /*3210*/  LDGSTS.E.BYPASS.LTC128B.128.ZFILL [R226+0x4900], [R12.64], P4 ;  /* 0x049000000ce27fae */ /* 0x0003f0000a141d46 */
[----:B------:R1:W-:Y:S02]  /*3220*/  LDGSTS.E.BYPASS.LTC128B.128.ZFILL [R226+0x5900], [R10.64], P5 ;  /* 0x059000000ae27fae */ /* 0x0003e4000a941d46 */
.L_x_10:
[----:B-1234-:R-:W-:Y:S01]  /*3230*/  LOP3.LUT R2, R166, 0xffffffe0, RZ, 0xc0, !PT ;  /* 0xffffffe0a6027812 */ /* 0x01efe200078ec0ff */
[----:B------:R-:W-:Y:S01]  /*3240*/  IMAD.SHL.U32 R221, R0, 0x2, RZ ;  /* 0x0000000200dd7824 */ /* 0x000fe200078e00ff */
[----:B------:R-:W0:Y:S03]  /*3250*/  LDGDEPBAR ;  /* 0x00000000000079af */ /* 0x000e260000000000 */
[----:B------:R-:W-:-:S02]  /*3260*/  IMAD.IADD R2, R176, 0x1, -R2 ;  /* 0x00000001b0027824 */ /* 0x000fc400078e0a02 */
[----:B------:R-:W-:-:S03]  /*3270*/  IMAD R222, R4, 0x2, R221 ;  /* 0x0000000204de7824 */ /* 0x000fc600078e02dd */
[----:B------:R-:W-:-:S04]  /*3280*/  SHF.R.S32.HI R3, RZ, 0x1f, R2 ;  /* 0x0000001fff037819 */ /* 0x000fc80000011402 */
[----:B------:R-:W-:-:S04]  /*3290*/  LEA.HI R3, R3, R2, RZ, 0x2 ;  /* 0x0000000203037211 */ /* 0x000fc800078f10ff */
[----:B------:R-:W-:-:S05]  /*32a0*/  LOP3.LUT R3, R3, 0x7ffffffc, RZ, 0xc0, !PT ;  /* 0x7ffffffc03037812 */ /* 0x000fca00078ec0ff */
[----:B------:R-:W-:-:S04]  /*32b0*/  IMAD.IADD R2, R2, 0x1, -R3 ;  /* 0x0000000102027824 */ /* 0x000fc800078e0a03 */
[----:B------:R-:W-:-:S05]  /*32c0*/  IMAD R2, R2, -0x2, R162 ;  /* 0xfffffffe02027824 */ /* 0x000fca00078e02a2 */
[C---:B------:R-:W-:Y:S02]  /*32d0*/  ISETP.GT.AND P4, PT, R2.reuse, RZ, PT ;  /* 0x000000ff0200720c */ /* 0x040fe40003f84270 */
[----:B------:R-:W-:Y:S02]  /*32e0*/  ISETP.GT.AND P5, PT, R2, 0x1, PT ;  /* 0x000000010200780c */ /* 0x000fe40003fa4270 */
[----:B------:R-:W-:Y:S02]  /*32f0*/  FSEL R15, R122, -INF , P4 ;  /* 0xff8000007a0f7808 */ /* 0x000fe40002000000 */
[----:B------:R-:W-:Y:S02]  /*3300*/  FSEL R10, R151, -INF , P4 ;  /* 0xff800000970a7808 */ /* 0x000fe40002000000 */
[----:B------:R-:W-:Y:S02]  /*3310*/  FSEL R39, R161, -INF , P4 ;  /* 0xff800000a1277808 */ /* 0x000fe40002000000 */
[----:B------:R-:W-:-:S02]  /*3320*/  FSEL R32, R164, -INF , P4 ;  /* 0xff800000a4207808 */ /* 0x000fc40002000000 */
[----:B------:R-:W-:Y:S02]  /*3330*/  ISETP.GT.AND P4, PT, R2, 0x8, PT ;  /* 0x000000080200780c */ /* 0x000fe40003f84270 */
[----:B------:R-:W-:Y:S02]  /*3340*/  FSEL R11, R123, -INF , P5 ;  /* 0xff8000007b0b7808 */ /* 0x000fe40002800000 */
[----:B------:R-:W-:Y:S02]  /*3350*/  FSEL R16, R120, -INF , P5 ;  /* 0xff80000078107808 */ /* 0x000fe40002800000 */
[----:B------:R-:W-:Y:S02]  /*3360*/  FSEL R44, R160, -INF , P5 ;  /* 0xff800000a02c7808 */ /* 0x000fe40002800000 */
[----:B------:R-:W-:Y:S02]  /*3370*/  FSEL R36, R163, -INF , P5 ;  /* 0xff800000a3247808 */ /* 0x000fe40002800000 */
[----:B------:R-:W-:-:S02]  /*3380*/  ISETP.GT.AND P5, PT, R2, 0x9, PT ;  /* 0x000000090200780c */ /* 0x000fc40003fa4270 */
[----:B------:R-:W-:Y:S02]  /*3390*/  FSEL R13, R112, -INF , P4 ;  /* 0xff800000700d7808 */ /* 0x000fe40002000000 */
[----:B------:R-:W-:Y:S02]  /*33a0*/  FMNMX.FTZ R3, R10, R11, !PT ;  /* 0x0000000b0a037209 */ /* 0x000fe40007810000 */
        /* <DEDUP_REMOVED lines=30> */
[----:B------:R-:W-:Y:S02]  /*3590*/  FMNMX.FTZ R5, R15, R16, !PT ;  /* 0x000000100f057209 */ /* 0x000fe40007810000 */
[----:B------:R-:W-:Y:S02]  /*35a0*/  FSEL R67, R67, -INF , P5 ;  /* 0xff80000043437808 */ /* 0x000fe40002800000 */
[----:B------:R-:W-:Y:S02]  /*35b0*/  FSEL R130, R98, -INF , P5 ;  /* 0xff80000062827808 */ /* 0x000fe40002800000 */
[----:B------:R-:W-:-:S02]  /*35c0*/  FSEL R106, R103, -INF , P5 ;  /* 0xff800000676a7808 */ /* 0x000fc40002800000 */
[----:B------:R-:W-:Y:S02]  /*35d0*/  ISETP.GT.AND P5, PT, R2, 0x21, PT ;  /* 0x000000210200780c */ /* 0x000fe40003fa4270 */
[----:B------:R-:W-:Y:S02]  /*35e0*/  FSEL R131, R85, -INF , P4 ;  /* 0xff80000055837808 */ /* 0x000fe40002000000 */
[----:B------:R-:W-:Y:S02]  /*35f0*/  FMNMX.FTZ R3, R50, R3, !PT ;  /* 0x0000000332037209 */ /* 0x000fe40007810000 */
[----:B------:R-:W-:Y:S02]  /*3600*/  FMNMX.FTZ R5, R17, R5, !PT ;  /* 0x0000000511057209 */ /* 0x000fe40007810000 */
[----:B------:R-:W-:Y:S02]  /*3610*/  FSEL R155, R82, -INF , P4 ;  /* 0xff800000529b7808 */ /* 0x000fe40002000000 */
[----:B------:R-:W-:-:S02]  /*3620*/  FSEL R189, R92, -INF , P4 ;  /* 0xff8000005cbd7808 */ /* 0x000fc40002000000 */
[----:B------:R-:W-:Y:S02]  /*3630*/  FSEL R171, R93, -INF , P4 ;  /* 0xff8000005dab7808 */ /* 0x000fe40002000000 */
[----:B------:R-:W-:Y:S02]  /*3640*/  ISETP.GT.AND P4, PT, R2, 0x28, PT ;  /* 0x000000280200780c */ /* 0x000fe40003f84270 */
[----:B------:R-:W-:Y:S02]  /*3650*/  FSEL R154, R84, -INF , P5 ;  /* 0xff800000549a7808 */ /* 0x000fe40002800000 */
[----:B------:R-:W-:Y:S02]  /*3660*/  FMNMX.FTZ R3, R131, R3, !PT ;  /* 0x0000000383037209 */ /* 0x000fe40007810000 */
[----:B------:R-:W-:Y:S02]  /*3670*/  FMNMX.FTZ R5, R28, R5, !PT ;  /* 0x000000051c057209 */ /* 0x000fe40007810000 */
[----:B------:R-:W-:-:S02]  /*3680*/  FSEL R168, R81, -INF , P5 ;  /* 0xff80000051a87808 */ /* 0x000fc40002800000 */
[----:B------:R-:W-:Y:S02]  /*3690*/  FSEL R191, R86, -INF , P5 ;  /* 0xff80000056bf7808 */ /* 0x000fe40002800000 */
[----:B------:R-:W-:Y:S02]  /*36a0*/  FSEL R186, R94, -INF , P5 ;  /* 0xff8000005eba7808 */ /* 0x000fe40002800000 */
[----:B------:R-:W-:Y:S02]  /*36b0*/  ISETP.GT.AND P5, PT, R2, 0x29, PT ;  /* 0x000000290200780c */ /* 0x000fe40003fa4270 */
[----:B------:R-:W-:Y:S02]  /*36c0*/  FSEL R153, R69, -INF , P4 ;  /* 0xff80000045997808 */ /* 0x000fe40002000000 */
[----:B------:R-:W-:Y:S02]  /*36d0*/  FMNMX.FTZ R3, R154, R3, !PT ;  /* 0x000000039a037209 */ /* 0x000fe40007810000 */
[----:B------:R-:W-:-:S02]  /*36e0*/  FMNMX.FTZ R5, R51, R5, !PT ;  /* 0x0000000533057209 */ /* 0x000fc40007810000 */
[----:B------:R-:W-:Y:S02]  /*36f0*/  FSEL R169, R53, -INF , P4 ;  /* 0xff80000035a97808 */ /* 0x000fe40002000000 */
[----:B------:R-:W-:Y:S02]  /*3700*/  FSEL R190, R72, -INF , P4 ;  /* 0xff80000048be7808 */ /* 0x000fe40002000000 */
[----:B------:R-:W-:Y:S02]  /*3710*/  FSEL R188, R80, -INF , P4 ;  /* 0xff80000050bc7808 */ /* 0x000fe40002000000 */
[----:B------:R-:W-:Y:S02]  /*3720*/  ISETP.GT.AND P4, PT, R2, 0x30, PT ;  /* 0x000000300200780c */ /* 0x000fe40003f84270 */
[----:B------:R-:W-:Y:S02]  /*3730*/  FSEL R152, R68, -INF , P5 ;  /* 0xff80000044987808 */ /* 0x000fe40002800000 */
[----:B------:R-:W-:-:S02]  /*3740*/  FMNMX.FTZ R3, R153, R3, !PT ;  /* 0x0000000399037209 */ /* 0x000fc40007810000 */
[----:B------:R-:W-:Y:S02]  /*3750*/  FMNMX.FTZ R5, R65, R5, !PT ;  /* 0x0000000541057209 */ /* 0x000fe40007810000 */
[----:B------:R-:W-:Y:S02]  /*3760*/  FSEL R170, R41, -INF , P5 ;  /* 0xff80000029aa7808 */ /* 0x000fe40002800000 */
[----:B------:R-:W-:Y:S02]  /*3770*/  FSEL R192, R70, -INF , P5 ;  /* 0xff80000046c07808 */ /* 0x000fe40002800000 */
[----:B------:R-:W-:Y:S02]  /*3780*/  FSEL R187, R73, -INF , P5 ;  /* 0xff80000049bb7808 */ /* 0x000fe40002800000 */
[----:B------:R-:W-:Y:S02]  /*3790*/  ISETP.GT.AND P5, PT, R2, 0x31, PT ;  /* 0x000000310200780c */ /* 0x000fe40003fa4270 */
[----:B------:R-:W-:-:S02]  /*37a0*/  FSEL R207, R33, -INF , P4 ;  /* 0xff80000021cf7808 */ /* 0x000fc40002000000 */
[----:B------:R-:W-:Y:S02]  /*37b0*/  FMNMX.FTZ R3, R152, R3, !PT ;  /* 0x0000000398037209 */ /* 0x000fe40007810000 */
        /* <DEDUP_REMOVED lines=15> */
[----:B------:R-:W-:Y:S02]  /*38b0*/  FMNMX.FTZ R6, R32, R36, !PT ;  /* 0x0000002420067209 */ /* 0x000fe40007810000 */
[----:B------:R-:W-:-:S02]  /*38c0*/  FSEL R206, R22, -INF , P5 ;  /* 0xff80000016ce7808 */ /* 0x000fc40002800000 */
[----:B------:R-:W-:Y:S01]  /*38d0*/  FMNMX.FTZ R2, R204, R2, !PT ;  /* 0x00000002cc027209 */ /* 0x000fe20007810000 */
[----:B------:R-:W-:Y:S01]  /*38e0*/  LDSM.16.MT88.4 R20, [R221+0x1100] ;  /* 0x00110000dd14783b */ /* 0x000fe20000004200 */
[----:B------:R-:W-:Y:S02]  /*38f0*/  FMNMX.FTZ R3, R168, R3, !PT ;  /* 0x00000003a8037209 */ /* 0x000fe40007810000 */
[----:B------:R-:W-:Y:S02]  /*3900*/  FMNMX.FTZ R5, R37, R6, !PT ;  /* 0x0000000625057209 */ /* 0x000fe40007810000 */
[----:B------:R-:W-:Y:S02]  /*3910*/  FMNMX.FTZ R6, R206, R2, !PT ;  /* 0x00000002ce067209 */ /* 0x000fe40007810000 */
[----:B------:R-:W-:Y:S02]  /*3920*/  FMNMX.FTZ R2, R169, R3, !PT ;  /* 0x00000003a9027209 */ /* 0x000fe40007810000 */
[----:B------:R-:W-:Y:S01]  /*3930*/  FMNMX.FTZ R5, R38, R5, !PT ;  /* 0x0000000526057209 */ /* 0x000fe20007810000 */
[----:B------:R-:W1:Y:S01]  /*3940*/  SHFL.BFLY PT, R103, R6, 0x2, 0x1f ;  /* 0x0c401f0006677f89 */ /* 0x000e6200000e0000 */
[----:B------:R-:W-:-:S02]  /*3950*/  FMNMX.FTZ R2, R170, R2, !PT ;  /* 0x00000002aa027209 */ /* 0x000fc40007810000 */
[----:B------:R-:W-:Y:S02]  /*3960*/  FMNMX.FTZ R3, R100, R5, !PT ;  /* 0x0000000564037209 */ /* 0x000fe40007810000 */
[----:B------:R-:W-:Y:S02]  /*3970*/  FMNMX.FTZ R2, R215, R2, !PT ;  /* 0x00000002d7027209 */ /* 0x000fe40007810000 */
[----:B------:R-:W-:Y:S02]  /*3980*/  FMNMX.FTZ R3, R101, R3, !PT ;  /* 0x0000000365037209 */ /* 0x000fe40007810000 */
[----:B------:R-:W-:Y:S02]  /*3990*/  FSEL R208, R25, -INF , P4 ;  /* 0xff80000019d07808 */ /* 0x000fe40002000000 */
[----:B------:R-:W-:Y:S02]  /*39a0*/  FMNMX.FTZ R2, R214, R2, !PT ;  /* 0x00000002d6027209 */ /* 0x000fe40007810000 */
[----:B------:R-:W-:-:S02]  /*39b0*/  FMNMX.FTZ R3, R102, R3, !PT ;  /* 0x0000000366037209 */ /* 0x000fc40007810000 */
[----:B------:R-:W-:Y:S02]  /*39c0*/  FSEL R209, R24, -INF , P5 ;  /* 0xff80000018d17808 */ /* 0x000fe40002800000 */
[----:B------:R-:W-:Y:S01]  /*39d0*/  FMNMX.FTZ R2, R208, R2, !PT ;  /* 0x00000002d0027209 */ /* 0x000fe20007810000 */
[----:B------:R-:W-:Y:S01]  /*39e0*/  LDSM.16.MT88.4 R24, [R221+0x100] ;  /* 0x00010000dd18783b */ /* 0x000fe20000004200 */
[----:B------:R-:W-:Y:S02]  /*39f0*/  FMNMX.FTZ R3, R106, R3, !PT ;  /* 0x000000036a037209 */ /* 0x000fe40007810000 */
[----:B------:R-:W-:Y:S02]  /*3a00*/  FMNMX.FTZ R5, R39, R44, !PT ;  /* 0x0000002c27057209 */ /* 0x000fe40007810000 */
[----:B------:R-:W-:Y:S02]  /*3a10*/  FMNMX.FTZ R8, R209, R2, !PT ;  /* 0x00000002d1087209 */ /* 0x000fe40007810000 */
[----:B------:R-:W-:-:S02]  /*3a20*/  FMNMX.FTZ R3, R171, R3, !PT ;  /* 0x00000003ab037209 */ /* 0x000fc40007810000 */
[----:B------:R-:W-:Y:S01]  /*3a30*/  FMNMX.FTZ R5, R45, R5, !PT ;  /* 0x000000052d057209 */ /* 0x000fe20007810000 */
[----:B------:R-:W2:Y:S01]  /*3a40*/  SHFL.BFLY PT, R7, R8, 0x2, 0x1f ;  /* 0x0c401f0008077f89 */ /* 0x000ea200000e0000 */
[----:B------:R-:W-:Y:S02]  /*3a50*/  FMNMX.FTZ R2, R186, R3, !PT ;  /* 0x00000003ba027209 */ /* 0x000fe40007810000 */
[----:B------:R-:W-:Y:S02]  /*3a60*/  FMNMX.FTZ R3, R46, R5, !PT ;  /* 0x000000052e037209 */ /* 0x000fe40007810000 */
[----:B-1----:R-:W-:Y:S02]  /*3a70*/  FMNMX.FTZ R103, R6, R103, !PT ;  /* 0x0000006706677209 */ /* 0x002fe40007810000 */
        /* <DEDUP_REMOVED lines=11> */
[----:B------:R-:W-:Y:S02]  /*3b30*/  FMNMX.FTZ R2, R216, R2, !PT ;  /* 0x00000002d8027209 */ /* 0x000fe40007810000 */
[----:B------:R-:W-:Y:S02]  /*3b40*/  FMNMX.FTZ R3, R189, R3, !PT ;  /* 0x00000003bd037209 */ /* 0x000fe40007810000 */
[----:B------:R-:W-:Y:S02]  /*3b50*/  FMNMX.FTZ R6, R217, R2, !PT ;  /* 0x00000002d9067209 */ /* 0x000fe40007810000 */
[----:B--2---:R-:W-:Y:S02]  /*3b60*/  FMNMX.FTZ R8, R8, R7, !PT ;  /* 0x0000000708087209 */ /* 0x004fe40007810000 */
[----:B------:R-:W-:Y:S01]  /*3b70*/  FMNMX.FTZ R2, R191, R3, !PT ;  /* 0x00000003bf027209 */ /* 0x000fe20007810000 */
[----:B------:R-:W2:Y:S01]  /*3b80*/  SHFL.BFLY PT, R7, R6, 0x2, 0x1f ;  /* 0x0c401f0006077f89 */ /* 0x000ea200000e0000 */
[----:B-1----:R-:W-:-:S02]  /*3b90*/  FMNMX.FTZ R103, R103, R5, !PT ;  /* 0x0000000567677209 */ /* 0x002fc40007810000 */
[----:B------:R-:W-:Y:S01]  /*3ba0*/  FMNMX.FTZ R2, R190, R2, !PT ;  /* 0x00000002be027209 */ /* 0x000fe20007810000 */
[----:B------:R-:W1:Y:S01]  /*3bb0*/  SHFL.BFLY PT, R9, R8, 0x1, 0x1f ;  /* 0x0c201f0008097f89 */ /* 0x000e6200000e0000 */
[----:B------:R-:W-:Y:S01]  /*3bc0*/  FSEL R231, R43, -INF , P4 ;  /* 0xff8000002be77808 */ /* 0x000fe20002000000 */
[C---:B------:R-:W-:Y:S01]  /*3bd0*/  FMUL.FTZ R12, R103.reuse, c[0x0][0x2d0] ;  /* 0x0000b400670c7a20 */ /* 0x040fe20000410000 */
[----:B------:R-:W-:Y:S01]  /*3be0*/  FMNMX.FTZ R2, R192, R2, !PT ;  /* 0x00000002c0027209 */ /* 0x000fe20007810000 */
[----:B------:R-:W-:Y:S01]  /*3bf0*/  LDSM.16.MT88.4 R40, [R222+0x2100] ;  /* 0x00210000de28783b */ /* 0x000fe20000004200 */
[----:B------:R-:W-:Y:S02]  /*3c00*/  FSETP.NEU.FTZ.AND P4, PT, R103, -INF , PT ;  /* 0xff8000006700780b */ /* 0x000fe40003f9d000 */
[----:B------:R-:W-:Y:S02]  /*3c10*/  FMNMX.FTZ R2, R252, R2, !PT ;  /* 0x00000002fc027209 */ /* 0x000fe40007810000 */
[----:B------:R-:W-:-:S02]  /*3c20*/  FSEL R12, R12, RZ, P4 ;  /* 0x000000ff0c0c7208 */ /* 0x000fc40002000000 */
[----:B------:R-:W-:Y:S02]  /*3c30*/  FMNMX.FTZ R5, R251, R2, !PT ;  /* 0x00000002fb057209 */ /* 0x000fe40007810000 */
[----:B------:R-:W-:Y:S01]  /*3c40*/  FSEL R232, R52, -INF , P5 ;  /* 0xff80000034e87808 */ /* 0x000fe20002800000 */
[--C-:B------:R-:W-:Y:S01]  /*3c50*/  FFMA.FTZ R2, R10, c[0x0][0x2d0], -R12.reuse ;  /* 0x0000b4000a027a23 */ /* 0x100fe2000001080c */
[----:B------:R-:W-:Y:S01]  /*3c60*/  FMNMX.FTZ R5, R231, R5, !PT ;  /* 0x00000005e7057209 */ /* 0x000fe20007810000 */
[--C-:B------:R-:W-:Y:S02]  /*3c70*/  FFMA.FTZ R3, R11, c[0x0][0x2d0], -R12.reuse ;  /* 0x0000b4000b037a23 */ /* 0x100fe4000001080c */
[----:B------:R1:W-:Y:S01]  /*3c80*/  MUFU.EX2 R136, R2 ;  /* 0x0000000200887308 */ /* 0x0003e20000000800 */
[----:B------:R-:W-:Y:S02]  /*3c90*/  FMNMX.FTZ R5, R232, R5, !PT ;  /* 0x00000005e8057209 */ /* 0x000fe40007810000 */
[----:B--2---:R-:W-:Y:S01]  /*3ca0*/  FMNMX.FTZ R7, R6, R7, !PT ;  /* 0x0000000706077209 */ /* 0x004fe20007810000 */
[----:B------:R-:W-:-:S04]  /*3cb0*/  FFMA.FTZ R6, R13, c[0x0][0x2d0], -R12 ;  /* 0x0000b4000d067a23 */ /* 0x000fc8000001080c */
[----:B------:R2:W3:Y:S01]  /*3cc0*/  MUFU.EX2 R18, R3 ;  /* 0x0000000300127308 */ /* 0x0004e20000000800 */
[----:B-1----:R-:W-:-:S07]  /*3cd0*/  FMNMX.FTZ R2, R9, R8, !PT ;  /* 0x0000000809027209 */ /* 0x002fce0007810000 */
[----:B------:R1:W-:Y:S01]  /*3ce0*/  MUFU.EX2 R138, R6 ;  /* 0x00000006008a7308 */ /* 0x0003e20000000800 */
[----:B------:R-:W4:Y:S01]  /*3cf0*/  SHFL.BFLY PT, R8, R5, 0x2, 0x1f ;  /* 0x0c401f0005087f89 */ /* 0x000f2200000e0000 */
[----:B------:R-:W-:-:S03]  /*3d00*/  FSETP.NEU.FTZ.AND P4, PT, R2, -INF , PT ;  /* 0xff8000000200780b */ /* 0x000fc60003f9d000 */
[----:B------:R-:W5:Y:S01]  /*3d10*/  SHFL.BFLY PT, R9, R7, 0x1, 0x1f ;  /* 0x0c201f0007097f89 */ /* 0x000f6200000e0000 */
[----:B--2---:R-:W-:-:S05]  /*3d20*/  FMUL.FTZ R3, R2, c[0x0][0x2d0] ;  /* 0x0000b40002037a20 */ /* 0x004fca0000410000 */
[----:B------:R-:W-:Y:S01]  /*3d30*/  FSEL R3, R3, RZ, P4 ;  /* 0x000000ff03037208 */ /* 0x000fe20002000000 */
[----:B-1----:R-:W-:-:S04]  /*3d40*/  FFMA.FTZ R6, R14, c[0x0][0x2d0], -R12 ;  /* 0x0000b4000e067a23 */ /* 0x002fc8000001080c */
[--C-:B------:R-:W-:Y:S01]  /*3d50*/  FFMA.FTZ R0, R16, c[0x0][0x2d0], -R3.reuse ;  /* 0x0000b40010007a23 */ /* 0x100fe20000010803 */
[----:B------:R1:W-:Y:S01]  /*3d60*/  MUFU.EX2 R194, R6 ;  /* 0x0000000600c27308 */ /* 0x0003e20000000800 */
[----:B------:R-:W-:Y:S02]  /*3d70*/  FFMA.FTZ R4, R28, c[0x0][0x2d0], -R3 ;  /* 0x0000b4001c047a23 */ /* 0x000fe40000010803 */
[----:B------:R-:W-:Y:S01]  /*3d80*/  LDSM.16.MT88.4 R28, [R222+0x1100] ;  /* 0x00110000de1c783b */ /* 0x000fe20000004200 */
[----:B----4-:R-:W-:-:S04]  /*3d90*/  FMNMX.FTZ R5, R5, R8, !PT ;  /* 0x0000000805057209 */ /* 0x010fc80007810000 */
[----:B------:R2:W-:Y:S01]  /*3da0*/  MUFU.EX2 R14, R0 ;  /* 0x00000000000e7308 */ /* 0x0005e20000000800 */
[----:B-----5:R-:W-:-:S04]  /*3db0*/  FMNMX.FTZ R105, R7, R9, !PT ;  /* 0x0000000907697209 */ /* 0x020fc80007810000 */
[----:B------:R-:W-:Y:S01]  /*3dc0*/  FSETP.NEU.FTZ.AND P4, PT, R105, -INF , PT ;  /* 0xff8000006900780b */ /* 0x000fe20003f9d000 */
[--C-:B-1----:R-:W-:Y:S02]  /*3dd0*/  FFMA.FTZ R6, R15, c[0x0][0x2d0], -R3.reuse ;  /* 0x0000b4000f067a23 */ /* 0x102fe40000010803 */
[----:B------:R-:W-:Y:S01]  /*3de0*/  MUFU.EX2 R195, R4 ;  /* 0x0000000400c37308 */ /* 0x000fe20000000800 */
[----:B---3--:R-:W-:Y:S02]  /*3df0*/  IMAD.MOV.U32 R15, RZ, RZ, R18 ;  /* 0x000000ffff0f7224 */ /* 0x008fe400078e0012 */
[----:B--2---:R-:W-:-:S05]  /*3e00*/  FFMA.FTZ R0, R17, c[0x0][0x2d0], -R3 ;  /* 0x0000b40011007a23 */ /* 0x004fca0000010803 */
[----:B------:R1:W-:Y:S01]  /*3e10*/  MUFU.EX2 R137, R6 ;  /* 0x0000000600897308 */ /* 0x0003e20000000800 */
[----:B------:R-:W-:Y:S07]  /*3e20*/  LDSM.16.MT88.4 R16, [R222+0x100] ;  /* 0x00010000de10783b */ /* 0x000fee0000004200 */
[----:B------:R2:W3:Y:S01]  /*3e30*/  MUFU.EX2 R193, R0 ;  /* 0x0000000000c17308 */ /* 0x0004e20000000800 */
[----:B-1----:R-:W1:Y:S01]  /*3e40*/  SHFL.BFLY PT, R6, R5, 0x1, 0x1f ;  /* 0x0c201f0005067f89 */ /* 0x002e6200000e0000 */
[----:B--2---:R-:W-:Y:S01]  /*3e50*/  FMUL.FTZ R0, R105, c[0x0][0x2d0] ;  /* 0x0000b40069007a20 */ /* 0x004fe20000410000 */
[----:B---3--:R-:W-:-:S04]  /*3e60*/  F2FP.PACK_AB R7, R195, R193 ;  /* 0x000000c1c307723e */ /* 0x008fc800000000ff */
[----:B------:R-:W-:-:S05]  /*3e70*/  FSEL R0, R0, RZ, P4 ;  /* 0x000000ff00007208 */ /* 0x000fca0002000000 */
[--C-:B------:R-:W-:Y:S02]  /*3e80*/  FFMA.FTZ R4, R32, c[0x0][0x2d0], -R0.reuse ;  /* 0x0000b40020047a23 */ /* 0x100fe40000010800 */
[----:B------:R-:W2:Y:S01]  /*3e90*/  LDSM.16.MT88.4 R32, [R221+0x2100] ;  /* 0x00210000dd20783b */ /* 0x000ea20000004200 */
[--C-:B------:R-:W-:Y:S01]  /*3ea0*/  FFMA.FTZ R9, R37, c[0x0][0x2d0], -R0.reuse ;  /* 0x0000b40025097a23 */ /* 0x100fe20000010800 */
[----:B------:R3:W-:Y:S01]  /*3eb0*/  MUFU.EX2 R248, R4 ;  /* 0x0000000400f87308 */ /* 0x0007e20000000800 */
[----:B-1----:R-:W-:Y:S02]  /*3ec0*/  FMNMX.FTZ R104, R5, R6, !PT ;  /* 0x0000000605687209 */ /* 0x002fe40007810000 */
[----:B------:R-:W-:Y:S02]  /*3ed0*/  F2FP.PACK_AB R6, R194, R138 ;  /* 0x0000008ac206723e */ /* 0x000fe400000000ff */
[C---:B------:R-:W-:Y:S01]  /*3ee0*/  FSETP.NEU.FTZ.AND P4, PT, R104.reuse, -INF , PT ;  /* 0xff8000006800780b */ /* 0x040fe20003f9d000 */
[----:B------:R-:W-:Y:S01]  /*3ef0*/  FMUL.FTZ R8, R104, c[0x0][0x2d0] ;  /* 0x0000b40068087a20 */ /* 0x000fe20000410000 */
[----:B------:R-:W-:Y:S01]  /*3f00*/  F2FP.PACK_AB R5, R14, R137 ;  /* 0x000000890e05723e */ /* 0x000fe200000000ff */
[----:B------:R-:W-:Y:S03]  /*3f10*/  MUFU.EX2 R249, R9 ;  /* 0x0000000900f97308 */ /* 0x000fe60000000800 */
[----:B------:R-:W-:Y:S01]  /*3f20*/  FSEL R13, R8, RZ, P4 ;  /* 0x000000ff080d7208 */ /* 0x000fe20002000000 */
[----:B------:R-:W-:-:S02]  /*3f30*/  FFMA.FTZ R8, R38, c[0x0][0x2d0], -R0 ;  /* 0x0000b40026087a23 */ /* 0x000fc40000010800 */
[----:B---3--:R-:W-:Y:S02]  /*3f40*/  FFMA.FTZ R4, R36, c[0x0][0x2d0], -R0 ;  /* 0x0000b40024047a23 */ /* 0x008fe40000010800 */
[----:B------:R1:W3:Y:S08]  /*3f50*/  MUFU.EX2 R250, R8 ;  /* 0x0000000800fa7308 */ /* 0x0002f00000000800 */
[----:B------:R4:W-:Y:S01]  /*3f60*/  MUFU.EX2 R243, R4 ;  /* 0x0000000400f37308 */ /* 0x0009e20000000800 */
[----:B-1----:R-:W-:Y:S01]  /*3f70*/  FFMA.FTZ R8, R39, c[0x0][0x2d0], -R13 ;  /* 0x0000b40027087a23 */ /* 0x002fe2000001080d */
[----:B---3--:R-:W-:Y:S01]  /*3f80*/  F2FP.PACK_AB R10, R250, R249 ;  /* 0x000000f9fa0a723e */ /* 0x008fe200000000ff */
[----:B------:R-:W-:Y:S05]  /*3f90*/  LDSM.16.MT88.4 R36, [R222+0x2500] ;  /* 0x00250000de24783b */ /* 0x000fea0000004200 */
[----:B------:R1:W-:Y:S01]  /*3fa0*/  MUFU.EX2 R240, R8 ;  /* 0x0000000800f07308 */ /* 0x0003e20000000800 */
[----:B----4-:R-:W-:-:S07]  /*3fb0*/  F2FP.PACK_AB R4, R15, R136 ;  /* 0x000000880f04723e */ /* 0x010fce00000000ff */
[----:B------:R-:W-:Y:S01]  /*3fc0*/  HMMA.16816.F32 R124, R4, R24, RZ ;  /* 0x00000018047c723c */ /* 0x000fe200000018ff */
[----:B-1----:R-:W-:-:S07]  /*3fd0*/  FFMA.FTZ R8, R44, c[0x0][0x2d0], -R13 ;  /* 0x0000b4002c087a23 */ /* 0x002fce000001080d */
[C---:B------:R-:W-:Y:S01]  /*3fe0*/  HMMA.16816.F32 R120, R4.reuse, R16, RZ ;  /* 0x000000100478723c */ /* 0x040fe200000018ff */
[----:B------:R1:W3:Y:S07]  /*3ff0*/  MUFU.EX2 R239, R8 ;  /* 0x0000000800ef7308 */ /* 0x0002ee0000000800 */
[C---:B------:R-:W-:Y:S08]  /*4000*/  HMMA.16816.F32 R116, R4.reuse, R20, RZ ;  /* 0x000000140474723c */ /* 0x040ff000000018ff */
[----:B------:R-:W-:Y:S01]  /*4010*/  HMMA.16816.F32 R112, R4, R28, RZ ;  /* 0x0000001c0470723c */ /* 0x000fe200000018ff */
[----:B-1----:R-:W-:Y:S01]  /*4020*/  FFMA.FTZ R8, R45, c[0x0][0x2d0], -R13 ;  /* 0x0000b4002d087a23 */ /* 0x002fe2000001080d */
[----:B---3--:R-:W-:-:S03]  /*4030*/  F2FP.PACK_AB R9, R239, R240 ;  /* 0x000000f0ef09723e */ /* 0x008fc600000000ff */
[----:B------:R1:W-:Y:S03]  /*4040*/  MUFU.EX2 R242, R8 ;  /* 0x0000000800f27308 */ /* 0x0003e60000000800 */
[C---:B--2---:R-:W-:Y:S08]  /*4050*/  HMMA.16816.F32 R108, R4.reuse, R32, RZ ;  /* 0x00000020046c723c */ /* 0x044ff000000018ff */
[----:B------:R-:W-:Y:S01]  /*4060*/  HMMA.16816.F32 R96, R4, R40, RZ ;  /* 0x000000280460723c */ /* 0x000fe200000018ff */
[----:B-1----:R-:W-:-:S07]  /*4070*/  FFMA.FTZ R8, R46, c[0x0][0x2d0], -R13 ;  /* 0x0000b4002e087a23 */ /* 0x002fce000001080d */
[C---:B------:R-:W-:Y:S01]  /*4080*/  HMMA.16816.F32 R92, R4.reuse, R26, RZ ;  /* 0x0000001a045c723c */ /* 0x040fe200000018ff */
[----:B------:R1:W2:Y:S07]  /*4090*/  MUFU.EX2 R247, R8 ;  /* 0x0000000800f77308 */ /* 0x0002ae0000000800 */
[C---:B------:R-:W-:Y:S08]  /*40a0*/  HMMA.16816.F32 R88, R4.reuse, R18, RZ ;  /* 0x000000120458723c */ /* 0x040ff000000018ff */
[----:B------:R-:W-:Y:S01]  /*40b0*/  HMMA.16816.F32 R84, R4, R22, RZ ;  /* 0x000000160454723c */ /* 0x000fe200000018ff */
[----:B-1----:R-:W-:-:S02]  /*40c0*/  F2FP.PACK_AB R8, R243, R248 ;  /* 0x000000f8f308723e */ /* 0x002fc400000000ff */
[----:B--2---:R-:W-:-:S05]  /*40d0*/  F2FP.PACK_AB R11, R247, R242 ;  /* 0x000000f2f70b723e */ /* 0x004fca00000000ff */
[C---:B------:R-:W-:Y:S08]  /*40e0*/  HMMA.16816.F32 R80, R4.reuse, R30, RZ ;  /* 0x0000001e0450723c */ /* 0x040ff000000018ff */
[C---:B------:R-:W-:Y:S08]  /*40f0*/  HMMA.16816.F32 R76, R4.reuse, R34, RZ ;  /* 0x00000022044c723c */ /* 0x040ff000000018ff */
[----:B------:R-:W-:Y:S07]  /*4100*/  HMMA.16816.F32 R68, R4, R42, RZ ;  /* 0x0000002a0444723c */ /* 0x000fee00000018ff */
[--C-:B------:R-:W-:Y:S01]  /*4110*/  FFMA.FTZ R4, R47, c[0x0][0x2d0], -R12.reuse ;  /* 0x0000b4002f047a23 */ /* 0x100fe2000001080c */
[C---:B------:R-:W-:Y:S03]  /*4120*/  HMMA.16816.F32 R72, R8.reuse, R24, RZ ;  /* 0x000000180848723c */ /* 0x040fe600000018ff */
[----:B------:R1:W-:Y:S05]  /*4130*/  MUFU.EX2 R241, R4 ;  /* 0x0000000400f17308 */ /* 0x0003ea0000000800 */
[C---:B------:R-:W-:Y:S01]  /*4140*/  HMMA.16816.F32 R144, R8.reuse, R26, RZ ;  /* 0x0000001a0890723c */ /* 0x040fe200000018ff */
[----:B------:R-:W-:Y:S07]  /*4150*/  LDSM.16.MT88.4 R24, [R221+0x500] ;  /* 0x00050000dd18783b */ /* 0x000fee0000004200 */
[----:B------:R-:W-:Y:S01]  /*4160*/  HMMA.16816.F32 R60, R8, R16, RZ ;  /* 0x00000010083c723c */ /* 0x000fe200000018ff */
[----:B-1----:R-:W-:-:S04]  /*4170*/  FFMA.FTZ R4, R48, c[0x0][0x2d0], -R12 ;  /* 0x0000b40030047a23 */ /* 0x002fc8000001080c */
[----:B------:R1:W-:Y:S03]  /*4180*/  MUFU.EX2 R246, R4 ;  /* 0x0000000400f67308 */ /* 0x0003e60000000800 */
[C---:B------:R-:W-:Y:S01]  /*4190*/  HMMA.16816.F32 R140, R8.reuse, R18, RZ ;  /* 0x00000012088c723c */ /* 0x040fe200000018ff */
[----:B------:R-:W2:Y:S07]  /*41a0*/  LDSM.16.MT88.4 R16, [R221+0x1500] ;  /* 0x00150000dd10783b */ /* 0x000eae0000004200 */
[----:B------:R-:W-:Y:S01]  /*41b0*/  HMMA.16816.F32 R56, R8, R20, RZ ;  /* 0x000000140838723c */ /* 0x000fe200000018ff */
[----:B-1----:R-:W-:-:S07]  /*41c0*/  FFMA.FTZ R4, R49, c[0x0][0x2d0], -R12 ;  /* 0x0000b40031047a23 */ /* 0x002fce000001080c */
[C---:B------:R-:W-:Y:S01]  /*41d0*/  HMMA.16816.F32 R132, R8.reuse, R22, RZ ;  /* 0x000000160884723c */ /* 0x040fe200000018ff */
[----:B------:R-:W-:Y:S01]  /*41e0*/  LDSM.16.MT88.4 R20, [R222+0x500] ;  /* 0x00050000de14783b */ /* 0x000fe20000004200 */
[----:B------:R1:W-:Y:S06]  /*41f0*/  MUFU.EX2 R245, R4 ;  /* 0x0000000400f57308 */ /* 0x0003ec0000000800 */
[C---:B------:R-:W-:Y:S08]  /*4200*/  HMMA.16816.F32 R52, R8.reuse, R28, RZ ;  /* 0x0000001c0834723c */ /* 0x040ff000000018ff */
[----:B------:R-:W-:Y:S01]  /*4210*/  HMMA.16816.F32 R148, R8, R30, RZ ;  /* 0x0000001e0894723c */ /* 0x000fe200000018ff */
[----:B------:R-:W-:Y:S01]  /*4220*/  LDSM.16.MT88.4 R28, [R222+0x1500] ;  /* 0x00150000de1c783b */ /* 0x000fe20000004200 */
[----:B-1----:R-:W-:-:S04]  /*4230*/  FFMA.FTZ R4, R50, c[0x0][0x2d0], -R12 ;  /* 0x0000b40032047a23 */ /* 0x002fc8000001080c */
[----:B------:R1:W3:Y:S02]  /*4240*/  MUFU.EX2 R244, R4 ;  /* 0x0000000400f47308 */ /* 0x0002e40000000800 */
[C---:B------:R-:W-:Y:S08]  /*4250*/  HMMA.16816.F32 R160, R8.reuse, R34, RZ ;  /* 0x0000002208a0723c */ /* 0x040ff000000018ff */
[----:B------:R-:W-:Y:S01]  /*4260*/  HMMA.16816.F32 R44, R8, R40, RZ ;  /* 0x00000028082c723c */ /* 0x000fe200000018ff */
[----:B-1----:R-:W-:-:S07]  /*4270*/  FFMA.FTZ R4, R51, c[0x0][0x2d0], -R3 ;  /* 0x0000b40033047a23 */ /* 0x002fce0000010803 */
[C---:B------:R-:W-:Y:S01]  /*4280*/  HMMA.16816.F32 R164, R8.reuse, R42, RZ ;  /* 0x0000002a08a4723c */ /* 0x040fe200000018ff */
[----:B---3--:R-:W-:Y:S01]  /*4290*/  F2FP.PACK_AB R6, R244, R245 ;  /* 0x000000f5f406723e */ /* 0x008fe200000000ff */
[----:B------:R1:W-:Y:S06]  /*42a0*/  MUFU.EX2 R235, R4 ;  /* 0x0000000400eb7308 */ /* 0x0003ec0000000800 */
[----:B------:R-:W-:Y:S01]  /*42b0*/  HMMA.16816.F32 R48, R8, R32, RZ ;  /* 0x000000200830723c */ /* 0x000fe200000018ff */
[----:B------:R-:W3:Y:S06]  /*42c0*/  LDSM.16.MT88.4 R32, [R221+0x2500] ;  /* 0x00250000dd20783b */ /* 0x000eec0000004200 */
[----:B------:R-:W-:-:S04]  /*42d0*/  FFMA.FTZ R8, R102, c[0x0][0x2d0], -R0 ;  /* 0x0000b40066087a23 */ /* 0x000fc80000010800 */
[----:B------:R4:W-:Y:S01]  /*42e0*/  MUFU.EX2 R219, R8 ;  /* 0x0000000800db7308 */ /* 0x0009e20000000800 */
[----:B-1----:R-:W-:Y:S02]  /*42f0*/  FFMA.FTZ R4, R65, c[0x0][0x2d0], -R3 ;  /* 0x0000b40041047a23 */ /* 0x002fe40000010803 */
[----:B------:R-:W-:-:S05]  /*4300*/  IMAD.MOV.U32 R65, RZ, RZ, R138 ;  /* 0x000000ffff417224 */ /* 0x000fca00078e008a */
[----:B------:R1:W5:Y:S01]  /*4310*/  MUFU.EX2 R238, R4 ;  /* 0x0000000400ee7308 */ /* 0x0003620000000800 */
[----:B----4-:R-:W-:Y:S02]  /*4320*/  FFMA.FTZ R8, R106, c[0x0][0x2d0], -R0 ;  /* 0x0000b4006a087a23 */ /* 0x010fe40000010800 */
[----:B------:R-:W-:-:S05]  /*4330*/  IMAD.MOV.U32 R106, RZ, RZ, R181 ;  /* 0x000000ffff6a7224 */ /* 0x000fca00078e00b5 */
[----:B------:R4:W-:Y:S01]  /*4340*/  MUFU.EX2 R218, R8 ;  /* 0x0000000800da7308 */ /* 0x0009e20000000800 */
[----:B-1----:R-:W-:Y:S01]  /*4350*/  FFMA.FTZ R4, R66, c[0x0][0x2d0], -R3 ;  /* 0x0000b40042047a23 */ /* 0x002fe20000010803 */
[----:B-----5:R-:W-:Y:S01]  /*4360*/  F2FP.PACK_AB R5, R238, R235 ;  /* 0x000000ebee05723e */ /* 0x020fe200000000ff */
[----:B------:R-:W-:-:S05]  /*4370*/  IMAD.MOV.U32 R66, RZ, RZ, R137 ;  /* 0x000000ffff427224 */ /* 0x000fca00078e0089 */
[----:B------:R1:W-:Y:S01]  /*4380*/  MUFU.EX2 R237, R4 ;  /* 0x0000000400ed7308 */ /* 0x0003e20000000800 */
[----:B----4-:R-:W-:-:S07]  /*4390*/  FFMA.FTZ R8, R107, c[0x0][0x2d0], -R13 ;  /* 0x0000b4006b087a23 */ /* 0x010fce000001080d */
[----:B------:R4:W-:Y:S01]  /*43a0*/  MUFU.EX2 R212, R8 ;  /* 0x0000000800d47308 */ /* 0x0009e20000000800 */
[----:B-1----:R-:W-:Y:S02]  /*43b0*/  FFMA.FTZ R4, R67, c[0x0][0x2d0], -R3 ;  /* 0x0000b40043047a23 */ /* 0x002fe40000010803 */
[----:B------:R-:W-:-:S05]  /*43c0*/  IMAD.MOV.U32 R67, RZ, RZ, R14 ;  /* 0x000000ffff437224 */ /* 0x000fca00078e000e */
[----:B------:R1:W5:Y:S01]  /*43d0*/  MUFU.EX2 R236, R4 ;  /* 0x0000000400ec7308 */ /* 0x0003620000000800 */
[----:B------:R-:W-:Y:S02]  /*43e0*/  FFMA.FTZ R14, R169, c[0x0][0x2d0], -R3 ;  /* 0x0000b400a90e7a23 */ /* 0x000fe40000010803 */
[----:B----4-:R-:W-:Y:S02]  /*43f0*/  FFMA.FTZ R8, R128, c[0x0][0x2d0], -R13 ;  /* 0x0000b40080087a23 */ /* 0x010fe4000001080d */
[----:B------:R-:W-:-:S03]  /*4400*/  IMAD.MOV.U32 R128, RZ, RZ, R180 ;  /* 0x000000ffff807224 */ /* 0x000fc600078e00b4 */
[----:B------:R4:W-:Y:S01]  /*4410*/  MUFU.EX2 R213, R8 ;  /* 0x0000000800d57308 */ /* 0x0009e20000000800 */
[----:B-1----:R-:W-:Y:S01]  /*4420*/  FFMA.FTZ R4, R100, c[0x0][0x2d0], -R0 ;  /* 0x0000b40064047a23 */ /* 0x002fe20000010800 */
[----:B-----5:R-:W-:Y:S01]  /*4430*/  F2FP.PACK_AB R7, R236, R237 ;  /* 0x000000edec07723e */ /* 0x020fe200000000ff */
[----:B------:R-:W-:-:S05]  /*4440*/  IMAD.MOV.U32 R100, RZ, RZ, R136 ;  /* 0x000000ffff647224 */ /* 0x000fca00078e0088 */
[----:B------:R1:W-:Y:S01]  /*4450*/  MUFU.EX2 R229, R4 ;  /* 0x0000000400e57308 */ /* 0x0003e20000000800 */
[----:B----4-:R-:W-:-:S07]  /*4460*/  FFMA.FTZ R8, R129, c[0x0][0x2d0], -R13 ;  /* 0x0000b40081087a23 */ /* 0x010fce000001080d */
[----:B------:R4:W-:Y:S01]  /*4470*/  MUFU.EX2 R180, R14 ;  /* 0x0000000e00b47308 */ /* 0x0009e20000000800 */
[----:B-1----:R-:W-:-:S07]  /*4480*/  FFMA.FTZ R4, R101, c[0x0][0x2d0], -R0 ;  /* 0x0000b40065047a23 */ /* 0x002fce0000010800 */
[----:B------:R1:W-:Y:S08]  /*4490*/  MUFU.EX2 R211, R8 ;  /* 0x0000000800d37308 */ /* 0x0003f00000000800 */
[----:B------:R5:W2:Y:S01]  /*44a0*/  MUFU.EX2 R228, R4 ;  /* 0x0000000400e47308 */ /* 0x000aa20000000800 */
[----:B----4-:R-:W-:Y:S02]  /*44b0*/  FFMA.FTZ R14, R170, c[0x0][0x2d0], -R3 ;  /* 0x0000b400aa0e7a23 */ /* 0x010fe40000010803 */
[----:B-1----:R-:W-:-:S05]  /*44c0*/  FFMA.FTZ R8, R130, c[0x0][0x2d0], -R13 ;  /* 0x0000b40082087a23 */ /* 0x002fca000001080d */
[----:B------:R1:W-:Y:S01]  /*44d0*/  MUFU.EX2 R181, R14 ;  /* 0x0000000e00b57308 */ /* 0x0003e20000000800 */
[----:B-----5:R-:W-:-:S07]  /*44e0*/  F2FP.PACK_AB R4, R246, R241 ;  /* 0x000000f1f604723e */ /* 0x020fce00000000ff */
[----:B------:R4:W5:Y:S01]  /*44f0*/  MUFU.EX2 R210, R8 ;  /* 0x0000000800d27308 */ /* 0x0009620000000800 */
[----:B--2---:R-:W-:Y:S01]  /*4500*/  HMMA.16816.F32 R156, R4, R16, R116 ;  /* 0x00000010049c723c */ /* 0x004fe20000001874 */
[----:B-1----:R-:W-:-:S06]  /*4510*/  FFMA.FTZ R14, R171, c[0x0][0x2d0], -R0 ;  /* 0x0000b400ab0e7a23 */ /* 0x002fcc0000010800 */
[----:B------:R1:W-:Y:S01]  /*4520*/  MUFU.EX2 R107, R14 ;  /* 0x0000000e006b7308 */ /* 0x0003e20000000800 */
[----:B---3--:R-:W-:Y:S01]  /*4530*/  HMMA.16816.F32 R116, R4, R32, R108 ;  /* 0x000000200474723c */ /* 0x008fe2000000186c */
[----:B----4-:R-:W-:-:S06]  /*4540*/  FFMA.FTZ R8, R131, c[0x0][0x2d0], -R12 ;  /* 0x0000b40083087a23 */ /* 0x010fcc000001080c */
[----:B------:R2:W-:Y:S01]  /*4550*/  MUFU.EX2 R203, R8 ;  /* 0x0000000800cb7308 */ /* 0x0005e20000000800 */
[----:B------:R-:W-:Y:S01]  /*4560*/  HMMA.16816.F32 R172, R4, R20, R120 ;  /* 0x0000001404ac723c */ /* 0x000fe20000001878 */
[----:B-1----:R-:W-:-:S07]  /*4570*/  FFMA.FTZ R14, R186, c[0x0][0x2d0], -R0 ;  /* 0x0000b400ba0e7a23 */ /* 0x002fce0000010800 */
[----:B------:R-:W-:Y:S01]  /*4580*/  HMMA.16816.F32 R108, R4, R36, R96 ;  /* 0x00000024046c723c */ /* 0x000fe20000001860 */
[----:B------:R-:W-:Y:S01]  /*4590*/  IMAD.MOV.U32 R186, RZ, RZ, R106 ;  /* 0x000000ffffba7224 */ /* 0x000fe200078e006a */
[----:B------:R1:W-:Y:S01]  /*45a0*/  MUFU.EX2 R101, R14 ;  /* 0x0000000e00657308 */ /* 0x0003e20000000800 */
[----:B--2---:R-:W-:-:S05]  /*45b0*/  FFMA.FTZ R8, R154, c[0x0][0x2d0], -R12 ;  /* 0x0000b4009a087a23 */ /* 0x004fca000001080c */
[C---:B------:R-:W-:Y:S01]  /*45c0*/  HMMA.16816.F32 R176, R4.reuse, R24, R124 ;  /* 0x0000001804b0723c */ /* 0x040fe2000000187c */
[----:B------:R-:W-:Y:S01]  /*45d0*/  IMAD.MOV.U32 R154, RZ, RZ, R100 ;  /* 0x000000ffff9a7224 */ /* 0x000fe200078e0064 */
[----:B------:R2:W3:Y:S06]  /*45e0*/  MUFU.EX2 R202, R8 ;  /* 0x0000000800ca7308 */ /* 0x0004ec0000000800 */
[----:B------:R-:W-:Y:S01]  /*45f0*/  HMMA.16816.F32 R120, R4, R26, R92 ;  /* 0x0000001a0478723c */ /* 0x000fe2000000185c */
[----:B-1----:R-:W-:-:S04]  /*4600*/  FFMA.FTZ R14, R188, c[0x0][0x2d0], -R0 ;  /* 0x0000b400bc0e7a23 */ /* 0x002fc80000010800 */
[----:B------:R1:W-:Y:S03]  /*4610*/  MUFU.EX2 R102, R14 ;  /* 0x0000000e00667308 */ /* 0x0003e60000000800 */
[C---:B------:R-:W-:Y:S01]  /*4620*/  HMMA.16816.F32 R136, R4.reuse, R22, R88 ;  /* 0x000000160488723c */ /* 0x040fe20000001858 */
[----:B--2---:R-:W-:Y:S02]  /*4630*/  FFMA.FTZ R8, R153, c[0x0][0x2d0], -R12 ;  /* 0x0000b40099087a23 */ /* 0x004fe4000001080c */
[----:B------:R-:W-:Y:S02]  /*4640*/  IMAD.MOV.U32 R153, RZ, RZ, R67 ;  /* 0x000000ffff997224 */ /* 0x000fe400078e0043 */
[----:B------:R2:W-:Y:S03]  /*4650*/  MUFU.EX2 R201, R8 ;  /* 0x0000000800c97308 */ /* 0x0005e60000000800 */
        /* <DEDUP_REMOVED lines=8> */
[----:B------:R2:W-:Y:S06]  /*46e0*/  MUFU.EX2 R200, R8 ;  /* 0x0000000800c87308 */ /* 0x0005ec0000000800 */
[----:B------:R-:W-:Y:S01]  /*46f0*/  HMMA.16816.F32 R88, R4, R34, R76 ;  /* 0x000000220458723c */ /* 0x000fe2000000184c */
[----:B-1----:R-:W-:-:S04]  /*4700*/  FFMA.FTZ R14, R189, c[0x0][0x2d0], -R13 ;  /* 0x0000b400bd0e7a23 */ /* 0x002fc8000001080d */
[----:B------:R1:W-:Y:S03]  /*4710*/  MUFU.EX2 R100, R14 ;  /* 0x0000000e00647308 */ /* 0x0003e60000000800 */
[----:B------:R-:W-:Y:S01]  /*4720*/  HMMA.16816.F32 R84, R4, R38, R68 ;  /* 0x000000260454723c */ /* 0x000fe20000001844 */
[----:B--2---:R-:W-:-:S04]  /*4730*/  FFMA.FTZ R8, R155, c[0x0][0x2d0], -R3 ;  /* 0x0000b4009b087a23 */ /* 0x004fc80000010803 */
[----:B------:R2:W-:Y:S02]  /*4740*/  MUFU.EX2 R185, R8 ;  /* 0x0000000800b97308 */ /* 0x0005e40000000800 */
[----:B------:R-:W-:Y:S02]  /*4750*/  F2FP.PACK_AB R4, R228, R229 ;  /* 0x000000e5e404723e */ /* 0x000fe400000000ff */
[----:B------:R-:W-:Y:S02]  /*4760*/  F2FP.PACK_AB R5, R213, R212 ;  /* 0x000000d4d505723e */ /* 0x000fe400000000ff */
[----:B------:R-:W-:Y:S02]  /*4770*/  F2FP.PACK_AB R6, R218, R219 ;  /* 0x000000dbda06723e */ /* 0x000fe400000000ff */
[----:B-----5:R-:W-:Y:S01]  /*4780*/  F2FP.PACK_AB R7, R210, R211 ;  /* 0x000000d3d207723e */ /* 0x020fe200000000ff */
[----:B-1----:R-:W-:-:S04]  /*4790*/  FFMA.FTZ R14, R191, c[0x0][0x2d0], -R13 ;  /* 0x0000b400bf0e7a23 */ /* 0x002fc8000001080d */
[----:B------:R1:W-:Y:S02]  /*47a0*/  MUFU.EX2 R67, R14 ;  /* 0x0000000e00437308 */ /* 0x0003e40000000800 */
[----:B------:R-:W-:Y:S01]  /*47b0*/  HMMA.16816.F32 R80, R4, R24, R72 ;  /* 0x000000180450723c */ /* 0x000fe20000001848 */
[----:B--2---:R-:W-:-:S05]  /*47c0*/  FFMA.FTZ R8, R168, c[0x0][0x2d0], -R3 ;  /* 0x0000b400a8087a23 */ /* 0x004fca0000010803 */
[----:B------:R2:W4:Y:S02]  /*47d0*/  MUFU.EX2 R182, R8 ;  /* 0x0000000800b67308 */ /* 0x0005240000000800 */
[----:B------:R-:W-:Y:S01]  /*47e0*/  HMMA.16816.F32 R76, R4, R20, R60 ;  /* 0x00000014044c723c */ /* 0x000fe2000000183c */
[----:B-1----:R-:W-:-:S07]  /*47f0*/  FFMA.FTZ R14, R190, c[0x0][0x2d0], -R13 ;  /* 0x0000b400be0e7a23 */ /* 0x002fce000001080d */
[C---:B------:R-:W-:Y:S01]  /*4800*/  HMMA.16816.F32 R72, R4.reuse, R16, R56 ;  /* 0x000000100448723c */ /* 0x040fe20000001838 */
[----:B--2---:R-:W-:Y:S07]  /*4810*/  LDSM.16.MT88.4 R8, [R222+0x900] ;  /* 0x00090000de08783b */ /* 0x004fee0000004200 */
[C---:B------:R-:W-:Y:S08]  /*4820*/  HMMA.16816.F32 R68, R4.reuse, R28, R52 ;  /* 0x0000001c0444723c */ /* 0x040ff00000001834 */
[C---:B------:R-:W-:Y:S08]  /*4830*/  HMMA.16816.F32 R60, R4.reuse, R32, R48 ;  /* 0x00000020043c723c */ /* 0x040ff00000001830 */
[C---:B------:R-:W-:Y:S08]  /*4840*/  HMMA.16816.F32 R196, R4.reuse, R36, R44 ;  /* 0x0000002404c4723c */ /* 0x040ff0000000182c */
[C---:B------:R-:W-:Y:S01]  /*4850*/  HMMA.16816.F32 R40, R4.reuse, R30, R148 ;  /* 0x0000001e0428723c */ /* 0x040fe20000001894 */
[----:B------:R-:W1:Y:S07]  /*4860*/  LDSM.16.MT88.4 R28, [R221+0x2900] ;  /* 0x00290000dd1c783b */ /* 0x000e6e0000004200 */
[C---:B------:R-:W-:Y:S01]  /*4870*/  HMMA.16816.F32 R56, R4.reuse, R26, R144 ;  /* 0x0000001a0438723c */ /* 0x040fe20000001890 */
[----:B------:R-:W-:Y:S06]  /*4880*/  LDSM.16.MT88.4 R24, [R222+0x1900] ;  /* 0x00190000de18783b */ /* 0x000fec0000004200 */
[----:B------:R-:W-:Y:S01]  /*4890*/  IMAD.MOV.U32 R147, RZ, RZ, R66 ;  /* 0x000000ffff937224 */ /* 0x000fe200078e0042 */
[----:B------:R-:W-:Y:S01]  /*48a0*/  HMMA.16816.F32 R48, R4, R22, R140 ;  /* 0x000000160430723c */ /* 0x000fe2000000188c */
[----:B------:R-:W-:Y:S01]  /*48b0*/  LDSM.16.MT88.4 R20, [R221+0x1900] ;  /* 0x00190000dd14783b */ /* 0x000fe20000004200 */
[----:B------:R2:W-:Y:S01]  /*48c0*/  MUFU.EX2 R66, R14 ;  /* 0x0000000e00427308 */ /* 0x0005e20000000800 */
[----:B------:R-:W-:-:S02]  /*48d0*/  IMAD.MOV.U32 R146, RZ, RZ, R65 ;  /* 0x000000ffff927224 */ /* 0x000fc400078e0041 */
[----:B------:R-:W-:Y:S01]  /*48e0*/  IMAD.MOV.U32 R144, RZ, RZ, R194 ;  /* 0x000000ffff907224 */ /* 0x000fe200078e00c2 */
[----:B------:R-:W-:Y:S01]  /*48f0*/  LDSM.16.MT88.4 R140, [R222+0xd00] ;  /* 0x000d0000de8c783b */ /* 0x000fe20000004200 */
[----:B------:R-:W-:Y:S01]  /*4900*/  IMAD.MOV.U32 R145, RZ, RZ, R193 ;  /* 0x000000ffff917224 */ /* 0x000fe200078e00c1 */
[C---:B------:R-:W-:Y:S02]  /*4910*/  HMMA.16816.F32 R44, R4.reuse, R18, R132 ;  /* 0x00000012042c723c */ /* 0x040fe40000001884 */
[----:B------:R-:W5:Y:S06]  /*4920*/  LDSM.16.MT88.4 R16, [R221+0x900] ;  /* 0x00090000dd10783b */ /* 0x000f6c0000004200 */
[----:B------:R-:W-:Y:S01]  /*4930*/  HMMA.16816.F32 R52, R4, R34, R160 ;  /* 0x000000220434723c */ /* 0x000fe200000018a0 */
[----:B------:R-:W5:Y:S01]  /*4940*/  LDSM.16.MT88.4 R32, [R222+0x2900] ;  /* 0x00290000de20783b */ /* 0x000f620000004200 */
[----:B--2---:R-:W-:-:S04]  /*4950*/  FFMA.FTZ R14, R192, c[0x0][0x2d0], -R13 ;  /* 0x0000b400c00e7a23 */ /* 0x004fc8000001080d */
[----:B------:R-:W2:Y:S02]  /*4960*/  MUFU.EX2 R65, R14 ;  /* 0x0000000e00417308 */ /* 0x000ea40000000800 */
[----:B------:R-:W-:Y:S07]  /*4970*/  HMMA.16816.F32 R36, R4, R38, R164 ;  /* 0x000000260424723c */ /* 0x000fee00000018a4 */
[----:B---3--:R-:W-:Y:S02]  /*4980*/  F2FP.PACK_AB R4, R202, R203 ;  /* 0x000000cbca04723e */ /* 0x008fe400000000ff */
[----:B----4-:R-:W-:-:S02]  /*4990*/  F2FP.PACK_AB R5, R182, R185 ;  /* 0x000000b9b605723e */ /* 0x010fc400000000ff */
[----:B------:R-:W-:Y:S02]  /*49a0*/  F2FP.PACK_AB R6, R200, R201 ;  /* 0x000000c9c806723e */ /* 0x000fe400000000ff */
[----:B------:R-:W-:-:S07]  /*49b0*/  F2FP.PACK_AB R7, R181, R180 ;  /* 0x000000b4b507723e */ /* 0x000fce00000000ff */
[C---:B-1----:R-:W-:Y:S08]  /*49c0*/  HMMA.16816.F32 R188, R4.reuse, R28, R116 ;  /* 0x0000001c04bc723c */ /* 0x042ff00000001874 */
[C---:B-----5:R-:W-:Y:S08]  /*49d0*/  HMMA.16816.F32 R112, R4.reuse, R16, R176 ;  /* 0x000000100470723c */ /* 0x060ff000000018b0 */
[C---:B------:R-:W-:Y:S01]  /*49e0*/  HMMA.16816.F32 R132, R4.reuse, R8, R172 ;  /* 0x000000080484723c */ /* 0x040fe200000018ac */
[----:B------:R-:W-:Y:S07]  /*49f0*/  LDSM.16.MT88.4 R172, [R222+0x1d00] ;  /* 0x001d0000deac783b */ /* 0x000fee0000004200 */
[C---:B------:R-:W-:Y:S01]  /*4a00*/  HMMA.16816.F32 R148, R4.reuse, R20, R156 ;  /* 0x000000140494723c */ /* 0x040fe2000000189c */
[----:B------:R-:W1:Y:S07]  /*4a10*/  LDSM.16.MT88.4 R156, [R221+0x1d00] ;  /* 0x001d0000dd9c783b */ /* 0x000e6e0000004200 */
[C---:B------:R-:W-:Y:S01]  /*4a20*/  HMMA.16816.F32 R164, R4.reuse, R24, R124 ;  /* 0x0000001804a4723c */ /* 0x040fe2000000187c */
[----:B------:R-:W-:Y:S07]  /*4a30*/  LDSM.16.MT88.4 R124, [R221+0xd00] ;  /* 0x000d0000dd7c783b */ /* 0x000fee0000004200 */
[C---:B------:R-:W-:Y:S08]  /*4a40*/  HMMA.16816.F32 R192, R4.reuse, R32, R108 ;  /* 0x0000002004c0723c */ /* 0x040ff0000000186c */
[C---:B------:R-:W-:Y:S08]  /*4a50*/  HMMA.16816.F32 R120, R4.reuse, R18, R120 ;  /* 0x000000120478723c */ /* 0x040ff00000001878 */
[C---:B------:R-:W-:Y:S08]  /*4a60*/  HMMA.16816.F32 R136, R4.reuse, R10, R136 ;  /* 0x0000000a0488723c */ /* 0x040ff00000001888 */
[C---:B------:R-:W-:Y:S08]  /*4a70*/  HMMA.16816.F32 R96, R4.reuse, R22, R96 ;  /* 0x000000160460723c */ /* 0x040ff00000001860 */
[C---:B------:R-:W-:Y:S08]  /*4a80*/  HMMA.16816.F32 R168, R4.reuse, R26, R92 ;  /* 0x0000001a04a8723c */ /* 0x040ff0000000185c */
[C---:B------:R-:W-:Y:S08]  /*4a90*/  HMMA.16816.F32 R88, R4.reuse, R30, R88 ;  /* 0x0000001e0458723c */ /* 0x040ff00000001858 */
[----:B------:R-:W-:Y:S07]  /*4aa0*/  HMMA.16816.F32 R116, R4, R34, R84 ;  /* 0x000000220474723c */ /* 0x000fee0000001854 */
[----:B------:R-:W-:-:S02]  /*4ab0*/  F2FP.PACK_AB R4, R101, R107 ;  /* 0x0000006b6504723e */ /* 0x000fc400000000ff */
[----:B------:R-:W-:Y:S02]  /*4ac0*/  F2FP.PACK_AB R5, R67, R100 ;  /* 0x000000644305723e */ /* 0x000fe400000000ff */
[----:B------:R-:W-:Y:S02]  /*4ad0*/  F2FP.PACK_AB R6, R106, R102 ;  /* 0x000000666a06723e */ /* 0x000fe400000000ff */
[----:B--2---:R-:W-:-:S07]  /*4ae0*/  F2FP.PACK_AB R7, R65, R66 ;  /* 0x000000424107723e */ /* 0x004fce00000000ff */
[C---:B------:R-:W-:Y:S07]  /*4af0*/  HMMA.16816.F32 R128, R4.reuse, R8, R76 ;  /* 0x000000080480723c */ /* 0x040fee000000184c */
[----:B------:R-:W-:Y:S01]  /*4b00*/  FFMA.FTZ R8, R207, c[0x0][0x2d0], -R12 ;  /* 0x0000b400cf087a23 */ /* 0x000fe2000001080c */
[----:B------:R-:W-:Y:S01]  /*4b10*/  HMMA.16816.F32 R108, R4, R10, R48 ;  /* 0x0000000a046c723c */ /* 0x000fe20000001830 */
[----:B------:R-:W-:Y:S02]  /*4b20*/  IMAD.MOV.U32 R207, RZ, RZ, R145 ;  /* 0x000000ffffcf7224 */ /* 0x000fe400078e0091 */
[----:B------:R2:W-:Y:S01]  /*4b30*/  MUFU.EX2 R49, R8 ;  /* 0x0000000800317308 */ /* 0x0005e20000000800 */
[----:B------:R-:W-:-:S03]  /*4b40*/  FADD.FTZ R9, R240, R239 ;  /* 0x000000eff0097221 */ /* 0x000fc60000010000 */
[----:B------:R-:W-:Y:S01]  /*4b50*/  IMAD.MOV.U32 R50, RZ, RZ, R144 ;  /* 0x000000ffff327224 */ /* 0x000fe200078e0090 */
[----:B------:R-:W-:Y:S01]  /*4b60*/  HMMA.16816.F32 R160, R4, R18, R56 ;  /* 0x0000001204a0723c */ /* 0x000fe20000001838 */
[----:B------:R-:W-:Y:S02]  /*4b70*/  IMAD.MOV.U32 R10, RZ, RZ, R146 ;  /* 0x000000ffff0a7224 */ /* 0x000fe400078e0092 */
[----:B------:R-:W-:Y:S02]  /*4b80*/  IMAD.MOV.U32 R11, RZ, RZ, R147 ;  /* 0x000000ffff0b7224 */ /* 0x000fe400078e0093 */
[----:B------:R-:W-:-:S03]  /*4b90*/  IMAD.MOV.U32 R51, RZ, RZ, R152 ;  /* 0x000000ffff337224 */ /* 0x000fc600078e0098 */
[C---:B------:R-:W-:Y:S01]  /*4ba0*/  HMMA.16816.F32 R56, R4.reuse, R22, R44 ;  /* 0x000000160438723c */ /* 0x040fe2000000182c */
[----:B--2---:R-:W-:Y:S02]  /*4bb0*/  FFMA.FTZ R8, R205, c[0x0][0x2d0], -R12 ;  /* 0x0000b400cd087a23 */ /* 0x004fe4000001080c */
[----:B------:R-:W-:Y:S02]  /*4bc0*/  IMAD.MOV.U32 R205, RZ, RZ, R153 ;  /* 0x000000ffffcd7224 */ /* 0x000fe400078e0099 */
[----:B------:R2:W3:Y:S03]  /*4bd0*/  MUFU.EX2 R48, R8 ;  /* 0x0000000800307308 */ /* 0x0004e60000000800 */
[----:B------:R-:W-:Y:S01]  /*4be0*/  HMMA.16816.F32 R68, R4, R24, R68 ;  /* 0x000000180444723c */ /* 0x000fe20000001844 */
[----:B------:R-:W-:Y:S02]  /*4bf0*/  IMAD.MOV.U32 R46, RZ, RZ, R15 ;  /* 0x000000ffff2e7224 */ /* 0x000fe400078e000f */
[----:B------:R-:W-:-:S05]  /*4c00*/  IMAD.MOV.U32 R47, RZ, RZ, R154 ;  /* 0x000000ffff2f7224 */ /* 0x000fca00078e009a */
[----:B------:R-:W-:Y:S01]  /*4c10*/  HMMA.16816.F32 R144, R4, R20, R72 ;  /* 0x000000140490723c */ /* 0x000fe20000001848 */
[----:B--2---:R-:W-:-:S07]  /*4c20*/  FFMA.FTZ R8, R204, c[0x0][0x2d0], -R12 ;  /* 0x0000b400cc087a23 */ /* 0x004fce000001080c */
[C---:B------:R-:W-:Y:S01]  /*4c30*/  HMMA.16816.F32 R176, R4.reuse, R16, R80 ;  /* 0x0000001004b0723c */ /* 0x040fe20000001850 */
[----:B------:R-:W2:Y:S01]  /*4c40*/  LDSM.16.MT88.4 R80, [R221+0x2d00] ;  /* 0x002d0000dd50783b */ /* 0x000ea20000004200 */
[----:B---3--:R-:W-:Y:S01]  /*4c50*/  F2FP.PACK_AB R92, R48, R49 ;  /* 0x00000031305c723e */ /* 0x008fe200000000ff */
[----:B------:R3:W-:Y:S05]  /*4c60*/  MUFU.EX2 R44, R8 ;  /* 0x00000008002c7308 */ /* 0x0007ea0000000800 */
[C---:B------:R-:W-:Y:S08]  /*4c70*/  HMMA.16816.F32 R40, R4.reuse, R26, R40 ;  /* 0x0000001a0428723c */ /* 0x040ff00000001828 */
[----:B------:R-:W-:Y:S01]  /*4c80*/  HMMA.16816.F32 R60, R4, R28, R60 ;  /* 0x0000001c043c723c */ /* 0x000fe2000000183c */
[----:B---3--:R-:W-:-:S04]  /*4c90*/  FFMA.FTZ R8, R206, c[0x0][0x2d0], -R12 ;  /* 0x0000b400ce087a23 */ /* 0x008fc8000001080c */
[----:B------:R3:W4:Y:S03]  /*4ca0*/  MUFU.EX2 R24, R8 ;  /* 0x0000000800187308 */ /* 0x0007260000000800 */
[C---:B------:R-:W-:Y:S08]  /*4cb0*/  HMMA.16816.F32 R52, R4.reuse, R30, R52 ;  /* 0x0000001e0434723c */ /* 0x040ff00000001834 */
[----:B------:R-:W-:Y:S01]  /*4cc0*/  HMMA.16816.F32 R84, R4, R32, R196 ;  /* 0x000000200454723c */ /* 0x000fe200000018c4 */
[----:B---3--:R-:W-:-:S07]  /*4cd0*/  FFMA.FTZ R8, R215, c[0x0][0x2d0], -R3 ;  /* 0x0000b400d7087a23 */ /* 0x008fce0000010803 */
[----:B------:R-:W-:Y:S01]  /*4ce0*/  HMMA.16816.F32 R36, R4, R34, R36 ;  /* 0x000000220424723c */ /* 0x000fe20000001824 */
[----:B------:R-:W3:Y:S01]  /*4cf0*/  LDSM.16.MT88.4 R4, [R222+0x2d00] ;  /* 0x002d0000de04783b */ /* 0x000ee20000004200 */
[----:B----4-:R-:W-:Y:S01]  /*4d00*/  F2FP.PACK_AB R94, R24, R44 ;  /* 0x0000002c185e723e */ /* 0x010fe200000000ff */
[----:B------:R4:W-:Y:S02]  /*4d10*/  MUFU.EX2 R23, R8 ;  /* 0x0000000800177308 */ /* 0x0009e40000000800 */
[----:B----4-:R-:W-:-:S06]  /*4d20*/  FFMA.FTZ R8, R214, c[0x0][0x2d0], -R3 ;  /* 0x0000b400d6087a23 */ /* 0x010fcc0000010803 */
[----:B------:R4:W5:Y:S02]  /*4d30*/  MUFU.EX2 R22, R8 ;  /* 0x0000000800167308 */ /* 0x0009640000000800 */
[--C-:B----4-:R-:W-:Y:S01]  /*4d40*/  FFMA.FTZ R8, R208, c[0x0][0x2d0], -R3.reuse ;  /* 0x0000b400d0087a23 */ /* 0x110fe20000010803 */
[----:B-----5:R-:W-:Y:S01]  /*4d50*/  F2FP.PACK_AB R93, R22, R23 ;  /* 0x00000017165d723e */ /* 0x020fe200000000ff */
[----:B------:R-:W-:-:S04]  /*4d60*/  FFMA.FTZ R3, R209, c[0x0][0x2d0], -R3 ;  /* 0x0000b400d1037a23 */ /* 0x000fc80000010803 */
[----:B------:R4:W-:Y:S08]  /*4d70*/  MUFU.EX2 R20, R8 ;  /* 0x0000000800147308 */ /* 0x0009f00000000800 */
[----:B------:R5:W1:Y:S01]  /*4d80*/  MUFU.EX2 R21, R3 ;  /* 0x0000000300157308 */ /* 0x000a620000000800 */
[----:B----4-:R-:W-:-:S04]  /*4d90*/  FADD.FTZ R8, R47, R46 ;  /* 0x0000002e2f087221 */ /* 0x010fc80000010000 */
[----:B------:R-:W-:Y:S02]  /*4da0*/  FADD.FTZ R10, R10, R8 ;  /* 0x000000080a0a7221 */ /* 0x000fe40000010000 */
[----:B-----5:R-:W-:Y:S01]  /*4db0*/  FFMA.FTZ R3, R234, c[0x0][0x2d0], -R0 ;  /* 0x0000b400ea037a23 */ /* 0x020fe20000010800 */
[----:B-1----:R-:W-:-:S03]  /*4dc0*/  F2FP.PACK_AB R95, R21, R20 ;  /* 0x00000014155f723e */ /* 0x002fc600000000ff */
[----:B------:R1:W-:Y:S04]  /*4dd0*/  MUFU.EX2 R19, R3 ;  /* 0x0000000300137308 */ /* 0x0003e80000000800 */
[C---:B------:R-:W-:Y:S08]  /*4de0*/  HMMA.16816.F32 R152, R92.reuse, R158, R96 ;  /* 0x0000009e5c98723c */ /* 0x040ff00000001860 */
[----:B--2---:R-:W-:Y:S01]  /*4df0*/  HMMA.16816.F32 R76, R92, R82, R88 ;  /* 0x000000525c4c723c */ /* 0x004fe20000001858 */
[----:B-1----:R-:W-:-:S04]  /*4e00*/  FFMA.FTZ R3, R233, c[0x0][0x2d0], -R0 ;  /* 0x0000b400e9037a23 */ /* 0x002fc80000010800 */
[----:B------:R1:W2:Y:S03]  /*4e10*/  MUFU.EX2 R18, R3 ;  /* 0x0000000300127308 */ /* 0x0002a60000000800 */
[C---:B---3--:R-:W-:Y:S08]  /*4e20*/  HMMA.16816.F32 R88, R92.reuse, R4, R192 ;  /* 0x000000045c58723c */ /* 0x048ff000000018c0 */
[----:B------:R-:W-:Y:S01]  /*4e30*/  HMMA.16816.F32 R112, R92, R124, R112 ;  /* 0x0000007c5c70723c */ /* 0x000fe20000001870 */
[--C-:B-1----:R-:W-:Y:S01]  /*4e40*/  FFMA.FTZ R3, R216, c[0x0][0x2d0], -R0.reuse ;  /* 0x0000b400d8037a23 */ /* 0x102fe20000010800 */
[----:B--2---:R-:W-:Y:S01]  /*4e50*/  F2FP.PACK_AB R96, R18, R19 ;  /* 0x000000131260723e */ /* 0x004fe200000000ff */
[----:B------:R-:W-:-:S05]  /*4e60*/  FFMA.FTZ R0, R217, c[0x0][0x2d0], -R0 ;  /* 0x0000b400d9007a23 */ /* 0x000fca0000010800 */
[C---:B------:R-:W-:Y:S01]  /*4e70*/  HMMA.16816.F32 R120, R92.reuse, R126, R120 ;  /* 0x0000007e5c78723c */ /* 0x040fe20000001878 */
[----:B------:R1:W-:Y:S07]  /*4e80*/  MUFU.EX2 R17, R3 ;  /* 0x0000000300117308 */ /* 0x0003ee0000000800 */
[C---:B------:R-:W-:Y:S01]  /*4e90*/  HMMA.16816.F32 R132, R92.reuse, R140, R132 ;  /* 0x0000008c5c84723c */ /* 0x040fe20000001884 */
[----:B------:R2:W3:Y:S07]  /*4ea0*/  MUFU.EX2 R16, R0 ;  /* 0x0000000000107308 */ /* 0x0004ee0000000800 */
[----:B------:R-:W-:Y:S01]  /*4eb0*/  HMMA.16816.F32 R136, R92, R142, R136 ;  /* 0x0000008e5c88723c */ /* 0x000fe20000001888 */
[----:B-1----:R-:W-:-:S02]  /*4ec0*/  FADD.FTZ R3, R11, R205 ;  /* 0x000000cd0b037221 */ /* 0x002fc40000010000 */
[----:B------:R-:W-:Y:S02]  /*4ed0*/  FADD.FTZ R11, R242, R9 ;  /* 0x00000009f20b7221 */ /* 0x000fe40000010000 */
[----:B------:R-:W-:Y:S02]  /*4ee0*/  FADD.FTZ R9, R207, R3 ;  /* 0x00000003cf097221 */ /* 0x000fe40000010000 */
[----:B------:R-:W-:Y:S01]  /*4ef0*/  FADD.FTZ R3, R50, R10 ;  /* 0x0000000a32037221 */ /* 0x000fe20000010000 */
[----:B------:R-:W-:Y:S01]  /*4f00*/  HMMA.16816.F32 R148, R92, R156, R148 ;  /* 0x0000009c5c94723c */ /* 0x000fe20000001894 */
[----:B--2---:R-:W-:Y:S01]  /*4f10*/  FFMA.FTZ R0, R252, c[0x0][0x2d0], -R13 ;  /* 0x0000b400fc007a23 */ /* 0x004fe2000001080d */
[----:B---3--:R-:W-:-:S03]  /*4f20*/  F2FP.PACK_AB R98, R16, R17 ;  /* 0x000000111062723e */ /* 0x008fc600000000ff */
[----:B------:R1:W-:Y:S03]  /*4f30*/  MUFU.EX2 R12, R0 ;  /* 0x00000000000c7308 */ /* 0x0003e60000000800 */
[C---:B------:R-:W-:Y:S08]  /*4f40*/  HMMA.16816.F32 R164, R92.reuse, R172, R164 ;  /* 0x000000ac5ca4723c */ /* 0x040ff000000018a4 */
[----:B------:R-:W-:Y:S01]  /*4f50*/  HMMA.16816.F32 R168, R92, R174, R168 ;  /* 0x000000ae5ca8723c */ /* 0x000fe200000018a8 */
[----:B-1----:R-:W-:-:S07]  /*4f60*/  FFMA.FTZ R0, R251, c[0x0][0x2d0], -R13 ;  /* 0x0000b400fb007a23 */ /* 0x002fce000001080d */
[C---:B------:R-:W-:Y:S01]  /*4f70*/  HMMA.16816.F32 R72, R92.reuse, R80, R188 ;  /* 0x000000505c48723c */ /* 0x040fe200000018bc */
[----:B------:R1:W2:Y:S07]  /*4f80*/  MUFU.EX2 R14, R0 ;  /* 0x00000000000e7308 */ /* 0x0002ae0000000800 */
[----:B------:R-:W-:Y:S01]  /*4f90*/  HMMA.16816.F32 R92, R92, R6, R116 ;  /* 0x000000065c5c723c */ /* 0x000fe20000001874 */
[----:B-1----:R-:W-:Y:S01]  /*4fa0*/  FFMA.FTZ R0, R231, c[0x0][0x2d0], -R13 ;  /* 0x0000b400e7007a23 */ /* 0x002fe2000001080d */
[----:B--2---:R-:W-:-:S03]  /*4fb0*/  F2FP.PACK_AB R97, R14, R12 ;  /* 0x0000000c0e61723e */ /* 0x004fc600000000ff */
[----:B------:R1:W-:Y:S02]  /*4fc0*/  MUFU.EX2 R15, R0 ;  /* 0x00000000000f7308 */ /* 0x0003e40000000800 */
[----:B-1----:R-:W-:-:S06]  /*4fd0*/  FFMA.FTZ R0, R232, c[0x0][0x2d0], -R13 ;  /* 0x0000b400e8007a23 */ /* 0x002fcc000001080d */
[----:B------:R1:W2:Y:S02]  /*4fe0*/  MUFU.EX2 R13, R0 ;  /* 0x00000000000d7308 */ /* 0x0002a40000000800 */
[----:B-1----:R-:W-:Y:S01]  /*4ff0*/  FADD.FTZ R0, R248, R243 ;  /* 0x000000f3f8007221 */ /* 0x002fe20000010000 */
[----:B--2---:R-:W-:-:S03]  /*5000*/  F2FP.PACK_AB R99, R13, R15 ;  /* 0x0000000f0d63723e */ /* 0x004fc600000000ff */
[----:B------:R-:W-:-:S04]  /*5010*/  FADD.FTZ R0, R249, R0 ;  /* 0x00000000f9007221 */ /* 0x000fc80000010000 */
[----:B------:R-:W-:Y:S01]  /*5020*/  FADD.FTZ R8, R250, R0 ;  /* 0x00000000fa087221 */ /* 0x000fe20000010000 */
[----:B------:R-:W-:Y:S01]  /*5030*/  HMMA.16816.F32 R84, R96, R4, R84 ;  /* 0x000000046054723c */ /* 0x000fe20000001854 */
[----:B------:R-:W-:Y:S01]  /*5040*/  FADD.FTZ R0, R51, R9 ;  /* 0x0000000933007221 */ /* 0x000fe20000010000 */
[----:B------:R-:W-:Y:S01]  /*5050*/  IADD3 R250, R187, -0x2, RZ ;  /* 0xfffffffebbfa7810 */ /* 0x000fe20007ffe0ff */
[----:B------:R-:W-:-:S03]  /*5060*/  FADD.FTZ R8, R229, R8 ;  /* 0x00000008e5087221 */ /* 0x000fc60000010000 */
[----:B------:R-:W-:Y:S01]  /*5070*/  ISETP.GE.AND P4, PT, R250, R186, PT ;  /* 0x000000bafa00720c */ /* 0x000fe20003f86270 */
[----:B------:R-:W-:Y:S01]  /*5080*/  FADD.FTZ R4, R247, R11 ;  /* 0x0000000bf7047221 */ /* 0x000fe20000010000 */
[C---:B------:R-:W-:Y:S01]  /*5090*/  HMMA.16816.F32 R116, R96.reuse, R124, R176 ;  /* 0x0000007c6074723c */ /* 0x040fe200000018b0 */
[----:B------:R-:W-:Y:S02]  /*50a0*/  FADD.FTZ R5, R241, R3 ;  /* 0x00000003f1057221 */ /* 0x000fe40000010000 */
[----:B------:R-:W-:Y:S02]  /*50b0*/  FADD.FTZ R4, R212, R4 ;  /* 0x00000004d4047221 */ /* 0x000fe40000010000 */
[----:B------:R-:W-:Y:S02]  /*50c0*/  FADD.FTZ R3, R235, R0 ;  /* 0x00000000eb037221 */ /* 0x000fe40000010000 */
[----:B------:R-:W-:Y:S01]  /*50d0*/  FADD.FTZ R0, R228, R8 ;  /* 0x00000008e4007221 */ /* 0x000fe20000010000 */
[----:B------:R-:W-:Y:S01]  /*50e0*/  HMMA.16816.F32 R124, R96, R126, R160 ;  /* 0x0000007e607c723c */ /* 0x000fe200000018a0 */
[----:B------:R-:W-:-:S02]  /*50f0*/  FADD.FTZ R4, R213, R4 ;  /* 0x00000004d5047221 */ /* 0x000fc40000010000 */
[----:B------:R-:W-:Y:S02]  /*5100*/  FADD.FTZ R5, R246, R5 ;  /* 0x00000005f6057221 */ /* 0x000fe40000010000 */
[----:B------:R-:W-:Y:S02]  /*5110*/  FADD.FTZ R0, R219, R0 ;  /* 0x00000000db007221 */ /* 0x000fe40000010000 */
[----:B------:R-:W-:Y:S01]  /*5120*/  FADD.FTZ R4, R211, R4 ;  /* 0x00000004d3047221 */ /* 0x000fe20000010000 */
[----:B------:R-:W-:Y:S01]  /*5130*/  HMMA.16816.F32 R160, R96, R172, R68 ;  /* 0x000000ac60a0723c */ /* 0x000fe20000001844 */
[----:B------:R-:W-:Y:S02]  /*5140*/  FADD.FTZ R5, R245, R5 ;  /* 0x00000005f5057221 */ /* 0x000fe40000010000 */
[----:B------:R-:W-:Y:S02]  /*5150*/  FADD.FTZ R0, R218, R0 ;  /* 0x00000000da007221 */ /* 0x000fe40000010000 */
[----:B------:R-:W-:-:S02]  /*5160*/  FADD.FTZ R4, R210, R4 ;  /* 0x00000004d2047221 */ /* 0x000fc40000010000 */
        /* <DEDUP_REMOVED lines=12> */
[----:B------:R-:W-:-:S04]  /*5230*/  FADD.FTZ R5, R201, R5 ;  /* 0x00000005c9057221 */ /* 0x000fc80000010000 */
[----:B------:R-:W-:-:S03]  /*5240*/  FADD.FTZ R5, R200, R5 ;  /* 0x00000005c8057221 */ /* 0x000fc60000010000 */
[C---:B------:R-:W-:Y:S08]  /*5250*/  HMMA.16816.F32 R140, R96.reuse, R142, R108 ;  /* 0x0000008e608c723c */ /* 0x040ff0000000186c */
[C---:B------:R-:W-:Y:S08]  /*5260*/  HMMA.16816.F32 R156, R96.reuse, R158, R56 ;  /* 0x0000009e609c723c */ /* 0x040ff00000001838 */
[C---:B------:R-:W-:Y:S08]  /*5270*/  HMMA.16816.F32 R172, R96.reuse, R174, R40 ;  /* 0x000000ae60ac723c */ /* 0x040ff00000001828 */
[C---:B------:R-:W-:Y:S08]  /*5280*/  HMMA.16816.F32 R80, R96.reuse, R82, R52 ;  /* 0x000000526050723c */ /* 0x040ff00000001834 */
[----:B------:R-:W-:Y:S07]  /*5290*/  HMMA.16816.F32 R96, R96, R6, R36 ;  /* 0x000000066060723c */ /* 0x000fee0000001824 */
[----:B------:R-:W-:-:S02]  /*52a0*/  FADD.FTZ R6, R238, R3 ;  /* 0x00000003ee067221 */ /* 0x000fc40000010000 */
[----:B------:R-:W-:Y:S02]  /*52b0*/  FADD.FTZ R3, R106, R0 ;  /* 0x000000006a037221 */ /* 0x000fe40000010000 */
[----:B------:R-:W-:Y:S02]  /*52c0*/  FADD.FTZ R6, R237, R6 ;  /* 0x00000006ed067221 */ /* 0x000fe40000010000 */
[----:B------:R-:W-:Y:S02]  /*52d0*/  FADD.FTZ R0, R65, R4 ;  /* 0x0000000441007221 */ /* 0x000fe40000010000 */
[----:B------:R-:W-:Y:S02]  /*52e0*/  FADD.FTZ R6, R236, R6 ;  /* 0x00000006ec067221 */ /* 0x000fe40000010000 */
[----:B------:R-:W-:Y:S02]  /*52f0*/  FADD.FTZ R4, R19, R3 ;  /* 0x0000000313047221 */ /* 0x000fe40000010000 */
        /* <DEDUP_REMOVED lines=17> */
[----:B------:R-:W-:Y:S01]  /*5410*/  FADD.FTZ R3, R24, R0 ;  /* 0x0000000018037221 */ /* 0x000fe20000010000 */
[----:B------:R1:W-:Y:S01]  /*5420*/  STL [R1+0x1c], R6 ;  /* 0x00001c0601007387 */ /* 0x0003e20000100800 */
[----:B------:R-:W-:-:S03]  /*5430*/  FADD.FTZ R0, R21, R5 ;  /* 0x0000000515007221 */ /* 0x000fc60000010000 */
[----:B------:R1:W-:Y:S04]  /*5440*/  STL [R1+0x20], R4 ;  /* 0x0000200401007387 */ /* 0x0003e80000100800 */
[----:B------:R1:W-:Y:S04]  /*5450*/  STL [R1+0x28], R0 ;  /* 0x0000280001007387 */ /* 0x0003e80000100800 */
[----:B------:R1:W-:Y:S01]  /*5460*/  STL [R1+0x24], R3 ;  /* 0x0000240301007387 */ /* 0x0003e20000100800 */
[----:B------:R-:W-:Y:S05]  /*5470*/  @!P4 BRA `(.L_x_11) ;  /* 0x00003d300000c947 */ /* 0x000fea0003800000 */
[----:B------:R-:W-:Y:S01]  /*5480*/  SHF.R.S32.HI R187, RZ, 0x1f, R64 ;  /* 0x0000001fffbb7819 */ /* 0x000fe20000011440 */
[C---:B-1----:R-:W-:Y:S01]  /*5490*/  IMAD.SHL.U32 R4, R64.reuse, 0x2, RZ ;  /* 0x0000000240047824 */ /* 0x042fe200078e00ff */
[----:B------:R-:W-:Y:S01]  /*54a0*/  SHF.R.S32.HI R186, RZ, 0x1f, R183 ;  /* 0x0000001fffba7819 */ /* 0x000fe200000114b7 */
[----:B------:R-:W-:Y:S01]  /*54b0*/  IMAD.MOV.U32 R107, RZ, RZ, R2 ;  /* 0x000000ffff6b7224 */ /* 0x000fe200078e0002 */
[----:B------:R-:W-:Y:S01]  /*54c0*/  SHF.L.U64.HI R0, R64, 0x1, R187 ;  /* 0x0000000140007819 */ /* 0x000fe200000102bb */
[----:B------:R-:W-:Y:S01]  /*54d0*/  IMAD.MOV.U32 R100, RZ, RZ, R104 ;  /* 0x000000ffff647224 */ /* 0x000fe200078e0068 */
[C---:B------:R-:W-:Y:S01]  /*54e0*/  SHF.L.U64.HI R3, R183.reuse, 0x1, R186 ;  /* 0x00000001b7037819 */ /* 0x040fe200000102ba */
[----:B------:R-:W-:Y:S01]  /*54f0*/  IMAD.MOV.U32 R106, RZ, RZ, R103 ;  /* 0x000000ffff6a7224 */ /* 0x000fe200078e0067 */
[----:B------:R-:W-:Y:S01]  /*5500*/  SHF.R.S32.HI R186, RZ, 0x1f, R184 ;  /* 0x0000001fffba7819 */ /* 0x000fe200000114b8 */
[----:B------:R1:W-:Y:S03]  /*5510*/  STL [R1+0x14], R0 ;  /* 0x0000140001007387 */ /* 0x0003e60000100800 */
[----:B------:R-:W-:Y:S01]  /*5520*/  SHF.L.U64.HI R2, R184, 0x1, R186 ;  /* 0x00000001b8027819 */ /* 0x000fe200000102ba */
[----:B------:R-:W-:Y:S04]  /*5530*/  STL [R1+0x10], R4 ;  /* 0x0000100401007387 */ /* 0x000fe80000100800 */
[----:B------:R2:W-:Y:S01]  /*5540*/  STL [R1+0xc], R3 ;  /* 0x00000c0301007387 */ /* 0x0005e20000100800 */
[----:B-1----:R-:W-:-:S05]  /*5550*/  IMAD.SHL.U32 R0, R183, 0x2, RZ ;  /* 0x00000002b7007824 */ /* 0x002fca00078e00ff */
[----:B------:R1:W-:Y:S01]  /*5560*/  STL [R1+0x8], R0 ;  /* 0x0000080001007387 */ /* 0x0003e20000100800 */
[----:B--2---:R-:W-:Y:S02]  /*5570*/  MOV R3, R105 ;  /* 0x0000006900037202 */ /* 0x004fe40000000f00 */
[----:B-1----:R-:W-:-:S05]  /*5580*/  SHF.L.U32 R0, R184, 0x1, RZ ;  /* 0x00000001b8007819 */ /* 0x002fca00000006ff */
[----:B------:R1:W-:Y:S04]  /*5590*/  STL [R1], R0 ;  /* 0x0000000001007387 */ /* 0x0003e80000100800 */
[----:B------:R1:W-:Y:S01]  /*55a0*/  STL [R1+0x4], R2 ;  /* 0x0000040201007387 */ /* 0x0003e20000100800 */
[----:B------:R-:W-:Y:S05]  /*55b0*/  BRA `(.L_x_12) ;  /* 0x0000037000007947 */ /* 0x000fea0003800000 */
.L_x_14:
[----:B------:R-:W2:Y:S01]  /*55c0*/  LDL R2, [R1+0x34] ;  /* 0x0000340001027983 */ /* 0x000ea20000100800 */
[----:B------:R-:W-:Y:S03]  /*55d0*/  IMAD.MOV.U32 R227, RZ, RZ, RZ ;  /* 0x000000ffffe37224 */ /* 0x000fe600078e00ff */
[----:B------:R-:W3:Y:S04]  /*55e0*/  LDL R102, [R1+0x18] ;  /* 0x0000180001667983 */ /* 0x000ee80000100800 */
[----:B------:R-:W4:Y:S04]  /*55f0*/  LDL.64 R216, [R1+0x40] ;  /* 0x0000400001d87983 */ /* 0x000f280000100a00 */
[----:B------:R-:W5:Y:S04]  /*5600*/  LDL R103, [R1+0x54] ;  /* 0x0000540001677983 */ /* 0x000f680000100800 */
[----:B------:R-:W4:Y:S04]  /*5610*/  LDL.64 R104, [R1+0x38] ;  /* 0x0000380001687983 */ /* 0x000f280000100a00 */
[----:B------:R-:W5:Y:S01]  /*5620*/  LDL R101, [R1+0x50] ;  /* 0x0000500001657983 */ /* 0x000f620000100800 */
[----:B--2---:R-:W-:Y:S05]  /*5630*/  IMAD R2, R250, 0x40, R2 ;  /* 0x00000040fa027824 */ /* 0x004fea00078e0202 */
[----:B---3--:R-:W-:Y:S05]  /*5640*/  IADD3 R2, R2, -0x40, R102 ;  /* 0xffffffc002027810 */ /* 0x008fea0007ffe066 */
[----:B------:R-:W-:Y:S04]  /*5650*/  @P0 IMAD.HI.U32 R4, R2, c[0x0][0x2bc], RZ ;  /* 0x0000af0002040a27 */ /* 0x000fe800078e00ff */
[----:B------:R-:W-:Y:S01]  /*5660*/  IMAD.MOV.U32 R0, RZ, RZ, R2 ;  /* 0x000000ffff007224 */ /* 0x000fe200078e0002 */
[----:B------:R-:W-:Y:S04]  /*5670*/  @P0 SHF.R.U32.HI R0, RZ, c[0x0][0x2c0], R4 ;  /* 0x0000b000ff000a19 */ /* 0x000fe80000011604 */
[C---:B----4-:R-:W-:Y:S04]  /*5680*/  @!P6 IADD3 R5, P4, R0.reuse, R216, RZ ;  /* 0x000000d80005e210 */ /* 0x050fe80007f9e0ff */
[----:B-----5:R-:W-:Y:S01]  /*5690*/  @!P6 LEA.HI.X.SX32 R6, R0, R103, 0x1, P4 ;  /* 0x000000670006e211 */ /* 0x020fe200020f0eff */
[----:B------:R-:W-:Y:S01]  /*56a0*/  IMAD.MOV R0, RZ, RZ, -R0 ;  /* 0x000000ffff007224 */ /* 0x000fe200078e0a00 */
[C---:B------:R-:W-:Y:S03]  /*56b0*/  @!P6 LEA R4, P4, R5.reuse, c[0x0][0x2a0], 0x2 ;  /* 0x0000a8000504ea11 */ /* 0x040fe600078810ff */
[----:B------:R-:W-:Y:S01]  /*56c0*/  IMAD R230, R0, c[0x0][0x2b8], R2 ;  /* 0x0000ae0000e67a24 */ /* 0x000fe200078e0202 */
[----:B------:R-:W-:Y:S04]  /*56d0*/  @!P6 LEA.HI.X R5, R5, c[0x0][0x2a4], R6, 0x2, P4 ;  /* 0x0000a9000505ea11 */ /* 0x000fe800020f1406 */
[----:B------:R-:W-:Y:S01]  /*56e0*/  SHF.R.S32.HI R0, RZ, 0x1f, R230 ;  /* 0x0000001fff007819 */ /* 0x000fe200000114e6 */
[----:B------:R1:W2:Y:S04]  /*56f0*/  @!P6 LDG.E R227, [R4.64] ;  /* 0x0000000604e3e981 */ /* 0x0002a8000c1e1900 */
[----:B------:R-:W-:Y:S04]  /*5700*/  IMAD R0, R0, c[0x0][0x1e0], RZ ;  /* 0x0000780000007a24 */ /* 0x000fe800078e02ff */
[C---:B------:R-:W-:Y:S02]  /*5710*/  IMAD R0, R230.reuse, c[0x0][0x1e4], R0 ;  /* 0x00007900e6007a24 */ /* 0x040fe400078e0200 */
[----:B-1----:R-:W-:Y:S04]  /*5720*/  IMAD.WIDE.U32 R4, R230, c[0x0][0x1e0], RZ ;  /* 0x00007800e6047a25 */ /* 0x002fe800078e00ff */
[----:B------:R-:W-:Y:S01]  /*5730*/  IMAD.IADD R5, R5, 0x1, R0 ;  /* 0x0000000105057824 */ /* 0x000fe200078e0200 */
[----:B--2---:R-:W-:Y:S03]  /*5740*/  SHF.R.S32.HI R0, RZ, 0x1f, R227 ;  /* 0x0000001fff007819 */ /* 0x004fe600000114e3 */
[C---:B------:R-:W-:Y:S04]  /*5750*/  IMAD.WIDE.U32 R4, R227.reuse, c[0x0][0x1f0], R4 ;  /* 0x00007c00e3047a25 */ /* 0x040fe800078e0004 */
[----:B------:R-:W-:Y:S01]  /*5760*/  IMAD R0, R0, c[0x0][0x1f0], RZ ;  /* 0x00007c0000007a24 */ /* 0x000fe200078e02ff */
[----:B------:R-:W-:Y:S03]  /*5770*/  IADD3 R2, P4, R104, R4, RZ ;  /* 0x0000000468027210 */ /* 0x000fe60007f9e0ff */
[----:B------:R-:W-:Y:S05]  /*5780*/  IMAD R0, R227, c[0x0][0x1f4], R0 ;  /* 0x00007d00e3007a24 */ /* 0x000fea00078e0200 */
[----:B------:R-:W-:Y:S02]  /*5790*/  IADD3.X R4, R101, R5, R0, P4, !PT ;  /* 0x0000000565047210 */ /* 0x000fe400027fe400 */
[C---:B------:R-:W-:Y:S04]  /*57a0*/  LEA R0, P4, R2.reuse, c[0x0][0x1c8], 0x1 ;  /* 0x0000720002007a11 */ /* 0x040fe800078808ff */
[----:B------:R-:W-:Y:S02]  /*57b0*/  LEA.HI.X R2, R2, c[0x0][0x1cc], R4, 0x1, P4 ;  /* 0x0000730002027a11 */ /* 0x000fe400020f0c04 */
[----:B------:R-:W1:Y:S04]  /*57c0*/  SHFL.IDX PT, R4, R0, RZ, 0x1c1f ;  /* 0x001c1fff00047589 */ /* 0x000e6800000e0000 */
[----:B------:R-:W2:Y:S04]  /*57d0*/  SHFL.IDX PT, R5, R2, RZ, 0x1c1f ;  /* 0x001c1fff02057589 */ /* 0x000ea800000e0000 */
[----:B------:R-:W3:Y:S04]  /*57e0*/  SHFL.IDX PT, R0, R0, 0x1, 0x1c1f ;  /* 0x003c1f0000007f89 */ /* 0x000ee800000e0000 */
[----:B------:R-:W4:Y:S01]  /*57f0*/  SHFL.IDX PT, R2, R2, 0x1, 0x1c1f ;  /* 0x003c1f0002027f89 */ /* 0x000f2200000e0000 */
[C---:B-1----:R-:W-:Y:S02]  /*5800*/  IADD3 R6, P5, R4.reuse, R252, RZ ;  /* 0x000000fc04067210 */ /* 0x042fe40007fbe0ff */
[C---:B------:R-:W-:Y:S02]  /*5810*/  IADD3 R12, P4, R4.reuse, R251, RZ ;  /* 0x000000fb040c7210 */ /* 0x040fe40007f9e0ff */
[C---:B--2---:R-:W-:Y:S02]  /*5820*/  IADD3.X R7, R5.reuse, R249, RZ, P5, !PT ;  /* 0x000000f905077210 */ /* 0x044fe40002ffe4ff */
[----:B------:R-:W-:Y:S01]  /*5830*/  IADD3 R10, P5, R4, R248, RZ ;  /* 0x000000f8040a7210 */ /* 0x000fe20007fbe0ff */
[C---:B------:R-:W-:Y:S01]  /*5840*/  IMAD.X R13, R5.reuse, 0x1, R247, P4 ;  /* 0x00000001050d7824 */ /* 0x040fe200020e06f7 */
[----:B---3--:R-:W-:Y:S01]  /*5850*/  IADD3 R8, P4, R0, R252, RZ ;  /* 0x000000fc00087210 */ /* 0x008fe20007f9e0ff */
[----:B------:R1:W-:Y:S02]  /*5860*/  LDGSTS.E.BYPASS.LTC128B.128 [R226+0x3100], [R6.64], !P3 ;  /* 0x0310000006e27fae */ /* 0x0003e4000d901d46 */
[--C-:B------:R-:W-:Y:S02]  /*5870*/  IMAD.X R11, R5, 0x1, R228.reuse, P5 ;  /* 0x00000001050b7824 */ /* 0x100fe400028e06e4 */
[----:B------:R2:W-:Y:S01]  /*5880*/  LDGSTS.E.BYPASS.LTC128B.128 [R226+0x4100], [R12.64], !P2 ;  /* 0x041000000ce27fae */ /* 0x0005e2000d101d46 */
[----:B----4-:R-:W-:Y:S01]  /*5890*/  IMAD.X R9, R2, 0x1, R249, P4 ;  /* 0x0000000102097824 */ /* 0x010fe200020e06f9 */
[----:B------:R-:W-:Y:S02]  /*58a0*/  IADD3 R4, P4, R0, R248, RZ ;  /* 0x000000f800047210 */ /* 0x000fe40007f9e0ff */
[----:B------:R2:W-:Y:S03]  /*58b0*/  LDGSTS.E.BYPASS.LTC128B.128 [R226+0x5100], [R10.64], !P1 ;  /* 0x051000000ae27fae */ /* 0x0005e6000c901d46 */
[----:B------:R-:W-:Y:S01]  /*58c0*/  IMAD.X R5, R2, 0x1, R228, P4 ;  /* 0x0000000102057824 */ /* 0x000fe200020e06e4 */
[----:B------:R2:W-:Y:S01]  /*58d0*/  LDGSTS.E.BYPASS.LTC128B.128 [R226+0x3900], [R8.64], !P3 ;  /* 0x0390000008e27fae */ /* 0x0005e2000d901d46 */
[----:B-1----:R-:W-:Y:S04]  /*58e0*/  IADD3 R6, P5, R0, R251, RZ ;  /* 0x000000fb00067210 */ /* 0x002fe80007fbe0ff */
[----:B------:R-:W-:Y:S05]  /*58f0*/  IADD3.X R7, R2, R247, RZ, P5, !PT ;  /* 0x000000f702077210 */ /* 0x000fea0002ffe4ff */
[----:B------:R2:W-:Y:S04]  /*5900*/  LDGSTS.E.BYPASS.LTC128B.128 [R226+0x4900], [R6.64], !P2 ;  /* 0x0490000006e27fae */ /* 0x0005e8000d101d46 */
[----:B------:R2:W-:Y:S01]  /*5910*/  LDGSTS.E.BYPASS.LTC128B.128 [R226+0x5900], [R4.64], !P1 ;  /* 0x0590000004e27fae */ /* 0x0005e2000c901d46 */
[----:B------:R-:W-:-:S05]  /*5920*/  BRA `(.L_x_13) ;  /* 0x0000137000007947 */ /* 0x000fca0003800000 */
.L_x_12:
[----:B------:R-:W2:Y:S01]  /*5930*/  LDL.64 R104, [R1+0x48] ;  /* 0x0000480001687983 */ /* 0x000ea20000100a00 */
[----:B------:R-:W-:Y:S04]  /*5940*/  DEPBAR.LE SB0, 0x0 ;  /* 0x000080000000791a */ /* 0x000fe80000000000 */
[----:B-1----:R-:W-:Y:S01]  /*5950*/  SHF.R.S32.HI R0, RZ, 0x1f, R230 ;  /* 0x0000001fff007819 */ /* 0x002fe200000114e6 */
[----:B------:R-:W3:Y:S01]  /*5960*/  LDL R101, [R1+0x58] ;  /* 0x0000580001657983 */ /* 0x000ee20000100800 */
[----:B------:R-:W-:Y:S01]  /*5970*/  IMAD.WIDE.U32 R102, R230, c[0x0][0x208], RZ ;  /* 0x00008200e6667a25 */ /* 0x000fe200078e00ff */
[----:B------:R-:W-:Y:S02]  /*5980*/  SHF.R.S32.HI R2, RZ, 0x1f, R227 ;  /* 0x0000001fff027819 */ /* 0x000fe400000114e3 */
[----:B------:R-:W4:Y:S01]  /*5990*/  LDL R252, [R1+0x10] ;  /* 0x0000100001fc7983 */ /* 0x000f220000100800 */
[----:B------:R-:W-:Y:S02]  /*59a0*/  IMAD R0, R0, c[0x0][0x208], RZ ;  /* 0x0000820000007a24 */ /* 0x000fe400078e02ff */
[----:B------:R-:W-:Y:S01]  /*59b0*/  IMAD R2, R2, c[0x0][0x218], RZ ;  /* 0x0000860002027a24 */ /* 0x000fe200078e02ff */
[----:B------:R-:W5:Y:S01]  /*59c0*/  LDL R249, [R1+0x14] ;  /* 0x0000140001f97983 */ /* 0x000f620000100800 */
[----:B------:R-:W-:Y:S02]  /*59d0*/  IMAD R0, R230, c[0x0][0x20c], R0 ;  /* 0x00008300e6007a24 */ /* 0x000fe400078e0200 */
[----:B------:R-:W-:Y:S01]  /*59e0*/  IMAD R2, R227, c[0x0][0x21c], R2 ;  /* 0x00008700e3027a24 */ /* 0x000fe200078e0202 */
[----:B------:R-:W4:Y:S02]  /*59f0*/  LDL R251, [R1+0x8] ;  /* 0x0000080001fb7983 */ /* 0x000f240000100800 */
[----:B------:R-:W-:Y:S02]  /*5a00*/  IADD3 R103, R103, R0, RZ ;  /* 0x0000000067677210 */ /* 0x000fe40007ffe0ff */
[----:B------:R-:W4:Y:S03]  /*5a10*/  LDL R247, [R1+0xc] ;  /* 0x00000c0001f77983 */ /* 0x000f260000100800 */
[----:B------:R-:W-:Y:S01]  /*5a20*/  IMAD.WIDE.U32 R102, R227, c[0x0][0x218], R102 ;  /* 0x00008600e3667a25 */ /* 0x000fe200078e0066 */
[----:B------:R-:W4:Y:S04]  /*5a30*/  LDL R248, [R1] ;  /* 0x0000000001f87983 */ /* 0x000f280000100800 */
[----:B------:R-:W4:Y:S04]  /*5a40*/  LDL R228, [R1+0x4] ;  /* 0x0000040001e47983 */ /* 0x000f280000100800 */
[----:B------:R-:W-:Y:S08]  /*5a50*/  BAR.SYNC.DEFER_BLOCKING 0x0 ;  /* 0x0000000000007b1d */ /* 0x000ff00000010000 */
[----:B------:R-:W-:Y:S08]  /*5a60*/  LDSM.16.M88.4 R64, [R224+0x6100] ;  /* 0x00610000e040783b */ /* 0x000ff00000000200 */
[----:B------:R-:W1:Y:S08]  /*5a70*/  LDSM.16.M88.4 R16, [R220+0x3100] ;  /* 0x00310000dc10783b */ /* 0x000e700000000200 */
[----:B------:R-:W1:Y:S08]  /*5a80*/  LDSM.16.M88.4 R60, [R224+0x7100] ;  /* 0x00710000e03c783b */ /* 0x000e700000000200 */
[----:B------:R-:W1:Y:S08]  /*5a90*/  LDSM.16.M88.4 R32, [R220+0x3500] ;  /* 0x00350000dc20783b */ /* 0x000e700000000200 */
[----:B------:R-:W5:Y:S04]  /*5aa0*/  LDL R246, [R1+0x2c] ;  /* 0x00002c0001f67983 */ /* 0x000f680000100800 */
[----:B------:R-:W1:Y:S08]  /*5ab0*/  LDSM.16.M88.4 R48, [R220+0x3900] ;  /* 0x00390000dc30783b */ /* 0x000e700000000200 */
[----:B------:R-:W1:Y:S02]  /*5ac0*/  LDSM.16.M88.4 R108, [R220+0x3d00] ;  /* 0x003d0000dc6c783b */ /* 0x000e640000000200 */
[-C--:B-1----:R-:W-:Y:S06]  /*5ad0*/  HMMA.16816.F32 R4, R64, R16.reuse, RZ ;  /* 0x000000104004723c */ /* 0x082fec00000018ff */
[----:B------:R-:W-:Y:S02]  /*5ae0*/  LDSM.16.M88.4 R176, [R225+0x6100] ;  /* 0x00610000e1b0783b */ /* 0x000fe40000000200 */
[C---:B------:R-:W-:Y:S06]  /*5af0*/  HMMA.16816.F32 R8, R60.reuse, R16, RZ ;  /* 0x000000103c08723c */ /* 0x040fec00000018ff */
[----:B------:R-:W1:Y:S02]  /*5b00*/  LDSM.16.M88.4 R180, [R223] ;  /* 0x00000000dfb4783b */ /* 0x000e640000000200 */
[-C--:B------:R-:W-:Y:S06]  /*5b10*/  HMMA.16816.F32 R12, R60, R18.reuse, RZ ;  /* 0x000000123c0c723c */ /* 0x080fec00000018ff */
[----:B------:R-:W1:Y:S02]  /*5b20*/  LDSM.16.M88.4 R184, [R225+0x7100] ;  /* 0x00710000e1b8783b */ /* 0x000e640000000200 */
[C---:B------:R-:W-:Y:S06]  /*5b30*/  HMMA.16816.F32 R16, R64.reuse, R18, RZ ;  /* 0x000000124010723c */ /* 0x040fec00000018ff */
[----:B------:R-:W1:Y:S02]  /*5b40*/  LDSM.16.M88.4 R188, [R223+0x400] ;  /* 0x00040000dfbc783b */ /* 0x000e640000000200 */
[-C--:B------:R-:W-:Y:S08]  /*5b50*/  HMMA.16816.F32 R20, R64, R32.reuse, RZ ;  /* 0x000000204014723c */ /* 0x080ff000000018ff */
[C---:B------:R-:W-:Y:S08]  /*5b60*/  HMMA.16816.F32 R24, R60.reuse, R32, RZ ;  /* 0x000000203c18723c */ /* 0x040ff000000018ff */
        /* <DEDUP_REMOVED lines=9> */
[----:B------:R-:W-:Y:S01]  /*5c00*/  HMMA.16816.F32 R64, R64, R110, RZ ;  /* 0x0000006e4040723c */ /* 0x000fe200000018ff */
[----:B------:R-:W2:Y:S07]  /*5c10*/  LDSM.16.M88.4 R108, [R223+0x800] ;  /* 0x00080000df6c783b */ /* 0x000eae0000000200 */
[-C--:B-1----:R-:W-:Y:S08]  /*5c20*/  HMMA.16816.F32 R4, R176, R180.reuse, R4 ;  /* 0x000000b4b004723c */ /* 0x082ff00000001804 */
[C---:B------:R-:W-:Y:S08]  /*5c30*/  HMMA.16816.F32 R8, R184.reuse, R180, R8 ;  /* 0x000000b4b808723c */ /* 0x040ff00000001808 */
[-C--:B------:R-:W-:Y:S08]  /*5c40*/  HMMA.16816.F32 R12, R184, R182.reuse, R12 ;  /* 0x000000b6b80c723c */ /* 0x080ff0000000180c */
[C---:B------:R-:W-:Y:S01]  /*5c50*/  HMMA.16816.F32 R16, R176.reuse, R182, R16 ;  /* 0x000000b6b010723c */ /* 0x040fe20000001810 */
[----:B------:R-:W1:Y:S07]  /*5c60*/  LDSM.16.M88.4 R180, [R223+0xc00] ;  /* 0x000c0000dfb4783b */ /* 0x000e6e0000000200 */
[-C--:B------:R-:W-:Y:S08]  /*5c70*/  HMMA.16816.F32 R20, R176, R188.reuse, R20 ;  /* 0x000000bcb014723c */ /* 0x080ff00000001814 */
[C---:B------:R-:W-:Y:S08]  /*5c80*/  HMMA.16816.F32 R24, R184.reuse, R188, R24 ;  /* 0x000000bcb818723c */ /* 0x040ff00000001818 */
[-C--:B------:R-:W-:Y:S08]  /*5c90*/  HMMA.16816.F32 R28, R184, R190.reuse, R28 ;  /* 0x000000beb81c723c */ /* 0x080ff0000000181c */
[C---:B------:R-:W-:Y:S08]  /*5ca0*/  HMMA.16816.F32 R32, R176.reuse, R190, R32 ;  /* 0x000000beb020723c */ /* 0x040ff00000001820 */
[-C--:B--2---:R-:W-:Y:S04]  /*5cb0*/  HMMA.16816.F32 R36, R176, R108.reuse, R36 ;  /* 0x0000006cb024723c */ /* 0x084fe80000001824 */
[----:B------:R-:W-:Y:S04]  /*5cc0*/  IADD3 R0, P4, R104, R102, RZ ;  /* 0x0000006668007210 */ /* 0x000fe80007f9e0ff */
[----:B---3--:R-:W-:Y:S01]  /*5cd0*/  IADD3.X R102, R101, R103, R2, P4, !PT ;  /* 0x0000006765667210 */ /* 0x008fe200027fe402 */
[C---:B------:R-:W-:Y:S04]  /*5ce0*/  HMMA.16816.F32 R40, R184.reuse, R108, R40 ;  /* 0x0000006cb828723c */ /* 0x040fe80000001828 */
[C---:B------:R-:W-:Y:S04]  /*5cf0*/  LEA R2, P4, R0.reuse, c[0x0][0x1f8], 0x1 ;  /* 0x00007e0000027a11 */ /* 0x040fe800078808ff */
[----:B------:R-:W-:Y:S01]  /*5d00*/  LEA.HI.X R0, R0, c[0x0][0x1fc], R102, 0x1, P4 ;  /* 0x00007f0000007a11 */ /* 0x000fe200020f0c66 */
[-C--:B------:R-:W-:Y:S01]  /*5d10*/  HMMA.16816.F32 R44, R184, R110.reuse, R44 ;  /* 0x0000006eb82c723c */ /* 0x080fe2000000182c */
[----:B------:R-:W4:Y:S07]  /*5d20*/  SHFL.IDX PT, R102, R2, RZ, 0x1c1f ;  /* 0x001c1fff02667589 */ /* 0x000f2e00000e0000 */
[C---:B------:R-:W-:Y:S01]  /*5d30*/  HMMA.16816.F32 R48, R176.reuse, R110, R48 ;  /* 0x0000006eb030723c */ /* 0x040fe20000001830 */
[----:B------:R-:W5:Y:S07]  /*5d40*/  SHFL.IDX PT, R101, R0, RZ, 0x1c1f ;  /* 0x001c1fff00657589 */ /* 0x000f6e00000e0000 */
[-C--:B-1----:R-:W-:Y:S01]  /*5d50*/  HMMA.16816.F32 R52, R176, R180.reuse, R52 ;  /* 0x000000b4b034723c */ /* 0x082fe20000001834 */
[----:B------:R-:W1:Y:S07]  /*5d60*/  SHFL.IDX PT, R2, R2, 0x1, 0x1c1f ;  /* 0x003c1f0002027f89 */ /* 0x000e6e00000e0000 */
[C---:B------:R-:W-:Y:S01]  /*5d70*/  HMMA.16816.F32 R56, R184.reuse, R180, R56 ;  /* 0x000000b4b838723c */ /* 0x040fe20000001838 */
[----:B------:R-:W2:Y:S03]  /*5d80*/  SHFL.IDX PT, R0, R0, 0x1, 0x1c1f ;  /* 0x003c1f0000007f89 */ /* 0x000ea600000e0000 */
[C---:B----4-:R-:W-:Y:S02]  /*5d90*/  IADD3 R104, P5, R102.reuse, R252, RZ ;  /* 0x000000fc66687210 */ /* 0x050fe40007fbe0ff */
[C---:B------:R-:W-:Y:S02]  /*5da0*/  IADD3 R192, P4, R102.reuse, R251, RZ ;  /* 0x000000fb66c07210 */ /* 0x040fe40007f9e0ff */
[-C--:B------:R-:W-:Y:S04]  /*5db0*/  HMMA.16816.F32 R60, R184, R182.reuse, R60 ;  /* 0x000000b6b83c723c */ /* 0x080fe8000000183c */
[C---:B-----5:R-:W-:Y:S02]  /*5dc0*/  IADD3.X R105, R101.reuse, R249, RZ, P5, !PT ;  /* 0x000000f965697210 */ /* 0x060fe40002ffe4ff */
[C---:B------:R-:W-:Y:S02]  /*5dd0*/  IADD3.X R193, R101.reuse, R247, RZ, P4, !PT ;  /* 0x000000f765c17210 */ /* 0x040fe400027fe4ff */
[----:B------:R-:W-:Y:S01]  /*5de0*/  IADD3 R188, P5, R102, R248, RZ ;  /* 0x000000f866bc7210 */ /* 0x000fe20007fbe0ff */
[----:B------:R1:W-:Y:S01]  /*5df0*/  LDGSTS.E.BYPASS.LTC128B.128 [R226+0x100], [R104.64], !P3 ;  /* 0x0010000068e27fae */ /* 0x0003e2000d901d46 */
[----:B------:R-:W-:Y:S04]  /*5e00*/  HMMA.16816.F32 R64, R176, R182, R64 ;  /* 0x000000b6b040723c */ /* 0x000fe80000001840 */
[----:B------:R-:W-:Y:S03]  /*5e10*/  IADD3.X R189, R101, R228, RZ, P5, !PT ;  /* 0x000000e465bd7210 */ /* 0x000fe60002ffe4ff */
[----:B------:R3:W-:Y:S08]  /*5e20*/  LDGSTS.E.BYPASS.LTC128B.128 [R226+0x1100], [R192.64], !P2 ;  /* 0x01100000c0e27fae */ /* 0x0007f0000d101d46 */
[----:B------:R4:W-:Y:S01]  /*5e30*/  LDGSTS.E.BYPASS.LTC128B.128 [R226+0x2100], [R188.64], !P1 ;  /* 0x02100000bce27fae */ /* 0x0009e2000c901d46 */
[----:B-1----:R-:W-:Y:S04]  /*5e40*/  IADD3 R104, P5, R2, R251, RZ ;  /* 0x000000fb02687210 */ /* 0x002fe80007fbe0ff */
[----:B--2---:R-:W-:Y:S02]  /*5e50*/  IADD3.X R105, R0, R247, RZ, P5, !PT ;  /* 0x000000f700697210 */ /* 0x004fe40002ffe4ff */
[----:B---3--:R-:W-:Y:S04]  /*5e60*/  IADD3 R192, P4, R2, R252, RZ ;  /* 0x000000fc02c07210 */ /* 0x008fe80007f9e0ff */
[----:B------:R-:W-:Y:S02]  /*5e70*/  IADD3.X R193, R0, R249, RZ, P4, !PT ;  /* 0x000000f900c17210 */ /* 0x000fe400027fe4ff */
[----:B------:R-:W-:Y:S03]  /*5e80*/  IADD3 R102, P4, R2, R248, RZ ;  /* 0x000000f802667210 */ /* 0x000fe60007f9e0ff */
[----:B------:R1:W-:Y:S01]  /*5e90*/  LDGSTS.E.BYPASS.LTC128B.128 [R226+0x900], [R192.64], !P3 ;  /* 0x00900000c0e27fae */ /* 0x0003e2000d901d46 */
[----:B------:R-:W-:Y:S02]  /*5ea0*/  IADD3.X R103, R0, R228, RZ, P4, !PT ;  /* 0x000000e400677210 */ /* 0x000fe400027fe4ff */
[----:B------:R-:W-:Y:S05]  /*5eb0*/  ISETP.GT.AND P4, PT, R250, R246, PT ;  /* 0x000000f6fa00720c */ /* 0x000fea0003f84270 */
[----:B------:R2:W-:Y:S08]  /*5ec0*/  LDGSTS.E.BYPASS.LTC128B.128 [R226+0x1900], [R104.64], !P2 ;  /* 0x0190000068e27fae */ /* 0x0005f0000d101d46 */
[----:B------:R2:W-:Y:S08]  /*5ed0*/  LDGSTS.E.BYPASS.LTC128B.128 [R226+0x2900], [R102.64], !P1 ;  /* 0x0290000066e27fae */ /* 0x0005f0000c901d46 */
[----:B----4-:R-:W-:Y:S08]  /*5ee0*/  LDSM.16.M88.4 R188, [R224+0x8100] ;  /* 0x00810000e0bc783b */ /* 0x010ff00000000200 */
[----:B-1----:R-:W1:Y:S08]  /*5ef0*/  LDSM.16.M88.4 R192, [R220+0x4100] ;  /* 0x00410000dcc0783b */ /* 0x002e700000000200 */
[----:B------:R-:W3:Y:S08]  /*5f00*/  LDSM.16.M88.4 R196, [R224+0x9100] ;  /* 0x00910000e0c4783b */ /* 0x000ef00000000200 */
[----:B------:R-:W0:Y:S08]  /*5f10*/  LDGDEPBAR ;  /* 0x00000000000079af */ /* 0x000e300000000000 */
[----:B------:R-:W4:Y:S08]  /*5f20*/  LDSM.16.M88.4 R108, [R220+0x4500] ;  /* 0x00450000dc6c783b */ /* 0x000f300000000200 */
[----:B------:R-:W5:Y:S08]  /*5f30*/  LDSM.16.M88.4 R200, [R220+0x4900] ;  /* 0x00490000dcc8783b */ /* 0x000f700000000200 */
[----:B------:R-:W2:Y:S01]  /*5f40*/  LDSM.16.M88.4 R204, [R220+0x4d00] ;  /* 0x004d0000dccc783b */ /* 0x000ea20000000200 */
[-C--:B-1----:R-:W-:Y:S07]  /*5f50*/  HMMA.16816.F32 R4, R188, R192.reuse, R4 ;  /* 0x000000c0bc04723c */ /* 0x082fee0000001804 */
[----:B------:R-:W-:Y:S01]  /*5f60*/  LDSM.16.M88.4 R208, [R225+0x8100] ;  /* 0x00810000e1d0783b */ /* 0x000fe20000000200 */
[C---:B---3--:R-:W-:Y:S07]  /*5f70*/  HMMA.16816.F32 R8, R196.reuse, R192, R8 ;  /* 0x000000c0c408723c */ /* 0x048fee0000001808 */
[----:B------:R-:W1:Y:S01]  /*5f80*/  LDSM.16.M88.4 R212, [R223+0x1000] ;  /* 0x00100000dfd4783b */ /* 0x000e620000000200 */
[-C--:B------:R-:W-:Y:S07]  /*5f90*/  HMMA.16816.F32 R12, R196, R194.reuse, R12 ;  /* 0x000000c2c40c723c */ /* 0x080fee000000180c */
[----:B------:R-:W3:Y:S01]  /*5fa0*/  LDSM.16.M88.4 R184, [R225+0x9100] ;  /* 0x00910000e1b8783b */ /* 0x000ee20000000200 */
[C---:B------:R-:W-:Y:S07]  /*5fb0*/  HMMA.16816.F32 R16, R188.reuse, R194, R16 ;  /* 0x000000c2bc10723c */ /* 0x040fee0000001810 */
[----:B------:R-:W1:Y:S01]  /*5fc0*/  LDSM.16.M88.4 R176, [R223+0x1400] ;  /* 0x00140000dfb0783b */ /* 0x000e620000000200 */
[-C--:B----4-:R-:W-:Y:S07]  /*5fd0*/  HMMA.16816.F32 R20, R188, R108.reuse, R20 ;  /* 0x0000006cbc14723c */ /* 0x090fee0000001814 */
[----:B------:R-:W-:Y:S01]  /*5fe0*/  LDSM.16.M88.4 R180, [R223+0x1c00] ;  /* 0x001c0000dfb4783b */ /* 0x000fe20000000200 */
[C---:B------:R-:W-:Y:S07]  /*5ff0*/  HMMA.16816.F32 R24, R196.reuse, R108, R24 ;  /* 0x0000006cc418723c */ /* 0x040fee0000001818 */
[----:B------:R-:W-:Y:S01]  /*6000*/  LDSM.16.M88.4 R192, [R220+0x5100] ;  /* 0x00510000dcc0783b */ /* 0x000fe20000000200 */
[-C--:B------:R-:W-:Y:S07]  /*6010*/  HMMA.16816.F32 R28, R196, R110.reuse, R28 ;  /* 0x0000006ec41c723c */ /* 0x080fee000000181c */
[----:B------:R-:W-:Y:S01]  /*6020*/  LDSM.16.M88.4 R216, [R223+0x2000] ;  /* 0x00200000dfd8783b */ /* 0x000fe20000000200 */
[C---:B------:R-:W-:Y:S07]  /*6030*/  HMMA.16816.F32 R32, R188.reuse, R110, R32 ;  /* 0x0000006ebc20723c */ /* 0x040fee0000001820 */
[----:B------:R-:W4:Y:S01]  /*6040*/  LDSM.16.M88.4 R108, [R223+0x1800] ;  /* 0x00180000df6c783b */ /* 0x000f220000000200 */
[-C--:B-----5:R-:W-:Y:S08]  /*6050*/  HMMA.16816.F32 R36, R188, R200.reuse, R36 ;  /* 0x000000c8bc24723c */ /* 0x0a0ff00000001824 */
[C---:B------:R-:W-:Y:S08]  /*6060*/  HMMA.16816.F32 R40, R196.reuse, R200, R40 ;  /* 0x000000c8c428723c */ /* 0x040ff00000001828 */
[-C--:B------:R-:W-:Y:S08]  /*6070*/  HMMA.16816.F32 R44, R196, R202.reuse, R44 ;  /* 0x000000cac42c723c */ /* 0x080ff0000000182c */
[C---:B------:R-:W-:Y:S01]  /*6080*/  HMMA.16816.F32 R48, R188.reuse, R202, R48 ;  /* 0x000000cabc30723c */ /* 0x040fe20000001830 */
[----:B------:R-:W-:Y:S07]  /*6090*/  LDSM.16.M88.4 R200, [R220+0x5500] ;  /* 0x00550000dcc8783b */ /* 0x000fee0000000200 */
[-C--:B--2---:R-:W-:Y:S08]  /*60a0*/  HMMA.16816.F32 R52, R188, R204.reuse, R52 ;  /* 0x000000ccbc34723c */ /* 0x084ff00000001834 */
[C---:B------:R-:W-:Y:S08]  /*60b0*/  HMMA.16816.F32 R56, R196.reuse, R204, R56 ;  /* 0x000000ccc438723c */ /* 0x040ff00000001838 */
[-C--:B------:R-:W-:Y:S01]  /*60c0*/  HMMA.16816.F32 R60, R196, R206.reuse, R60 ;  /* 0x000000cec43c723c */ /* 0x080fe2000000183c */
[----:B------:R-:W-:Y:S07]  /*60d0*/  LDSM.16.M88.4 R196, [R224+0xb100] ;  /* 0x00b10000e0c4783b */ /* 0x000fee0000000200 */
[----:B------:R-:W-:Y:S01]  /*60e0*/  HMMA.16816.F32 R64, R188, R206, R64 ;  /* 0x000000cebc40723c */ /* 0x000fe20000001840 */
[----:B------:R-:W2:Y:S07]  /*60f0*/  LDSM.16.M88.4 R188, [R224+0xa100] ;  /* 0x00a10000e0bc783b */ /* 0x000eae0000000200 */
[-C--:B-1----:R-:W-:Y:S01]  /*6100*/  HMMA.16816.F32 R4, R208, R212.reuse, R4 ;  /* 0x000000d4d004723c */ /* 0x082fe20000001804 */
[----:B------:R-:W1:Y:S07]  /*6110*/  LDSM.16.M88.4 R204, [R220+0x5900] ;  /* 0x00590000dccc783b */ /* 0x000e6e0000000200 */
[C---:B---3--:R-:W-:Y:S08]  /*6120*/  HMMA.16816.F32 R8, R184.reuse, R212, R8 ;  /* 0x000000d4b808723c */ /* 0x048ff00000001808 */
[-C--:B------:R-:W-:Y:S08]  /*6130*/  HMMA.16816.F32 R12, R184, R214.reuse, R12 ;  /* 0x000000d6b80c723c */ /* 0x080ff0000000180c */
[C---:B------:R-:W-:Y:S01]  /*6140*/  HMMA.16816.F32 R16, R208.reuse, R214, R16 ;  /* 0x000000d6d010723c */ /* 0x040fe20000001810 */
[----:B------:R-:W3:Y:S07]  /*6150*/  LDSM.16.M88.4 R212, [R220+0x5d00] ;  /* 0x005d0000dcd4783b */ /* 0x000eee0000000200 */
[-C--:B------:R-:W-:Y:S08]  /*6160*/  HMMA.16816.F32 R20, R208, R176.reuse, R20 ;  /* 0x000000b0d014723c */ /* 0x080ff00000001814 */
[C---:B------:R-:W-:Y:S08]  /*6170*/  HMMA.16816.F32 R24, R184.reuse, R176, R24 ;  /* 0x000000b0b818723c */ /* 0x040ff00000001818 */
[-C--:B------:R-:W-:Y:S08]  /*6180*/  HMMA.16816.F32 R28, R184, R178.reuse, R28 ;  /* 0x000000b2b81c723c */ /* 0x080ff0000000181c */
[C---:B------:R-:W-:Y:S01]  /*6190*/  HMMA.16816.F32 R32, R208.reuse, R178, R32 ;  /* 0x000000b2d020723c */ /* 0x040fe20000001820 */
[----:B------:R-:W5:Y:S07]  /*61a0*/  LDSM.16.M88.4 R176, [R225+0xa100] ;  /* 0x00a10000e1b0783b */ /* 0x000f6e0000000200 */
[-C--:B----4-:R-:W-:Y:S08]  /*61b0*/  HMMA.16816.F32 R36, R208, R108.reuse, R36 ;  /* 0x0000006cd024723c */ /* 0x090ff00000001824 */
[C---:B------:R-:W-:Y:S08]  /*61c0*/  HMMA.16816.F32 R40, R184.reuse, R108, R40 ;  /* 0x0000006cb828723c */ /* 0x040ff00000001828 */
[-C--:B------:R-:W-:Y:S08]  /*61d0*/  HMMA.16816.F32 R44, R184, R110.reuse, R44 ;  /* 0x0000006eb82c723c */ /* 0x080ff0000000182c */
[C---:B------:R-:W-:Y:S01]  /*61e0*/  HMMA.16816.F32 R48, R208.reuse, R110, R48 ;  /* 0x0000006ed030723c */ /* 0x040fe20000001830 */
[----:B------:R-:W4:Y:S07]  /*61f0*/  LDSM.16.M88.4 R108, [R225+0xb100] ;  /* 0x00b10000e16c783b */ /* 0x000f2e0000000200 */
[-C--:B------:R-:W-:Y:S08]  /*6200*/  HMMA.16816.F32 R52, R208, R180.reuse, R52 ;  /* 0x000000b4d034723c */ /* 0x080ff00000001834 */
[C---:B------:R-:W-:Y:S08]  /*6210*/  HMMA.16816.F32 R56, R184.reuse, R180, R56 ;  /* 0x000000b4b838723c */ /* 0x040ff00000001838 */
[-C--:B------:R-:W-:Y:S08]  /*6220*/  HMMA.16816.F32 R60, R184, R182.reuse, R60 ;  /* 0x000000b6b83c723c */ /* 0x080ff0000000183c */
[----:B------:R-:W-:Y:S08]  /*6230*/  HMMA.16816.F32 R64, R208, R182, R64 ;  /* 0x000000b6d040723c */ /* 0x000ff00000001840 */
[-C--:B--2---:R-:W-:Y:S08]  /*6240*/  HMMA.16816.F32 R4, R188, R192.reuse, R4 ;  /* 0x000000c0bc04723c */ /* 0x084ff00000001804 */
[C---:B------:R-:W-:Y:S08]  /*6250*/  HMMA.16816.F32 R8, R196.reuse, R192, R8 ;  /* 0x000000c0c408723c */ /* 0x040ff00000001808 */
[-C--:B------:R-:W-:Y:S08]  /*6260*/  HMMA.16816.F32 R12, R196, R194.reuse, R12 ;  /* 0x000000c2c40c723c */ /* 0x080ff0000000180c */
[C---:B------:R-:W-:Y:S08]  /*6270*/  HMMA.16816.F32 R16, R188.reuse, R194, R16 ;  /* 0x000000c2bc10723c */ /* 0x040ff00000001810 */
[-C--:B------:R-:W-:Y:S08]  /*6280*/  HMMA.16816.F32 R20, R188, R200.reuse, R20 ;  /* 0x000000c8bc14723c */ /* 0x080ff00000001814 */
[C---:B------:R-:W-:Y:S08]  /*6290*/  HMMA.16816.F32 R24, R196.reuse, R200, R24 ;  /* 0x000000c8c418723c */ /* 0x040ff00000001818 */
[-C--:B------:R-:W-:Y:S08]  /*62a0*/  HMMA.16816.F32 R28, R196, R202.reuse, R28 ;  /* 0x000000cac41c723c */ /* 0x080ff0000000181c */
[C---:B------:R-:W-:Y:S08]  /*62b0*/  HMMA.16816.F32 R32, R188.reuse, R202, R32 ;  /* 0x000000cabc20723c */ /* 0x040ff00000001820 */
[-C--:B-1----:R-:W-:Y:S08]  /*62c0*/  HMMA.16816.F32 R36, R188, R204.reuse, R36 ;  /* 0x000000ccbc24723c */ /* 0x082ff00000001824 */
[C---:B------:R-:W-:Y:S08]  /*62d0*/  HMMA.16816.F32 R40, R196.reuse, R204, R40 ;  /* 0x000000ccc428723c */ /* 0x040ff00000001828 */
[-C--:B------:R-:W-:Y:S08]  /*62e0*/  HMMA.16816.F32 R44, R196, R206.reuse, R44 ;  /* 0x000000cec42c723c */ /* 0x080ff0000000182c */
[C---:B------:R-:W-:Y:S08]  /*62f0*/  HMMA.16816.F32 R48, R188.reuse, R206, R48 ;  /* 0x000000cebc30723c */ /* 0x040ff00000001830 */
[-C--:B---3--:R-:W-:Y:S08]  /*6300*/  HMMA.16816.F32 R52, R188, R212.reuse, R52 ;  /* 0x000000d4bc34723c */ /* 0x088ff00000001834 */
[C---:B------:R-:W-:Y:S08]  /*6310*/  HMMA.16816.F32 R56, R196.reuse, R212, R56 ;  /* 0x000000d4c438723c */ /* 0x040ff00000001838 */
[-C--:B------:R-:W-:Y:S08]  /*6320*/  HMMA.16816.F32 R60, R196, R214.reuse, R60 ;  /* 0x000000d6c43c723c */ /* 0x080ff0000000183c */
[----:B------:R-:W-:Y:S08]  /*6330*/  HMMA.16816.F32 R64, R188, R214, R64 ;  /* 0x000000d6bc40723c */ /* 0x000ff00000001840 */
[-C--:B-----5:R-:W-:Y:S08]  /*6340*/  HMMA.16816.F32 R4, R176, R216.reuse, R4 ;  /* 0x000000d8b004723c */ /* 0x0a0ff00000001804 */
[C---:B----4-:R-:W-:Y:S08]  /*6350*/  HMMA.16816.F32 R8, R108.reuse, R216, R8 ;  /* 0x000000d86c08723c */ /* 0x050ff00000001808 */
[-C--:B------:R-:W-:Y:S08]  /*6360*/  HMMA.16816.F32 R12, R108, R218.reuse, R12 ;  /* 0x000000da6c0c723c */ /* 0x080ff0000000180c */
[----:B------:R-:W-:Y:S01]  /*6370*/  FMUL.FTZ R4, R4, c[0x0][0x320] ;  /* 0x0000c80004047a20 */ /* 0x000fe20000410000 */
[C---:B------:R-:W-:Y:S03]  /*6380*/  HMMA.16816.F32 R16, R176.reuse, R218, R16 ;  /* 0x000000dab010723c */ /* 0x040fe60000001810 */
[----:B------:R-:W1:Y:S01]  /*6390*/  MUFU.TANH R183, R4 ;  /* 0x0000000400b77308 */ /* 0x000e620000002400 */
[----:B------:R-:W-:Y:S02]  /*63a0*/  FMUL.FTZ R5, R5, c[0x0][0x320] ;  /* 0x0000c80005057a20 */ /* 0x000fe40000410000 */
[----:B------:R-:W-:Y:S02]  /*63b0*/  FMUL.FTZ R6, R6, c[0x0][0x320] ;  /* 0x0000c80006067a20 */ /* 0x000fe40000410000 */
[----:B------:R-:W-:Y:S04]  /*63c0*/  FMUL.FTZ R7, R7, c[0x0][0x320] ;  /* 0x0000c80007077a20 */ /* 0x000fe80000410000 */
[----:B------:R-:W-:Y:S01]  /*63d0*/  FMUL.FTZ R8, R8, c[0x0][0x320] ;  /* 0x0000c80008087a20 */ /* 0x000fe20000410000 */
[----:B------:R-:W2:Y:S01]  /*63e0*/  MUFU.TANH R182, R5 ;  /* 0x0000000500b67308 */ /* 0x000ea20000002400 */
[----:B------:R-:W-:Y:S02]  /*63f0*/  FMUL.FTZ R9, R9, c[0x0][0x320] ;  /* 0x0000c80009097a20 */ /* 0x000fe40000410000 */
[----:B------:R-:W-:Y:S02]  /*6400*/  FMUL.FTZ R10, R10, c[0x0][0x320] ;  /* 0x0000c8000a0a7a20 */ /* 0x000fe40000410000 */
[----:B------:R-:W-:Y:S02]  /*6410*/  FMUL.FTZ R11, R11, c[0x0][0x320] ;  /* 0x0000c8000b0b7a20 */ /* 0x000fe40000410000 */
[----:B------:R-:W-:Y:S02]  /*6420*/  FMUL.FTZ R14, R14, c[0x0][0x320] ;  /* 0x0000c8000e0e7a20 */ /* 0x000fe40000410000 */
[----:B------:R-:W-:Y:S01]  /*6430*/  FMUL.FTZ R15, R15, c[0x0][0x320] ;  /* 0x0000c8000f0f7a20 */ /* 0x000fe20000410000 */
[----:B------:R-:W3:Y:S01]  /*6440*/  MUFU.TANH R186, R6 ;  /* 0x0000000600ba7308 */ /* 0x000ee20000002400 */
[----:B------:R-:W-:Y:S02]  /*6450*/  FMUL.FTZ R16, R16, c[0x0][0x320] ;  /* 0x0000c80010107a20 */ /* 0x000fe40000410000 */
[----:B------:R-:W-:Y:S02]  /*6460*/  FMUL.FTZ R17, R17, c[0x0][0x320] ;  /* 0x0000c80011117a20 */ /* 0x000fe40000410000 */
[----:B------:R-:W-:Y:S02]  /*6470*/  FMUL.FTZ R18, R18, c[0x0][0x320] ;  /* 0x0000c80012127a20 */ /* 0x000fe40000410000 */
[----:B------:R-:W-:Y:S02]  /*6480*/  FMUL.FTZ R19, R19, c[0x0][0x320] ;  /* 0x0000c80013137a20 */ /* 0x000fe40000410000 */
[----:B------:R-:W-:Y:S01]  /*6490*/  FMUL.FTZ R12, R12, c[0x0][0x320] ;  /* 0x0000c8000c0c7a20 */ /* 0x000fe20000410000 */
[----:B------:R4:W1:Y:S01]  /*64a0*/  MUFU.TANH R185, R7 ;  /* 0x0000000700b97308 */ /* 0x0008620000002400 */
[----:B------:R-:W-:Y:S09]  /*64b0*/  FMUL.FTZ R13, R13, c[0x0][0x320] ;  /* 0x0000c8000d0d7a20 */ /* 0x000ff20000410000 */
[----:B------:R-:W1:Y:S10]  /*64c0*/  MUFU.TANH R189, R8 ;  /* 0x0000000800bd7308 */ /* 0x000e740000002400 */
[----:B------:R-:W1:Y:S01]  /*64d0*/  MUFU.TANH R184, R9 ;  /* 0x0000000900b87308 */ /* 0x000e620000002400 */
[----:B----4-:R-:W4:Y:S09]  /*64e0*/  LDSM.16.M88.4 R4, [R223+0x2400] ;  /* 0x00240000df04783b */ /* 0x010f320000000200 */
[----:B------:R-:W1:Y:S10]  /*64f0*/  MUFU.TANH R187, R10 ;  /* 0x0000000a00bb7308 */ /* 0x000e740000002400 */
[----:B------:R5:W1:Y:S10]  /*6500*/  MUFU.TANH R188, R11 ;  /* 0x0000000b00bc7308 */ /* 0x000a740000002400 */
[----:B------:R1:W1:Y:S10]  /*6510*/  MUFU.TANH R181, R12 ;  /* 0x0000000c00b57308 */ /* 0x0002740000002400 */
[----:B------:R1:W1:Y:S01]  /*6520*/  MUFU.TANH R180, R13 ;  /* 0x0000000d00b47308 */ /* 0x0002620000002400 */
[----:B-----5:R-:W5:Y:S01]  /*6530*/  LDSM.16.M88.4 R8, [R223+0x2800] ;  /* 0x00280000df08783b */ /* 0x020f620000000200 */
[-C--:B----4-:R-:W-:Y:S08]  /*6540*/  HMMA.16816.F32 R20, R176, R4.reuse, R20 ;  /* 0x00000004b014723c */ /* 0x090ff00000001814 */
[----:B------:R-:W4:Y:S01]  /*6550*/  MUFU.TANH R14, R14 ;  /* 0x0000000e000e7308 */ /* 0x000f220000002400 */
[C---:B------:R-:W-:Y:S09]  /*6560*/  HMMA.16816.F32 R24, R108.reuse, R4, R24 ;  /* 0x000000046c18723c */ /* 0x040ff20000001818 */
[----:B------:R-:W1:Y:S01]  /*6570*/  MUFU.TANH R15, R15 ;  /* 0x0000000f000f7308 */ /* 0x000e620000002400 */
[-C--:B------:R-:W-:Y:S08]  /*6580*/  HMMA.16816.F32 R28, R108, R6.reuse, R28 ;  /* 0x000000066c1c723c */ /* 0x080ff0000000181c */
[C---:B------:R-:W-:Y:S01]  /*6590*/  HMMA.16816.F32 R32, R176.reuse, R6, R32 ;  /* 0x00000006b020723c */ /* 0x040fe20000001820 */
[----:B------:R-:W1:Y:S01]  /*65a0*/  MUFU.TANH R16, R16 ;  /* 0x0000001000107308 */ /* 0x000e620000002400 */
[----:B------:R-:W1:Y:S01]  /*65b0*/  LDSM.16.M88.4 R4, [R223+0x2c00] ;  /* 0x002c0000df04783b */ /* 0x000e620000000200 */
[----:B------:R-:W-:Y:S04]  /*65c0*/  DEPBAR.LE SB0, 0x0 ;  /* 0x000080000000791a */ /* 0x000fe80000000000 */
[----:B------:R-:W-:Y:S02]  /*65d0*/  FMUL.FTZ R20, R20, c[0x0][0x320] ;  /* 0x0000c80014147a20 */ /* 0x000fe40000410000 */
[----:B------:R-:W-:Y:S02]  /*65e0*/  FMUL.FTZ R21, R21, c[0x0][0x320] ;  /* 0x0000c80015157a20 */ /* 0x000fe40000410000 */
[----:B------:R-:W1:Y:S01]  /*65f0*/  MUFU.TANH R17, R17 ;  /* 0x0000001100117308 */ /* 0x000e620000002400 */
[----:B------:R-:W-:Y:S01]  /*6600*/  BAR.SYNC.DEFER_BLOCKING 0x0 ;  /* 0x0000000000007b1d */ /* 0x000fe20000010000 */
[----:B------:R-:W-:Y:S01]  /*6610*/  FMUL.FTZ R22, R22, c[0x0][0x320] ;  /* 0x0000c80016167a20 */ /* 0x000fe20000410000 */
[-C--:B-----5:R-:W-:Y:S05]  /*6620*/  HMMA.16816.F32 R36, R176, R8.reuse, R36 ;  /* 0x00000008b024723c */ /* 0x0a0fea0000001824 */
[----:B------:R-:W-:Y:S02]  /*6630*/  FMUL.FTZ R23, R23, c[0x0][0x320] ;  /* 0x0000c80017177a20 */ /* 0x000fe40000410000 */
[----:B------:R-:W1:Y:S01]  /*6640*/  MUFU.TANH R18, R18 ;  /* 0x0000001200127308 */ /* 0x000e620000002400 */
[----:B------:R-:W-:Y:S01]  /*6650*/  FMUL.FTZ R24, R24, c[0x0][0x320] ;  /* 0x0000c80018187a20 */ /* 0x000fe20000410000 */
[C---:B------:R-:W-:Y:S04]  /*6660*/  HMMA.16816.F32 R40, R108.reuse, R8, R40 ;  /* 0x000000086c28723c */ /* 0x040fe80000001828 */
[----:B------:R-:W-:Y:S02]  /*6670*/  FMUL.FTZ R25, R25, c[0x0][0x320] ;  /* 0x0000c80019197a20 */ /* 0x000fe40000410000 */
[----:B------:R-:W-:Y:S02]  /*6680*/  FMUL.FTZ R26, R26, c[0x0][0x320] ;  /* 0x0000c8001a1a7a20 */ /* 0x000fe40000410000 */
[----:B------:R-:W2:Y:S01]  /*6690*/  MUFU.TANH R19, R19 ;  /* 0x0000001300137308 */ /* 0x000ea20000002400 */
[-C--:B------:R-:W-:Y:S03]  /*66a0*/  HMMA.16816.F32 R44, R108, R10.reuse, R44 ;  /* 0x0000000a6c2c723c */ /* 0x080fe6000000182c */
[----:B------:R-:W-:Y:S02]  /*66b0*/  FMUL.FTZ R27, R27, c[0x0][0x320] ;  /* 0x0000c8001b1b7a20 */ /* 0x000fe40000410000 */
[----:B------:R-:W-:Y:S02]  /*66c0*/  FMUL.FTZ R28, R28, c[0x0][0x320] ;  /* 0x0000c8001c1c7a20 */ /* 0x000fe40000410000 */
[----:B------:R-:W-:Y:S01]  /*66d0*/  FMUL.FTZ R29, R29, c[0x0][0x320] ;  /* 0x0000c8001d1d7a20 */ /* 0x000fe20000410000 */
[C---:B------:R-:W-:Y:S01]  /*66e0*/  HMMA.16816.F32 R48, R176.reuse, R10, R48 ;  /* 0x0000000ab030723c */ /* 0x040fe20000001830 */
[----:B------:R2:W2:Y:S03]  /*66f0*/  MUFU.TANH R190, R20 ;  /* 0x0000001400be7308 */ /* 0x0004a60000002400 */
[----:B------:R-:W-:Y:S02]  /*6700*/  FMUL.FTZ R30, R30, c[0x0][0x320] ;  /* 0x0000c8001e1e7a20 */ /* 0x000fe40000410000 */
[----:B------:R-:W-:Y:S02]  /*6710*/  FMUL.FTZ R31, R31, c[0x0][0x320] ;  /* 0x0000c8001f1f7a20 */ /* 0x000fe40000410000 */
[-C--:B-1----:R-:W-:Y:S03]  /*6720*/  HMMA.16816.F32 R52, R176, R4.reuse, R52 ;  /* 0x00000004b034723c */ /* 0x082fe60000001834 */
[----:B------:R1:W1:Y:S01]  /*6730*/  MUFU.TANH R191, R21 ;  /* 0x0000001500bf7308 */ /* 0x0002620000002400 */
[----:B------:R-:W-:Y:S02]  /*6740*/  FMUL.FTZ R32, R32, c[0x0][0x320] ;  /* 0x0000c80020207a20 */ /* 0x000fe40000410000 */
[----:B------:R-:W-:Y:S02]  /*6750*/  FMUL.FTZ R33, R33, c[0x0][0x320] ;  /* 0x0000c80021217a20 */ /* 0x000fe40000410000 */
[C---:B------:R-:W-:Y:S04]  /*6760*/  HMMA.16816.F32 R56, R108.reuse, R4, R56 ;  /* 0x000000046c38723c */ /* 0x040fe80000001838 */
[----:B------:R-:W-:Y:S01]  /*6770*/  FMUL.FTZ R34, R34, c[0x0][0x320] ;  /* 0x0000c80022227a20 */ /* 0x000fe20000410000 */
[----:B------:R1:W1:Y:S01]  /*6780*/  MUFU.TANH R194, R22 ;  /* 0x0000001600c27308 */ /* 0x0002620000002400 */
[----:B------:R-:W-:Y:S02]  /*6790*/  FMUL.FTZ R35, R35, c[0x0][0x320] ;  /* 0x0000c80023237a20 */ /* 0x000fe40000410000 */
[-C--:B------:R-:W-:Y:S04]  /*67a0*/  HMMA.16816.F32 R60, R108, R6.reuse, R60 ;  /* 0x000000066c3c723c */ /* 0x080fe8000000183c */
[----:B------:R-:W-:Y:S02]  /*67b0*/  FMUL.FTZ R36, R36, c[0x0][0x320] ;  /* 0x0000c80024247a20 */ /* 0x000fe40000410000 */
[----:B------:R-:W-:Y:S01]  /*67c0*/  FMUL.FTZ R37, R37, c[0x0][0x320] ;  /* 0x0000c80025257a20 */ /* 0x000fe20000410000 */
[----:B------:R1:W1:Y:S01]  /*67d0*/  MUFU.TANH R196, R23 ;  /* 0x0000001700c47308 */ /* 0x0002620000002400 */
[----:B------:R-:W-:Y:S04]  /*67e0*/  HMMA.16816.F32 R64, R176, R6, R64 ;  /* 0x00000006b040723c */ /* 0x000fe80000001840 */
[----:B------:R-:W-:Y:S02]  /*67f0*/  FMUL.FTZ R38, R38, c[0x0][0x320] ;  /* 0x0000c80026267a20 */ /* 0x000fe40000410000 */
[----:B------:R-:W-:Y:S02]  /*6800*/  FMUL.FTZ R39, R39, c[0x0][0x320] ;  /* 0x0000c80027277a20 */ /* 0x000fe40000410000 */
[----:B------:R-:W-:Y:S01]  /*6810*/  FMUL.FTZ R40, R40, c[0x0][0x320] ;  /* 0x0000c80028287a20 */ /* 0x000fe20000410000 */
[----:B------:R1:W1:Y:S03]  /*6820*/  MUFU.TANH R199, R24 ;  /* 0x0000001800c77308 */ /* 0x0002660000002400 */
[----:B------:R-:W-:Y:S02]  /*6830*/  FMUL.FTZ R41, R41, c[0x0][0x320] ;  /* 0x0000c80029297a20 */ /* 0x000fe40000410000 */
[----:B------:R-:W-:Y:S02]  /*6840*/  FMUL.FTZ R42, R42, c[0x0][0x320] ;  /* 0x0000c8002a2a7a20 */ /* 0x000fe40000410000 */
[----:B------:R-:W-:Y:S02]  /*6850*/  FMUL.FTZ R43, R43, c[0x0][0x320] ;  /* 0x0000c8002b2b7a20 */ /* 0x000fe40000410000 */
[----:B------:R-:W-:Y:S01]  /*6860*/  FMUL.FTZ R44, R44, c[0x0][0x320] ;  /* 0x0000c8002c2c7a20 */ /* 0x000fe20000410000 */
[----:B------:R1:W1:Y:S01]  /*6870*/  MUFU.TANH R198, R25 ;  /* 0x0000001900c67308 */ /* 0x0002620000002400 */
[----:B------:R-:W-:Y:S02]  /*6880*/  FMUL.FTZ R45, R45, c[0x0][0x320] ;  /* 0x0000c8002d2d7a20 */ /* 0x000fe40000410000 */
        /* <DEDUP_REMOVED lines=25> */
[----:B------:R-:W-:Y:S05]  /*6a20*/  FMUL.FTZ R67, R67, c[0x0][0x320] ;  /* 0x0000c80043437a20 */ /* 0x000fea0000410000 */
[----:B------:R1:W1:Y:S10]  /*6a30*/  MUFU.TANH R204, R30 ;  /* 0x0000001e00cc7308 */ /* 0x0002740000002400 */
        /* <DEDUP_REMOVED lines=36> */
[----:B------:R1:W1:Y:S02]  /*6c80*/  MUFU.TANH R236, R67 ;  /* 0x0000004300ec7308 */ /* 0x0002640000002400 */
[----:B-1234-:R-:W-:-:S05]  /*6c90*/  @P4 BRA `(.L_x_14) ;  /* 0xffffe92000004947 */ /* 0x01efca000383ffff */
.L_x_13:
[----:B------:R-:W-:Y:S01]  /*6ca0*/  FMNMX.FTZ R0, R183, R3, !PT ;  /* 0x00000003b7007209 */ /* 0x000fe20007810000 */
[----:B------:R-:W-:Y:S01]  /*6cb0*/  LDSM.16.MT88.4 R20, [R221+0x100] ;  /* 0x00010000dd14783b */ /* 0x000fe20000004200 */
[----:B------:R-:W-:Y:S02]  /*6cc0*/  FMNMX.FTZ R2, R189, R106, !PT ;  /* 0x0000006abd027209 */ /* 0x000fe40007810000 */
[----:B------:R-:W-:Y:S02]  /*6cd0*/  FMNMX.FTZ R0, R182, R0, !PT ;  /* 0x00000000b6007209 */ /* 0x000fe40007810000 */
[----:B------:R-:W-:Y:S02]  /*6ce0*/  FMNMX.FTZ R2, R184, R2, !PT ;  /* 0x00000002b8027209 */ /* 0x000fe40007810000 */
[----:B------:R-:W-:Y:S01]  /*6cf0*/  FMNMX.FTZ R0, R16, R0, !PT ;  /* 0x0000000010007209 */ /* 0x000fe20007810000 */
[----:B------:R-:W-:Y:S01]  /*6d00*/  LDSM.16.MT88.4 R36, [R222+0x100] ;  /* 0x00010000de24783b */ /* 0x000fe20000004200 */
[----:B--2---:R-:W-:Y:S02]  /*6d10*/  FMNMX.FTZ R4, R186, R100, !PT ;  /* 0x00000064ba047209 */ /* 0x004fe40007810000 */
[----:B------:R-:W-:Y:S02]  /*6d20*/  FMNMX.FTZ R0, R17, R0, !PT ;  /* 0x0000000011007209 */ /* 0x000fe40007810000 */
[----:B------:R-:W-:Y:S02]  /*6d30*/  FMNMX.FTZ R2, R181, R2, !PT ;  /* 0x00000002b5027209 */ /* 0x000fe40007810000 */
[----:B------:R-:W-:Y:S01]  /*6d40*/  FMNMX.FTZ R0, R190, R0, !PT ;  /* 0x00000000be007209 */ /* 0x000fe20007810000 */
[----:B------:R-:W-:Y:S01]  /*6d50*/  LDSM.16.MT88.4 R52, [R221+0x1100] ;  /* 0x00110000dd34783b */ /* 0x000fe20000004200 */
[----:B------:R-:W-:Y:S02]  /*6d60*/  FMNMX.FTZ R4, R185, R4, !PT ;  /* 0x00000004b9047209 */ /* 0x000fe40007810000 */
[----:B------:R-:W-:Y:S02]  /*6d70*/  FMNMX.FTZ R0, R191, R0, !PT ;  /* 0x00000000bf007209 */ /* 0x000fe40007810000 */
[----:B------:R-:W-:Y:S02]  /*6d80*/  FMNMX.FTZ R2, R180, R2, !PT ;  /* 0x00000002b4027209 */ /* 0x000fe40007810000 */
[----:B------:R-:W-:Y:S01]  /*6d90*/  FMNMX.FTZ R0, R193, R0, !PT ;  /* 0x00000000c1007209 */ /* 0x000fe20007810000 */
[----:B------:R-:W0:Y:S01]  /*6da0*/  LDGDEPBAR ;  /* 0x00000000000079af */ /* 0x000e220000000000 */
[----:B------:R-:W-:Y:S02]  /*6db0*/  FMNMX.FTZ R4, R18, R4, !PT ;  /* 0x0000000412047209 */ /* 0x000fe40007810000 */
        /* <DEDUP_REMOVED lines=19> */
[----:B------:R-:W-:Y:S01]  /*6ef0*/  FMNMX.FTZ R2, R215, R2, !PT ;  /* 0x00000002d7027209 */ /* 0x000fe20007810000 */
[----:B------:R-:W-:Y:S01]  /*6f00*/  SHFL.BFLY PT, R7, R0, 0x2, 0x1f ;  /* 0x0c401f0000077f89 */ /* 0x000fe200000e0000 */
        /* <DEDUP_REMOVED lines=19> */
[----:B------:R-:W-:Y:S03]  /*7040*/  FMNMX.FTZ R5, R200, R5, !PT ;  /* 0x00000005c8057209 */ /* 0x000fe60007810000 */
[----:B------:R-:W1:Y:S01]  /*7050*/  SHFL.BFLY PT, R6, R4, 0x2, 0x1f ;  /* 0x0c401f0004067f89 */ /* 0x000e6200000e0000 */
[----:B------:R-:W-:Y:S04]  /*7060*/  FMNMX.FTZ R5, R201, R5, !PT ;  /* 0x00000005c9057209 */ /* 0x000fe80007810000 */
[----:B------:R-:W-:Y:S04]  /*7070*/  FMNMX.FTZ R5, R204, R5, !PT ;  /* 0x00000005cc057209 */ /* 0x000fe80007810000 */
[----:B------:R-:W-:Y:S04]  /*7080*/  FMNMX.FTZ R5, R205, R5, !PT ;  /* 0x00000005cd057209 */ /* 0x000fe80007810000 */
[----:B------:R-:W-:Y:S02]  /*7090*/  FMNMX.FTZ R5, R218, R5, !PT ;  /* 0x00000005da057209 */ /* 0x000fe40007810000 */
[----:B-1----:R-:W-:Y:S02]  /*70a0*/  FMNMX.FTZ R4, R4, R6, !PT ;  /* 0x0000000604047209 */ /* 0x002fe40007810000 */
[----:B------:R-:W-:Y:S02]  /*70b0*/  FMNMX.FTZ R0, R0, R7, !PT ;  /* 0x0000000700007209 */ /* 0x000fe40007810000 */
[----:B------:R-:W-:Y:S01]  /*70c0*/  FMNMX.FTZ R103, R2, R103, !PT ;  /* 0x0000006702677209 */ /* 0x000fe20007810000 */
[----:B------:R-:W1:Y:S01]  /*70d0*/  SHFL.BFLY PT, R104, R4, 0x1, 0x1f ;  /* 0x0c201f0004687f89 */ /* 0x000e6200000e0000 */
[----:B------:R-:W-:Y:S04]  /*70e0*/  FMNMX.FTZ R2, R229, R5, !PT ;  /* 0x00000005e5027209 */ /* 0x000fe80007810000 */
[----:B------:R-:W-:Y:S03]  /*70f0*/  FMNMX.FTZ R2, R233, R2, !PT ;  /* 0x00000002e9027209 */ /* 0x000fe60007810000 */
[----:B------:R-:W2:Y:S01]  /*7100*/  SHFL.BFLY PT, R105, R0, 0x1, 0x1f ;  /* 0x0c201f0000697f89 */ /* 0x000ea200000e0000 */
[----:B------:R-:W-:Y:S07]  /*7110*/  FMNMX.FTZ R2, R234, R2, !PT ;  /* 0x00000002ea027209 */ /* 0x000fee0007810000 */
[----:B------:R-:W3:Y:S01]  /*7120*/  SHFL.BFLY PT, R5, R103, 0x1, 0x1f ;  /* 0x0c201f0067057f89 */ /* 0x000ee200000e0000 */
[----:B-1----:R-:W-:Y:S05]  /*7130*/  FMNMX.FTZ R104, R4, R104, !PT ;  /* 0x0000006804687209 */ /* 0x002fea0007810000 */
[----:B------:R-:W-:Y:S01]  /*7140*/  FMUL.FTZ R111, R104, c[0x0][0x2d0] ;  /* 0x0000b400686f7a20 */ /* 0x000fe20000410000 */
[----:B--2---:R-:W-:Y:S03]  /*7150*/  FMNMX.FTZ R105, R0, R105, !PT ;  /* 0x0000006900697209 */ /* 0x004fe60007810000 */
[--C-:B------:R-:W-:Y:S02]  /*7160*/  FFMA.FTZ R64, R197, c[0x0][0x2d0], -R111.reuse ;  /* 0x0000b400c5407a23 */ /* 0x100fe4000001086f */
[----:B------:R-:W-:Y:S02]  /*7170*/  FFMA.FTZ R60, R195, c[0x0][0x2d0], -R111 ;  /* 0x0000b400c33c7a23 */ /* 0x000fe4000001086f */
[C---:B------:R-:W-:Y:S01]  /*7180*/  FADD.FTZ R0, -R105.reuse, R3 ;  /* 0x0000000369007221 */ /* 0x040fe20000010100 */
[----:B------:R-:W-:Y:S01]  /*7190*/  FMNMX.FTZ R3, R242, R2, !PT ;  /* 0x00000002f2037209 */ /* 0x000fe20007810000 */
[----:B------:R-:W-:Y:S01]  /*71a0*/  FMUL.FTZ R110, R105, c[0x0][0x2d0] ;  /* 0x0000b400696e7a20 */ /* 0x000fe20000410000 */
[----:B---3--:R-:W-:Y:S01]  /*71b0*/  FMNMX.FTZ R103, R103, R5, !PT ;  /* 0x0000000567677209 */ /* 0x008fe20007810000 */
[----:B------:R-:W-:Y:S01]  /*71c0*/  FMUL.FTZ R2, R0, c[0x0][0x2d0] ;  /* 0x0000b40000027a20 */ /* 0x000fe20000410000 */
[----:B------:R-:W-:Y:S01]  /*71d0*/  FMNMX.FTZ R0, R244, R3, !PT ;  /* 0x00000003f4007209 */ /* 0x000fe20007810000 */
[--C-:B------:R-:W-:Y:S02]  /*71e0*/  FFMA.FTZ R4, R183, c[0x0][0x2d0], -R110.reuse ;  /* 0x0000b400b7047a23 */ /* 0x100fe4000001086e */
[----:B------:R1:W2:Y:S01]  /*71f0*/  MUFU.EX2 R102, R2 ;  /* 0x0000000200667308 */ /* 0x0002a20000000800 */
[----:B------:R-:W-:Y:S01]  /*7200*/  FMNMX.FTZ R0, R108, R0, !PT ;  /* 0x000000006c007209 */ /* 0x000fe20007810000 */
[----:B------:R-:W-:Y:S02]  /*7210*/  FMUL.FTZ R176, R103, c[0x0][0x2d0] ;  /* 0x0000b40067b07a20 */ /* 0x000fe40000410000 */
[----:B------:R-:W-:Y:S01]  /*7220*/  FFMA.FTZ R56, R192, c[0x0][0x2d0], -R110 ;  /* 0x0000b400c0387a23 */ /* 0x000fe2000001086e */
[----:B------:R-:W-:Y:S01]  /*7230*/  FMNMX.FTZ R0, R109, R0, !PT ;  /* 0x000000006d007209 */ /* 0x000fe20007810000 */
[--C-:B------:R-:W-:Y:S02]  /*7240*/  FFMA.FTZ R44, R194, c[0x0][0x2d0], -R111.reuse ;  /* 0x0000b400c22c7a23 */ /* 0x100fe4000001086f */
[--C-:B------:R-:W-:Y:S02]  /*7250*/  FFMA.FTZ R48, R196, c[0x0][0x2d0], -R111.reuse ;  /* 0x0000b400c4307a23 */ /* 0x100fe4000001086f */
[----:B------:R-:W3:Y:S01]  /*7260*/  SHFL.BFLY PT, R3, R0, 0x2, 0x1f ;  /* 0x0c401f0000037f89 */ /* 0x000ee200000e0000 */
[----:B------:R-:W-:Y:S01]  /*7270*/  MUFU.EX2 R183, R4 ;  /* 0x0000000400b77308 */ /* 0x000fe20000000800 */
[----:B-1----:R-:W-:Y:S02]  /*7280*/  FADD.FTZ R2, -R104, R100 ;  /* 0x0000006468027221 */ /* 0x002fe40000010100 */
[----:B--2---:R-:W-:Y:S02]  /*7290*/  FMUL.FTZ R49, R102, R157 ;  /* 0x0000009d66317220 */ /* 0x004fe40000410000 */
[----:B------:R-:W-:Y:S02]  /*72a0*/  FMUL.FTZ R2, R2, c[0x0][0x2d0] ;  /* 0x0000b40002027a20 */ /* 0x000fe40000410000 */
[C---:B------:R-:W-:Y:S03]  /*72b0*/  FMUL.FTZ R65, R102.reuse, R173 ;  /* 0x000000ad66417220 */ /* 0x040fe60000410000 */
[----:B------:R1:W2:Y:S01]  /*72c0*/  MUFU.EX2 R101, R2 ;  /* 0x0000000200657308 */ /* 0x0002a20000000800 */
[----:B------:R-:W-:Y:S01]  /*72d0*/  FMUL.FTZ R68, R102, R68 ;  /* 0x0000004466447220 */ /* 0x000fe20000410000 */
[----:B---3--:R-:W-:Y:S01]  /*72e0*/  FMNMX.FTZ R0, R0, R3, !PT ;  /* 0x0000000300007209 */ /* 0x008fe20007810000 */
[----:B------:R-:W-:Y:S02]  /*72f0*/  FFMA.FTZ R3, R17, c[0x0][0x2d0], -R110 ;  /* 0x0000b40011037a23 */ /* 0x000fe4000001086e */
[C---:B------:R-:W-:Y:S02]  /*7300*/  FMUL.FTZ R17, R102.reuse, R125 ;  /* 0x0000007d66117220 */ /* 0x040fe40000410000 */
[C---:B------:R-:W-:Y:S02]  /*7310*/  FMUL.FTZ R69, R102.reuse, R69 ;  /* 0x0000004566457220 */ /* 0x040fe40000410000 */
[C---:B------:R-:W-:Y:S01]  /*7320*/  FMUL.FTZ R80, R102.reuse, R80 ;  /* 0x0000005066507220 */ /* 0x040fe20000410000 */
[----:B------:R3:W-:Y:S01]  /*7330*/  MUFU.EX2 R34, R3 ;  /* 0x0000000300227308 */ /* 0x0007e20000000800 */
[C---:B------:R-:W-:Y:S02]  /*7340*/  FMUL.FTZ R81, R102.reuse, R81 ;  /* 0x0000005166517220 */ /* 0x040fe40000410000 */
[C---:B------:R-:W-:Y:S02]  /*7350*/  FMUL.FTZ R84, R102.reuse, R84 ;  /* 0x0000005466547220 */ /* 0x040fe40000410000 */
[C---:B------:R-:W-:Y:S02]  /*7360*/  FMUL.FTZ R85, R102.reuse, R85 ;  /* 0x0000005566557220 */ /* 0x040fe40000410000 */
[C---:B------:R-:W-:Y:S02]  /*7370*/  FMUL.FTZ R96, R102.reuse, R96 ;  /* 0x0000006066607220 */ /* 0x040fe40000410000 */
[----:B------:R-:W-:Y:S02]  /*7380*/  FMUL.FTZ R97, R102, R97 ;  /* 0x0000006166617220 */ /* 0x000fe40000410000 */
[----:B-1----:R-:W-:Y:S02]  /*7390*/  FADD.FTZ R2, -R103, R106 ;  /* 0x0000006a67027221 */ /* 0x002fe40000010100 */
[C---:B--2---:R-:W-:Y:S02]  /*73a0*/  FMUL.FTZ R6, R101.reuse, R118 ;  /* 0x0000007665067220 */ /* 0x044fe40000410000 */
[----:B------:R-:W-:Y:S02]  /*73b0*/  FMUL.FTZ R2, R2, c[0x0][0x2d0] ;  /* 0x0000b40002027a20 */ /* 0x000fe40000410000 */
[----:B------:R-:W-:Y:S02]  /*73c0*/  FMUL.FTZ R7, R101, R119 ;  /* 0x0000007765077220 */ /* 0x000fe40000410000 */
[----:B------:R1:W2:Y:S01]  /*73d0*/  MUFU.EX2 R100, R2 ;  /* 0x0000000200647308 */ /* 0x0002a20000000800 */
[----:B------:R-:W-:Y:S02]  /*73e0*/  FFMA.FTZ R106, R199, c[0x0][0x2d0], -R176 ;  /* 0x0000b400c76a7a23 */ /* 0x000fe400000108b0 */
[--C-:B---3--:R-:W-:Y:S02]  /*73f0*/  FFMA.FTZ R3, R186, c[0x0][0x2d0], -R111.reuse ;  /* 0x0000b400ba037a23 */ /* 0x108fe4000001086f */
[C---:B------:R-:W-:Y:S02]  /*7400*/  FMUL.FTZ R50, R101.reuse, R158 ;  /* 0x0000009e65327220 */ /* 0x040fe40000410000 */
        /* <DEDUP_REMOVED lines=8> */
[----:B------:R-:W-:Y:S02]  /*7490*/  FMUL.FTZ R87, R101, R87 ;  /* 0x0000005765577220 */ /* 0x000fe40000410000 */
[--C-:B-1----:R-:W-:Y:S02]  /*74a0*/  FFMA.FTZ R2, R182, c[0x0][0x2d0], -R110.reuse ;  /* 0x0000b400b6027a23 */ /* 0x102fe4000001086e */
[----:B------:R1:W-:Y:S01]  /*74b0*/  MUFU.EX2 R182, R3 ;  /* 0x0000000300b67308 */ /* 0x0003e20000000800 */
[C---:B--2---:R-:W-:Y:S02]  /*74c0*/  FMUL.FTZ R12, R100.reuse, R120 ;  /* 0x00000078640c7220 */ /* 0x044fe40000410000 */
[C---:B------:R-:W-:Y:S02]  /*74d0*/  FMUL.FTZ R13, R100.reuse, R121 ;  /* 0x00000079640d7220 */ /* 0x040fe40000410000 */
[C---:B------:R-:W-:Y:S02]  /*74e0*/  FMUL.FTZ R24, R100.reuse, R132 ;  /* 0x0000008464187220 */ /* 0x040fe40000410000 */
[C---:B------:R-:W-:Y:S02]  /*74f0*/  FMUL.FTZ R25, R100.reuse, R133 ;  /* 0x0000008564197220 */ /* 0x040fe40000410000 */
[C---:B------:R-:W-:Y:S01]  /*7500*/  FMUL.FTZ R28, R100.reuse, R136 ;  /* 0x00000088641c7220 */ /* 0x040fe20000410000 */
[----:B------:R2:W-:Y:S01]  /*7510*/  MUFU.EX2 R8, R2 ;  /* 0x0000000200087308 */ /* 0x0005e20000000800 */
[----:B------:R-:W-:Y:S01]  /*7520*/  MOV R136, R246 ;  /* 0x000000f600887202 */ /* 0x000fe20000000f00 */
[C---:B------:R-:W-:Y:S02]  /*7530*/  FMUL.FTZ R29, R100.reuse, R137 ;  /* 0x00000089641d7220 */ /* 0x040fe40000410000 */
[C---:B------:R-:W-:Y:S02]  /*7540*/  FMUL.FTZ R41, R100.reuse, R149 ;  /* 0x0000009564297220 */ /* 0x040fe40000410000 */
[C---:B------:R-:W-:Y:S02]  /*7550*/  FMUL.FTZ R45, R100.reuse, R153 ;  /* 0x00000099642d7220 */ /* 0x040fe40000410000 */
[C---:B------:R-:W-:Y:S02]  /*7560*/  FMUL.FTZ R57, R100.reuse, R165 ;  /* 0x000000a564397220 */ /* 0x040fe40000410000 */
[----:B------:R3:W-:Y:S01]  /*7570*/  MUFU.EX2 R133, R60 ;  /* 0x0000003c00857308 */ /* 0x0007e20000000800 */
[C---:B------:R-:W-:Y:S02]  /*7580*/  FMUL.FTZ R61, R100.reuse, R169 ;  /* 0x000000a9643d7220 */ /* 0x040fe40000410000 */
[C---:B------:R-:W-:Y:S02]  /*7590*/  FMUL.FTZ R72, R100.reuse, R72 ;  /* 0x0000004864487220 */ /* 0x040fe40000410000 */
[--C-:B-1----:R-:W-:Y:S02]  /*75a0*/  FFMA.FTZ R3, R185, c[0x0][0x2d0], -R111.reuse ;  /* 0x0000b400b9037a23 */ /* 0x102fe4000001086f */
[C---:B------:R-:W-:Y:S02]  /*75b0*/  FMUL.FTZ R73, R100.reuse, R73 ;  /* 0x0000004964497220 */ /* 0x040fe40000410000 */
[C---:B------:R-:W-:Y:S01]  /*75c0*/  FMUL.FTZ R76, R100.reuse, R76 ;  /* 0x0000004c644c7220 */ /* 0x040fe20000410000 */
[----:B------:R1:W4:Y:S01]  /*75d0*/  MUFU.EX2 R32, R3 ;  /* 0x0000000300207308 */ /* 0x0003220000000800 */
[C---:B------:R-:W-:Y:S02]  /*75e0*/  FMUL.FTZ R77, R100.reuse, R77 ;  /* 0x0000004d644d7220 */ /* 0x040fe40000410000 */
[----:B------:R-:W-:Y:S02]  /*75f0*/  FMUL.FTZ R88, R100, R88 ;  /* 0x0000005864587220 */ /* 0x000fe40000410000 */
[----:B--2---:R-:W-:Y:S02]  /*7600*/  FFMA.FTZ R2, R16, c[0x0][0x2d0], -R110 ;  /* 0x0000b40010027a23 */ /* 0x004fe4000001086e */
[----:B------:R-:W-:Y:S02]  /*7610*/  FMUL.FTZ R16, R102, R124 ;  /* 0x0000007c66107220 */ /* 0x000fe40000410000 */
[C---:B------:R-:W-:Y:S01]  /*7620*/  FMUL.FTZ R89, R100.reuse, R89 ;  /* 0x0000005964597220 */ /* 0x040fe20000410000 */
[----:B------:R2:W5:Y:S01]  /*7630*/  MUFU.EX2 R9, R2 ;  /* 0x0000000200097308 */ /* 0x0005620000000800 */
[C---:B------:R-:W-:Y:S02]  /*7640*/  FMUL.FTZ R92, R100.reuse, R92 ;  /* 0x0000005c645c7220 */ /* 0x040fe40000410000 */
[C---:B------:R-:W-:Y:S02]  /*7650*/  FMUL.FTZ R93, R100.reuse, R93 ;  /* 0x0000005d645d7220 */ /* 0x040fe40000410000 */
[----:B---3--:R-:W-:Y:S02]  /*7660*/  FMUL.FTZ R60, R100, R168 ;  /* 0x000000a8643c7220 */ /* 0x008fe40000410000 */
[C---:B------:R-:W-:Y:S02]  /*7670*/  FMUL.FTZ R98, R101.reuse, R98 ;  /* 0x0000006265627220 */ /* 0x040fe40000410000 */
[C---:B------:R-:W-:Y:S02]  /*7680*/  FMUL.FTZ R99, R101.reuse, R99 ;  /* 0x0000006365637220 */ /* 0x040fe40000410000 */
[--C-:B-1----:R-:W-:Y:S01]  /*7690*/  FFMA.FTZ R3, R18, c[0x0][0x2d0], -R111.reuse ;  /* 0x0000b40012037a23 */ /* 0x102fe2000001086f */
[----:B----4-:R-:W-:Y:S01]  /*76a0*/  MOV R137, R32 ;  /* 0x0000002000897202 */ /* 0x010fe20000000f00 */
[----:B------:R-:W-:Y:S02]  /*76b0*/  FMUL.FTZ R18, R101, R126 ;  /* 0x0000007e65127220 */ /* 0x000fe40000410000 */
[----:B------:R1:W3:Y:S01]  /*76c0*/  MUFU.EX2 R4, R3 ;  /* 0x0000000300047308 */ /* 0x0002e20000000800 */
[----:B--2---:R-:W2:Y:S01]  /*76d0*/  SHFL.BFLY PT, R2, R0, 0x1, 0x1f ;  /* 0x0c201f0000027f89 */ /* 0x004ea200000e0000 */
[----:B-----5:R-:W-:Y:S01]  /*76e0*/  MOV R185, R9 ;  /* 0x0000000900b97202 */ /* 0x020fe20000000f00 */
[----:B------:R-:W-:Y:S03]  /*76f0*/  FMUL.FTZ R9, R100, R113 ;  /* 0x0000007164097220 */ /* 0x000fe60000410000 */
[----:B------:R-:W-:Y:S01]  /*7700*/  F2FP.PACK_AB R118, R34, R185 ;  /* 0x000000b92276723e */ /* 0x000fe200000000ff */
[--C-:B-1----:R-:W-:Y:S04]  /*7710*/  FFMA.FTZ R3, R189, c[0x0][0x2d0], -R176.reuse ;  /* 0x0000b400bd037a23 */ /* 0x102fe800000108b0 */
[----:B------:R1:W4:Y:S01]  /*7720*/  MUFU.EX2 R35, R3 ;  /* 0x0000000300237308 */ /* 0x0003220000000800 */
[----:B--2---:R-:W-:Y:S01]  /*7730*/  FMNMX.FTZ R2, R2, R0, !PT ;  /* 0x0000000002027209 */ /* 0x004fe20007810000 */
[----:B------:R-:W-:Y:S02]  /*7740*/  FFMA.FTZ R0, R19, c[0x0][0x2d0], -R111 ;  /* 0x0000b40013007a23 */ /* 0x000fe4000001086f */
[----:B------:R-:W-:Y:S02]  /*7750*/  FMUL.FTZ R19, R101, R127 ;  /* 0x0000007f65137220 */ /* 0x000fe40000410000 */
[----:B------:R-:W-:Y:S04]  /*7760*/  LDSM.16.MT88.4 R124, [R221+0x2100] ;  /* 0x00210000dd7c783b */ /* 0x000fe80000004200 */
[----:B------:R2:W-:Y:S01]  /*7770*/  MUFU.EX2 R5, R0 ;  /* 0x0000000000057308 */ /* 0x0005e20000000800 */
[----:B-1----:R-:W-:Y:S01]  /*7780*/  FFMA.FTZ R3, R184, c[0x0][0x2d0], -R176 ;  /* 0x0000b400b8037a23 */ /* 0x002fe200000108b0 */
[----:B---3--:R-:W-:Y:S02]  /*7790*/  MOV R184, R4 ;  /* 0x0000000400b87202 */ /* 0x008fe40000000f00 */
[----:B----4-:R-:W-:Y:S06]  /*77a0*/  MOV R132, R35 ;  /* 0x0000002300847202 */ /* 0x010fec0000000f00 */
[----:B------:R1:W-:Y:S01]  /*77b0*/  MUFU.EX2 R33, R3 ;  /* 0x0000000300217308 */ /* 0x0003e20000000800 */
[----:B--2---:R-:W-:Y:S02]  /*77c0*/  FADD.FTZ R0, -R2, R107 ;  /* 0x0000006b02007221 */ /* 0x004fe40000010100 */
[----:B------:R-:W-:Y:S02]  /*77d0*/  FFMA.FTZ R107, R207, c[0x0][0x2d0], -R110 ;  /* 0x0000b400cf6b7a23 */ /* 0x000fe4000001086e */
[----:B------:R-:W-:Y:S06]  /*77e0*/  FMUL.FTZ R0, R0, c[0x0][0x2d0] ;  /* 0x0000b40000007a20 */ /* 0x000fec0000410000 */
[----:B------:R-:W2:Y:S01]  /*77f0*/  MUFU.EX2 R0, R0 ;  /* 0x0000000000007308 */ /* 0x000ea20000000800 */
[--C-:B-1----:R-:W-:Y:S09]  /*7800*/  FFMA.FTZ R3, R181, c[0x0][0x2d0], -R176.reuse ;  /* 0x0000b400b5037a23 */ /* 0x102ff200000108b0 */
[----:B------:R1:W-:Y:S01]  /*7810*/  MUFU.EX2 R186, R3 ;  /* 0x0000000300ba7308 */ /* 0x0003e20000000800 */
[C---:B--2---:R-:W-:Y:S02]  /*7820*/  FMUL.FTZ R10, R0.reuse, R114 ;  /* 0x00000072000a7220 */ /* 0x044fe40000410000 */
[C---:B------:R-:W-:Y:S02]  /*7830*/  FMUL.FTZ R11, R0.reuse, R115 ;  /* 0x00000073000b7220 */ /* 0x040fe40000410000 */
[C---:B------:R-:W-:Y:S02]  /*7840*/  FMUL.FTZ R26, R0.reuse, R134 ;  /* 0x00000086001a7220 */ /* 0x040fe40000410000 */
[C---:B------:R-:W-:Y:S03]  /*7850*/  FMUL.FTZ R27, R0.reuse, R135 ;  /* 0x00000087001b7220 */ /* 0x040fe60000410000 */
[----:B------:R2:W-:Y:S01]  /*7860*/  MUFU.EX2 R134, R56 ;  /* 0x0000003800867308 */ /* 0x0005e20000000800 */
[C---:B------:R-:W-:Y:S02]  /*7870*/  FMUL.FTZ R31, R0.reuse, R139 ;  /* 0x0000008b001f7220 */ /* 0x040fe40000410000 */
[----:B------:R-:W-:Y:S01]  /*7880*/  FMUL.FTZ R30, R0, R138 ;  /* 0x0000008a001e7220 */ /* 0x000fe20000410000 */
[----:B------:R-:W-:Y:S01]  /*7890*/  MOV R138, R33 ;  /* 0x00000021008a7202 */ /* 0x000fe20000000f00 */
[----:B-1----:R-:W-:Y:S01]  /*78a0*/  FFMA.FTZ R3, R180, c[0x0][0x2d0], -R176 ;  /* 0x0000b400b4037a23 */ /* 0x002fe200000108b0 */
[----:B------:R-:W-:Y:S01]  /*78b0*/  MOV R180, R8 ;  /* 0x0000000800b47202 */ /* 0x000fe20000000f00 */
[----:B------:R-:W-:Y:S01]  /*78c0*/  FMUL.FTZ R8, R100, R112 ;  /* 0x0000007064087220 */ /* 0x000fe20000410000 */
[----:B------:R-:W-:Y:S01]  /*78d0*/  F2FP.PACK_AB R112, R33, R35 ;  /* 0x000000232170723e */ /* 0x000fe200000000ff */
[----:B------:R-:W-:Y:S01]  /*78e0*/  FMUL.FTZ R35, R101, R143 ;  /* 0x0000008f65237220 */ /* 0x000fe20000410000 */
[----:B------:R-:W1:Y:S01]  /*78f0*/  MUFU.EX2 R40, R3 ;  /* 0x0000000300287308 */ /* 0x000e620000000800 */
[----:B------:R-:W-:Y:S02]  /*7900*/  FMUL.FTZ R33, R102, R141 ;  /* 0x0000008d66217220 */ /* 0x000fe40000410000 */
[C---:B------:R-:W-:Y:S02]  /*7910*/  FMUL.FTZ R42, R0.reuse, R150 ;  /* 0x00000096002a7220 */ /* 0x040fe40000410000 */
[C---:B------:R-:W-:Y:S02]  /*7920*/  FMUL.FTZ R43, R0.reuse, R151 ;  /* 0x00000097002b7220 */ /* 0x040fe40000410000 */
[C---:B------:R-:W-:Y:S02]  /*7930*/  FMUL.FTZ R46, R0.reuse, R154 ;  /* 0x0000009a002e7220 */ /* 0x040fe40000410000 */
[C---:B------:R-:W-:Y:S01]  /*7940*/  FMUL.FTZ R47, R0.reuse, R155 ;  /* 0x0000009b002f7220 */ /* 0x040fe20000410000 */
[----:B------:R3:W-:Y:S01]  /*7950*/  MUFU.EX2 R141, R48 ;  /* 0x00000030008d7308 */ /* 0x0007e20000000800 */
[C---:B------:R-:W-:Y:S02]  /*7960*/  FMUL.FTZ R58, R0.reuse, R166 ;  /* 0x000000a6003a7220 */ /* 0x040fe40000410000 */
[----:B------:R-:W-:Y:S02]  /*7970*/  FMUL.FTZ R59, R0, R167 ;  /* 0x000000a7003b7220 */ /* 0x000fe40000410000 */
[----:B--2---:R-:W-:Y:S02]  /*7980*/  FMUL.FTZ R56, R100, R164 ;  /* 0x000000a464387220 */ /* 0x004fe40000410000 */
[C---:B------:R-:W-:Y:S02]  /*7990*/  FMUL.FTZ R62, R0.reuse, R170 ;  /* 0x000000aa003e7220 */ /* 0x040fe40000410000 */
[C---:B------:R-:W-:Y:S01]  /*79a0*/  FMUL.FTZ R63, R0.reuse, R171 ;  /* 0x000000ab003f7220 */ /* 0x040fe20000410000 */
[----:B------:R2:W-:Y:S01]  /*79b0*/  MUFU.EX2 R135, R64 ;  /* 0x0000004000877308 */ /* 0x0005e20000000800 */
[C---:B------:R-:W-:Y:S02]  /*79c0*/  FMUL.FTZ R74, R0.reuse, R74 ;  /* 0x0000004a004a7220 */ /* 0x040fe40000410000 */
[----:B------:R-:W-:Y:S01]  /*79d0*/  FMUL.FTZ R75, R0, R75 ;  /* 0x0000004b004b7220 */ /* 0x000fe20000410000 */
[----:B-1----:R-:W-:Y:S01]  /*79e0*/  F2FP.PACK_AB R114, R40, R186 ;  /* 0x000000ba2872723e */ /* 0x002fe200000000ff */
[----:B------:R-:W-:Y:S01]  /*79f0*/  FMUL.FTZ R3, R2, c[0x0][0x2d0] ;  /* 0x0000b40002037a20 */ /* 0x000fe20000410000 */
[----:B------:R-:W-:Y:S01]  /*7a00*/  MOV R139, R40 ;  /* 0x00000028008b7202 */ /* 0x000fe20000000f00 */
[----:B------:R-:W-:Y:S02]  /*7a10*/  FFMA.FTZ R40, R191, c[0x0][0x2d0], -R110 ;  /* 0x0000b400bf287a23 */ /* 0x000fe4000001086e */
[--C-:B------:R-:W-:Y:S01]  /*7a20*/  FFMA.FTZ R4, R187, c[0x0][0x2d0], -R3.reuse ;  /* 0x0000b400bb047a23 */ /* 0x100fe20000010803 */
[----:B------:R-:W-:Y:S01]  /*7a30*/  MOV R187, R5 ;  /* 0x0000000500bb7202 */ /* 0x000fe20000000f00 */
[----:B------:R-:W-:Y:S01]  /*7a40*/  FMUL.FTZ R5, R102, R117 ;  /* 0x0000007566057220 */ /* 0x000fe20000410000 */
[----:B------:R-:W-:Y:S01]  /*7a50*/  F2FP.PACK_AB R117, R32, R182 ;  /* 0x000000b62075723e */ /* 0x000fe200000000ff */
[----:B------:R1:W-:Y:S01]  /*7a60*/  MUFU.EX2 R216, R4 ;  /* 0x0000000400d87308 */ /* 0x0003e20000000800 */
[----:B------:R-:W-:Y:S01]  /*7a70*/  F2FP.PACK_AB R119, R187, R184 ;  /* 0x000000b8bb77723e */ /* 0x000fe200000000ff */
[C---:B------:R-:W-:Y:S01]  /*7a80*/  FMUL.FTZ R32, R102.reuse, R140 ;  /* 0x0000008c66207220 */ /* 0x040fe20000410000 */
[----:B------:R-:W-:Y:S01]  /*7a90*/  MOV R140, R34 ;  /* 0x00000022008c7202 */ /* 0x000fe20000000f00 */
[----:B------:R-:W-:Y:S02]  /*7aa0*/  FMUL.FTZ R34, R101, R142 ;  /* 0x0000008e65227220 */ /* 0x000fe40000410000 */
[----:B---3--:R-:W-:Y:S02]  /*7ab0*/  FMUL.FTZ R48, R102, R156 ;  /* 0x0000009c66307220 */ /* 0x008fe40000410000 */
[----:B------:R-:W-:Y:S01]  /*7ac0*/  FMUL.FTZ R78, R0, R78 ;  /* 0x0000004e004e7220 */ /* 0x000fe20000410000 */
[----:B------:R-:W-:Y:S01]  /*7ad0*/  LDSM.16.MT88.4 R156, [R221+0x1d00] ;  /* 0x001d0000dd9c783b */ /* 0x000fe20000004200 */
[----:B------:R3:W-:Y:S01]  /*7ae0*/  MUFU.EX2 R191, R106 ;  /* 0x0000006a00bf7308 */ /* 0x0007e20000000800 */
[----:B--2---:R-:W-:Y:S02]  /*7af0*/  FMUL.FTZ R64, R102, R172 ;  /* 0x000000ac66407220 */ /* 0x004fe40000410000 */
[C---:B------:R-:W-:Y:S02]  /*7b00*/  FMUL.FTZ R79, R0.reuse, R79 ;  /* 0x0000004f004f7220 */ /* 0x040fe40000410000 */
[C---:B------:R-:W-:Y:S02]  /*7b10*/  FMUL.FTZ R90, R0.reuse, R90 ;  /* 0x0000005a005a7220 */ /* 0x040fe40000410000 */
[C---:B------:R-:W-:Y:S01]  /*7b20*/  FMUL.FTZ R91, R0.reuse, R91 ;  /* 0x0000005b005b7220 */ /* 0x040fe20000410000 */
[----:B------:R-:W-:Y:S01]  /*7b30*/  LDSM.16.MT88.4 R172, [R222+0x1d00] ;  /* 0x001d0000deac783b */ /* 0x000fe20000004200 */
[C---:B------:R-:W-:Y:S01]  /*7b40*/  FMUL.FTZ R94, R0.reuse, R94 ;  /* 0x0000005e005e7220 */ /* 0x040fe20000410000 */
[----:B------:R2:W-:Y:S01]  /*7b50*/  MUFU.EX2 R142, R40 ;  /* 0x00000028008e7308 */ /* 0x0005e20000000800 */
[----:B------:R-:W-:Y:S02]  /*7b60*/  FMUL.FTZ R95, R0, R95 ;  /* 0x0000005f005f7220 */ /* 0x000fe40000410000 */
[--C-:B------:R-:W-:Y:S02]  /*7b70*/  FFMA.FTZ R108, R108, c[0x0][0x2d0], -R3.reuse ;  /* 0x0000b4006c6c7a23 */ /* 0x100fe40000010803 */
[--C-:B-1----:R-:W-:Y:S05]  /*7b80*/  FFMA.FTZ R4, R188, c[0x0][0x2d0], -R3.reuse ;  /* 0x0000b400bc047a23 */ /* 0x102fea0000010803 */
[----:B------:R1:W4:Y:S01]  /*7b90*/  MUFU.EX2 R217, R4 ;  /* 0x0000000400d97308 */ /* 0x0003220000000800 */
[----:B---3--:R-:W-:Y:S02]  /*7ba0*/  FFMA.FTZ R106, R198, c[0x0][0x2d0], -R176 ;  /* 0x0000b400c66a7a23 */ /* 0x008fe400000108b0 */
[----:B--2---:R-:W-:Y:S02]  /*7bb0*/  FMUL.FTZ R40, R100, R148 ;  /* 0x0000009464287220 */ /* 0x004fe40000410000 */
[--C-:B-1----:R-:W-:Y:S01]  /*7bc0*/  FFMA.FTZ R4, R14, c[0x0][0x2d0], -R3.reuse ;  /* 0x0000b4000e047a23 */ /* 0x102fe20000010803 */
[----:B----4-:R-:W-:Y:S01]  /*7bd0*/  F2FP.PACK_AB R113, R217, R216 ;  /* 0x000000d8d971723e */ /* 0x010fe200000000ff */
[C---:B------:R-:W-:Y:S03]  /*7be0*/  FMUL.FTZ R14, R0.reuse, R122 ;  /* 0x0000007a000e7220 */ /* 0x040fe60000410000 */
[----:B------:R1:W-:Y:S02]  /*7bf0*/  MUFU.EX2 R219, R4 ;  /* 0x0000000400db7308 */ /* 0x0003e40000000800 */
[--C-:B-1----:R-:W-:Y:S02]  /*7c00*/  FFMA.FTZ R4, R15, c[0x0][0x2d0], -R3.reuse ;  /* 0x0000b4000f047a23 */ /* 0x102fe40000010803 */
[----:B------:R-:W-:Y:S06]  /*7c10*/  FMUL.FTZ R15, R0, R123 ;  /* 0x0000007b000f7220 */ /* 0x000fec0000410000 */
[----:B------:R1:W2:Y:S01]  /*7c20*/  MUFU.EX2 R228, R4 ;  /* 0x0000000400e47308 */ /* 0x0002a20000000800 */
[----:B------:R-:W3:Y:S01]  /*7c30*/  LDSM.16.MT88.4 R120, [R222+0x1100] ;  /* 0x00110000de78783b */ /* 0x000ee20000004200 */
[----:B-1----:R-:W-:Y:S01]  /*7c40*/  FMUL.FTZ R4, R102, R116 ;  /* 0x0000007466047220 */ /* 0x002fe20000410000 */
[----:B------:R-:W-:Y:S02]  /*7c50*/  F2FP.PACK_AB R116, R180, R183 ;  /* 0x000000b7b474723e */ /* 0x000fe400000000ff */
[----:B--2---:R-:W-:Y:S05]  /*7c60*/  F2FP.PACK_AB R115, R228, R219 ;  /* 0x000000dbe473723e */ /* 0x004fea00000000ff */
[-C--:B------:R-:W-:Y:S08]  /*7c70*/  HMMA.16816.F32 R4, R116, R20.reuse, R4 ;  /* 0x000000147404723c */ /* 0x080ff00000001804 */
[C---:B------:R-:W-:Y:S07]  /*7c80*/  HMMA.16816.F32 R8, R112.reuse, R20, R8 ;  /* 0x000000147008723c */ /* 0x040fee0000001808 */
[C---:B------:R-:W-:Y:S01]  /*7c90*/  FMUL.FTZ R20, R102.reuse, R128 ;  /* 0x0000008066147220 */ /* 0x040fe20000410000 */
[-C--:B------:R-:W-:Y:S04]  /*7ca0*/  HMMA.16816.F32 R12, R112, R22.reuse, R12 ;  /* 0x00000016700c723c */ /* 0x080fe8000000180c */
[----:B------:R-:W-:Y:S04]  /*7cb0*/  FMUL.FTZ R21, R102, R129 ;  /* 0x0000008166157220 */ /* 0x000fe80000410000 */
[C---:B------:R-:W-:Y:S07]  /*7cc0*/  HMMA.16816.F32 R16, R116.reuse, R22, R16 ;  /* 0x000000167410723c */ /* 0x040fee0000001810 */
[C---:B------:R-:W-:Y:S02]  /*7cd0*/  FMUL.FTZ R22, R101.reuse, R130 ;  /* 0x0000008265167220 */ /* 0x040fe40000410000 */
[C---:B------:R-:W-:Y:S02]  /*7ce0*/  FMUL.FTZ R23, R101.reuse, R131 ;  /* 0x0000008365177220 */ /* 0x040fe40000410000 */
[----:B------:R-:W-:Y:S05]  /*7cf0*/  LDSM.16.MT88.4 R128, [R222+0x500] ;  /* 0x00050000de80783b */ /* 0x000fea0000004200 */
[-C--:B------:R-:W-:Y:S08]  /*7d00*/  HMMA.16816.F32 R20, R116, R36.reuse, R20 ;  /* 0x000000247414723c */ /* 0x080ff00000001814 */
[C---:B------:R-:W-:Y:S07]  /*7d10*/  HMMA.16816.F32 R24, R112.reuse, R36, R24 ;  /* 0x000000247018723c */ /* 0x040fee0000001818 */
[--C-:B------:R-:W-:Y:S01]  /*7d20*/  FFMA.FTZ R36, R190, c[0x0][0x2d0], -R110.reuse ;  /* 0x0000b400be247a23 */ /* 0x100fe2000001086e */
[-C--:B------:R-:W-:Y:S01]  /*7d30*/  HMMA.16816.F32 R28, R112, R38.reuse, R28 ;  /* 0x00000026701c723c */ /* 0x080fe2000000181c */
[----:B------:R1:W-:Y:S03]  /*7d40*/  MUFU.EX2 R190, R44 ;  /* 0x0000002c00be7308 */ /* 0x0003e60000000800 */
[----:B------:R-:W-:Y:S04]  /*7d50*/  FMUL.FTZ R37, R102, R145 ;  /* 0x0000009166257220 */ /* 0x000fe80000410000 */
[C---:B------:R-:W-:Y:S03]  /*7d60*/  HMMA.16816.F32 R32, R116.reuse, R38, R32 ;  /* 0x000000267420723c */ /* 0x040fe60000001820 */
[----:B------:R2:W4:Y:S04]  /*7d70*/  MUFU.EX2 R143, R36 ;  /* 0x00000024008f7308 */ /* 0x0005280000000800 */
[C---:B------:R-:W-:Y:S02]  /*7d80*/  FMUL.FTZ R38, R101.reuse, R146 ;  /* 0x0000009265267220 */ /* 0x040fe40000410000 */
[----:B------:R-:W-:Y:S03]  /*7d90*/  FMUL.FTZ R39, R101, R147 ;  /* 0x0000009365277220 */ /* 0x000fe60000410000 */
[----:B-1----:R-:W-:Y:S02]  /*7da0*/  FMUL.FTZ R44, R100, R152 ;  /* 0x00000098642c7220 */ /* 0x002fe40000410000 */
[----:B--2---:R-:W-:Y:S02]  /*7db0*/  FMUL.FTZ R36, R102, R144 ;  /* 0x0000009066247220 */ /* 0x004fe40000410000 */
[----:B------:R1:W-:Y:S05]  /*7dc0*/  MUFU.EX2 R144, R106 ;  /* 0x0000006a00907308 */ /* 0x0003ea0000000800 */
[-C--:B------:R-:W-:Y:S08]  /*7dd0*/  HMMA.16816.F32 R36, R116, R52.reuse, R36 ;  /* 0x000000347424723c */ /* 0x080ff00000001824 */
[C---:B------:R-:W-:Y:S07]  /*7de0*/  HMMA.16816.F32 R40, R112.reuse, R52, R40 ;  /* 0x000000347028723c */ /* 0x040fee0000001828 */
[----:B------:R-:W-:Y:S01]  /*7df0*/  FFMA.FTZ R52, R193, c[0x0][0x2d0], -R110 ;  /* 0x0000b400c1347a23 */ /* 0x000fe2000001086e */
[-C--:B------:R-:W-:Y:S03]  /*7e00*/  HMMA.16816.F32 R44, R112, R54.reuse, R44 ;  /* 0x00000036702c723c */ /* 0x080fe6000000182c */
[----:B------:R2:W5:Y:S01]  /*7e10*/  MUFU.EX2 R181, R52 ;  /* 0x0000003400b57308 */ /* 0x0005620000000800 */
[--C-:B-1----:R-:W-:Y:S02]  /*7e20*/  FFMA.FTZ R106, R200, c[0x0][0x2d0], -R3.reuse ;  /* 0x0000b400c86a7a23 */ /* 0x102fe40000010803 */
[C---:B------:R-:W-:Y:S02]  /*7e30*/  FMUL.FTZ R53, R102.reuse, R161 ;  /* 0x000000a166357220 */ /* 0x040fe40000410000 */
[C---:B------:R-:W-:Y:S05]  /*7e40*/  HMMA.16816.F32 R48, R116.reuse, R54, R48 ;  /* 0x000000367430723c */ /* 0x040fea0000001830 */
[----:B------:R1:W-:Y:S02]  /*7e50*/  MUFU.EX2 R198, R106 ;  /* 0x0000006a00c67308 */ /* 0x0003e40000000800 */
[C---:B------:R-:W-:Y:S02]  /*7e60*/  FMUL.FTZ R54, R101.reuse, R162 ;  /* 0x000000a265367220 */ /* 0x040fe40000410000 */
[----:B------:R-:W-:Y:S03]  /*7e70*/  FMUL.FTZ R55, R101, R163 ;  /* 0x000000a365377220 */ /* 0x000fe60000410000 */
[----:B--2---:R-:W-:Y:S07]  /*7e80*/  FMUL.FTZ R52, R102, R160 ;  /* 0x000000a066347220 */ /* 0x004fee0000410000 */
[-C--:B---3--:R-:W-:Y:S03]  /*7e90*/  HMMA.16816.F32 R52, R116, R120.reuse, R52 ;  /* 0x000000787434723c */ /* 0x088fe60000001834 */
[--C-:B-1----:R-:W-:Y:S04]  /*7ea0*/  FFMA.FTZ R106, R201, c[0x0][0x2d0], -R3.reuse ;  /* 0x0000b400c96a7a23 */ /* 0x102fe80000010803 */
[----:B------:R1:W2:Y:S01]  /*7eb0*/  MUFU.EX2 R197, R106 ;  /* 0x0000006a00c57308 */ /* 0x0002a20000000800 */
[C---:B------:R-:W-:Y:S08]  /*7ec0*/  HMMA.16816.F32 R56, R112.reuse, R120, R56 ;  /* 0x000000787038723c */ /* 0x040ff00000001838 */
[-C--:B------:R-:W-:Y:S08]  /*7ed0*/  HMMA.16816.F32 R60, R112, R122.reuse, R60 ;  /* 0x0000007a703c723c */ /* 0x080ff0000000183c */
[C---:B------:R-:W-:Y:S01]  /*7ee0*/  HMMA.16816.F32 R64, R116.reuse, R122, R64 ;  /* 0x0000007a7440723c */ /* 0x040fe20000001840 */
[----:B------:R-:W3:Y:S03]  /*7ef0*/  LDSM.16.MT88.4 R120, [R222+0x2100] ;  /* 0x00210000de78783b */ /* 0x000ee60000004200 */
[--C-:B-1----:R-:W-:Y:S04]  /*7f00*/  FFMA.FTZ R106, R202, c[0x0][0x2d0], -R176.reuse ;  /* 0x0000b400ca6a7a23 */ /* 0x102fe800000108b0 */
[-C--:B------:R-:W-:Y:S01]  /*7f10*/  HMMA.16816.F32 R68, R116, R124.reuse, R68 ;  /* 0x0000007c7444723c */ /* 0x080fe20000001844 */
[----:B------:R1:W-:Y:S07]  /*7f20*/  MUFU.EX2 R252, R106 ;  /* 0x0000006a00fc7308 */ /* 0x0003ee0000000800 */
[C---:B------:R-:W-:Y:S08]  /*7f30*/  HMMA.16816.F32 R72, R112.reuse, R124, R72 ;  /* 0x0000007c7048723c */ /* 0x040ff00000001848 */
[-C--:B------:R-:W-:Y:S08]  /*7f40*/  HMMA.16816.F32 R76, R112, R126.reuse, R76 ;  /* 0x0000007e704c723c */ /* 0x080ff0000000184c */
[C---:B------:R-:W-:Y:S01]  /*7f50*/  HMMA.16816.F32 R80, R116.reuse, R126, R80 ;  /* 0x0000007e7450723c */ /* 0x040fe20000001850 */
[----:B------:R-:W2:Y:S03]  /*7f60*/  LDSM.16.MT88.4 R124, [R221+0x500] ;  /* 0x00050000dd7c783b */ /* 0x000ea60000004200 */
[----:B-1----:R-:W-:Y:S04]  /*7f70*/  FFMA.FTZ R106, R203, c[0x0][0x2d0], -R176 ;  /* 0x0000b400cb6a7a23 */ /* 0x002fe800000108b0 */
[----:B------:R1:W1:Y:S01]  /*7f80*/  MUFU.EX2 R251, R106 ;  /* 0x0000006a00fb7308 */ /* 0x0002620000000800 */
[-C--:B---3--:R-:W-:Y:S08]  /*7f90*/  HMMA.16816.F32 R84, R116, R120.reuse, R84 ;  /* 0x000000787454723c */ /* 0x088ff00000001854 */
[C---:B------:R-:W-:Y:S08]  /*7fa0*/  HMMA.16816.F32 R88, R112.reuse, R120, R88 ;  /* 0x000000787058723c */ /* 0x040ff00000001858 */
[-C--:B------:R-:W-:Y:S04]  /*7fb0*/  HMMA.16816.F32 R92, R112, R122.reuse, R92 ;  /* 0x0000007a705c723c */ /* 0x080fe8000000185c */
[--C-:B-1----:R-:W-:Y:S04]  /*7fc0*/  FFMA.FTZ R106, R204, c[0x0][0x2d0], -R3.reuse ;  /* 0x0000b400cc6a7a23 */ /* 0x102fe80000010803 */
[----:B------:R-:W-:Y:S01]  /*7fd0*/  HMMA.16816.F32 R96, R116, R122, R96 ;  /* 0x0000007a7460723c */ /* 0x000fe20000001860 */
[----:B------:R-:W1:Y:S01]  /*7fe0*/  LDSM.16.MT88.4 R120, [R221+0x1500] ;  /* 0x00150000dd78783b */ /* 0x000e620000004200 */
[----:B------:R3:W-:Y:S02]  /*7ff0*/  MUFU.EX2 R195, R106 ;  /* 0x0000006a00c37308 */ /* 0x0007e40000000800 */
[----:B----4-:R-:W-:Y:S02]  /*8000*/  F2FP.PACK_AB R112, R142, R143 ;  /* 0x0000008f8e70723e */ /* 0x010fe400000000ff */
[----:B-----5:R-:W-:Y:S02]  /*8010*/  F2FP.PACK_AB R114, R134, R181 ;  /* 0x000000b58672723e */ /* 0x020fe400000000ff */
[----:B------:R-:W-:Y:S04]  /*8020*/  F2FP.PACK_AB R113, R141, R190 ;  /* 0x000000be8d71723e */ /* 0x000fe800000000ff */
[----:B------:R-:W-:Y:S02]  /*8030*/  F2FP.PACK_AB R115, R135, R133 ;  /* 0x000000858773723e */ /* 0x000fe400000000ff */
[----:B------:R-:W-:Y:S02]  /*8040*/  F2FP.PACK_AB R116, R144, R191 ;  /* 0x000000bf9074723e */ /* 0x000fe400000000ff */
[----:B--2---:R-:W-:Y:S02]  /*8050*/  F2FP.PACK_AB R117, R197, R198 ;  /* 0x000000c6c575723e */ /* 0x004fe400000000ff */
[----:B------:R-:W-:Y:S01]  /*8060*/  F2FP.PACK_AB R118, R251, R252 ;  /* 0x000000fcfb76723e */ /* 0x000fe200000000ff */
[-C--:B------:R-:W-:Y:S05]  /*8070*/  HMMA.16816.F32 R4, R112, R124.reuse, R4 ;  /* 0x0000007c7004723c */ /* 0x080fea0000001804 */
[----:B---3--:R-:W-:Y:S04]  /*8080*/  FFMA.FTZ R106, R205, c[0x0][0x2d0], -R3 ;  /* 0x0000b400cd6a7a23 */ /* 0x008fe80000010803 */
[----:B------:R2:W3:Y:S03]  /*8090*/  MUFU.EX2 R192, R106 ;  /* 0x0000006a00c07308 */ /* 0x0004e60000000800 */
[--C-:B--2---:R-:W-:Y:S01]  /*80a0*/  FFMA.FTZ R106, R210, c[0x0][0x2d0], -R110.reuse ;  /* 0x0000b400d26a7a23 */ /* 0x104fe2000001086e */
[----:B---3--:R-:W-:Y:S06]  /*80b0*/  F2FP.PACK_AB R119, R192, R195 ;  /* 0x000000c3c077723e */ /* 0x008fec00000000ff */
[----:B------:R2:W-:Y:S01]  /*80c0*/  MUFU.EX2 R248, R106 ;  /* 0x0000006a00f87308 */ /* 0x0005e20000000800 */
[C---:B------:R-:W-:Y:S08]  /*80d0*/  HMMA.16816.F32 R8, R116.reuse, R124, R8 ;  /* 0x0000007c7408723c */ /* 0x040ff00000001808 */
[-C--:B------:R-:W-:Y:S08]  /*80e0*/  HMMA.16816.F32 R12, R116, R126.reuse, R12 ;  /* 0x0000007e740c723c */ /* 0x080ff0000000180c */
[C---:B------:R-:W-:Y:S01]  /*80f0*/  HMMA.16816.F32 R16, R112.reuse, R126, R16 ;  /* 0x0000007e7010723c */ /* 0x040fe20000001810 */
[----:B------:R-:W3:Y:S03]  /*8100*/  LDSM.16.MT88.4 R124, [R222+0x1500] ;  /* 0x00150000de7c783b */ /* 0x000ee60000004200 */
[----:B--2---:R-:W-:Y:S04]  /*8110*/  FFMA.FTZ R106, R211, c[0x0][0x2d0], -R110 ;  /* 0x0000b400d36a7a23 */ /* 0x004fe8000001086e */
[-C--:B------:R-:W-:Y:S01]  /*8120*/  HMMA.16816.F32 R20, R112, R128.reuse, R20 ;  /* 0x000000807014723c */ /* 0x080fe20000001814 */
[----:B------:R2:W4:Y:S07]  /*8130*/  MUFU.EX2 R249, R106 ;  /* 0x0000006a00f97308 */ /* 0x00052e0000000800 */
[C---:B------:R-:W-:Y:S08]  /*8140*/  HMMA.16816.F32 R24, R116.reuse, R128, R24 ;  /* 0x000000807418723c */ /* 0x040ff00000001818 */
[-C--:B------:R-:W-:Y:S08]  /*8150*/  HMMA.16816.F32 R28, R116, R130.reuse, R28 ;  /* 0x00000082741c723c */ /* 0x080ff0000000181c */
[C---:B------:R-:W-:Y:S01]  /*8160*/  HMMA.16816.F32 R32, R112.reuse, R130, R32 ;  /* 0x000000827020723c */ /* 0x040fe20000001820 */
[----:B------:R-:W5:Y:S03]  /*8170*/  LDSM.16.MT88.4 R128, [R221+0x2500] ;  /* 0x00250000dd80783b */ /* 0x000f660000004200 */
[--C-:B--2---:R-:W-:Y:S04]  /*8180*/  FFMA.FTZ R106, R212, c[0x0][0x2d0], -R111.reuse ;  /* 0x0000b400d46a7a23 */ /* 0x104fe8000001086f */
[-C--:B-1----:R-:W-:Y:S01]  /*8190*/  HMMA.16816.F32 R36, R112, R120.reuse, R36 ;  /* 0x000000787024723c */ /* 0x082fe20000001824 */
[----:B------:R1:W-:Y:S07]  /*81a0*/  MUFU.EX2 R246, R106 ;  /* 0x0000006a00f67308 */ /* 0x0003ee0000000800 */
[C---:B------:R-:W-:Y:S08]  /*81b0*/  HMMA.16816.F32 R40, R116.reuse, R120, R40 ;  /* 0x000000787428723c */ /* 0x040ff00000001828 */
[-C--:B------:R-:W-:Y:S08]  /*81c0*/  HMMA.16816.F32 R44, R116, R122.reuse, R44 ;  /* 0x0000007a742c723c */ /* 0x080ff0000000182c */
[C---:B------:R-:W-:Y:S01]  /*81d0*/  HMMA.16816.F32 R48, R112.reuse, R122, R48 ;  /* 0x0000007a7030723c */ /* 0x040fe20000001830 */
[----:B------:R-:W2:Y:S03]  /*81e0*/  LDSM.16.MT88.4 R120, [R222+0x2500] ;  /* 0x00250000de78783b */ /* 0x000ea60000004200 */
[--C-:B-1----:R-:W-:Y:S02]  /*81f0*/  FFMA.FTZ R106, R213, c[0x0][0x2d0], -R111.reuse ;  /* 0x0000b400d56a7a23 */ /* 0x102fe4000001086f */
[----:B------:R1:W-:Y:S02]  /*8200*/  MUFU.EX2 R213, R107 ;  /* 0x0000006b00d57308 */ /* 0x0003e40000000800 */
[-C--:B---3--:R-:W-:Y:S08]  /*8210*/  HMMA.16816.F32 R52, R112, R124.reuse, R52 ;  /* 0x0000007c7034723c */ /* 0x088ff00000001834 */
[C---:B------:R-:W-:Y:S01]  /*8220*/  HMMA.16816.F32 R56, R116.reuse, R124, R56 ;  /* 0x0000007c7438723c */ /* 0x040fe20000001838 */
[----:B------:R3:W2:Y:S07]  /*8230*/  MUFU.EX2 R247, R106 ;  /* 0x0000006a00f77308 */ /* 0x0006ae0000000800 */
[-C--:B------:R-:W-:Y:S04]  /*8240*/  HMMA.16816.F32 R60, R116, R126.reuse, R60 ;  /* 0x0000007e743c723c */ /* 0x080fe8000000183c */
[----:B-1----:R-:W-:Y:S01]  /*8250*/  FFMA.FTZ R107, R215, c[0x0][0x2d0], -R176 ;  /* 0x0000b400d76b7a23 */ /* 0x002fe200000108b0 */
[----:B------:R-:W-:Y:S03]  /*8260*/  MOV R215, R135 ;  /* 0x0000008700d77202 */ /* 0x000fe60000000f00 */
[C---:B------:R-:W-:Y:S01]  /*8270*/  HMMA.16816.F32 R64, R112.reuse, R126, R64 ;  /* 0x0000007e7040723c */ /* 0x040fe20000001840 */
[----:B------:R-:W1:Y:S03]  /*8280*/  LDSM.16.MT88.4 R124, [R221+0x900] ;  /* 0x00090000dd7c783b */ /* 0x000e660000004200 */
[----:B------:R-:W-:Y:S02]  /*8290*/  MOV R135, R132 ;  /* 0x0000008400877202 */ /* 0x000fe40000000f00 */
[----:B------:R-:W-:Y:S02]  /*82a0*/  MOV R132, R182 ;  /* 0x000000b600847202 */ /* 0x000fe40000000f00 */
[-C--:B-----5:R-:W-:Y:S04]  /*82b0*/  HMMA.16816.F32 R68, R112, R128.reuse, R68 ;  /* 0x000000807044723c */ /* 0x0a0fe80000001844 */
[--C-:B---3--:R-:W-:Y:S04]  /*82c0*/  FFMA.FTZ R106, R206, c[0x0][0x2d0], -R110.reuse ;  /* 0x0000b400ce6a7a23 */ /* 0x108fe8000001086e */
[C---:B------:R-:W-:Y:S01]  /*82d0*/  HMMA.16816.F32 R72, R116.reuse, R128, R72 ;  /* 0x000000807448723c */ /* 0x040fe20000001848 */
[----:B------:R3:W5:Y:S07]  /*82e0*/  MUFU.EX2 R212, R106 ;  /* 0x0000006a00d47308 */ /* 0x00076e0000000800 */
[-C--:B------:R-:W-:Y:S08]  /*82f0*/  HMMA.16816.F32 R76, R116, R130.reuse, R76 ;  /* 0x00000082744c723c */ /* 0x080ff0000000184c */
[C---:B------:R-:W-:Y:S01]  /*8300*/  HMMA.16816.F32 R80, R112.reuse, R130, R80 ;  /* 0x000000827050723c */ /* 0x040fe20000001850 */
[----:B------:R-:W1:Y:S07]  /*8310*/  LDSM.16.MT88.4 R128, [R222+0x900] ;  /* 0x00090000de80783b */ /* 0x000e6e0000004200 */
[-C--:B--2---:R-:W-:Y:S04]  /*8320*/  HMMA.16816.F32 R84, R112, R120.reuse, R84 ;  /* 0x000000787054723c */ /* 0x084fe80000001854 */
[--C-:B---3--:R-:W-:Y:S02]  /*8330*/  FFMA.FTZ R106, R208, c[0x0][0x2d0], -R111.reuse ;  /* 0x0000b400d06a7a23 */ /* 0x108fe4000001086f */
[----:B------:R2:W-:Y:S02]  /*8340*/  MUFU.EX2 R208, R107 ;  /* 0x0000006b00d07308 */ /* 0x0005e40000000800 */
[C---:B------:R-:W-:Y:S08]  /*8350*/  HMMA.16816.F32 R88, R116.reuse, R120, R88 ;  /* 0x000000787458723c */ /* 0x040ff00000001858 */
[-C--:B------:R-:W-:Y:S01]  /*8360*/  HMMA.16816.F32 R92, R116, R122.reuse, R92 ;  /* 0x0000007a745c723c */ /* 0x080fe2000000185c */
[----:B------:R3:W-:Y:S07]  /*8370*/  MUFU.EX2 R211, R106 ;  /* 0x0000006a00d37308 */ /* 0x0007ee0000000800 */
[----:B------:R-:W-:Y:S01]  /*8380*/  HMMA.16816.F32 R96, R112, R122, R96 ;  /* 0x0000007a7060723c */ /* 0x000fe20000001860 */
[----:B------:R-:W1:Y:S03]  /*8390*/  LDSM.16.MT88.4 R120, [R221+0x1900] ;  /* 0x00190000dd78783b */ /* 0x000e660000004200 */
[----:B--2---:R-:W-:Y:S03]  /*83a0*/  FFMA.FTZ R107, R178, c[0x0][0x2d0], -R110 ;  /* 0x0000b400b26b7a23 */ /* 0x004fe6000001086e */
[----:B----4-:R-:W-:Y:S02]  /*83b0*/  F2FP.PACK_AB R112, R249, R248 ;  /* 0x000000f8f970723e */ /* 0x010fe400000000ff */
[----:B------:R-:W-:Y:S01]  /*83c0*/  F2FP.PACK_AB R113, R247, R246 ;  /* 0x000000f6f771723e */ /* 0x000fe200000000ff */
[----:B------:R2:W-:Y:S02]  /*83d0*/  MUFU.EX2 R200, R107 ;  /* 0x0000006b00c87308 */ /* 0x0005e40000000800 */
[----:B-----5:R-:W-:Y:S01]  /*83e0*/  F2FP.PACK_AB R114, R213, R212 ;  /* 0x000000d4d572723e */ /* 0x020fe200000000ff */
[----:B---3--:R-:W-:Y:S07]  /*83f0*/  FFMA.FTZ R106, R209, c[0x0][0x2d0], -R111 ;  /* 0x0000b400d16a7a23 */ /* 0x008fee000001086f */
[----:B------:R3:W4:Y:S01]  /*8400*/  MUFU.EX2 R210, R106 ;  /* 0x0000006a00d27308 */ /* 0x0007220000000800 */
[--C-:B--2---:R-:W-:Y:S09]  /*8410*/  FFMA.FTZ R107, R241, c[0x0][0x2d0], -R176.reuse ;  /* 0x0000b400f16b7a23 */ /* 0x104ff200000108b0 */
[----:B------:R-:W-:Y:S01]  /*8420*/  MUFU.EX2 R193, R107 ;  /* 0x0000006b00c17308 */ /* 0x000fe20000000800 */
[--C-:B---3--:R-:W-:Y:S01]  /*8430*/  FFMA.FTZ R106, R214, c[0x0][0x2d0], -R176.reuse ;  /* 0x0000b400d66a7a23 */ /* 0x108fe200000108b0 */
[----:B----4-:R-:W-:Y:S08]  /*8440*/  F2FP.PACK_AB R115, R210, R211 ;  /* 0x000000d3d273723e */ /* 0x010ff000000000ff */
[----:B------:R-:W-:Y:S01]  /*8450*/  MUFU.EX2 R107, R108 ;  /* 0x0000006c006b7308 */ /* 0x000fe20000000800 */
[----:B------:R-:W-:Y:S01]  /*8460*/  MOV R214, R136 ;  /* 0x0000008800d67202 */ /* 0x000fe20000000f00 */
[-C--:B-1----:R-:W-:Y:S03]  /*8470*/  HMMA.16816.F32 R4, R112, R124.reuse, R4 ;  /* 0x0000007c7004723c */ /* 0x082fe60000001804 */
[----:B------:R-:W-:Y:S05]  /*8480*/  ISETP.GT.AND P4, PT, R250, R214, PT ;  /* 0x000000d6fa00720c */ /* 0x000fea0003f84270 */
[----:B------:R1:W2:Y:S04]  /*8490*/  MUFU.EX2 R209, R106 ;  /* 0x0000006a00d17308 */ /* 0x0002a80000000800 */
[--C-:B-1----:R-:W-:Y:S01]  /*84a0*/  FFMA.FTZ R106, R218, c[0x0][0x2d0], -R3.reuse ;  /* 0x0000b400da6a7a23 */ /* 0x102fe20000010803 */
[----:B--2---:R-:W-:Y:S02]  /*84b0*/  F2FP.PACK_AB R116, R208, R209 ;  /* 0x000000d1d074723e */ /* 0x004fe400000000ff */
[----:B------:R-:W-:Y:S03]  /*84c0*/  MOV R218, R134 ;  /* 0x0000008600da7202 */ /* 0x000fe60000000f00 */
[----:B------:R1:W-:Y:S01]  /*84d0*/  MUFU.EX2 R189, R106 ;  /* 0x0000006a00bd7308 */ /* 0x0003e20000000800 */
[----:B------:R-:W-:Y:S01]  /*84e0*/  MOV R134, R180 ;  /* 0x000000b400867202 */ /* 0x000fe20000000f00 */
[--C-:B-1----:R-:W-:Y:S01]  /*84f0*/  FFMA.FTZ R106, R229, c[0x0][0x2d0], -R3.reuse ;  /* 0x0000b400e56a7a23 */ /* 0x102fe20000010803 */
[----:B------:R-:W-:Y:S02]  /*8500*/  MOV R229, R133 ;  /* 0x0000008500e57202 */ /* 0x000fe40000000f00 */
[----:B------:R-:W-:Y:S05]  /*8510*/  MOV R133, R183 ;  /* 0x000000b700857202 */ /* 0x000fea0000000f00 */
[----:B------:R1:W2:Y:S02]  /*8520*/  MUFU.EX2 R188, R106 ;  /* 0x0000006a00bc7308 */ /* 0x0002a40000000800 */
[--C-:B-1----:R-:W-:Y:S01]  /*8530*/  FFMA.FTZ R106, R231, c[0x0][0x2d0], -R176.reuse ;  /* 0x0000b400e76a7a23 */ /* 0x102fe200000108b0 */
[----:B--2---:R-:W-:Y:S02]  /*8540*/  F2FP.PACK_AB R117, R188, R189 ;  /* 0x000000bdbc75723e */ /* 0x004fe400000000ff */
[----:B------:R-:W-:Y:S05]  /*8550*/  MOV R231, R181 ;  /* 0x000000b500e77202 */ /* 0x000fea0000000f00 */
[----:B------:R1:W-:Y:S01]  /*8560*/  MUFU.EX2 R207, R106 ;  /* 0x0000006a00cf7308 */ /* 0x0003e20000000800 */
[----:B------:R-:W-:Y:S01]  /*8570*/  LDSM.16.MT88.4 R180, [R221+0x2d00] ;  /* 0x002d0000ddb4783b */ /* 0x000fe20000004200 */
[----:B-1----:R-:W-:Y:S01]  /*8580*/  FFMA.FTZ R106, R232, c[0x0][0x2d0], -R176 ;  /* 0x0000b400e86a7a23 */ /* 0x002fe200000108b0 */
[----:B------:R-:W-:Y:S07]  /*8590*/  MOV R232, R144 ;  /* 0x0000009000e87202 */ /* 0x000fee0000000f00 */
[----:B------:R1:W2:Y:S02]  /*85a0*/  MUFU.EX2 R206, R106 ;  /* 0x0000006a00ce7308 */ /* 0x0002a40000000800 */
[--C-:B-1----:R-:W-:Y:S01]  /*85b0*/  FFMA.FTZ R106, R233, c[0x0][0x2d0], -R3.reuse ;  /* 0x0000b400e96a7a23 */ /* 0x102fe20000010803 */
[----:B------:R-:W-:Y:S02]  /*85c0*/  MOV R233, R141 ;  /* 0x0000008d00e97202 */ /* 0x000fe40000000f00 */
[----:B------:R-:W-:Y:S05]  /*85d0*/  MOV R141, R187 ;  /* 0x000000bb008d7202 */ /* 0x000fea0000000f00 */
[----:B------:R1:W-:Y:S01]  /*85e0*/  MUFU.EX2 R187, R106 ;  /* 0x0000006a00bb7308 */ /* 0x0003e20000000800 */
[----:B--2---:R-:W-:Y:S01]  /*85f0*/  F2FP.PACK_AB R118, R206, R207 ;  /* 0x000000cfce76723e */ /* 0x004fe200000000ff */
[----:B-1----:R-:W-:Y:S01]  /*8600*/  FFMA.FTZ R106, R234, c[0x0][0x2d0], -R3 ;  /* 0x0000b400ea6a7a23 */ /* 0x002fe20000010803 */
[----:B------:R-:W-:Y:S02]  /*8610*/  MOV R234, R142 ;  /* 0x0000008e00ea7202 */ /* 0x000fe40000000f00 */
[----:B------:R-:W-:Y:S02]  /*8620*/  MOV R142, R139 ;  /* 0x0000008b008e7202 */ /* 0x000fe40000000f00 */
[----:B------:R-:W-:Y:S03]  /*8630*/  MOV R139, R186 ;  /* 0x000000ba008b7202 */ /* 0x000fe60000000f00 */
[----:B------:R1:W2:Y:S01]  /*8640*/  MUFU.EX2 R186, R106 ;  /* 0x0000006a00ba7308 */ /* 0x0002a20000000800 */
[----:B------:R-:W-:Y:S01]  /*8650*/  MOV R241, R139 ;  /* 0x0000008b00f17202 */ /* 0x000fe20000000f00 */
[--C-:B-1----:R-:W-:Y:S01]  /*8660*/  FFMA.FTZ R106, R237, c[0x0][0x2d0], -R110.reuse ;  /* 0x0000b400ed6a7a23 */ /* 0x102fe2000001086e */
[----:B--2---:R-:W-:Y:S02]  /*8670*/  F2FP.PACK_AB R119, R186, R187 ;  /* 0x000000bbba77723e */ /* 0x004fe400000000ff */
[----:B------:R-:W-:Y:S05]  /*8680*/  MOV R237, R191 ;  /* 0x000000bf00ed7202 */ /* 0x000fea0000000f00 */
[----:B------:R1:W-:Y:S01]  /*8690*/  MUFU.EX2 R205, R106 ;  /* 0x0000006a00cd7308 */ /* 0x0003e20000000800 */
[C---:B------:R-:W-:Y:S08]  /*86a0*/  HMMA.16816.F32 R8, R116.reuse, R124, R8 ;  /* 0x0000007c7408723c */ /* 0x040ff00000001808 */
[-C--:B------:R-:W-:Y:S08]  /*86b0*/  HMMA.16816.F32 R12, R116, R126.reuse, R12 ;  /* 0x0000007e740c723c */ /* 0x080ff0000000180c */
[C---:B------:R-:W-:Y:S01]  /*86c0*/  HMMA.16816.F32 R16, R112.reuse, R126, R16 ;  /* 0x0000007e7010723c */ /* 0x040fe20000001810 */
[----:B------:R-:W2:Y:S03]  /*86d0*/  LDSM.16.MT88.4 R124, [R222+0x1900] ;  /* 0x00190000de7c783b */ /* 0x000ea60000004200 */
[--C-:B-1----:R-:W-:Y:S01]  /*86e0*/  FFMA.FTZ R106, R235, c[0x0][0x2d0], -R110.reuse ;  /* 0x0000b400eb6a7a23 */ /* 0x102fe2000001086e */
[----:B------:R-:W-:Y:S03]  /*86f0*/  MOV R235, R190 ;  /* 0x000000be00eb7202 */ /* 0x000fe60000000f00 */
[-C--:B------:R-:W-:Y:S01]  /*8700*/  HMMA.16816.F32 R20, R112, R128.reuse, R20 ;  /* 0x000000807014723c */ /* 0x080fe20000001814 */
[----:B------:R1:W3:Y:S07]  /*8710*/  MUFU.EX2 R204, R106 ;  /* 0x0000006a00cc7308 */ /* 0x0002ee0000000800 */
[C---:B------:R-:W-:Y:S08]  /*8720*/  HMMA.16816.F32 R24, R116.reuse, R128, R24 ;  /* 0x000000807418723c */ /* 0x040ff00000001818 */
[-C--:B------:R-:W-:Y:S08]  /*8730*/  HMMA.16816.F32 R28, R116, R130.reuse, R28 ;  /* 0x00000082741c723c */ /* 0x080ff0000000181c */
[C---:B------:R-:W-:Y:S01]  /*8740*/  HMMA.16816.F32 R32, R112.reuse, R130, R32 ;  /* 0x000000827020723c */ /* 0x040fe20000001820 */
[----:B------:R-:W4:Y:S03]  /*8750*/  LDSM.16.MT88.4 R128, [R221+0x2900] ;  /* 0x00290000dd80783b */ /* 0x000f260000004200 */
[--C-:B-1----:R-:W-:Y:S01]  /*8760*/  FFMA.FTZ R106, R238, c[0x0][0x2d0], -R111.reuse ;  /* 0x0000b400ee6a7a23 */ /* 0x102fe2000001086f */
[----:B------:R-:W-:Y:S02]  /*8770*/  MOV R238, R143 ;  /* 0x0000008f00ee7202 */ /* 0x000fe40000000f00 */
[----:B---3--:R-:W-:Y:S01]  /*8780*/  F2FP.PACK_AB R108, R204, R205 ;  /* 0x000000cdcc6c723e */ /* 0x008fe200000000ff */
[-C--:B------:R-:W-:Y:S01]  /*8790*/  HMMA.16816.F32 R36, R112, R120.reuse, R36 ;  /* 0x000000787024723c */ /* 0x080fe20000001824 */
[----:B------:R1:W-:Y:S07]  /*87a0*/  MUFU.EX2 R203, R106 ;  /* 0x0000006a00cb7308 */ /* 0x0003ee0000000800 */
[C---:B------:R-:W-:Y:S08]  /*87b0*/  HMMA.16816.F32 R40, R116.reuse, R120, R40 ;  /* 0x000000787428723c */ /* 0x040ff00000001828 */
[-C--:B------:R-:W-:Y:S08]  /*87c0*/  HMMA.16816.F32 R44, R116, R122.reuse, R44 ;  /* 0x0000007a742c723c */ /* 0x080ff0000000182c */
[C---:B------:R-:W-:Y:S01]  /*87d0*/  HMMA.16816.F32 R48, R112.reuse, R122, R48 ;  /* 0x0000007a7030723c */ /* 0x040fe20000001830 */
[----:B------:R-:W3:Y:S03]  /*87e0*/  LDSM.16.MT88.4 R120, [R222+0x2900] ;  /* 0x00290000de78783b */ /* 0x000ee60000004200 */
[--C-:B-1----:R-:W-:Y:S01]  /*87f0*/  FFMA.FTZ R106, R239, c[0x0][0x2d0], -R111.reuse ;  /* 0x0000b400ef6a7a23 */ /* 0x102fe2000001086f */
[----:B------:R-:W-:Y:S03]  /*8800*/  MOV R239, R142 ;  /* 0x0000008e00ef7202 */ /* 0x000fe60000000f00 */
[-C--:B--2---:R-:W-:Y:S01]  /*8810*/  HMMA.16816.F32 R52, R112, R124.reuse, R52 ;  /* 0x0000007c7034723c */ /* 0x084fe20000001834 */
[----:B------:R1:W-:Y:S07]  /*8820*/  MUFU.EX2 R201, R106 ;  /* 0x0000006a00c97308 */ /* 0x0003ee0000000800 */
[C---:B------:R-:W-:Y:S08]  /*8830*/  HMMA.16816.F32 R56, R116.reuse, R124, R56 ;  /* 0x0000007c7438723c */ /* 0x040ff00000001838 */
[-C--:B------:R-:W-:Y:S08]  /*8840*/  HMMA.16816.F32 R60, R116, R126.reuse, R60 ;  /* 0x0000007e743c723c */ /* 0x080ff0000000183c */
[C---:B------:R-:W-:Y:S01]  /*8850*/  HMMA.16816.F32 R64, R112.reuse, R126, R64 ;  /* 0x0000007e7040723c */ /* 0x040fe20000001840 */
[----:B------:R-:W2:Y:S03]  /*8860*/  LDSM.16.MT88.4 R124, [R221+0xd00] ;  /* 0x000d0000dd7c783b */ /* 0x000ea60000004200 */
[----:B-1----:R-:W-:Y:S04]  /*8870*/  FFMA.FTZ R106, R177, c[0x0][0x2d0], -R110 ;  /* 0x0000b400b16a7a23 */ /* 0x002fe8000001086e */
[-C--:B----4-:R-:W-:Y:S01]  /*8880*/  HMMA.16816.F32 R68, R112, R128.reuse, R68 ;  /* 0x000000807044723c */ /* 0x090fe20000001844 */
[----:B------:R1:W4:Y:S07]  /*8890*/  MUFU.EX2 R202, R106 ;  /* 0x0000006a00ca7308 */ /* 0x00032e0000000800 */
[C---:B------:R-:W-:Y:S08]  /*88a0*/  HMMA.16816.F32 R72, R116.reuse, R128, R72 ;  /* 0x000000807448723c */ /* 0x040ff00000001848 */
[-C--:B------:R-:W-:Y:S08]  /*88b0*/  HMMA.16816.F32 R76, R116, R130.reuse, R76 ;  /* 0x00000082744c723c */ /* 0x080ff0000000184c */
[C---:B------:R-:W-:Y:S04]  /*88c0*/  HMMA.16816.F32 R80, R112.reuse, R130, R80 ;  /* 0x000000827050723c */ /* 0x040fe80000001850 */
[--C-:B-1----:R-:W-:Y:S01]  /*88d0*/  FFMA.FTZ R106, R179, c[0x0][0x2d0], -R111.reuse ;  /* 0x0000b400b36a7a23 */ /* 0x102fe2000001086f */
[----:B----4-:R-:W-:Y:S03]  /*88e0*/  F2FP.PACK_AB R110, R200, R202 ;  /* 0x000000cac86e723e */ /* 0x010fe600000000ff */
[-C--:B---3--:R-:W-:Y:S01]  /*88f0*/  HMMA.16816.F32 R84, R112, R120.reuse, R84 ;  /* 0x000000787054723c */ /* 0x088fe20000001854 */
[----:B------:R1:W-:Y:S07]  /*8900*/  MUFU.EX2 R199, R106 ;  /* 0x0000006a00c77308 */ /* 0x0003ee0000000800 */
[C---:B------:R-:W-:Y:S08]  /*8910*/  HMMA.16816.F32 R88, R116.reuse, R120, R88 ;  /* 0x000000787458723c */ /* 0x040ff00000001858 */
[-C--:B------:R-:W-:Y:S08]  /*8920*/  HMMA.16816.F32 R92, R116, R122.reuse, R92 ;  /* 0x0000007a745c723c */ /* 0x080ff0000000185c */
[----:B------:R-:W-:Y:S04]  /*8930*/  HMMA.16816.F32 R96, R112, R122, R96 ;  /* 0x0000007a7060723c */ /* 0x000fe80000001860 */
[----:B-1----:R-:W-:Y:S01]  /*8940*/  FFMA.FTZ R106, R236, c[0x0][0x2d0], -R111 ;  /* 0x0000b400ec6a7a23 */ /* 0x002fe2000001086f */
[----:B------:R-:W-:Y:S03]  /*8950*/  MOV R236, R141 ;  /* 0x0000008d00ec7202 */ /* 0x000fe60000000f00 */
[----:B------:R1:W3:Y:S04]  /*8960*/  MUFU.EX2 R196, R106 ;  /* 0x0000006a00c47308 */ /* 0x0002e80000000800 */
[--C-:B-1----:R-:W-:Y:S01]  /*8970*/  FFMA.FTZ R106, R240, c[0x0][0x2d0], -R176.reuse ;  /* 0x0000b400f06a7a23 */ /* 0x102fe200000108b0 */
[----:B---3--:R-:W-:Y:S02]  /*8980*/  F2FP.PACK_AB R111, R196, R199 ;  /* 0x000000c7c46f723e */ /* 0x008fe400000000ff */
[----:B------:R-:W-:Y:S03]  /*8990*/  MOV R240, R140 ;  /* 0x0000008c00f07202 */ /* 0x000fe60000000f00 */
[----:B------:R1:W-:Y:S01]  /*89a0*/  MUFU.EX2 R194, R106 ;  /* 0x0000006a00c27308 */ /* 0x0003e20000000800 */
[----:B------:R-:W3:Y:S01]  /*89b0*/  LDSM.16.MT88.4 R140, [R222+0xd00] ;  /* 0x000d0000de8c783b */ /* 0x000ee20000004200 */
[--C-:B-1----:R-:W-:Y:S01]  /*89c0*/  FFMA.FTZ R106, R242, c[0x0][0x2d0], -R3.reuse ;  /* 0x0000b400f26a7a23 */ /* 0x102fe20000010803 */
[----:B------:R-:W-:Y:S07]  /*89d0*/  MOV R242, R184 ;  /* 0x000000b800f27202 */ /* 0x000fee0000000f00 */
[----:B------:R1:W-:Y:S02]  /*89e0*/  MUFU.EX2 R184, R106 ;  /* 0x0000006a00b87308 */ /* 0x0003e40000000800 */
[--C-:B-1----:R-:W-:Y:S01]  /*89f0*/  FFMA.FTZ R106, R244, c[0x0][0x2d0], -R3.reuse ;  /* 0x0000b400f46a7a23 */ /* 0x102fe20000010803 */
[----:B------:R-:W-:Y:S01]  /*8a00*/  MOV R244, R185 ;  /* 0x000000b900f47202 */ /* 0x000fe20000000f00 */
[----:B------:R-:W-:Y:S01]  /*8a10*/  FFMA.FTZ R3, R109, c[0x0][0x2d0], -R3 ;  /* 0x0000b4006d037a23 */ /* 0x000fe20000010803 */
[----:B------:R-:W-:Y:S05]  /*8a20*/  F2FP.PACK_AB R109, R201, R203 ;  /* 0x000000cbc96d723e */ /* 0x000fea00000000ff */
[----:B------:R1:W4:Y:S02]  /*8a30*/  MUFU.EX2 R185, R106 ;  /* 0x0000006a00b97308 */ /* 0x0003240000000800 */
[-C--:B--2---:R-:W-:Y:S01]  /*8a40*/  HMMA.16816.F32 R116, R108, R124.reuse, R4 ;  /* 0x0000007c6c74723c */ /* 0x084fe20000001804 */
[----:B------:R-:W2:Y:S04]  /*8a50*/  LDSM.16.MT88.4 R4, [R222+0x2d00] ;  /* 0x002d0000de04783b */ /* 0x000ea80000004200 */
[--C-:B-1----:R-:W-:Y:S01]  /*8a60*/  FFMA.FTZ R106, R245, c[0x0][0x2d0], -R176.reuse ;  /* 0x0000b400f56a7a23 */ /* 0x102fe200000108b0 */
[----:B----4-:R-:W-:Y:S02]  /*8a70*/  F2FP.PACK_AB R177, R185, R184 ;  /* 0x000000b8b9b1723e */ /* 0x010fe400000000ff */
[----:B------:R-:W-:Y:S01]  /*8a80*/  MOV R245, R138 ;  /* 0x0000008a00f57202 */ /* 0x000fe20000000f00 */
[----:B------:R1:W-:Y:S03]  /*8a90*/  MUFU.EX2 R191, R106 ;  /* 0x0000006a00bf7308 */ /* 0x0003e60000000800 */
[----:B-1----:R-:W-:Y:S01]  /*8aa0*/  FFMA.FTZ R106, R243, c[0x0][0x2d0], -R176 ;  /* 0x0000b400f36a7a23 */ /* 0x002fe200000108b0 */
[----:B------:R-:W-:Y:S02]  /*8ab0*/  F2FP.PACK_AB R176, R193, R194 ;  /* 0x000000c2c1b0723e */ /* 0x000fe400000000ff */
[----:B------:R-:W-:Y:S04]  /*8ac0*/  MOV R243, R137 ;  /* 0x0000008900f37202 */ /* 0x000fe80000000f00 */
[----:B------:R-:W1:Y:S10]  /*8ad0*/  MUFU.EX2 R190, R106 ;  /* 0x0000006a00be7308 */ /* 0x000e740000000800 */
[----:B------:R-:W4:Y:S01]  /*8ae0*/  MUFU.EX2 R106, R3 ;  /* 0x00000003006a7308 */ /* 0x000f220000000800 */
[----:B-1----:R-:W-:Y:S02]  /*8af0*/  F2FP.PACK_AB R178, R190, R191 ;  /* 0x000000bfbeb2723e */ /* 0x002fe400000000ff */
[----:B----4-:R-:W-:Y:S07]  /*8b00*/  F2FP.PACK_AB R179, R106, R107 ;  /* 0x0000006b6ab3723e */ /* 0x010fee00000000ff */
[C---:B------:R-:W-:Y:S01]  /*8b10*/  HMMA.16816.F32 R112, R176.reuse, R124, R8 ;  /* 0x0000007cb070723c */ /* 0x040fe20000001808 */
[----:B------:R-:W4:Y:S04]  /*8b20*/  LDL.LU R9, [R1+0x20] ;  /* 0x0000200001097983 */ /* 0x000f280000300800 */
[----:B------:R-:W5:Y:S02]  /*8b30*/  LDL.LU R8, [R1+0x24] ;  /* 0x0000240001087983 */ /* 0x000f640000300800 */
[----:B------:R-:W-:Y:S01]  /*8b40*/  MOV R11, R134 ;  /* 0x00000086000b7202 */ /* 0x000fe20000000f00 */
[-C--:B------:R-:W-:Y:S01]  /*8b50*/  HMMA.16816.F32 R120, R176, R126.reuse, R12 ;  /* 0x0000007eb078723c */ /* 0x080fe2000000180c */
[----:B------:R-:W5:Y:S03]  /*8b60*/  LDL.LU R3, [R1+0x28] ;  /* 0x0000280001037983 */ /* 0x000f660000300800 */
[----:B------:R-:W-:Y:S01]  /*8b70*/  MOV R10, R135 ;  /* 0x00000087000a7202 */ /* 0x000fe20000000f00 */
[----:B------:R-:W5:Y:S02]  /*8b80*/  LDL.LU R14, [R1+0x1c] ;  /* 0x00001c00010e7983 */ /* 0x000f640000300800 */
[----:B------:R-:W-:Y:S01]  /*8b90*/  MOV R13, R133 ;  /* 0x00000085000d7202 */ /* 0x000fe20000000f00 */
[C---:B------:R-:W-:Y:S04]  /*8ba0*/  HMMA.16816.F32 R124, R108.reuse, R126, R16 ;  /* 0x0000007e6c7c723c */ /* 0x040fe80000001810 */
[----:B------:R-:W-:Y:S04]  /*8bb0*/  MOV R15, R132 ;  /* 0x00000084000f7202 */ /* 0x000fe80000000f00 */
[-C--:B---3--:R-:W-:Y:S08]  /*8bc0*/  HMMA.16816.F32 R128, R108, R140.reuse, R20 ;  /* 0x0000008c6c80723c */ /* 0x088ff00000001814 */
[C---:B------:R-:W-:Y:S08]  /*8bd0*/  HMMA.16816.F32 R132, R176.reuse, R140, R24 ;  /* 0x0000008cb084723c */ /* 0x040ff00000001818 */
[-C--:B------:R-:W-:Y:S08]  /*8be0*/  HMMA.16816.F32 R136, R176, R142.reuse, R28 ;  /* 0x0000008eb088723c */ /* 0x080ff0000000181c */
        /* <DEDUP_REMOVED lines=13> */
[-C--:B--2---:R-:W-:Y:S08]  /*8cc0*/  HMMA.16816.F32 R84, R108, R4.reuse, R84 ;  /* 0x000000046c54723c */ /* 0x084ff00000001854 */
[C---:B------:R-:W-:Y:S08]  /*8cd0*/  HMMA.16816.F32 R88, R176.reuse, R4, R88 ;  /* 0x00000004b058723c */ /* 0x040ff00000001858 */
[-C--:B------:R-:W-:Y:S08]  /*8ce0*/  HMMA.16816.F32 R92, R176, R6.reuse, R92 ;  /* 0x00000006b05c723c */ /* 0x080ff0000000185c */
[----:B------:R-:W-:Y:S04]  /*8cf0*/  HMMA.16816.F32 R96, R108, R6, R96 ;  /* 0x000000066c60723c */ /* 0x000fe80000001860 */
[----:B----4-:R-:W-:Y:S02]  /*8d00*/  FFMA.FTZ R101, R101, R9, R15 ;  /* 0x0000000965657223 */ /* 0x010fe4000001000f */
[----:B-----5:R-:W-:Y:S02]  /*8d10*/  FFMA.FTZ R100, R100, R8, R10 ;  /* 0x0000000864647223 */ /* 0x020fe4000001000a */
[----:B------:R-:W-:Y:S04]  /*8d20*/  FADD.FTZ R8, R243, R101 ;  /* 0x00000065f3087221 */ /* 0x000fe80000010000 */
[----:B------:R-:W-:Y:S02]  /*8d30*/  FFMA.FTZ R3, R0, R3, R216 ;  /* 0x0000000300037223 */ /* 0x000fe400000100d8 */
[----:B------:R-:W-:Y:S01]  /*8d40*/  FADD.FTZ R10, R245, R100 ;  /* 0x00000064f50a7221 */ /* 0x000fe20000010000 */
[----:B------:R-:W-:Y:S01]  /*8d50*/  MOV R100, R104 ;  /* 0x0000006800647202 */ /* 0x000fe20000000f00 */
[----:B------:R-:W-:Y:S02]  /*8d60*/  FFMA.FTZ R102, R102, R14, R13 ;  /* 0x0000000e66667223 */ /* 0x000fe4000001000d */
[----:B------:R-:W-:Y:S02]  /*8d70*/  FADD.FTZ R3, R217, R3 ;  /* 0x00000003d9037221 */ /* 0x000fe40000010000 */
        /* <DEDUP_REMOVED lines=47> */
[----:B------:R-:W-:Y:S01]  /*9070*/  FADD.FTZ R3, R201, R3 ;  /* 0x00000003c9037221 */ /* 0x000fe20000010000 */
[----:B------:R1:W-:Y:S01]  /*9080*/  STL [R1+0x1c], R4 ;  /* 0x00001c0401007387 */ /* 0x0003e20000100800 */
[----:B------:R-:W-:Y:S02]  /*9090*/  FADD.FTZ R8, R184, R8 ;  /* 0x00000008b8087221 */ /* 0x000fe40000010000 */
[----:B------:R-:W-:Y:S02]  /*90a0*/  FADD.FTZ R5, R193, R0 ;  /* 0x00000000c1057221 */ /* 0x000fe40000010000 */
[----:B------:R-:W-:Y:S02]  /*90b0*/  FADD.FTZ R6, R199, R3 ;  /* 0x00000003c7067221 */ /* 0x000fe40000010000 */
[----:B------:R-:W-:Y:S02]  /*90c0*/  FADD.FTZ R5, R191, R5 ;  /* 0x00000005bf057221 */ /* 0x000fe40000010000 */
[----:B------:R-:W-:Y:S02]  /*90d0*/  FADD.FTZ R6, R196, R6 ;  /* 0x00000006c4067221 */ /* 0x000fe40000010000 */
[----:B------:R-:W-:Y:S03]  /*90e0*/  FADD.FTZ R0, R185, R8 ;  /* 0x00000008b9007221 */ /* 0x000fe60000010000 */
[----:B------:R-:W-:Y:S01]  /*90f0*/  STL [R1+0x20], R6 ;  /* 0x0000200601007387 */ /* 0x000fe20000100800 */
[----:B------:R-:W-:Y:S01]  /*9100*/  FADD.FTZ R3, R107, R0 ;  /* 0x000000006b037221 */ /* 0x000fe20000010000 */
[----:B------:R-:W-:Y:S02]  /*9110*/  IADD3 R0, R250, -0x1, RZ ;  /* 0xfffffffffa007810 */ /* 0x000fe40007ffe0ff */
[----:B------:R-:W-:Y:S01]  /*9120*/  MOV R107, R2 ;  /* 0x00000002006b7202 */ /* 0x000fe20000000f00 */
[----:B------:R-:W-:Y:S01]  /*9130*/  FADD.FTZ R3, R106, R3 ;  /* 0x000000036a037221 */ /* 0x000fe20000010000 */
[----:B------:R-:W-:Y:S02]  /*9140*/  MOV R250, R0 ;  /* 0x0000000000fa7202 */ /* 0x000fe40000000f00 */
[----:B------:R-:W-:Y:S01]  /*9150*/  MOV R106, R103 ;  /* 0x00000067006a7202 */ /* 0x000fe20000000f00 */
[----:B-1----:R-:W-:Y:S05]  /*9160*/  FADD.FTZ R4, R190, R5 ;  /* 0x00000005be047221 */ /* 0x002fea0000010000 */
[----:B------:R-:W-:Y:S04]  /*9170*/  STL [R1+0x24], R4 ;  /* 0x0000240401007387 */ /* 0x000fe80000100800 */
[----:B------:R1:W-:Y:S02]  /*9180*/  STL [R1+0x28], R3 ;  /* 0x0000280301007387 */ /* 0x0003e40000100800 */
[----:B-1----:R-:W-:Y:S01]  /*9190*/  MOV R3, R105 ;  /* 0x0000006900037202 */ /* 0x002fe20000000f00 */
[----:B------:R-:W-:-:S05]  /*91a0*/  @P4 BRA `(.L_x_12) ;  /* 0xffffc78000004947 */ /* 0x000fca000383ffff */
.L_x_11:
[----:B-1----:R-:W2:Y:S04]  /*91b0*/  LDL.LU R0, [R1+0x1c] ;  /* 0x00001c0001007983 */ /* 0x002ea80000300800 */
[----:B------:R-:W3:Y:S04]  /*91c0*/  LDL.LU R4, [R1+0x20] ;  /* 0x0000200001047983 */ /* 0x000ee80000300800 */
[----:B------:R-:W4:Y:S04]  /*91d0*/  LDL.LU R8, [R1+0x24] ;  /* 0x0000240001087983 */ /* 0x000f280000300800 */
[----:B------:R-:W5:Y:S01]  /*91e0*/  LDL.LU R5, [R1+0x28] ;  /* 0x0000280001057983 */ /* 0x000f620000300800 */
[----:B------:R-:W-:-:S02]  /*91f0*/  MOV R18, 0xff800000 ;  /* 0xff80000000127802 */ /* 0x000fc40000000f00 */
[----:B------:R-:W-:Y:S02]  /*9200*/  MOV R19, 0xff800000 ;  /* 0xff80000000137802 */ /* 0x000fe40000000f00 */
[----:B------:R-:W-:Y:S02]  /*9210*/  MOV R20, 0xff800000 ;  /* 0xff80000000147802 */ /* 0x000fe40000000f00 */
[----:B------:R-:W-:Y:S02]  /*9220*/  MOV R21, 0xff800000 ;  /* 0xff80000000157802 */ /* 0x000fe40000000f00 */
[----:B------:R-:W-:Y:S01]  /*9230*/  PLOP3.LUT P4, PT, PT, PT, PT, 0x8, 0x0 ;  /* 0x000000000000781c */ /* 0x000fe20003f8e170 */
[----:B--2---:R-:W1:Y:S04]  /*9240*/  SHFL.BFLY PT, R11, R0, 0x2, 0x1f ;  /* 0x0c401f00000b7f89 */ /* 0x004e6800000e0000 */
[----:B---3--:R-:W2:Y:S04]  /*9250*/  SHFL.BFLY PT, R9, R4, 0x2, 0x1f ;  /* 0x0c401f0004097f89 */ /* 0x008ea800000e0000 */
[----:B----4-:R-:W3:Y:S04]  /*9260*/  SHFL.BFLY PT, R7, R8, 0x2, 0x1f ;  /* 0x0c401f0008077f89 */ /* 0x010ee800000e0000 */
[----:B-----5:R-:W4:Y:S01]  /*9270*/  SHFL.BFLY PT, R6, R5, 0x2, 0x1f ;  /* 0x0c401f0005067f89 */ /* 0x020f2200000e0000 */
[----:B-1----:R-:W-:-:S02]  /*9280*/  FADD.FTZ R11, R11, R0 ;  /* 0x000000000b0b7221 */ /* 0x002fc40000010000 */
[----:B--2---:R-:W-:-:S03]  /*9290*/  FADD.FTZ R9, R9, R4 ;  /* 0x0000000409097221 */ /* 0x004fc60000010000 */
[----:B------:R-:W1:Y:S01]  /*92a0*/  SHFL.BFLY PT, R0, R11, 0x1, 0x1f ;  /* 0x0c201f000b007f89 */ /* 0x000e6200000e0000 */
[----:B---3--:R-:W-:-:S03]  /*92b0*/  FADD.FTZ R7, R7, R8 ;  /* 0x0000000807077221 */ /* 0x008fc60000010000 */
[----:B------:R-:W2:Y:S01]  /*92c0*/  SHFL.BFLY PT, R4, R9, 0x1, 0x1f ;  /* 0x0c201f0009047f89 */ /* 0x000ea200000e0000 */
[----:B----4-:R-:W-:-:S03]  /*92d0*/  FADD.FTZ R6, R6, R5 ;  /* 0x0000000506067221 */ /* 0x010fc60000010000 */
[----:B------:R-:W3:Y:S04]  /*92e0*/  SHFL.BFLY PT, R3, R7, 0x1, 0x1f ;  /* 0x0c201f0007037f89 */ /* 0x000ee800000e0000 */
[----:B------:R-:W4:Y:S01]  /*92f0*/  SHFL.BFLY PT, R5, R6, 0x1, 0x1f ;  /* 0x0c201f0006057f89 */ /* 0x000f2200000e0000 */
[----:B-1----:R-:W-:Y:S01]  /*9300*/  FADD.FTZ R11, R11, R0 ;  /* 0x000000000b0b7221 */ /* 0x002fe20000010000 */
[----:B------:R-:W-:Y:S01]  /*9310*/  MOV R0, RZ ;  /* 0x000000ff00007202 */ /* 0x000fe20000000f00 */
[----:B--2---:R-:W-:-:S03]  /*9320*/  FADD.FTZ R9, R9, R4 ;  /* 0x0000000409097221 */ /* 0x004fc60000010000 */
[----:B------:R-:W-:Y:S02]  /*9330*/  FSETP.NE.FTZ.AND P3, PT, R11, RZ, PT ;  /* 0x000000ff0b00720b */ /* 0x000fe40003f75000 */
[----:B------:R-:W-:Y:S01]  /*9340*/  MOV R4, RZ ;  /* 0x000000ff00047202 */ /* 0x000fe20000000f00 */
[----:B---3--:R-:W-:Y:S01]  /*9350*/  FADD.FTZ R7, R7, R3 ;  /* 0x0000000307077221 */ /* 0x008fe20000010000 */
[----:B------:R-:W-:Y:S02]  /*9360*/  FSETP.NE.FTZ.AND P2, PT, R9, RZ, PT ;  /* 0x000000ff0900720b */ /* 0x000fe40003f55000 */
[----:B------:R-:W-:Y:S01]  /*9370*/  MOV R3, RZ ;  /* 0x000000ff00037202 */ /* 0x000fe20000000f00 */
[----:B----4-:R-:W-:Y:S01]  /*9380*/  FADD.FTZ R6, R5, R6 ;  /* 0x0000000605067221 */ /* 0x010fe20000010000 */
[----:B------:R-:W-:-:S04]  /*9390*/  FSETP.NE.FTZ.AND P1, PT, R7, RZ, PT ;  /* 0x000000ff0700720b */ /* 0x000fc80003f35000 */
[----:B------:R-:W-:Y:S01]  /*93a0*/  FSETP.NE.FTZ.AND P0, PT, R6, RZ, PT ;  /* 0x000000ff0600720b */ /* 0x000fe20003f15000 */
[----:B------:R-:W1:Y:S08]  /*93b0*/  @P3 MUFU.RCP R0, R11 ;  /* 0x0000000b00003308 */ /* 0x000e700000001000 */
[----:B------:R-:W2:Y:S04]  /*93c0*/  @P1 MUFU.RCP R3, R7 ;  /* 0x0000000700031308 */ /* 0x000ea80000001000 */
[----:B------:R-:W-:Y:S01]  /*93d0*/  @P0 MOV R8, 0x3f317218 ;  /* 0x3f31721800080802 */ /* 0x000fe20000000f00 */
[----:B-1----:R-:W-:-:S03]  /*93e0*/  FMUL.FTZ R116, R0, R116 ;  /* 0x0000007400747220 */ /* 0x002fc60000410000 */
[----:B------:R-:W1:Y:S01]  /*93f0*/  @P2 MUFU.RCP R4, R9 ;  /* 0x0000000900042308 */ /* 0x000e620000001000 */
[C---:B------:R-:W-:Y:S02]  /*9400*/  FMUL.FTZ R117, R0.reuse, R117 ;  /* 0x0000007500757220 */ /* 0x040fe40000410000 */
[C---:B------:R-:W-:Y:S02]  /*9410*/  FMUL.FTZ R124, R0.reuse, R124 ;  /* 0x0000007c007c7220 */ /* 0x040fe40000410000 */
[C---:B------:R-:W-:Y:S02]  /*9420*/  FMUL.FTZ R125, R0.reuse, R125 ;  /* 0x0000007d007d7220 */ /* 0x040fe40000410000 */
[C---:B------:R-:W-:Y:S01]  /*9430*/  FMUL.FTZ R128, R0.reuse, R128 ;  /* 0x0000008000807220 */ /* 0x040fe20000410000 */
[----:B------:R-:W-:Y:S01]  /*9440*/  @P3 MUFU.LG2 R11, R11 ;  /* 0x0000000b000b3308 */ /* 0x000fe20000000c00 */
[C---:B------:R-:W-:Y:S02]  /*9450*/  FMUL.FTZ R129, R0.reuse, R129 ;  /* 0x0000008100817220 */ /* 0x040fe40000410000 */
[----:B------:R-:W-:-:S02]  /*9460*/  FMUL.FTZ R140, R0, R140 ;  /* 0x0000008c008c7220 */ /* 0x000fc40000410000 */
[C---:B------:R-:W-:Y:S02]  /*9470*/  FMUL.FTZ R141, R0.reuse, R141 ;  /* 0x0000008d008d7220 */ /* 0x040fe40000410000 */
[C---:B------:R-:W-:Y:S01]  /*9480*/  FMUL.FTZ R144, R0.reuse, R144 ;  /* 0x0000009000907220 */ /* 0x040fe20000410000 */
[----:B------:R-:W-:Y:S01]  /*9490*/  @P2 MUFU.LG2 R9, R9 ;  /* 0x0000000900092308 */ /* 0x000fe20000000c00 */
[C---:B------:R-:W-:Y:S02]  /*94a0*/  FMUL.FTZ R145, R0.reuse, R145 ;  /* 0x0000009100917220 */ /* 0x040fe40000410000 */
[C---:B------:R-:W-:Y:S02]  /*94b0*/  FMUL.FTZ R156, R0.reuse, R156 ;  /* 0x0000009c009c7220 */ /* 0x040fe40000410000 */
[C---:B------:R-:W-:Y:S02]  /*94c0*/  FMUL.FTZ R157, R0.reuse, R157 ;  /* 0x0000009d009d7220 */ /* 0x040fe40000410000 */
[C---:B------:R-:W-:Y:S01]  /*94d0*/  FMUL.FTZ R160, R0.reuse, R160 ;  /* 0x000000a000a07220 */ /* 0x040fe20000410000 */
[----:B------:R-:W-:Y:S01]  /*94e0*/  @P1 MUFU.LG2 R7, R7 ;  /* 0x0000000700071308 */ /* 0x000fe20000000c00 */
[----:B------:R-:W-:-:S02]  /*94f0*/  FMUL.FTZ R161, R0, R161 ;  /* 0x000000a100a17220 */ /* 0x000fc40000410000 */
[C---:B------:R-:W-:Y:S02]  /*9500*/  FMUL.FTZ R172, R0.reuse, R172 ;  /* 0x000000ac00ac7220 */ /* 0x040fe40000410000 */
[C---:B------:R-:W-:Y:S02]  /*9510*/  FMUL.FTZ R173, R0.reuse, R173 ;  /* 0x000000ad00ad7220 */ /* 0x040fe40000410000 */
[C---:B------:R-:W-:Y:S02]  /*9520*/  FMUL.FTZ R68, R0.reuse, R68 ;  /* 0x0000004400447220 */ /* 0x040fe40000410000 */
[C---:B------:R-:W-:Y:S02]  /*9530*/  FMUL.FTZ R69, R0.reuse, R69 ;  /* 0x0000004500457220 */ /* 0x040fe40000410000 */
[C---:B------:R-:W-:Y:S02]  /*9540*/  FMUL.FTZ R80, R0.reuse, R80 ;  /* 0x0000005000507220 */ /* 0x040fe40000410000 */
[----:B------:R-:W-:-:S02]  /*9550*/  FMUL.FTZ R81, R0, R81 ;  /* 0x0000005100517220 */ /* 0x000fc40000410000 */
[C---:B------:R-:W-:Y:S02]  /*9560*/  FMUL.FTZ R84, R0.reuse, R84 ;  /* 0x0000005400547220 */ /* 0x040fe40000410000 */
[C---:B------:R-:W-:Y:S02]  /*9570*/  FMUL.FTZ R85, R0.reuse, R85 ;  /* 0x0000005500557220 */ /* 0x040fe40000410000 */
[C---:B------:R-:W-:Y:S02]  /*9580*/  FMUL.FTZ R96, R0.reuse, R96 ;  /* 0x0000006000607220 */ /* 0x040fe40000410000 */
[----:B------:R-:W-:Y:S01]  /*9590*/  FMUL.FTZ R97, R0, R97 ;  /* 0x0000006100617220 */ /* 0x000fe20000410000 */
[----:B------:R-:W-:Y:S01]  /*95a0*/  MOV R0, RZ ;  /* 0x000000ff00007202 */ /* 0x000fe20000000f00 */
[C---:B--2---:R-:W-:Y:S02]  /*95b0*/  FMUL.FTZ R112, R3.reuse, R112 ;  /* 0x0000007003707220 */ /* 0x044fe40000410000 */
[----:B------:R-:W-:-:S02]  /*95c0*/  FMUL.FTZ R113, R3, R113 ;  /* 0x0000007103717220 */ /* 0x000fc40000410000 */
[C---:B------:R-:W-:Y:S01]  /*95d0*/  FMUL.FTZ R120, R3.reuse, R120 ;  /* 0x0000007803787220 */ /* 0x040fe20000410000 */
[----:B------:R-:W2:Y:S01]  /*95e0*/  @P0 MUFU.RCP R0, R6 ;  /* 0x0000000600000308 */ /* 0x000ea20000001000 */
[C---:B------:R-:W-:Y:S02]  /*95f0*/  FMUL.FTZ R121, R3.reuse, R121 ;  /* 0x0000007903797220 */ /* 0x040fe40000410000 */
[C---:B------:R-:W-:Y:S02]  /*9600*/  FMUL.FTZ R132, R3.reuse, R132 ;  /* 0x0000008403847220 */ /* 0x040fe40000410000 */
[C---:B------:R-:W-:Y:S02]  /*9610*/  FMUL.FTZ R133, R3.reuse, R133 ;  /* 0x0000008503857220 */ /* 0x040fe40000410000 */
[C---:B------:R-:W-:Y:S01]  /*9620*/  FMUL.FTZ R136, R3.reuse, R136 ;  /* 0x0000008803887220 */ /* 0x040fe20000410000 */
[----:B------:R-:W3:Y:S01]  /*9630*/  @P0 MUFU.LG2 R6, R6 ;  /* 0x0000000600060308 */ /* 0x000ee20000000c00 */
        /* <DEDUP_REMOVED lines=17> */
[----:B------:R-:W-:Y:S01]  /*9750*/  @P2 MOV R3, 0x3f317218 ;  /* 0x3f31721800032802 */ /* 0x000fe20000000f00 */
[C---:B-1----:R-:W-:Y:S02]  /*9760*/  FMUL.FTZ R118, R4.reuse, R118 ;  /* 0x0000007604767220 */ /* 0x042fe40000410000 */
        /* <DEDUP_REMOVED lines=24> */
[C---:B--2---:R-:W-:Y:S02]  /*98f0*/  FMUL.FTZ R114, R0.reuse, R114 ;  /* 0x0000007200727220 */ /* 0x044fe40000410000 */
        /* <DEDUP_REMOVED lines=24> */
[----:B------:R-:W-:Y:S02]  /*9a80*/  @P2 FMUL.FTZ R5, R3, c[0x0][0x2d0] ;  /* 0x0000b40003052a20 */ /* 0x000fe40000410000 */
[----:B------:R-:W-:-:S02]  /*9a90*/  @P3 FMUL.FTZ R10, R4, c[0x0][0x2d0] ;  /* 0x0000b400040a3a20 */ /* 0x000fc40000410000 */
[----:B------:R-:W-:Y:S02]  /*9aa0*/  @P1 FMUL.FTZ R3, R0, c[0x0][0x2d0] ;  /* 0x0000b40000031a20 */ /* 0x000fe40000410000 */
[----:B------:R-:W-:Y:S02]  /*9ab0*/  @P3 FMUL.FTZ R11, R11, 0.69314718246459960938 ;  /* 0x3f3172180b0b3820 */ /* 0x000fe40000410000 */
[----:B------:R-:W-:Y:S02]  /*9ac0*/  @P2 FMUL.FTZ R9, R9, 0.69314718246459960938 ;  /* 0x3f31721809092820 */ /* 0x000fe40000410000 */
[----:B------:R-:W-:Y:S02]  /*9ad0*/  @P1 FMUL.FTZ R7, R7, 0.69314718246459960938 ;  /* 0x3f31721807071820 */ /* 0x000fe40000410000 */
[----:B---3--:R-:W-:Y:S02]  /*9ae0*/  @P0 FMUL.FTZ R4, R6, 0.69314718246459960938 ;  /* 0x3f31721806040820 */ /* 0x008fe40000410000 */
[----:B------:R-:W-:-:S02]  /*9af0*/  @P0 FMUL.FTZ R0, R8, c[0x0][0x2d0] ;  /* 0x0000b40008000a20 */ /* 0x000fc40000410000 */
[----:B------:R-:W-:Y:S02]  /*9b00*/  @P3 FFMA.FTZ R18, R10, R105, R11 ;  /* 0x000000690a123223 */ /* 0x000fe4000001000b */
[----:B------:R-:W-:Y:S02]  /*9b10*/  @P2 FFMA.FTZ R19, R5, R104, R9 ;  /* 0x0000006805132223 */ /* 0x000fe40000010009 */
[----:B------:R-:W-:Y:S02]  /*9b20*/  @P1 FFMA.FTZ R20, R3, R103, R7 ;  /* 0x0000006703141223 */ /* 0x000fe40000010007 */
[----:B------:R-:W-:Y:S02]  /*9b30*/  @P0 FFMA.FTZ R21, R0, R2, R4 ;  /* 0x0000000200150223 */ /* 0x000fe40000010004 */
.L_x_3:
[----:B--2---:R-:W-:Y:S05]  /*9b40*/  @P4 BRA `(.L_x_15) ;  /* 0x00001a2000004947 */ /* 0x004fea0003800000 */
[----:B------:R-:W2:Y:S01]  /*9b50*/  LDL.LU R14, [R1+0x30] ;  /* 0x00003000010e7983 */ /* 0x000ea20000300800 */
[----:B------:R-:W-:Y:S01]  /*9b60*/  MOV R24, c[0x0][0x4e8] ;  /* 0x00013a0000187a02 */ /* 0x000fe20000000f00 */
[----:B------:R-:W-:Y:S02]  /*9b70*/  BSSY B0, `(.L_x_16) ;  /* 0x00000c1000007945 */ /* 0x000fe40003800000 */
[----:B------:R-:W3:Y:S01]  /*9b80*/  S2R R16, SR_TID.X ;  /* 0x0000000000107919 */ /* 0x000ee20000002100 */
[C---:B------:R-:W-:Y:S01]  /*9b90*/  ISETP.NE.AND P0, PT, R24.reuse, 0x1, PT ;  /* 0x000000011800780c */ /* 0x040fe20003f05270 */
[----:B------:R-:W-:-:S02]  /*9ba0*/  IMAD R24, R24, c[0x0][0x388], RZ ;  /* 0x0000e20018187a24 */ /* 0x000fc400078e02ff */
[----:B------:R-:W4:Y:S04]  /*9bb0*/  S2R R12, SR_CTAID.Y ;  /* 0x00000000000c7919 */ /* 0x000f280000002600 */
[----:B------:R-:W5:Y:S04]  /*9bc0*/  S2R R13, SR_CTAID.Z ;  /* 0x00000000000d7919 */ /* 0x000f680000002700 */
[----:B------:R-:W1:Y:S01]  /*9bd0*/  S2R R15, SR_CTAID.X ;  /* 0x00000000000f7919 */ /* 0x000e620000002500 */
[----:B---3--:R-:W-:-:S04]  /*9be0*/  SHF.R.S32.HI R11, RZ, 0x1f, R16 ;  /* 0x0000001fff0b7819 */ /* 0x008fc80000011410 */
[CC--:B------:R-:W-:Y:S02]  /*9bf0*/  LEA.HI R4, R11.reuse, R16.reuse, RZ, 0x2 ;  /* 0x000000100b047211 */ /* 0x0c0fe400078f10ff */
[----:B------:R-:W-:Y:S02]  /*9c00*/  LEA.HI R11, R11, R16, RZ, 0x5 ;  /* 0x000000100b0b7211 */ /* 0x000fe400078f28ff */
[----:B------:R-:W-:Y:S02]  /*9c10*/  LOP3.LUT R4, R4, 0xfffffffc, RZ, 0xc0, !PT ;  /* 0xfffffffc04047812 */ /* 0x000fe400078ec0ff */
[--C-:B------:R-:W-:Y:S02]  /*9c20*/  SHF.R.S32.HI R6, RZ, 0x5, R11.reuse ;  /* 0x00000005ff067819 */ /* 0x100fe4000001140b */
[----:B------:R-:W-:Y:S02]  /*9c30*/  SHF.R.S32.HI R5, RZ, 0x1f, R11 ;  /* 0x0000001fff057819 */ /* 0x000fe4000001140b */
[----:B------:R-:W-:Y:S01]  /*9c40*/  LOP3.LUT R11, R11, 0xffffffe0, RZ, 0xc0, !PT ;  /* 0xffffffe00b0b7812 */ /* 0x000fe200078ec0ff */
[----:B------:R-:W-:Y:S01]  /*9c50*/  BAR.SYNC.DEFER_BLOCKING 0x1, 0x80 ;  /* 0x0042000000007b1d */ /* 0x000fe20000010000 */
[----:B--2---:R-:W-:Y:S01]  /*9c60*/  SHF.R.S32.HI R10, RZ, 0x1f, R14 ;  /* 0x0000001fff0a7819 */ /* 0x004fe2000001140e */
[----:B------:R-:W-:-:S04]  /*9c70*/  IMAD.WIDE.U32 R2, R14, c[0x0][0x4d0], RZ ;  /* 0x000134000e027a25 */ /* 0x000fc800078e00ff */
[----:B------:R-:W-:Y:S02]  /*9c80*/  IMAD R0, R10, c[0x0][0x4d0], RZ ;  /* 0x000134000a007a24 */ /* 0x000fe400078e02ff */
[----:B------:R-:W-:Y:S02]  /*9c90*/  IMAD.MOV R9, RZ, RZ, -R14 ;  /* 0x000000ffff097224 */ /* 0x000fe400078e0a0e */
[----:B------:R-:W-:Y:S02]  /*9ca0*/  IMAD R8, R14, c[0x0][0x4d4], R0 ;  /* 0x000135000e087a24 */ /* 0x000fe400078e0200 */
[----:B------:R-:W-:Y:S01]  /*9cb0*/  IMAD.IADD R0, R16, 0x1, -R4 ;  /* 0x0000000110007824 */ /* 0x000fe200078e0a04 */
[----:B------:R-:W-:Y:S01]  /*9cc0*/  LEA.HI R4, R5, R6, RZ, 0x2 ;  /* 0x0000000605047211 */ /* 0x000fe200078f10ff */
[----:B------:R-:W-:Y:S01]  /*9cd0*/  IMAD.IADD R5, R3, 0x1, R8 ;  /* 0x0000000103057824 */ /* 0x000fe200078e0208 */
[----:B------:R-:W-:Y:S01]  /*9ce0*/  IADD3 R16, -R11, R16, RZ ;  /* 0x000000100b107210 */ /* 0x000fe20007ffe1ff */
[----:B----4-:R-:W-:Y:S01]  /*9cf0*/  IMAD R12, R9, c[0x0][0x550], R12 ;  /* 0x00015400090c7a24 */ /* 0x010fe200078e020c */
[----:B------:R-:W-:-:S02]  /*9d00*/  LEA.HI R7, R0, R0, RZ, 0x1 ;  /* 0x0000000000077211 */ /* 0x000fc400078f08ff */
[----:B------:R-:W-:Y:S01]  /*9d10*/  LOP3.LUT R8, R4, 0xffffffc, RZ, 0xc0, !PT ;  /* 0x0ffffffc04087812 */ /* 0x000fe200078ec0ff */
[----:B------:R-:W-:Y:S01]  /*9d20*/  IMAD.MOV.U32 R4, RZ, RZ, R2 ;  /* 0x000000ffff047224 */ /* 0x000fe200078e0002 */
[C---:B------:R-:W-:Y:S01]  /*9d30*/  LOP3.LUT R3, R7.reuse, 0x1ffffffe, RZ, 0xc0, !PT ;  /* 0x1ffffffe07037812 */ /* 0x040fe200078ec0ff */
[----:B------:R-:W-:Y:S01]  /*9d40*/  IMAD.SHL.U32 R2, R7, 0x20, RZ ;  /* 0x0000002007027824 */ /* 0x000fe200078e00ff */
[----:B------:R-:W-:Y:S01]  /*9d50*/  SHF.R.S32.HI R7, RZ, 0x1f, R16 ;  /* 0x0000001fff077819 */ /* 0x000fe20000011410 */
[----:B------:R-:W-:Y:S01]  /*9d60*/  IMAD.IADD R9, R6, 0x1, -R8 ;  /* 0x0000000106097824 */ /* 0x000fe200078e0a08 */
[----:B------:R-:W-:Y:S01]  /*9d70*/  IADD3 R8, R0, -R3, RZ ;  /* 0x8000000300087210 */ /* 0x000fe20007ffe0ff */
[----:B------:R-:W-:Y:S01]  /*9d80*/  IMAD R0, R10, c[0x0][0x438], RZ ;  /* 0x00010e000a007a24 */ /* 0x000fe200078e02ff */
[----:B------:R-:W-:Y:S01]  /*9d90*/  LEA.HI R17, R7, R16, RZ, 0x2 ;  /* 0x0000001007117211 */ /* 0x000fe200078f10ff */
[----:B-----5:R-:W-:Y:S01]  /*9da0*/  IMAD.WIDE.U32 R4, R13, c[0x0][0x4d8], R4 ;  /* 0x000136000d047a25 */ /* 0x020fe200078e0004 */
[----:B------:R-:W-:-:S02]  /*9db0*/  SHF.R.S32.HI R10, RZ, 0x1f, R13 ;  /* 0x0000001fff0a7819 */ /* 0x000fc4000001140d */
[----:B------:R-:W-:Y:S01]  /*9dc0*/  SHF.R.S32.HI R7, RZ, 0x2, R17 ;  /* 0x00000002ff077819 */ /* 0x000fe20000011411 */
[----:B------:R-:W-:Y:S01]  /*9dd0*/  IMAD R6, R14, c[0x0][0x43c], R0 ;  /* 0x00010f000e067a24 */ /* 0x000fe200078e0200 */
[----:B------:R-:W-:Y:S01]  /*9de0*/  LOP3.LUT R0, R2, 0xffffffc0, RZ, 0xc0, !PT ;  /* 0xffffffc002007812 */ /* 0x000fe200078ec0ff */
[----:B------:R-:W-:Y:S01]  /*9df0*/  IMAD.WIDE.U32 R2, R14, c[0x0][0x438], RZ ;  /* 0x00010e000e027a25 */ /* 0x000fe200078e00ff */
[----:B------:R-:W-:-:S03]  /*9e00*/  LOP3.LUT P1, RZ, R16, 0x3, RZ, 0xc0, !PT ;  /* 0x0000000310ff7812 */ /* 0x000fc6000782c0ff */
[----:B------:R-:W-:Y:S02]  /*9e10*/  IMAD R8, R8, 0x8, R0 ;  /* 0x0000000808087824 */ /* 0x000fe400078e0200 */
[----:B------:R-:W-:Y:S02]  /*9e20*/  IMAD R14, R9, 0x10, R7 ;  /* 0x00000010090e7824 */ /* 0x000fe400078e0207 */
[----:B------:R-:W-:Y:S02]  /*9e30*/  IMAD R11, R10, c[0x0][0x4d8], RZ ;  /* 0x000136000a0b7a24 */ /* 0x000fe400078e02ff */
[----:B------:R-:W-:Y:S02]  /*9e40*/  IMAD.IADD R8, R14, 0x1, R8 ;  /* 0x000000010e087824 */ /* 0x000fe400078e0208 */
[----:B------:R-:W-:Y:S02]  /*9e50*/  IMAD.IADD R3, R3, 0x1, R6 ;  /* 0x0000000103037824 */ /* 0x000fe400078e0206 */
[----:B------:R-:W-:-:S02]  /*9e60*/  IMAD R6, R10, c[0x0][0x440], RZ ;  /* 0x000110000a067a24 */ /* 0x000fc400078e02ff */
[----:B-1----:R-:W-:Y:S02]  /*9e70*/  IMAD R8, R15, 0x80, R8 ;  /* 0x000000800f087824 */ /* 0x002fe400078e0208 */
[C---:B------:R-:W-:Y:S02]  /*9e80*/  IMAD R0, R13.reuse, c[0x0][0x4dc], R11 ;  /* 0x000137000d007a24 */ /* 0x040fe400078e020b */
[C---:B------:R-:W-:Y:S02]  /*9e90*/  IMAD R6, R13.reuse, c[0x0][0x444], R6 ;  /* 0x000111000d067a24 */ /* 0x040fe400078e0206 */
[----:B------:R-:W-:Y:S01]  /*9ea0*/  IMAD.WIDE.U32 R2, R13, c[0x0][0x440], R2 ;  /* 0x000110000d027a25 */ /* 0x000fe200078e0002 */
[----:B------:R-:W-:Y:S02]  /*9eb0*/  IADD3 R5, R5, R0, RZ ;  /* 0x0000000005057210 */ /* 0x000fe40007ffe0ff */
[----:B------:R-:W-:Y:S01]  /*9ec0*/  SHF.R.S32.HI R0, RZ, 0x1f, R12 ;  /* 0x0000001fff007819 */ /* 0x000fe2000001140c */
[----:B------:R-:W-:Y:S01]  /*9ed0*/  @P0 IMAD.HI.U32 R11, R8, c[0x0][0x4ec], RZ ;  /* 0x00013b00080b0a27 */ /* 0x000fe200078e00ff */
[----:B------:R-:W-:-:S03]  /*9ee0*/  IADD3 R3, R3, R6, RZ ;  /* 0x0000000603037210 */ /* 0x000fc60007ffe0ff */
[----:B------:R-:W-:-:S04]  /*9ef0*/  @P0 IMAD.HI.U32 R10, R8, c[0x0][0x4ec], RZ ;  /* 0x00013b00080a0a27 */ /* 0x000fc800078e00ff */
[--C-:B------:R-:W-:Y:S01]  /*9f00*/  IMAD.MOV.U32 R6, RZ, RZ, R8.reuse ;  /* 0x000000ffff067224 */ /* 0x100fe200078e0008 */
[----:B------:R-:W-:Y:S01]  /*9f10*/  @P0 SHF.R.U32.HI R6, RZ, c[0x0][0x4f0], R11 ;  /* 0x00013c00ff060a19 */ /* 0x000fe2000001160b */
[----:B------:R-:W-:Y:S01]  /*9f20*/  IMAD.MOV.U32 R7, RZ, RZ, R8 ;  /* 0x000000ffff077224 */ /* 0x000fe200078e0008 */
[----:B------:R-:W-:Y:S01]  /*9f30*/  @P0 SHF.R.U32.HI R7, RZ, c[0x0][0x4f0], R10 ;  /* 0x00013c00ff070a19 */ /* 0x000fe2000001160a */
[----:B------:R-:W-:Y:S01]  /*9f40*/  IMAD R9, R0, c[0x0][0x448], RZ ;  /* 0x0001120000097a24 */ /* 0x000fe200078e02ff */
[----:B------:R-:W-:Y:S01]  /*9f50*/  IADD3 R10, -R6, RZ, RZ ;  /* 0x000000ff060a7210 */ /* 0x000fe20007ffe1ff */
[----:B------:R-:W-:Y:S02]  /*9f60*/  IMAD R0, R0, c[0x0][0x4e0], RZ ;  /* 0x0001380000007a24 */ /* 0x000fe400078e02ff */
[C---:B------:R-:W-:Y:S01]  /*9f70*/  IMAD R11, R12.reuse, c[0x0][0x44c], R9 ;  /* 0x000113000c0b7a24 */ /* 0x040fe200078e0209 */
[----:B------:R-:W-:Y:S01]  /*9f80*/  SHF.R.S32.HI R9, RZ, 0x1f, R7 ;  /* 0x0000001fff097819 */ /* 0x000fe20000011407 */
[----:B------:R-:W-:-:S02]  /*9f90*/  IMAD R13, R12, c[0x0][0x4e4], R0 ;  /* 0x000139000c0d7a24 */ /* 0x000fc400078e0200 */
[----:B------:R-:W-:-:S04]  /*9fa0*/  IMAD.WIDE.U32 R4, R12, c[0x0][0x4e0], R4 ;  /* 0x000138000c047a25 */ /* 0x000fc800078e0004 */
[----:B------:R-:W-:Y:S01]  /*9fb0*/  IMAD R0, R10, c[0x0][0x4e8], R8 ;  /* 0x00013a000a007a24 */ /* 0x000fe200078e0208 */
[----:B------:R-:W-:Y:S01]  /*9fc0*/  SHF.R.S32.HI R10, RZ, 0x1f, R6 ;  /* 0x0000001fff0a7819 */ /* 0x000fe20000011406 */
[----:B------:R-:W-:Y:S01]  /*9fd0*/  IMAD R9, R9, c[0x0][0x430], RZ ;  /* 0x00010c0009097a24 */ /* 0x000fe200078e02ff */
[----:B------:R-:W-:Y:S01]  /*9fe0*/  IADD3 R4, P0, R6, R4, RZ ;  /* 0x0000000406047210 */ /* 0x000fe20007f1e0ff */
[----:B------:R-:W-:Y:S01]  /*9ff0*/  IMAD.WIDE.U32 R2, R12, c[0x0][0x448], R2 ;  /* 0x000112000c027a25 */ /* 0x000fe200078e0002 */
[----:B------:R-:W-:Y:S02]  /*a000*/  SHF.R.S32.HI R6, RZ, 0x1f, R0 ;  /* 0x0000001fff067819 */ /* 0x000fe40000011400 */
[----:B------:R-:W-:Y:S01]  /*a010*/  IADD3.X R5, R10, R5, R13, P0, !PT ;  /* 0x000000050a057210 */ /* 0x000fe200007fe40d */
[----:B------:R-:W-:Y:S02]  /*a020*/  IMAD R10, R7, c[0x0][0x434], R9 ;  /* 0x00010d00070a7a24 */ /* 0x000fe400078e0209 */
[----:B------:R-:W-:-:S02]  /*a030*/  IMAD R9, R6, c[0x0][0x4c8], RZ ;  /* 0x0001320006097a24 */ /* 0x000fc400078e02ff */
[----:B------:R-:W-:Y:S02]  /*a040*/  IMAD.MOV R6, RZ, RZ, -R7 ;  /* 0x000000ffff067224 */ /* 0x000fe400078e0a07 */
[----:B------:R-:W-:-:S04]  /*a050*/  IMAD.WIDE.U32 R4, R0, c[0x0][0x4c8], R4 ;  /* 0x0001320000047a25 */ /* 0x000fc800078e0004 */
[----:B------:R-:W-:Y:S02]  /*a060*/  IMAD R0, R0, c[0x0][0x4cc], R9 ;  /* 0x0001330000007a24 */ /* 0x000fe400078e0209 */
[----:B------:R-:W-:Y:S02]  /*a070*/  IMAD.IADD R3, R3, 0x1, R11 ;  /* 0x0000000103037824 */ /* 0x000fe400078e020b */
[----:B------:R-:W-:Y:S01]  /*a080*/  IMAD R13, R6, c[0x0][0x4e8], R8 ;  /* 0x00013a00060d7a24 */ /* 0x000fe200078e0208 */
[C---:B------:R-:W-:Y:S01]  /*a090*/  LEA R6, P0, R4.reuse, c[0x0][0x4a8], 0x2 ;  /* 0x00012a0004067a11 */ /* 0x040fe200078010ff */
[----:B------:R-:W-:Y:S02]  /*a0a0*/  IMAD.IADD R0, R5, 0x1, R0 ;  /* 0x0000000105007824 */ /* 0x000fe400078e0200 */
[----:B------:R-:W-:Y:S01]  /*a0b0*/  IMAD.WIDE.U32 R2, R7, c[0x0][0x430], R2 ;  /* 0x00010c0007027a25 */ /* 0x000fe200078e0002 */
[----:B------:R-:W-:Y:S01]  /*a0c0*/  SHF.R.S32.HI R7, RZ, 0x1f, R13 ;  /* 0x0000001fff077819 */ /* 0x000fe2000001140d */
[----:B------:R-:W-:Y:S01]  /*a0d0*/  SHFL.IDX PT, R8, R6, 0x2, 0x1c1f ;  /* 0x005c1f0006087f89 */ /* 0x000fe200000e0000 */
[----:B------:R-:W-:Y:S01]  /*a0e0*/  LEA.HI.X R0, R4, c[0x0][0x4ac], R0, 0x2, P0 ;  /* 0x00012b0004007a11 */ /* 0x000fe200000f1400 */
[----:B------:R-:W-:Y:S01]  /*a0f0*/  IMAD R12, R15, 0x80, R14 ;  /* 0x000000800f0c7824 */ /* 0x000fe200078e020e */
[----:B------:R-:W-:Y:S01]  /*a100*/  IADD3 R3, R3, R10, RZ ;  /* 0x0000000a03037210 */ /* 0x000fe20007ffe0ff */
[----:B------:R-:W-:Y:S01]  /*a110*/  IMAD R7, R7, c[0x0][0x428], RZ ;  /* 0x00010a0007077a24 */ /* 0x000fe200078e02ff */
[----:B------:R-:W-:Y:S02]  /*a120*/  SHFL.IDX PT, R4, R6, RZ, 0x1c1f ;  /* 0x001c1fff06047589 */ /* 0x000fe400000e0000 */
[C---:B------:R-:W-:Y:S01]  /*a130*/  IADD3 R14, R12.reuse, 0x40, RZ ;  /* 0x000000400c0e7810 */ /* 0x040fe20007ffe0ff */
[C---:B------:R-:W-:Y:S01]  /*a140*/  IMAD R15, R13.reuse, c[0x0][0x42c], R7 ;  /* 0x00010b000d0f7a24 */ /* 0x040fe200078e0207 */
[----:B------:R-:W1:Y:S01]  /*a150*/  SHFL.IDX PT, R5, R0, RZ, 0x1c1f ;  /* 0x001c1fff00057589 */ /* 0x000e6200000e0000 */
[----:B------:R-:W-:Y:S01]  /*a160*/  IMAD.WIDE.U32 R2, R13, c[0x0][0x428], R2 ;  /* 0x00010a000d027a25 */ /* 0x000fe200078e0002 */
[----:B------:R-:W-:-:S02]  /*a170*/  IADD3 R13, R12, 0x48, RZ ;  /* 0x000000480c0d7810 */ /* 0x000fc40007ffe0ff */
[----:B------:R-:W-:Y:S01]  /*a180*/  SHFL.IDX PT, R10, R6, 0x1, 0x1c1f ;  /* 0x003c1f00060a7f89 */ /* 0x000fe200000e0000 */
[-C--:B------:R-:W-:Y:S02]  /*a190*/  ISETP.GE.OR P4, PT, R12, R24.reuse, P1 ;  /* 0x000000180c00720c */ /* 0x080fe40000f86670 */
[-C--:B------:R-:W-:Y:S01]  /*a1a0*/  ISETP.GE.OR P2, PT, R14, R24.reuse, P1 ;  /* 0x000000180e00720c */ /* 0x080fe20000f46670 */
[----:B------:R-:W2:Y:S01]  /*a1b0*/  SHFL.IDX PT, R11, R0, 0x1, 0x1c1f ;  /* 0x003c1f00000b7f89 */ /* 0x000ea200000e0000 */
[----:B------:R-:W-:Y:S02]  /*a1c0*/  IADD3 R3, R3, R15, RZ ;  /* 0x0000000f03037210 */ /* 0x000fe40007ffe0ff */
[----:B------:R-:W-:Y:S01]  /*a1d0*/  LEA R23, P0, R2, c[0x0][0x400], 0x2 ;  /* 0x0001000002177a11 */ /* 0x000fe200078010ff */
[----:B------:R-:W3:Y:S01]  /*a1e0*/  SHFL.IDX PT, R9, R0, 0x2, 0x1c1f ;  /* 0x005c1f0000097f89 */ /* 0x000ee200000e0000 */
[-C--:B------:R-:W-:Y:S02]  /*a1f0*/  ISETP.GE.AND P5, PT, R14, R24.reuse, PT ;  /* 0x000000180e00720c */ /* 0x080fe40003fa6270 */
[----:B------:R-:W-:Y:S01]  /*a200*/  LEA.HI.X R22, R2, c[0x0][0x404], R3, 0x2, P0 ;  /* 0x0001010002167a11 */ /* 0x000fe200000f1403 */
[----:B------:R-:W-:Y:S01]  /*a210*/  SHFL.IDX PT, R6, R6, 0x3, 0x1c1f ;  /* 0x007c1f0006067f89 */ /* 0x000fe200000e0000 */
[----:B------:R-:W-:-:S03]  /*a220*/  ISETP.GE.AND P6, PT, R13, R24, PT ;  /* 0x000000180d00720c */ /* 0x000fc60003fc6270 */
[----:B------:R4:W5:Y:S04]  /*a230*/  SHFL.IDX PT, R7, R0, 0x3, 0x1c1f ;  /* 0x007c1f0000077f89 */ /* 0x00096800000e0000 */
[----:B-1----:R1:W-:Y:S04]  /*a240*/  @!P4 ST.E [R4.64], R18 ;  /* 0x000000120400c985 */ /* 0x0023e8000c101906 */
[----:B------:R1:W1:Y:S04]  /*a250*/  SHFL.IDX PT, R2, R23, RZ, 0x1c1f ;  /* 0x001c1fff17027589 */ /* 0x00026800000e0000 */
[----:B------:R1:W1:Y:S01]  /*a260*/  SHFL.IDX PT, R3, R22, RZ, 0x1c1f ;  /* 0x001c1fff16037589 */ /* 0x00026200000e0000 */
[----:B----4-:R-:W-:-:S04]  /*a270*/  IADD3 R0, R12, 0x8, RZ ;  /* 0x000000080c007810 */ /* 0x010fc80007ffe0ff */
[CC--:B------:R-:W-:Y:S02]  /*a280*/  ISETP.GE.OR P3, PT, R0.reuse, R24.reuse, P1 ;  /* 0x000000180000720c */ /* 0x0c0fe40000f66670 */
[-C--:B------:R-:W-:Y:S02]  /*a290*/  ISETP.GE.OR P1, PT, R13, R24.reuse, P1 ;  /* 0x000000180d00720c */ /* 0x080fe40000f26670 */
[----:B------:R-:W-:Y:S02]  /*a2a0*/  ISETP.GE.AND P0, PT, R0, R24, PT ;  /* 0x000000180000720c */ /* 0x000fe40003f06270 */
[----:B------:R-:W-:-:S05]  /*a2b0*/  LOP3.LUT R0, R17, 0x7ffffffc, RZ, 0xc0, !PT ;  /* 0x7ffffffc11007812 */ /* 0x000fca00078ec0ff */
[----:B------:R-:W-:Y:S02]  /*a2c0*/  IMAD.IADD R0, R16, 0x1, -R0 ;  /* 0x0000000110007824 */ /* 0x000fe400078e0a00 */
[----:B--2---:R2:W-:Y:S03]  /*a2d0*/  @!P3 ST.E [R10.64], R19 ;  /* 0x000000130a00b985 */ /* 0x0045e6000c101906 */
[----:B------:R-:W-:Y:S01]  /*a2e0*/  SHF.L.U32 R0, R0, 0x1, RZ ;  /* 0x0000000100007819 */ /* 0x000fe200000006ff */
[----:B---3--:R2:W-:Y:S04]  /*a2f0*/  @!P2 ST.E [R8.64], R20 ;  /* 0x000000140800a985 */ /* 0x0085e8000c101906 */
[----:B-----5:R2:W-:Y:S01]  /*a300*/  @!P1 ST.E [R6.64], R21 ;  /* 0x0000001506009985 */ /* 0x0205e2000c101906 */
[----:B------:R-:W-:-:S13]  /*a310*/  ISETP.GE.AND P1, PT, R12, R24, PT ;  /* 0x000000180c00720c */ /* 0x000fda0003f26270 */
[----:B------:R-:W-:Y:S05]  /*a320*/  @P1 BRA `(.L_x_17) ;  /* 0x0000045000001947 */ /* 0x000fea0003800000 */
[C---:B-12---:R-:W-:Y:S02]  /*a330*/  IADD3 R6, R0.reuse, 0x8, RZ ;  /* 0x0000000800067810 */ /* 0x046fe40007ffe0ff */
[----:B------:R-:W-:Y:S02]  /*a340*/  IADD3 R5, R0, 0x10, RZ ;  /* 0x0000001000057810 */ /* 0x000fe40007ffe0ff */
[----:B------:R-:W-:Y:S02]  /*a350*/  ISETP.GE.AND P3, PT, R6, c[0x0][0x3c8], PT ;  /* 0x0000f20006007a0c */ /* 0x000fe40003f66270 */
[----:B------:R-:W-:Y:S02]  /*a360*/  ISETP.GE.AND P2, PT, R5, c[0x0][0x3c8], PT ;  /* 0x0000f20005007a0c */ /* 0x000fe40003f46270 */
[C---:B------:R-:W-:Y:S02]  /*a370*/  IADD3 R4, R0.reuse, 0x18, RZ ;  /* 0x0000001800047810 */ /* 0x040fe40007ffe0ff */
[----:B------:R-:W-:-:S02]  /*a380*/  ISETP.GE.AND P4, PT, R0, c[0x0][0x3c8], PT ;  /* 0x0000f20000007a0c */ /* 0x000fc40003f86270 */
[----:B------:R-:W-:-:S05]  /*a390*/  ISETP.GE.AND P1, PT, R4, c[0x0][0x3c8], PT ;  /* 0x0000f20004007a0c */ /* 0x000fca0003f26270 */
[----:B------:R-:W-:Y:S02]  /*a3a0*/  @!P3 LEA.HI R6, R6, R6, RZ, 0x1 ;  /* 0x000000060606b211 */ /* 0x000fe400078f08ff */
[----:B------:R-:W-:Y:S02]  /*a3b0*/  @!P2 LEA.HI R5, R5, R5, RZ, 0x1 ;  /* 0x000000050505a211 */ /* 0x000fe400078f08ff */
[----:B------:R-:W-:Y:S02]  /*a3c0*/  @!P3 LOP3.LUT R6, R6, 0xfffffffe, RZ, 0xc0, !PT ;  /* 0xfffffffe0606b812 */ /* 0x000fe400078ec0ff */
[----:B------:R-:W-:Y:S01]  /*a3d0*/  @!P2 LOP3.LUT R5, R5, 0xfffffffe, RZ, 0xc0, !PT ;  /* 0xfffffffe0505a812 */ /* 0x000fe200078ec0ff */
[----:B------:R-:W-:Y:S01]  /*a3e0*/  @!P4 IMAD.WIDE R8, R0, 0x4, R2 ;  /* 0x000000040008c825 */ /* 0x000fe200078e0202 */
[----:B------:R-:W-:-:S03]  /*a3f0*/  @!P1 LEA.HI R10, R4, R4, RZ, 0x1 ;  /* 0x00000004040a9211 */ /* 0x000fc600078f08ff */
[--C-:B------:R-:W-:Y:S01]  /*a400*/  @!P3 IMAD.WIDE R6, R6, 0x4, R2.reuse ;  /* 0x000000040606b825 */ /* 0x100fe200078e0202 */
[----:B------:R1:W-:Y:S03]  /*a410*/  @!P4 ST.E.64 [R8.64], R116 ;  /* 0x000000740800c985 */ /* 0x0003e6000c101b06 */
[----:B------:R-:W-:Y:S01]  /*a420*/  @!P2 IMAD.WIDE R4, R5, 0x4, R2 ;  /* 0x000000040504a825 */ /* 0x000fe200078e0202 */
[----:B------:R2:W-:Y:S04]  /*a430*/  @!P3 ST.E.64 [R6.64], R124 ;  /* 0x0000007c0600b985 */ /* 0x0005e8000c101b06 */
[----:B------:R3:W-:Y:S01]  /*a440*/  @!P2 ST.E.64 [R4.64], R128 ;  /* 0x000000800400a985 */ /* 0x0007e2000c101b06 */
[----:B-1----:R-:W-:-:S02]  /*a450*/  @!P1 LOP3.LUT R8, R10, 0xfffffffe, RZ, 0xc0, !PT ;  /* 0xfffffffe0a089812 */ /* 0x002fc400078ec0ff */
[----:B------:R-:W-:-:S03]  /*a460*/  IADD3 R9, R0, 0x20, RZ ;  /* 0x0000002000097810 */ /* 0x000fc60007ffe0ff */
[----:B--2---:R-:W-:Y:S01]  /*a470*/  @!P1 IMAD.WIDE R6, R8, 0x4, R2 ;  /* 0x0000000408069825 */ /* 0x004fe200078e0202 */
[----:B------:R-:W-:Y:S02]  /*a480*/  ISETP.GE.AND P4, PT, R9, c[0x0][0x3c8], PT ;  /* 0x0000f20009007a0c */ /* 0x000fe40003f86270 */
[C---:B---3--:R-:W-:Y:S02]  /*a490*/  IADD3 R5, R0.reuse, 0x28, RZ ;  /* 0x0000002800057810 */ /* 0x048fe40007ffe0ff */
[C---:B------:R-:W-:Y:S01]  /*a4a0*/  IADD3 R4, R0.reuse, 0x30, RZ ;  /* 0x0000003000047810 */ /* 0x040fe20007ffe0ff */
[----:B------:R1:W-:Y:S01]  /*a4b0*/  @!P1 ST.E.64 [R6.64], R140 ;  /* 0x0000008c06009985 */ /* 0x0003e2000c101b06 */
[----:B------:R-:W-:Y:S02]  /*a4c0*/  IADD3 R8, R0, 0x38, RZ ;  /* 0x0000003800087810 */ /* 0x000fe40007ffe0ff */
[----:B------:R-:W-:Y:S02]  /*a4d0*/  ISETP.GE.AND P3, PT, R5, c[0x0][0x3c8], PT ;  /* 0x0000f20005007a0c */ /* 0x000fe40003f66270 */
[----:B------:R-:W-:-:S02]  /*a4e0*/  ISETP.GE.AND P2, PT, R4, c[0x0][0x3c8], PT ;  /* 0x0000f20004007a0c */ /* 0x000fc40003f46270 */
[----:B------:R-:W-:Y:S02]  /*a4f0*/  ISETP.GE.AND P1, PT, R8, c[0x0][0x3c8], PT ;  /* 0x0000f20008007a0c */ /* 0x000fe40003f26270 */
[----:B------:R-:W-:-:S09]  /*a500*/  @!P4 LEA.HI R9, R9, R9, RZ, 0x1 ;  /* 0x000000090909c211 */ /* 0x000fd200078f08ff */
[----:B------:R-:W-:Y:S02]  /*a510*/  @!P2 LEA.HI R4, R4, R4, RZ, 0x1 ;  /* 0x000000040404a211 */ /* 0x000fe400078f08ff */
[----:B------:R-:W-:-:S04]  /*a520*/  @!P1 LEA.HI R8, R8, R8, RZ, 0x1 ;  /* 0x0000000808089211 */ /* 0x000fc800078f08ff */
[----:B------:R-:W-:Y:S02]  /*a530*/  @!P1 LOP3.LUT R10, R8, 0xfffffffe, RZ, 0xc0, !PT ;  /* 0xfffffffe080a9812 */ /* 0x000fe400078ec0ff */
[----:B-1----:R-:W-:Y:S02]  /*a540*/  @!P3 LEA.HI R6, R5, R5, RZ, 0x1 ;  /* 0x000000050506b211 */ /* 0x002fe400078f08ff */
[----:B------:R-:W-:Y:S02]  /*a550*/  @!P4 LOP3.LUT R5, R9, 0xfffffffe, RZ, 0xc0, !PT ;  /* 0xfffffffe0905c812 */ /* 0x000fe400078ec0ff */
[----:B------:R-:W-:Y:S02]  /*a560*/  @!P3 LOP3.LUT R9, R6, 0xfffffffe, RZ, 0xc0, !PT ;  /* 0xfffffffe0609b812 */ /* 0x000fe400078ec0ff */
[----:B------:R-:W-:Y:S01]  /*a570*/  @!P2 LOP3.LUT R6, R4, 0xfffffffe, RZ, 0xc0, !PT ;  /* 0xfffffffe0406a812 */ /* 0x000fe200078ec0ff */
[----:B------:R-:W-:-:S04]  /*a580*/  @!P4 IMAD.WIDE R4, R5, 0x4, R2 ;  /* 0x000000040504c825 */ /* 0x000fc800078e0202 */
[--C-:B------:R-:W-:Y:S01]  /*a590*/  @!P3 IMAD.WIDE R8, R9, 0x4, R2.reuse ;  /* 0x000000040908b825 */ /* 0x100fe200078e0202 */
[----:B------:R1:W-:Y:S03]  /*a5a0*/  @!P4 ST.E.64 [R4.64], R144 ;  /* 0x000000900400c985 */ /* 0x0003e6000c101b06 */
[--C-:B------:R-:W-:Y:S01]  /*a5b0*/  @!P2 IMAD.WIDE R6, R6, 0x4, R2.reuse ;  /* 0x000000040606a825 */ /* 0x100fe200078e0202 */
[----:B------:R2:W-:Y:S04]  /*a5c0*/  @!P3 ST.E.64 [R8.64], R156 ;  /* 0x0000009c0800b985 */ /* 0x0005e8000c101b06 */
[----:B------:R3:W-:Y:S01]  /*a5d0*/  @!P2 ST.E.64 [R6.64], R160 ;  /* 0x000000a00600a985 */ /* 0x0007e2000c101b06 */
[----:B-1----:R-:W-:Y:S01]  /*a5e0*/  @!P1 IMAD.WIDE R4, R10, 0x4, R2 ;  /* 0x000000040a049825 */ /* 0x002fe200078e0202 */
[----:B--2---:R-:W-:-:S04]  /*a5f0*/  IADD3 R8, R0, 0x40, RZ ;  /* 0x0000004000087810 */ /* 0x004fc80007ffe0ff */
[----:B------:R1:W-:Y:S01]  /*a600*/  @!P1 ST.E.64 [R4.64], R172 ;  /* 0x000000ac04009985 */ /* 0x0003e2000c101b06 */
[----:B---3--:R-:W-:Y:S02]  /*a610*/  IADD3 R6, R0, 0x48, RZ ;  /* 0x0000004800067810 */ /* 0x008fe40007ffe0ff */
[----:B------:R-:W-:Y:S02]  /*a620*/  ISETP.GE.AND P4, PT, R8, c[0x0][0x3c8], PT ;  /* 0x0000f20008007a0c */ /* 0x000fe40003f86270 */
[----:B------:R-:W-:-:S11]  /*a630*/  ISETP.GE.AND P3, PT, R6, c[0x0][0x3c8], PT ;  /* 0x0000f20006007a0c */ /* 0x000fd60003f66270 */
[----:B------:R-:W-:Y:S02]  /*a640*/  @!P4 LEA.HI R8, R8, R8, RZ, 0x1 ;  /* 0x000000080808c211 */ /* 0x000fe400078f08ff */
[----:B------:R-:W-:-:S04]  /*a650*/  @!P3 LEA.HI R7, R6, R6, RZ, 0x1 ;  /* 0x000000060607b211 */ /* 0x000fc800078f08ff */
[----:B------:R-:W-:Y:S02]  /*a660*/  @!P3 LOP3.LUT R7, R7, 0xfffffffe, RZ, 0xc0, !PT ;  /* 0xfffffffe0707b812 */ /* 0x000fe400078ec0ff */
[C---:B-1----:R-:W-:Y:S02]  /*a670*/  IADD3 R5, R0.reuse, 0x50, RZ ;  /* 0x0000005000057810 */ /* 0x042fe40007ffe0ff */
[----:B------:R-:W-:Y:S02]  /*a680*/  IADD3 R4, R0, 0x58, RZ ;  /* 0x0000005800047810 */ /* 0x000fe40007ffe0ff */
[----:B------:R-:W-:Y:S02]  /*a690*/  ISETP.GE.AND P2, PT, R5, c[0x0][0x3c8], PT ;  /* 0x0000f20005007a0c */ /* 0x000fe40003f46270 */
[----:B------:R-:W-:-:S11]  /*a6a0*/  ISETP.GE.AND P1, PT, R4, c[0x0][0x3c8], PT ;  /* 0x0000f20004007a0c */ /* 0x000fd60003f26270 */
[----:B------:R-:W-:Y:S02]  /*a6b0*/  @!P2 LEA.HI R6, R5, R5, RZ, 0x1 ;  /* 0x000000050506a211 */ /* 0x000fe400078f08ff */
[----:B------:R-:W-:Y:S02]  /*a6c0*/  @!P1 LEA.HI R4, R4, R4, RZ, 0x1 ;  /* 0x0000000404049211 */ /* 0x000fe400078f08ff */
[----:B------:R-:W-:Y:S02]  /*a6d0*/  @!P4 LOP3.LUT R5, R8, 0xfffffffe, RZ, 0xc0, !PT ;  /* 0xfffffffe0805c812 */ /* 0x000fe400078ec0ff */
[----:B------:R-:W-:Y:S01]  /*a6e0*/  @!P2 LOP3.LUT R10, R6, 0xfffffffe, RZ, 0xc0, !PT ;  /* 0xfffffffe060aa812 */ /* 0x000fe200078ec0ff */
[----:B------:R-:W-:Y:S01]  /*a6f0*/  @!P3 IMAD.WIDE R6, R7, 0x4, R2 ;  /* 0x000000040706b825 */ /* 0x000fe200078e0202 */
[----:B------:R-:W-:-:S03]  /*a700*/  @!P1 LOP3.LUT R11, R4, 0xfffffffe, RZ, 0xc0, !PT ;  /* 0xfffffffe040b9812 */ /* 0x000fc600078ec0ff */
[----:B------:R-:W-:-:S04]  /*a710*/  @!P4 IMAD.WIDE R8, R5, 0x4, R2 ;  /* 0x000000040508c825 */ /* 0x000fc800078e0202 */
[--C-:B------:R-:W-:Y:S01]  /*a720*/  @!P2 IMAD.WIDE R4, R10, 0x4, R2.reuse ;  /* 0x000000040a04a825 */ /* 0x100fe200078e0202 */
[----:B------:R1:W-:Y:S03]  /*a730*/  @!P4 ST.E.64 [R8.64], R68 ;  /* 0x000000440800c985 */ /* 0x0003e6000c101b06 */
[----:B------:R-:W-:Y:S01]  /*a740*/  @!P1 IMAD.WIDE R2, R11, 0x4, R2 ;  /* 0x000000040b029825 */ /* 0x000fe200078e0202 */
[----:B------:R1:W-:Y:S04]  /*a750*/  @!P3 ST.E.64 [R6.64], R80 ;  /* 0x000000500600b985 */ /* 0x0003e8000c101b06 */
[----:B------:R1:W-:Y:S04]  /*a760*/  @!P2 ST.E.64 [R4.64], R84 ;  /* 0x000000540400a985 */ /* 0x0003e8000c101b06 */
[----:B------:R1:W-:Y:S02]  /*a770*/  @!P1 ST.E.64 [R2.64], R96 ;  /* 0x0000006002009985 */ /* 0x0003e4000c101b06 */
.L_x_17:
[----:B-1----:R-:W-:Y:S05]  /*a780*/  BSYNC B0 ;  /* 0x0000000000007941 */ /* 0x002fea0003800000 */
.L_x_16:
[----:B------:R1:W3:Y:S01]  /*a790*/  SHFL.IDX PT, R3, R22, 0x1, 0x1c1f ;  /* 0x003c1f0016037f89 */ /* 0x0002e200000e0000 */
[----:B------:R-:W-:Y:S03]  /*a7a0*/  BSSY B0, `(.L_x_18) ;  /* 0x0000048000007945 */ /* 0x000fe60003800000 */
[----:B------:R1:W4:Y:S01]  /*a7b0*/  SHFL.IDX PT, R2, R23, 0x1, 0x1c1f ;  /* 0x003c1f0017027f89 */ /* 0x00032200000e0000 */
[----:B------:R-:W-:Y:S05]  /*a7c0*/  @P0 BRA `(.L_x_19) ;  /* 0x0000045000000947 */ /* 0x000fea0003800000 */
[C---:B------:R-:W-:Y:S02]  /*a7d0*/  IADD3 R4, R0.reuse, 0x8, RZ ;  /* 0x0000000800047810 */ /* 0x040fe40007ffe0ff */
[----:B------:R-:W-:-:S02]  /*a7e0*/  ISETP.GE.AND P1, PT, R0, c[0x0][0x3c8], PT ;  /* 0x0000f20000007a0c */ /* 0x000fc40003f26270 */
[----:B------:R-:W-:Y:S02]  /*a7f0*/  ISETP.GE.AND P0, PT, R4, c[0x0][0x3c8], PT ;  /* 0x0000f20004007a0c */ /* 0x000fe40003f06270 */
[C---:B--2---:R-:W-:Y:S02]  /*a800*/  IADD3 R8, R0.reuse, 0x10, RZ ;  /* 0x0000001000087810 */ /* 0x044fe40007ffe0ff */
[C---:B------:R-:W-:Y:S02]  /*a810*/  IADD3 R9, R0.reuse, 0x18, RZ ;  /* 0x0000001800097810 */ /* 0x040fe40007ffe0ff */
[C---:B------:R-:W-:Y:S02]  /*a820*/  IADD3 R10, R0.reuse, 0x20, RZ ;  /* 0x00000020000a7810 */ /* 0x040fe40007ffe0ff */
[----:B------:R-:W-:Y:S02]  /*a830*/  IADD3 R11, R0, 0x28, RZ ;  /* 0x00000028000b7810 */ /* 0x000fe40007ffe0ff */
[----:B------:R-:W-:Y:S01]  /*a840*/  ISETP.GE.AND P4, PT, R8, c[0x0][0x3c8], PT ;  /* 0x0000f20008007a0c */ /* 0x000fe20003f86270 */
[C---:B---34-:R-:W-:Y:S01]  /*a850*/  @!P1 IMAD.WIDE R6, R0.reuse, 0x4, R2 ;  /* 0x0000000400069825 */ /* 0x058fe200078e0202 */
[----:B------:R-:W-:-:S02]  /*a860*/  IADD3 R12, R0, 0x30, RZ ;  /* 0x00000030000c7810 */ /* 0x000fc40007ffe0ff */
[----:B------:R-:W-:Y:S02]  /*a870*/  @!P0 LEA.HI R4, R4, R4, RZ, 0x1 ;  /* 0x0000000404048211 */ /* 0x000fe400078f08ff */
[----:B------:R-:W-:Y:S01]  /*a880*/  ISETP.GE.AND P3, PT, R9, c[0x0][0x3c8], PT ;  /* 0x0000f20009007a0c */ /* 0x000fe20003f66270 */
[----:B------:R2:W-:Y:S01]  /*a890*/  @!P1 ST.E.64 [R6.64], R118 ;  /* 0x0000007606009985 */ /* 0x0005e2000c101b06 */
[----:B------:R-:W-:Y:S02]  /*a8a0*/  @!P0 LOP3.LUT R4, R4, 0xfffffffe, RZ, 0xc0, !PT ;  /* 0xfffffffe04048812 */ /* 0x000fe400078ec0ff */
[----:B------:R-:W-:Y:S02]  /*a8b0*/  ISETP.GE.AND P2, PT, R10, c[0x0][0x3c8], PT ;  /* 0x0000f2000a007a0c */ /* 0x000fe40003f46270 */
[----:B------:R-:W-:Y:S01]  /*a8c0*/  ISETP.GE.AND P1, PT, R11, c[0x0][0x3c8], PT ;  /* 0x0000f2000b007a0c */ /* 0x000fe20003f26270 */
[----:B------:R-:W-:-:S05]  /*a8d0*/  @!P0 IMAD.WIDE R4, R4, 0x4, R2 ;  /* 0x0000000404048825 */ /* 0x000fca00078e0202 */
[----:B------:R3:W-:Y:S01]  /*a8e0*/  @!P0 ST.E.64 [R4.64], R126 ;  /* 0x0000007e04008985 */ /* 0x0007e2000c101b06 */
[----:B------:R-:W-:-:S13]  /*a8f0*/  ISETP.GE.AND P0, PT, R12, c[0x0][0x3c8], PT ;  /* 0x0000f2000c007a0c */ /* 0x000fda0003f06270 */
[----:B------:R-:W-:Y:S02]  /*a900*/  @!P0 LEA.HI R12, R12, R12, RZ, 0x1 ;  /* 0x0000000c0c0c8211 */ /* 0x000fe400078f08ff */
[----:B--2---:R-:W-:Y:S02]  /*a910*/  @!P3 LEA.HI R6, R9, R9, RZ, 0x1 ;  /* 0x000000090906b211 */ /* 0x004fe400078f08ff */
[----:B------:R-:W-:Y:S02]  /*a920*/  @!P1 LEA.HI R7, R11, R11, RZ, 0x1 ;  /* 0x0000000b0b079211 */ /* 0x000fe400078f08ff */
[----:B------:R-:W-:Y:S02]  /*a930*/  @!P3 LOP3.LUT R6, R6, 0xfffffffe, RZ, 0xc0, !PT ;  /* 0xfffffffe0606b812 */ /* 0x000fe400078ec0ff */
[----:B------:R-:W-:Y:S02]  /*a940*/  @!P1 LOP3.LUT R7, R7, 0xfffffffe, RZ, 0xc0, !PT ;  /* 0xfffffffe07079812 */ /* 0x000fe400078ec0ff */
[----:B------:R-:W-:-:S02]  /*a950*/  @!P0 LOP3.LUT R12, R12, 0xfffffffe, RZ, 0xc0, !PT ;  /* 0xfffffffe0c0c8812 */ /* 0x000fc400078ec0ff */
[----:B---3--:R-:W-:Y:S01]  /*a960*/  @!P4 LEA.HI R4, R8, R8, RZ, 0x1 ;  /* 0x000000080804c211 */ /* 0x008fe200078f08ff */
[--C-:B------:R-:W-:Y:S01]  /*a970*/  @!P3 IMAD.WIDE R8, R6, 0x4, R2.reuse ;  /* 0x000000040608b825 */ /* 0x100fe200078e0202 */
[----:B------:R-:W-:Y:S02]  /*a980*/  @!P2 LEA.HI R5, R10, R10, RZ, 0x1 ;  /* 0x0000000a0a05a211 */ /* 0x000fe400078f08ff */
[----:B------:R-:W-:Y:S01]  /*a990*/  @!P4 LOP3.LUT R4, R4, 0xfffffffe, RZ, 0xc0, !PT ;  /* 0xfffffffe0404c812 */ /* 0x000fe200078ec0ff */
[----:B------:R-:W-:Y:S01]  /*a9a0*/  @!P1 IMAD.WIDE R6, R7, 0x4, R2 ;  /* 0x0000000407069825 */ /* 0x000fe200078e0202 */
[----:B------:R-:W-:-:S03]  /*a9b0*/  @!P2 LOP3.LUT R10, R5, 0xfffffffe, RZ, 0xc0, !PT ;  /* 0xfffffffe050aa812 */ /* 0x000fc600078ec0ff */
[----:B------:R-:W-:-:S04]  /*a9c0*/  @!P4 IMAD.WIDE R4, R4, 0x4, R2 ;  /* 0x000000040404c825 */ /* 0x000fc800078e0202 */
[--C-:B------:R-:W-:Y:S01]  /*a9d0*/  @!P2 IMAD.WIDE R10, R10, 0x4, R2.reuse ;  /* 0x000000040a0aa825 */ /* 0x100fe200078e0202 */
[----:B------:R2:W-:Y:S04]  /*a9e0*/  @!P4 ST.E.64 [R4.64], R130 ;  /* 0x000000820400c985 */ /* 0x0005e8000c101b06 */
[----:B------:R3:W-:Y:S04]  /*a9f0*/  @!P3 ST.E.64 [R8.64], R142 ;  /* 0x0000008e0800b985 */ /* 0x0007e8000c101b06 */
[----:B------:R-:W-:Y:S04]  /*aa00*/  @!P2 ST.E.64 [R10.64], R146 ;  /* 0x000000920a00a985 */ /* 0x000fe8000c101b06 */
[----:B------:R4:W-:Y:S01]  /*aa10*/  @!P1 ST.E.64 [R6.64], R158 ;  /* 0x0000009e06009985 */ /* 0x0009e2000c101b06 */
[----:B--2---:R-:W-:Y:S01]  /*aa20*/  @!P0 IMAD.WIDE R4, R12, 0x4, R2 ;  /* 0x000000040c048825 */ /* 0x004fe200078e0202 */
[----:B---3--:R-:W-:-:S04]  /*aa30*/  IADD3 R8, R0, 0x38, RZ ;  /* 0x0000003800087810 */ /* 0x008fc80007ffe0ff */
[----:B------:R2:W-:Y:S01]  /*aa40*/  @!P0 ST.E.64 [R4.64], R162 ;  /* 0x000000a204008985 */ /* 0x0005e2000c101b06 */
[----:B------:R-:W-:Y:S02]  /*aa50*/  ISETP.GE.AND P4, PT, R8, c[0x0][0x3c8], PT ;  /* 0x0000f20008007a0c */ /* 0x000fe40003f86270 */
[C---:B----4-:R-:W-:Y:S02]  /*aa60*/  IADD3 R7, R0.reuse, 0x40, RZ ;  /* 0x0000004000077810 */ /* 0x050fe40007ffe0ff */
[----:B------:R-:W-:Y:S02]  /*aa70*/  IADD3 R6, R0, 0x48, RZ ;  /* 0x0000004800067810 */ /* 0x000fe40007ffe0ff */
[----:B------:R-:W-:Y:S02]  /*aa80*/  ISETP.GE.AND P3, PT, R7, c[0x0][0x3c8], PT ;  /* 0x0000f20007007a0c */ /* 0x000fe40003f66270 */
[----:B------:R-:W-:-:S05]  /*aa90*/  ISETP.GE.AND P2, PT, R6, c[0x0][0x3c8], PT ;  /* 0x0000f20006007a0c */ /* 0x000fca0003f46270 */
[----:B------:R-:W-:-:S06]  /*aaa0*/  @!P4 LEA.HI R9, R8, R8, RZ, 0x1 ;  /* 0x000000080809c211 */ /* 0x000fcc00078f08ff */
[----:B------:R-:W-:Y:S02]  /*aab0*/  @!P3 LEA.HI R8, R7, R7, RZ, 0x1 ;  /* 0x000000070708b211 */ /* 0x000fe400078f08ff */
[----:B------:R-:W-:Y:S02]  /*aac0*/  @!P2 LEA.HI R7, R6, R6, RZ, 0x1 ;  /* 0x000000060607a211 */ /* 0x000fe400078f08ff */
[----:B------:R-:W-:Y:S02]  /*aad0*/  @!P3 LOP3.LUT R8, R8, 0xfffffffe, RZ, 0xc0, !PT ;  /* 0xfffffffe0808b812 */ /* 0x000fe400078ec0ff */
[C---:B--2---:R-:W-:Y:S02]  /*aae0*/  IADD3 R5, R0.reuse, 0x50, RZ ;  /* 0x0000005000057810 */ /* 0x044fe40007ffe0ff */
[----:B------:R-:W-:Y:S02]  /*aaf0*/  IADD3 R4, R0, 0x58, RZ ;  /* 0x0000005800047810 */ /* 0x000fe40007ffe0ff */
[----:B------:R-:W-:-:S02]  /*ab00*/  ISETP.GE.AND P1, PT, R5, c[0x0][0x3c8], PT ;  /* 0x0000f20005007a0c */ /* 0x000fc40003f26270 */
[----:B------:R-:W-:Y:S02]  /*ab10*/  ISETP.GE.AND P0, PT, R4, c[0x0][0x3c8], PT ;  /* 0x0000f20004007a0c */ /* 0x000fe40003f06270 */
[----:B------:R-:W-:-:S09]  /*ab20*/  @!P2 LOP3.LUT R7, R7, 0xfffffffe, RZ, 0xc0, !PT ;  /* 0xfffffffe0707a812 */ /* 0x000fd200078ec0ff */
[----:B------:R-:W-:Y:S02]  /*ab30*/  @!P1 LEA.HI R6, R5, R5, RZ, 0x1 ;  /* 0x0000000505069211 */ /* 0x000fe400078f08ff */
[----:B------:R-:W-:Y:S02]  /*ab40*/  @!P0 LEA.HI R4, R4, R4, RZ, 0x1 ;  /* 0x0000000404048211 */ /* 0x000fe400078f08ff */
[----:B------:R-:W-:Y:S01]  /*ab50*/  @!P4 LOP3.LUT R5, R9, 0xfffffffe, RZ, 0xc0, !PT ;  /* 0xfffffffe0905c812 */ /* 0x000fe200078ec0ff */
[--C-:B------:R-:W-:Y:S01]  /*ab60*/  @!P3 IMAD.WIDE R8, R8, 0x4, R2.reuse ;  /* 0x000000040808b825 */ /* 0x100fe200078e0202 */
[----:B------:R-:W-:Y:S02]  /*ab70*/  @!P1 LOP3.LUT R12, R6, 0xfffffffe, RZ, 0xc0, !PT ;  /* 0xfffffffe060c9812 */ /* 0x000fe400078ec0ff */
[----:B------:R-:W-:Y:S01]  /*ab80*/  @!P0 LOP3.LUT R13, R4, 0xfffffffe, RZ, 0xc0, !PT ;  /* 0xfffffffe040d8812 */ /* 0x000fe200078ec0ff */
[----:B------:R-:W-:-:S04]  /*ab90*/  @!P4 IMAD.WIDE R10, R5, 0x4, R2 ;  /* 0x00000004050ac825 */ /* 0x000fc800078e0202 */
[--C-:B------:R-:W-:Y:S01]  /*aba0*/  @!P2 IMAD.WIDE R6, R7, 0x4, R2.reuse ;  /* 0x000000040706a825 */ /* 0x100fe200078e0202 */
[----:B------:R2:W-:Y:S03]  /*abb0*/  @!P4 ST.E.64 [R10.64], R174 ;  /* 0x000000ae0a00c985 */ /* 0x0005e6000c101b06 */
[--C-:B------:R-:W-:Y:S01]  /*abc0*/  @!P1 IMAD.WIDE R4, R12, 0x4, R2.reuse ;  /* 0x000000040c049825 */ /* 0x100fe200078e0202 */
[----:B------:R2:W-:Y:S03]  /*abd0*/  @!P3 ST.E.64 [R8.64], R70 ;  /* 0x000000460800b985 */ /* 0x0005e6000c101b06 */
[----:B------:R-:W-:Y:S01]  /*abe0*/  @!P0 IMAD.WIDE R2, R13, 0x4, R2 ;  /* 0x000000040d028825 */ /* 0x000fe200078e0202 */
[----:B------:R2:W-:Y:S04]  /*abf0*/  @!P2 ST.E.64 [R6.64], R82 ;  /* 0x000000520600a985 */ /* 0x0005e8000c101b06 */
[----:B------:R2:W-:Y:S04]  /*ac00*/  @!P1 ST.E.64 [R4.64], R86 ;  /* 0x0000005604009985 */ /* 0x0005e8000c101b06 */
[----:B------:R2:W-:Y:S02]  /*ac10*/  @!P0 ST.E.64 [R2.64], R98 ;  /* 0x0000006202008985 */ /* 0x0005e4000c101b06 */
.L_x_19:
[----:B------:R-:W-:Y:S05]  /*ac20*/  BSYNC B0 ;  /* 0x0000000000007941 */ /* 0x000fea0003800000 */
.L_x_18:
[----:B--23--:R2:W3:Y:S01]  /*ac30*/  SHFL.IDX PT, R3, R22, 0x2, 0x1c1f ;  /* 0x005c1f0016037f89 */ /* 0x00c4e200000e0000 */
[----:B------:R-:W-:Y:S03]  /*ac40*/  BSSY B0, `(.L_x_20) ;  /* 0x0000048000007945 */ /* 0x000fe60003800000 */
[----:B----4-:R2:W4:Y:S01]  /*ac50*/  SHFL.IDX PT, R2, R23, 0x2, 0x1c1f ;  /* 0x005c1f0017027f89 */ /* 0x01052200000e0000 */
[----:B------:R-:W-:Y:S05]  /*ac60*/  @P5 BRA `(.L_x_21) ;  /* 0x0000045000005947 */ /* 0x000fea0003800000 */
[C---:B------:R-:W-:Y:S02]  /*ac70*/  IADD3 R6, R0.reuse, 0x8, RZ ;  /* 0x0000000800067810 */ /* 0x040fe40007ffe0ff */
[----:B------:R-:W-:-:S02]  /*ac80*/  IADD3 R5, R0, 0x10, RZ ;  /* 0x0000001000057810 */ /* 0x000fc40007ffe0ff */
[C---:B------:R-:W-:Y:S02]  /*ac90*/  IADD3 R4, R0.reuse, 0x18, RZ ;  /* 0x0000001800047810 */ /* 0x040fe40007ffe0ff */
[C---:B------:R-:W-:Y:S02]  /*aca0*/  ISETP.GE.AND P5, PT, R0.reuse, c[0x0][0x3c8], PT ;  /* 0x0000f20000007a0c */ /* 0x040fe40003fa6270 */
[----:B------:R-:W-:Y:S02]  /*acb0*/  IADD3 R7, R0, 0x20, RZ ;  /* 0x0000002000077810 */ /* 0x000fe40007ffe0ff */
[----:B------:R-:W-:Y:S02]  /*acc0*/  ISETP.GE.AND P4, PT, R6, c[0x0][0x3c8], PT ;  /* 0x0000f20006007a0c */ /* 0x000fe40003f86270 */
[----:B------:R-:W-:Y:S02]  /*acd0*/  IADD3 R10, R0, 0x28, RZ ;  /* 0x00000028000a7810 */ /* 0x000fe40007ffe0ff */
[----:B------:R-:W-:-:S02]  /*ace0*/  ISETP.GE.AND P3, PT, R5, c[0x0][0x3c8], PT ;  /* 0x0000f20005007a0c */ /* 0x000fc40003f66270 */
[----:B------:R-:W-:Y:S02]  /*acf0*/  ISETP.GE.AND P2, PT, R4, c[0x0][0x3c8], PT ;  /* 0x0000f20004007a0c */ /* 0x000fe40003f46270 */
[----:B------:R-:W-:Y:S01]  /*ad00*/  ISETP.GE.AND P1, PT, R7, c[0x0][0x3c8], PT ;  /* 0x0000f20007007a0c */ /* 0x000fe20003f26270 */
[----:B---34-:R-:W-:Y:S01]  /*ad10*/  @!P5 IMAD.WIDE R8, R0, 0x4, R2 ;  /* 0x000000040008d825 */ /* 0x018fe200078e0202 */
[----:B------:R-:W-:-:S03]  /*ad20*/  ISETP.GE.AND P0, PT, R10, c[0x0][0x3c8], PT ;  /* 0x0000f2000a007a0c */ /* 0x000fc60003f06270 */
[----:B------:R-:W-:Y:S01]  /*ad30*/  @!P4 LEA.HI R6, R6, R6, RZ, 0x1 ;  /* 0x000000060606c211 */ /* 0x000fe200078f08ff */
[----:B------:R3:W-:Y:S03]  /*ad40*/  @!P5 ST.E.64 [R8.64], R112 ;  /* 0x000000700800d985 */ /* 0x0007e6000c101b06 */
[----:B------:R-:W-:Y:S02]  /*ad50*/  @!P3 LEA.HI R5, R5, R5, RZ, 0x1 ;  /* 0x000000050505b211 */ /* 0x000fe400078f08ff */
[----:B------:R-:W-:Y:S02]  /*ad60*/  @!P2 LEA.HI R4, R4, R4, RZ, 0x1 ;  /* 0x000000040404a211 */ /* 0x000fe400078f08ff */
[----:B------:R-:W-:Y:S02]  /*ad70*/  @!P4 LOP3.LUT R6, R6, 0xfffffffe, RZ, 0xc0, !PT ;  /* 0xfffffffe0606c812 */ /* 0x000fe400078ec0ff */
[----:B------:R-:W-:-:S02]  /*ad80*/  @!P1 LEA.HI R7, R7, R7, RZ, 0x1 ;  /* 0x0000000707079211 */ /* 0x000fc400078f08ff */
[----:B------:R-:W-:Y:S02]  /*ad90*/  @!P0 LEA.HI R10, R10, R10, RZ, 0x1 ;  /* 0x0000000a0a0a8211 */ /* 0x000fe400078f08ff */
[----:B------:R-:W-:Y:S02]  /*ada0*/  @!P2 LOP3.LUT R11, R4, 0xfffffffe, RZ, 0xc0, !PT ;  /* 0xfffffffe040ba812 */ /* 0x000fe400078ec0ff */
[----:B------:R-:W-:Y:S02]  /*adb0*/  @!P1 LOP3.LUT R7, R7, 0xfffffffe, RZ, 0xc0, !PT ;  /* 0xfffffffe07079812 */ /* 0x000fe400078ec0ff */
[----:B------:R-:W-:Y:S01]  /*adc0*/  @!P0 LOP3.LUT R12, R10, 0xfffffffe, RZ, 0xc0, !PT ;  /* 0xfffffffe0a0c8812 */ /* 0x000fe200078ec0ff */
[----:B------:R-:W-:Y:S01]  /*add0*/  @!P2 IMAD.WIDE R10, R11, 0x4, R2 ;  /* 0x000000040b0aa825 */ /* 0x000fe200078e0202 */
[----:B---3--:R-:W-:-:S03]  /*ade0*/  @!P3 LOP3.LUT R8, R5, 0xfffffffe, RZ, 0xc0, !PT ;  /* 0xfffffffe0508b812 */ /* 0x008fc600078ec0ff */
[----:B------:R-:W-:-:S04]  /*adf0*/  @!P4 IMAD.WIDE R4, R6, 0x4, R2 ;  /* 0x000000040604c825 */ /* 0x000fc800078e0202 */
[--C-:B------:R-:W-:Y:S01]  /*ae00*/  @!P3 IMAD.WIDE R8, R8, 0x4, R2.reuse ;  /* 0x000000040808b825 */ /* 0x100fe200078e0202 */
[----:B------:R3:W-:Y:S03]  /*ae10*/  @!P4 ST.E.64 [R4.64], R120 ;  /* 0x000000780400c985 */ /* 0x0007e6000c101b06 */
[--C-:B------:R-:W-:Y:S01]  /*ae20*/  @!P1 IMAD.WIDE R6, R7, 0x4, R2.reuse ;  /* 0x0000000407069825 */ /* 0x100fe200078e0202 */
[----:B------:R4:W-:Y:S04]  /*ae30*/  @!P3 ST.E.64 [R8.64], R132 ;  /* 0x000000840800b985 */ /* 0x0009e8000c101b06 */
[----:B------:R-:W-:Y:S04]  /*ae40*/  @!P2 ST.E.64 [R10.64], R136 ;  /* 0x000000880a00a985 */ /* 0x000fe8000c101b06 */
[----:B------:R5:W-:Y:S01]  /*ae50*/  @!P1 ST.E.64 [R6.64], R148 ;  /* 0x0000009406009985 */ /* 0x000be2000c101b06 */
[----:B---3--:R-:W-:Y:S01]  /*ae60*/  @!P0 IMAD.WIDE R4, R12, 0x4, R2 ;  /* 0x000000040c048825 */ /* 0x008fe200078e0202 */
[----:B----4-:R-:W-:-:S04]  /*ae70*/  IADD3 R9, R0, 0x30, RZ ;  /* 0x0000003000097810 */ /* 0x010fc80007ffe0ff */
[----:B------:R3:W-:Y:S01]  /*ae80*/  @!P0 ST.E.64 [R4.64], R152 ;  /* 0x0000009804008985 */ /* 0x0007e2000c101b06 */
[----:B------:R-:W-:Y:S02]  /*ae90*/  IADD3 R8, R0, 0x38, RZ ;  /* 0x0000003800087810 */ /* 0x000fe40007ffe0ff */
[----:B------:R-:W-:Y:S02]  /*aea0*/  ISETP.GE.AND P5, PT, R9, c[0x0][0x3c8], PT ;  /* 0x0000f20009007a0c */ /* 0x000fe40003fa6270 */
[----:B------:R-:W-:Y:S02]  /*aeb0*/  ISETP.GE.AND P4, PT, R8, c[0x0][0x3c8], PT ;  /* 0x0000f20008007a0c */ /* 0x000fe40003f86270 */
[C---:B-----5:R-:W-:Y:S02]  /*aec0*/  IADD3 R7, R0.reuse, 0x40, RZ ;  /* 0x0000004000077810 */ /* 0x060fe40007ffe0ff */
[----:B------:R-:W-:Y:S02]  /*aed0*/  IADD3 R6, R0, 0x48, RZ ;  /* 0x0000004800067810 */ /* 0x000fe40007ffe0ff */
[----:B------:R-:W-:-:S02]  /*aee0*/  ISETP.GE.AND P3, PT, R7, c[0x0][0x3c8], PT ;  /* 0x0000f20007007a0c */ /* 0x000fc40003f66270 */
[----:B------:R-:W-:-:S03]  /*aef0*/  ISETP.GE.AND P2, PT, R6, c[0x0][0x3c8], PT ;  /* 0x0000f20006007a0c */ /* 0x000fc60003f46270 */
[----:B------:R-:W-:Y:S02]  /*af00*/  @!P5 LEA.HI R9, R9, R9, RZ, 0x1 ;  /* 0x000000090909d211 */ /* 0x000fe400078f08ff */
[----:B------:R-:W-:-:S04]  /*af10*/  @!P4 LEA.HI R10, R8, R8, RZ, 0x1 ;  /* 0x00000008080ac211 */ /* 0x000fc800078f08ff */
[----:B------:R-:W-:Y:S02]  /*af20*/  @!P4 LOP3.LUT R10, R10, 0xfffffffe, RZ, 0xc0, !PT ;  /* 0xfffffffe0a0ac812 */ /* 0x000fe400078ec0ff */
[----:B------:R-:W-:Y:S02]  /*af30*/  @!P3 LEA.HI R8, R7, R7, RZ, 0x1 ;  /* 0x000000070708b211 */ /* 0x000fe400078f08ff */
[----:B------:R-:W-:Y:S01]  /*af40*/  @!P2 LEA.HI R7, R6, R6, RZ, 0x1 ;  /* 0x000000060607a211 */ /* 0x000fe200078f08ff */
[----:B------:R-:W-:Y:S01]  /*af50*/  @!P4 IMAD.WIDE R10, R10, 0x4, R2 ;  /* 0x000000040a0ac825 */ /* 0x000fe200078e0202 */
[----:B------:R-:W-:Y:S02]  /*af60*/  @!P3 LOP3.LUT R8, R8, 0xfffffffe, RZ, 0xc0, !PT ;  /* 0xfffffffe0808b812 */ /* 0x000fe400078ec0ff */
[C---:B---3--:R-:W-:Y:S02]  /*af70*/  IADD3 R5, R0.reuse, 0x50, RZ ;  /* 0x0000005000057810 */ /* 0x048fe40007ffe0ff */
[----:B------:R-:W-:-:S02]  /*af80*/  IADD3 R4, R0, 0x58, RZ ;  /* 0x0000005800047810 */ /* 0x000fc40007ffe0ff */
[----:B------:R-:W-:Y:S02]  /*af90*/  ISETP.GE.AND P1, PT, R5, c[0x0][0x3c8], PT ;  /* 0x0000f20005007a0c */ /* 0x000fe40003f26270 */
[----:B------:R-:W-:Y:S02]  /*afa0*/  ISETP.GE.AND P0, PT, R4, c[0x0][0x3c8], PT ;  /* 0x0000f20004007a0c */ /* 0x000fe40003f06270 */
[----:B------:R-:W-:-:S09]  /*afb0*/  @!P2 LOP3.LUT R7, R7, 0xfffffffe, RZ, 0xc0, !PT ;  /* 0xfffffffe0707a812 */ /* 0x000fd200078ec0ff */
[----:B------:R-:W-:Y:S02]  /*afc0*/  @!P1 LEA.HI R6, R5, R5, RZ, 0x1 ;  /* 0x0000000505069211 */ /* 0x000fe400078f08ff */
[----:B------:R-:W-:Y:S01]  /*afd0*/  @!P5 LOP3.LUT R5, R9, 0xfffffffe, RZ, 0xc0, !PT ;  /* 0xfffffffe0905d812 */ /* 0x000fe200078ec0ff */
[--C-:B------:R-:W-:Y:S01]  /*afe0*/  @!P3 IMAD.WIDE R8, R8, 0x4, R2.reuse ;  /* 0x000000040808b825 */ /* 0x100fe200078e0202 */
[----:B------:R-:W-:Y:S02]  /*aff0*/  @!P0 LEA.HI R4, R4, R4, RZ, 0x1 ;  /* 0x0000000404048211 */ /* 0x000fe400078f08ff */
[----:B------:R-:W-:Y:S01]  /*b000*/  @!P1 LOP3.LUT R14, R6, 0xfffffffe, RZ, 0xc0, !PT ;  /* 0xfffffffe060e9812 */ /* 0x000fe200078ec0ff */
[----:B------:R-:W-:Y:S01]  /*b010*/  @!P5 IMAD.WIDE R12, R5, 0x4, R2 ;  /* 0x00000004050cd825 */ /* 0x000fe200078e0202 */
[----:B------:R-:W-:-:S03]  /*b020*/  @!P0 LOP3.LUT R15, R4, 0xfffffffe, RZ, 0xc0, !PT ;  /* 0xfffffffe040f8812 */ /* 0x000fc600078ec0ff */
[--C-:B------:R-:W-:Y:S01]  /*b030*/  @!P2 IMAD.WIDE R6, R7, 0x4, R2.reuse ;  /* 0x000000040706a825 */ /* 0x100fe200078e0202 */
[----:B------:R3:W-:Y:S03]  /*b040*/  @!P5 ST.E.64 [R12.64], R164 ;  /* 0x000000a40c00d985 */ /* 0x0007e6000c101b06 */
[--C-:B------:R-:W-:Y:S01]  /*b050*/  @!P1 IMAD.WIDE R4, R14, 0x4, R2.reuse ;  /* 0x000000040e049825 */ /* 0x100fe200078e0202 */
[----:B------:R3:W-:Y:S03]  /*b060*/  @!P4 ST.E.64 [R10.64], R168 ;  /* 0x000000a80a00c985 */ /* 0x0007e6000c101b06 */
[----:B------:R-:W-:Y:S01]  /*b070*/  @!P0 IMAD.WIDE R2, R15, 0x4, R2 ;  /* 0x000000040f028825 */ /* 0x000fe200078e0202 */
[----:B------:R3:W-:Y:S04]  /*b080*/  @!P3 ST.E.64 [R8.64], R72 ;  /* 0x000000480800b985 */ /* 0x0007e8000c101b06 */
[----:B------:R3:W-:Y:S04]  /*b090*/  @!P2 ST.E.64 [R6.64], R76 ;  /* 0x0000004c0600a985 */ /* 0x0007e8000c101b06 */
[----:B------:R3:W-:Y:S04]  /*b0a0*/  @!P1 ST.E.64 [R4.64], R88 ;  /* 0x0000005804009985 */ /* 0x0007e8000c101b06 */
[----:B------:R3:W-:Y:S02]  /*b0b0*/  @!P0 ST.E.64 [R2.64], R92 ;  /* 0x0000005c02008985 */ /* 0x0007e4000c101b06 */
.L_x_21:
[----:B------:R-:W-:Y:S05]  /*b0c0*/  BSYNC B0 ;  /* 0x0000000000007941 */ /* 0x000fea0003800000 */
.L_x_20:
[----:B---3--:R3:W1:Y:S04]  /*b0d0*/  SHFL.IDX PT, R3, R22, 0x3, 0x1c1f ;  /* 0x007c1f0016037f89 */ /* 0x00866800000e0000 */
[----:B----4-:R3:W4:Y:S01]  /*b0e0*/  SHFL.IDX PT, R2, R23, 0x3, 0x1c1f ;  /* 0x007c1f0017027f89 */ /* 0x01072200000e0000 */
[----:B------:R-:W-:Y:S05]  /*b0f0*/  @P6 EXIT ;  /* 0x000000000000694d */ /* 0x000fea0003800000 */
[C---:B------:R-:W-:Y:S02]  /*b100*/  IADD3 R6, R0.reuse, 0x8, RZ ;  /* 0x0000000800067810 */ /* 0x040fe40007ffe0ff */
[----:B------:R-:W-:-:S02]  /*b110*/  IADD3 R5, R0, 0x10, RZ ;  /* 0x0000001000057810 */ /* 0x000fc40007ffe0ff */
[----:B------:R-:W-:Y:S02]  /*b120*/  IADD3 R4, R0, 0x18, RZ ;  /* 0x0000001800047810 */ /* 0x000fe40007ffe0ff */
[----:B------:R-:W-:Y:S02]  /*b130*/  ISETP.GE.AND P2, PT, R6, c[0x0][0x3c8], PT ;  /* 0x0000f20006007a0c */ /* 0x000fe40003f46270 */
[----:B------:R-:W-:Y:S02]  /*b140*/  ISETP.GE.AND P1, PT, R5, c[0x0][0x3c8], PT ;  /* 0x0000f20005007a0c */ /* 0x000fe40003f26270 */
[----:B------:R-:W-:Y:S02]  /*b150*/  ISETP.GE.AND P0, PT, R4, c[0x0][0x3c8], PT ;  /* 0x0000f20004007a0c */ /* 0x000fe40003f06270 */
[C---:B------:R-:W-:Y:S02]  /*b160*/  ISETP.GE.AND P3, PT, R0.reuse, c[0x0][0x3c8], PT ;  /* 0x0000f20000007a0c */ /* 0x040fe40003f66270 */
[----:B------:R-:W-:-:S02]  /*b170*/  IADD3 R13, R0, 0x20, RZ ;  /* 0x00000020000d7810 */ /* 0x000fc40007ffe0ff */
[----:B------:R-:W-:Y:S02]  /*b180*/  IADD3 R14, R0, 0x28, RZ ;  /* 0x00000028000e7810 */ /* 0x000fe40007ffe0ff */
[----:B------:R-:W-:Y:S02]  /*b190*/  ISETP.GE.AND P6, PT, R13, c[0x0][0x3c8], PT ;  /* 0x0000f2000d007a0c */ /* 0x000fe40003fc6270 */
[----:B------:R-:W-:Y:S02]  /*b1a0*/  @!P2 LEA.HI R8, R6, R6, RZ, 0x1 ;  /* 0x000000060608a211 */ /* 0x000fe400078f08ff */
[----:B------:R-:W-:Y:S02]  /*b1b0*/  @!P1 LEA.HI R5, R5, R5, RZ, 0x1 ;  /* 0x0000000505059211 */ /* 0x000fe400078f08ff */
[----:B------:R-:W-:Y:S01]  /*b1c0*/  @!P0 LEA.HI R4, R4, R4, RZ, 0x1 ;  /* 0x0000000404048211 */ /* 0x000fe200078f08ff */
[----:B-1--4-:R-:W-:Y:S01]  /*b1d0*/  @!P3 IMAD.WIDE R10, R0, 0x4, R2 ;  /* 0x00000004000ab825 */ /* 0x012fe200078e0202 */
[----:B------:R-:W-:-:S02]  /*b1e0*/  @!P2 LOP3.LUT R8, R8, 0xfffffffe, RZ, 0xc0, !PT ;  /* 0xfffffffe0808a812 */ /* 0x000fc400078ec0ff */
[----:B------:R-:W-:Y:S02]  /*b1f0*/  @!P1 LOP3.LUT R5, R5, 0xfffffffe, RZ, 0xc0, !PT ;  /* 0xfffffffe05059812 */ /* 0x000fe400078ec0ff */
[----:B------:R-:W-:Y:S01]  /*b200*/  ISETP.GE.AND P5, PT, R14, c[0x0][0x3c8], PT ;  /* 0x0000f2000e007a0c */ /* 0x000fe20003fa6270 */
[--C-:B------:R-:W-:Y:S01]  /*b210*/  @!P2 IMAD.WIDE R8, R8, 0x4, R2.reuse ;  /* 0x000000040808a825 */ /* 0x100fe200078e0202 */
[----:B------:R-:W-:Y:S01]  /*b220*/  @!P0 LOP3.LUT R4, R4, 0xfffffffe, RZ, 0xc0, !PT ;  /* 0xfffffffe04048812 */ /* 0x000fe200078ec0ff */
[----:B------:R1:W-:Y:S01]  /*b230*/  @!P3 ST.E.64 [R10.64], R114 ;  /* 0x000000720a00b985 */ /* 0x0003e2000c101b06 */
[----:B------:R-:W-:Y:S01]  /*b240*/  IADD3 R12, R0, 0x50, RZ ;  /* 0x00000050000c7810 */ /* 0x000fe20007ffe0ff */
[--C-:B------:R-:W-:Y:S02]  /*b250*/  @!P1 IMAD.WIDE R6, R5, 0x4, R2.reuse ;  /* 0x0000000405069825 */ /* 0x100fe400078e0202 */
[----:B------:R4:W-:Y:S02]  /*b260*/  @!P2 ST.E.64 [R8.64], R122 ;  /* 0x0000007a0800a985 */ /* 0x0009e4000c101b06 */
[----:B------:R-:W-:-:S02]  /*b270*/  @!P0 IMAD.WIDE R4, R4, 0x4, R2 ;  /* 0x0000000404048825 */ /* 0x000fc400078e0202 */
[----:B------:R-:W-:Y:S04]  /*b280*/  @!P1 ST.E.64 [R6.64], R134 ;  /* 0x0000008606009985 */ /* 0x000fe8000c101b06 */
[----:B------:R5:W-:Y:S01]  /*b290*/  @!P0 ST.E.64 [R4.64], R138 ;  /* 0x0000008a04008985 */ /* 0x000be2000c101b06 */
[----:B------:R-:W-:Y:S02]  /*b2a0*/  ISETP.GE.AND P0, PT, R12, c[0x0][0x3c8], PT ;  /* 0x0000f2000c007a0c */ /* 0x000fe40003f06270 */
[C---:B-1----:R-:W-:Y:S02]  /*b2b0*/  IADD3 R10, R0.reuse, 0x40, RZ ;  /* 0x00000040000a7810 */ /* 0x042fe40007ffe0ff */
[C---:B------:R-:W-:Y:S02]  /*b2c0*/  IADD3 R11, R0.reuse, 0x48, RZ ;  /* 0x00000048000b7810 */ /* 0x040fe40007ffe0ff */
[----:B----4-:R-:W-:-:S02]  /*b2d0*/  IADD3 R8, R0, 0x30, RZ ;  /* 0x0000003000087810 */ /* 0x010fc40007ffe0ff */
[----:B------:R-:W-:Y:S02]  /*b2e0*/  IADD3 R9, R0, 0x38, RZ ;  /* 0x0000003800097810 */ /* 0x000fe40007ffe0ff */
[----:B------:R-:W-:Y:S02]  /*b2f0*/  ISETP.GE.AND P4, PT, R8, c[0x0][0x3c8], PT ;  /* 0x0000f20008007a0c */ /* 0x000fe40003f86270 */
[----:B------:R-:W-:Y:S02]  /*b300*/  ISETP.GE.AND P3, PT, R9, c[0x0][0x3c8], PT ;  /* 0x0000f20009007a0c */ /* 0x000fe40003f66270 */
[----:B-----5:R-:W-:Y:S02]  /*b310*/  @!P6 LEA.HI R4, R13, R13, RZ, 0x1 ;  /* 0x0000000d0d04e211 */ /* 0x020fe400078f08ff */
[----:B------:R-:W-:Y:S02]  /*b320*/  @!P5 LEA.HI R5, R14, R14, RZ, 0x1 ;  /* 0x0000000e0e05d211 */ /* 0x000fe400078f08ff */
[----:B------:R-:W-:-:S02]  /*b330*/  @!P6 LOP3.LUT R4, R4, 0xfffffffe, RZ, 0xc0, !PT ;  /* 0xfffffffe0404e812 */ /* 0x000fc400078ec0ff */
[----:B------:R-:W-:Y:S02]  /*b340*/  ISETP.GE.AND P2, PT, R10, c[0x0][0x3c8], PT ;  /* 0x0000f2000a007a0c */ /* 0x000fe40003f46270 */
[----:B------:R-:W-:Y:S01]  /*b350*/  @!P5 LOP3.LUT R5, R5, 0xfffffffe, RZ, 0xc0, !PT ;  /* 0xfffffffe0505d812 */ /* 0x000fe200078ec0ff */
[--C-:B------:R-:W-:Y:S01]  /*b360*/  @!P6 IMAD.WIDE R6, R4, 0x4, R2.reuse ;  /* 0x000000040406e825 */ /* 0x100fe200078e0202 */
[----:B------:R-:W-:Y:S02]  /*b370*/  ISETP.GE.AND P1, PT, R11, c[0x0][0x3c8], PT ;  /* 0x0000f2000b007a0c */ /* 0x000fe40003f26270 */
[----:B------:R-:W-:Y:S01]  /*b380*/  IADD3 R0, R0, 0x58, RZ ;  /* 0x0000005800007810 */ /* 0x000fe20007ffe0ff */
[----:B------:R-:W-:Y:S01]  /*b390*/  @!P5 IMAD.WIDE R4, R5, 0x4, R2 ;  /* 0x000000040504d825 */ /* 0x000fe200078e0202 */
[----:B------:R1:W-:Y:S04]  /*b3a0*/  @!P6 ST.E.64 [R6.64], R150 ;  /* 0x000000960600e985 */ /* 0x0003e8000c101b06 */
[----:B------:R4:W-:Y:S01]  /*b3b0*/  @!P5 ST.E.64 [R4.64], R154 ;  /* 0x0000009a0400d985 */ /* 0x0009e2000c101b06 */
[----:B-1----:R-:W-:-:S04]  /*b3c0*/  @!P2 LEA.HI R7, R10, R10, RZ, 0x1 ;  /* 0x0000000a0a07a211 */ /* 0x002fc800078f08ff */
[----:B------:R-:W-:Y:S02]  /*b3d0*/  @!P1 LEA.HI R6, R11, R11, RZ, 0x1 ;  /* 0x0000000b0b069211 */ /* 0x000fe400078f08ff */
[----:B----4-:R-:W-:Y:S02]  /*b3e0*/  @!P4 LEA.HI R4, R8, R8, RZ, 0x1 ;  /* 0x000000080804c211 */ /* 0x010fe400078f08ff */
[----:B------:R-:W-:Y:S02]  /*b3f0*/  @!P3 LEA.HI R8, R9, R9, RZ, 0x1 ;  /* 0x000000090908b211 */ /* 0x000fe400078f08ff */
[----:B------:R-:W-:Y:S02]  /*b400*/  @!P0 LEA.HI R5, R12, R12, RZ, 0x1 ;  /* 0x0000000c0c058211 */ /* 0x000fe400078f08ff */
[----:B------:R-:W-:Y:S02]  /*b410*/  @!P4 LOP3.LUT R4, R4, 0xfffffffe, RZ, 0xc0, !PT ;  /* 0xfffffffe0404c812 */ /* 0x000fe400078ec0ff */
[----:B------:R-:W-:-:S02]  /*b420*/  @!P3 LOP3.LUT R8, R8, 0xfffffffe, RZ, 0xc0, !PT ;  /* 0xfffffffe0808b812 */ /* 0x000fc400078ec0ff */
[----:B------:R-:W-:Y:S01]  /*b430*/  @!P2 LOP3.LUT R7, R7, 0xfffffffe, RZ, 0xc0, !PT ;  /* 0xfffffffe0707a812 */ /* 0x000fe200078ec0ff */
[--C-:B------:R-:W-:Y:S01]  /*b440*/  @!P4 IMAD.WIDE R12, R4, 0x4, R2.reuse ;  /* 0x00000004040cc825 */ /* 0x100fe200078e0202 */
[----:B------:R-:W-:Y:S02]  /*b450*/  @!P1 LOP3.LUT R6, R6, 0xfffffffe, RZ, 0xc0, !PT ;  /* 0xfffffffe06069812 */ /* 0x000fe400078ec0ff */
[----:B------:R-:W-:Y:S01]  /*b460*/  @!P0 LOP3.LUT R5, R5, 0xfffffffe, RZ, 0xc0, !PT ;  /* 0xfffffffe05058812 */ /* 0x000fe200078ec0ff */
[--C-:B------:R-:W-:Y:S01]  /*b470*/  @!P3 IMAD.WIDE R10, R8, 0x4, R2.reuse ;  /* 0x00000004080ab825 */ /* 0x100fe200078e0202 */
[----:B------:R1:W-:Y:S03]  /*b480*/  @!P4 ST.E.64 [R12.64], R166 ;  /* 0x000000a60c00c985 */ /* 0x0003e6000c101b06 */
[--C-:B------:R-:W-:Y:S01]  /*b490*/  @!P2 IMAD.WIDE R8, R7, 0x4, R2.reuse ;  /* 0x000000040708a825 */ /* 0x100fe200078e0202 */
[----:B------:R1:W-:Y:S03]  /*b4a0*/  @!P3 ST.E.64 [R10.64], R170 ;  /* 0x000000aa0a00b985 */ /* 0x0003e6000c101b06 */
[--C-:B------:R-:W-:Y:S01]  /*b4b0*/  @!P1 IMAD.WIDE R6, R6, 0x4, R2.reuse ;  /* 0x0000000406069825 */ /* 0x100fe200078e0202 */
[----:B------:R1:W-:Y:S03]  /*b4c0*/  @!P2 ST.E.64 [R8.64], R74 ;  /* 0x0000004a0800a985 */ /* 0x0003e6000c101b06 */
[----:B------:R-:W-:Y:S01]  /*b4d0*/  @!P0 IMAD.WIDE R4, R5, 0x4, R2 ;  /* 0x0000000405048825 */ /* 0x000fe200078e0202 */
[----:B------:R1:W-:Y:S04]  /*b4e0*/  @!P1 ST.E.64 [R6.64], R78 ;  /* 0x0000004e06009985 */ /* 0x0003e8000c101b06 */
[----:B------:R1:W-:Y:S01]  /*b4f0*/  @!P0 ST.E.64 [R4.64], R90 ;  /* 0x0000005a04008985 */ /* 0x0003e2000c101b06 */
[----:B------:R-:W-:-:S13]  /*b500*/  ISETP.GE.AND P0, PT, R0, c[0x0][0x3c8], PT ;  /* 0x0000f20000007a0c */ /* 0x000fda0003f06270 */
[----:B------:R-:W-:Y:S05]  /*b510*/  @P0 EXIT ;  /* 0x000000000000094d */ /* 0x000fea0003800000 */
[----:B------:R-:W-:-:S04]  /*b520*/  LEA.HI R0, R0, R0, RZ, 0x1 ;  /* 0x0000000000007211 */ /* 0x000fc800078f08ff */
[----:B------:R-:W-:-:S05]  /*b530*/  LOP3.LUT R0, R0, 0xfffffffe, RZ, 0xc0, !PT ;  /* 0xfffffffe00007812 */ /* 0x000fca00078ec0ff */
[----:B------:R-:W-:-:S05]  /*b540*/  IMAD.WIDE R2, R0, 0x4, R2 ;  /* 0x0000000400027825 */ /* 0x000fca00078e0202 */
[----:B------:R-:W-:Y:S01]  /*b550*/  ST.E.64 [R2.64], R94 ;  /* 0x0000005e02007985 */ /* 0x000fe2000c101b06 */
[----:B------:R-:W-:Y:S05]  /*b560*/  EXIT ;  /* 0x000000000000794d */ /* 0x000fea0003800000 */
.L_x_15:
[----:B------:R-:W2:Y:S02]  /*b570*/  S2R R0, SR_TID.X ;  /* 0x0000000000007919 */ /* 0x000ea40000002100 */
[----:B--2---:R-:W-:-:S13]  /*b580*/  ISETP.GT.AND P0, PT, R0, 0x7f, PT ;  /* 0x0000007f0000780c */ /* 0x004fda0003f04270 */
[----:B------:R-:W-:Y:S05]  /*b590*/  @P0 EXIT ;  /* 0x000000000000094d */ /* 0x000fea0003800000 */
[----:B------:R-:W2:Y:S01]  /*b5a0*/  S2R R8, SR_CTAID.X ;  /* 0x0000000000087919 */ /* 0x000ea20000002500 */
[----:B------:R-:W-:-:S05]  /*b5b0*/  MOV R3, c[0x0][0x4e8] ;  /* 0x00013a0000037a02 */ /* 0x000fca0000000f00 */
[----:B------:R-:W-:Y:S01]  /*b5c0*/  IMAD R2, R3, c[0x0][0x388], RZ ;  /* 0x0000e20003027a24 */ /* 0x000fe200078e02ff */
[----:B--2---:R-:W-:-:S04]  /*b5d0*/  LEA R8, R8, R0, 0x7 ;  /* 0x0000000008087211 */ /* 0x004fc800078e38ff */
[----:B------:R-:W-:-:S13]  /*b5e0*/  ISETP.GE.AND P0, PT, R8, R2, PT ;  /* 0x000000020800720c */ /* 0x000fda0003f06270 */
[----:B------:R-:W-:Y:S05]  /*b5f0*/  @P0 EXIT ;  /* 0x000000000000094d */ /* 0x000fea0003800000 */
[----:B------:R-:W2:Y:S01]  /*b600*/  LDL.LU R4, [R1+0x30] ;  /* 0x0000300001047983 */ /* 0x000ea20000300800 */
[----:B------:R-:W-:-:S03]  /*b610*/  ISETP.NE.AND P0, PT, R3, 0x1, PT ;  /* 0x000000010300780c */ /* 0x000fc60003f05270 */
[----:B------:R-:W3:Y:S04]  /*b620*/  S2R R9, SR_CTAID.Z ;  /* 0x0000000000097919 */ /* 0x000ee80000002700 */
[----:B------:R-:W4:Y:S06]  /*b630*/  S2R R10, SR_CTAID.Y ;  /* 0x00000000000a7919 */ /* 0x000f2c0000002600 */
[----:B------:R-:W-:Y:S01]  /*b640*/  @P0 IMAD.HI.U32 R6, R8, c[0x0][0x4ec], RZ ;  /* 0x00013b0008060a27 */ /* 0x000fe200078e00ff */
[----:B---3--:R-:W-:-:S02]  /*b650*/  SHF.R.S32.HI R7, RZ, 0x1f, R9 ;  /* 0x0000001fff077819 */ /* 0x008fc40000011409 */
[----:B--2---:R-:W-:Y:S01]  /*b660*/  SHF.R.S32.HI R0, RZ, 0x1f, R4 ;  /* 0x0000001fff007819 */ /* 0x004fe20000011404 */
[C---:B------:R-:W-:Y:S01]  /*b670*/  IMAD.WIDE.U32 R2, R4.reuse, c[0x0][0x4d0], RZ ;  /* 0x0001340004027a25 */ /* 0x040fe200078e00ff */
[----:B------:R-:W-:-:S03]  /*b680*/  IADD3 R5, -R4, RZ, RZ ;  /* 0x000000ff04057210 */ /* 0x000fc60007ffe1ff */
[----:B------:R-:W-:-:S04]  /*b690*/  IMAD R0, R0, c[0x0][0x4d0], RZ ;  /* 0x0001340000007a24 */ /* 0x000fc800078e02ff */
[----:B------:R-:W-:Y:S01]  /*b6a0*/  IMAD R0, R4, c[0x0][0x4d4], R0 ;  /* 0x0001350004007a24 */ /* 0x000fe200078e0200 */
[----:B------:R-:W-:Y:S02]  /*b6b0*/  MOV R4, R8 ;  /* 0x0000000800047202 */ /* 0x000fe40000000f00 */
[----:B------:R-:W-:Y:S02]  /*b6c0*/  @P0 SHF.R.U32.HI R4, RZ, c[0x0][0x4f0], R6 ;  /* 0x00013c00ff040a19 */ /* 0x000fe40000011606 */
[----:B------:R-:W-:Y:S01]  /*b6d0*/  IADD3 R3, R3, R0, RZ ;  /* 0x0000000003037210 */ /* 0x000fe20007ffe0ff */
[----:B------:R-:W-:Y:S02]  /*b6e0*/  IMAD R0, R7, c[0x0][0x4d8], RZ ;  /* 0x0001360007007a24 */ /* 0x000fe400078e02ff */
[----:B----4-:R-:W-:Y:S01]  /*b6f0*/  IMAD R7, R5, c[0x0][0x550], R10 ;  /* 0x0001540005077a24 */ /* 0x010fe200078e020a */
[----:B------:R-:W-:Y:S01]  /*b700*/  IADD3 R5, -R4, RZ, RZ ;  /* 0x000000ff04057210 */ /* 0x000fe20007ffe1ff */
[----:B------:R-:W-:-:S02]  /*b710*/  IMAD R0, R9, c[0x0][0x4dc], R0 ;  /* 0x0001370009007a24 */ /* 0x000fc400078e0200 */
[----:B------:R-:W-:Y:S01]  /*b720*/  IMAD.WIDE.U32 R2, R9, c[0x0][0x4d8], R2 ;  /* 0x0001360009027a25 */ /* 0x000fe200078e0002 */
[----:B------:R-:W-:-:S03]  /*b730*/  SHF.R.S32.HI R6, RZ, 0x1f, R7 ;  /* 0x0000001fff067819 */ /* 0x000fc60000011407 */
[----:B------:R-:W-:Y:S01]  /*b740*/  IMAD R5, R5, c[0x0][0x4e8], R8 ;  /* 0x00013a0005057a24 */ /* 0x000fe200078e0208 */
[----:B------:R-:W-:Y:S01]  /*b750*/  IADD3 R3, R0, R3, RZ ;  /* 0x0000000300037210 */ /* 0x000fe20007ffe0ff */
[----:B------:R-:W-:-:S03]  /*b760*/  IMAD R6, R6, c[0x0][0x4e0], RZ ;  /* 0x0001380006067a24 */ /* 0x000fc600078e02ff */
[----:B------:R-:W-:Y:S01]  /*b770*/  SHF.R.S32.HI R0, RZ, 0x1f, R5 ;  /* 0x0000001fff007819 */ /* 0x000fe20000011405 */
[----:B------:R-:W-:-:S04]  /*b780*/  IMAD.WIDE.U32 R2, R7, c[0x0][0x4e0], R2 ;  /* 0x0001380007027a25 */ /* 0x000fc800078e0002 */
[----:B------:R-:W-:Y:S01]  /*b790*/  IMAD R7, R7, c[0x0][0x4e4], R6 ;  /* 0x0001390007077a24 */ /* 0x000fe200078e0206 */
[----:B------:R-:W-:Y:S01]  /*b7a0*/  SHF.R.S32.HI R6, RZ, 0x1f, R4 ;  /* 0x0000001fff067819 */ /* 0x000fe20000011404 */
[----:B------:R-:W-:Y:S01]  /*b7b0*/  IMAD R0, R0, c[0x0][0x4c8], RZ ;  /* 0x0001320000007a24 */ /* 0x000fe200078e02ff */
[----:B------:R-:W-:-:S03]  /*b7c0*/  IADD3 R2, P0, R4, R2, RZ ;  /* 0x0000000204027210 */ /* 0x000fc60007f1e0ff */
[----:B------:R-:W-:Y:S01]  /*b7d0*/  IMAD R0, R5, c[0x0][0x4cc], R0 ;  /* 0x0001330005007a24 */ /* 0x000fe200078e0200 */
[----:B------:R-:W-:-:S05]  /*b7e0*/  IADD3.X R3, R6, R3, R7, P0, !PT ;  /* 0x0000000306037210 */ /* 0x000fca00007fe407 */
[----:B------:R-:W-:-:S05]  /*b7f0*/  IMAD.WIDE.U32 R2, R5, c[0x0][0x4c8], R2 ;  /* 0x0001320005027a25 */ /* 0x000fca00078e0002 */
[----:B------:R-:W-:Y:S02]  /*b800*/  IADD3 R0, R3, R0, RZ ;  /* 0x0000000003007210 */ /* 0x000fe40007ffe0ff */
[----:B------:R-:W-:-:S04]  /*b810*/  LEA R4, P0, R2, c[0x0][0x4a8], 0x2 ;  /* 0x00012a0002047a11 */ /* 0x000fc800078010ff */
[----:B------:R-:W-:Y:S02]  /*b820*/  LEA.HI.X R5, R2, c[0x0][0x4ac], R0, 0x2, P0 ;  /* 0x00012b0002057a11 */ /* 0x000fe400000f1400 */
[----:B------:R-:W-:-:S05]  /*b830*/  MOV R0, 0xff800000 ;  /* 0xff80000000007802 */ /* 0x000fca0000000f00 */
[----:B------:R-:W-:Y:S01]  /*b840*/  STG.E [R4.64], R0 ;  /* 0x0000000004007986 */ /* 0x000fe2000c101906 */
[----:B------:R-:W-:Y:S05]  /*b850*/  EXIT ;  /* 0x000000000000794d */ /* 0x000fea0003800000 */
.L_x_22:
[----:B------:R-:W-:-:S00]  /*b860*/  BRA `(.L_x_22) ;  /* 0xfffffff000007947 */ /* 0x000fc0000383ffff */
[----:B------:R-:W-:-:S00]  /*b870*/  NOP ;  /* 0x0000000000007918 */ /* 0x000fc00000000000 */
        /* <DEDUP_REMOVED lines=8> */
.L_x_1814:


//--------------------- .text._ZN7cutlass13device_kernelIN5flash19enable_sm80_to_sm89INS1_16FlashAttnFwdSm80INS1_25CollectiveMainloopFwdSm80ILi4ELi1ELb0EN4cute5tupleIJNS5_1CILi128EEENS7_ILi48EEENS7_ILi96EEEEEELi96ENS_6half_tEfNS_4arch4Sm80ELb0ELb0ELb1ELb1ELb1ELb0ELb1ELb1EEENS1_21CollectiveEpilogueFwdINS6_IJS8_SA_S9_EEENS6_IJNS7_ILi1EEESI_SI_EEESC_SE_Li128ELb1ELb1ELb1ELb0EEENS1_36VarlenDynamicPersistentTileSchedulerILi128ELi48ELi128ELi128ELb1ELb1ELb0ELb0ELb1ELb1EEEEEEEEEvNT_6ParamsE --------------------------
	.section	.text._ZN7cutlass13device_kernelIN5flash19enable_sm80_to_sm89INS1_16FlashAttnFwdSm80INS1_25CollectiveMainloopFwdSm80ILi4ELi1ELb0EN4cute5tupleIJNS5_1CILi128EEENS7_ILi48EEENS7_ILi96EEEEEELi96ENS_6half_tEfNS_4arch4Sm80ELb0ELb0ELb1ELb1ELb1ELb0ELb1ELb1EEENS1_21CollectiveEpilogueFwdINS6_IJS8_SA_S9_EEENS6_IJNS7_ILi1EEESI_SI_EEESC_SE_Li128ELb1ELb1ELb1ELb0EEENS1_36VarlenDynamicPersistentTileSchedulerILi128ELi48ELi128ELi128ELb1ELb1ELb0ELb0ELb1ELb1EEEEEEEEEvNT_6ParamsE,"ax",@progbits
	.sectioninfo	@"SHI_REGISTERS=255"
	.align	128
.text._ZN7cutlass13device_kernelIN5flash19enable_sm80_to_sm89INS1_16FlashAttnFwdSm80INS1_25CollectiveMainloopFwdSm80ILi4ELi1ELb0EN4cute5tupleIJNS5_1CILi128EEENS7_ILi48EEENS7_ILi96EEEEEELi96ENS_6half_tEfNS_4arch4Sm80ELb0ELb0ELb1ELb1ELb1ELb0ELb1ELb1EEENS1_21CollectiveEpilogueFwdINS6_IJS8_SA_S9_EEENS6_IJNS7_ILi1EEESI_SI_EEESC_SE_Li128ELb1ELb1ELb1ELb0EEENS1_36VarlenDynamicPersistentTileSchedulerILi128ELi48ELi128ELi128ELb1ELb1ELb0ELb0ELb1ELb1EEEEEEEEEvNT_6ParamsE:
        .type           _ZN7cutlass13device_kernelIN5flash19enable_sm80_to_sm89INS1_16FlashAttnFwdSm80INS1_25CollectiveMainloopFwdSm80ILi4ELi1ELb0EN4cute5tupleIJNS5_1CILi128EEENS7_ILi48EEENS7_ILi96EEEEEELi96ENS_6half_tEfNS_4arch4Sm80ELb0ELb0ELb1ELb1ELb1ELb0ELb1ELb1EEENS1_21CollectiveEpilogueFwdINS6_IJS8_SA_S9_EEENS6_IJNS7_ILi1EEESI_SI_EEESC_SE_Li128ELb1ELb1ELb1ELb0EEENS1_36VarlenDynamicPersistentTileSchedulerILi128ELi48ELi128ELi128ELb1ELb1ELb0ELb0ELb1ELb1EEEEEEEEEvNT_6ParamsE,@function
        .size           _ZN7cutlass13device_kernelIN5flash19enable_sm80_to_sm89INS1_16FlashAttnFwdSm80INS1_25CollectiveMainloopFwdSm80ILi4ELi1ELb0EN4cute5tupleIJNS5_1CILi128EEENS7_ILi48EEENS7_ILi96EEEEEELi96ENS_6half_tEfNS_4arch4Sm80ELb0ELb0ELb1ELb1ELb1ELb0ELb1ELb1EEENS1_21CollectiveEpilogueFwdINS6_IJS8_SA_S9_EEENS6_IJNS7_ILi1EEESI_SI_EEESC_SE_Li128ELb1ELb1ELb1ELb0EEENS1_36VarlenDynamicPersistentTileSchedulerILi128ELi48ELi128ELi128ELb1ELb1ELb0ELb0ELb1ELb1EEEEEEEEEvNT_6ParamsE,(.L_x_1815 - _ZN7cutlass13device_kernelIN5flash19enable_sm80_to_sm89INS1_16FlashAttnFwdSm80INS1_25CollectiveMainloopFwdSm80ILi4ELi1ELb0EN4cute5tupleIJNS5_1CILi128EEENS7_ILi48EEENS7_ILi96EEEEEELi96ENS_6half_tEfNS_4arch4Sm80ELb0ELb0ELb1ELb1ELb1ELb0ELb1ELb1EEENS1_21CollectiveEpilogueFwdINS6_IJS8_SA_S9_EEENS6_IJNS7_ILi1EEESI_SI_EEESC_SE_Li128ELb1ELb1ELb1ELb0EEENS1_36VarlenDynamicPersistentTileSchedulerILi128ELi48ELi128ELi128ELb1ELb1ELb0ELb0ELb1ELb1EEEEEEEEEvNT_6ParamsE)
        .other          _ZN7cutlass13device_kernelIN5flash19enable_sm80_to_sm89INS1_16FlashAttnFwdSm80INS1_25CollectiveMainloopFwdSm80ILi4ELi1ELb0EN4cute5tupleIJNS5_1CILi128EEENS7_ILi48EEENS7_ILi96EEEEEELi96ENS_6half_tEfNS_4arch4Sm80ELb0ELb0ELb1ELb1ELb1ELb0ELb1ELb1EEENS1_21CollectiveEpilogueFwdINS6_IJS8_SA_S9_EEENS6_IJNS7_ILi1EEESI_SI_EEESC_SE_Li128ELb1ELb1ELb1ELb0EEENS1_36VarlenDynamicPersistentTileSchedulerILi128ELi48ELi128ELi128ELb1ELb1ELb0ELb0ELb1ELb1EEEEEEEEEvNT_6ParamsE,@"STO_CUDA_ENTRY STV_DEFAULT"
_ZN7cutlass13device_kernelIN5flash19enable_sm80_to_sm89INS1_16FlashAttnFwdSm80INS1_25CollectiveMainloopFwdSm80ILi4ELi1ELb0EN4cute5tupleIJNS5_1CILi128EEENS7_ILi48EEENS7_ILi96EEEEEELi96ENS_6half_tEfNS_4arch4Sm80ELb0ELb0ELb1ELb1ELb1ELb0ELb1ELb1EEENS1_21CollectiveEpilogueFwdINS6_IJS8_SA_S9_EEENS6_IJNS7_ILi1EEESI_SI_EEESC_SE_Li128ELb1ELb1ELb1ELb0EEENS1_36VarlenDynamicPersistentTileSchedulerILi128ELi48ELi128ELi128ELb1ELb1ELb0ELb0ELb1ELb1EEEEEEEEEvNT_6ParamsE:
[----:B------:R-:W-:-:S03]  /*0000*/  MOV R1, c[0x0][0x28] ;  /* 0x00000a0000017a02 */ /* 0x000fc60000000f00 */
[----:B------:R-:W1:Y:S01]  /*0010*/  S2R R2, SR_TID.X ;  /* 0x0000000000027919 */ /* 0x000e620000002100 */
[----:B------:R-:W-:Y:S01]  /*0020*/  IADD3 R1, R1, -0x98, RZ ;  /* 0xffffff6801017810 */ /* 0x000fe20007ffe0ff */
[----:B------:R-:W-:Y:S01]  /*0030*/  ULDC.64 UR6, c[0x0][0x118] ;  /* 0x0000460000067ab9 */ /* 0x000fe20000000a00 */
[----:B-1----:R-:W-:-:S05]  /*0040*/  SHF.R.U32.HI R0, RZ, 0x5, R2 ;  /* 0x00000005ff007819 */ /* 0x002fca0000011602 */
[----:B------:R-:W1:Y:S02]  /*0050*/  SHFL.IDX PT, R3, R0, RZ, 0x1f ;  /* 0x00001fff00037589 */ /* 0x000e6400000e0000 */
[----:B-1----:R-:W-:Y:S02]  /*0060*/  ISETP.NE.AND P0, PT, R3, RZ, PT ;  /* 0x000000ff0300720c */ /* 0x002fe40003f05270 */
[----:B------:R-:W-:Y:S11]  /*0070*/  STL [R1+0x8c], R3 ;  /* 0x00008c0301007387 */ /* 0x000ff60000100800 */
[----:B------:R-:W-:Y:S06]  /*0080*/  @P0 BAR.SYNC.DEFER_BLOCKING 0x5, 0x80 ;  /* 0x0142000000000b1d */ /* 0x000fec0000010000 */
[----:B------:R-:W1:Y:S04]  /*0090*/  @P0 LDS.128 R4, [0xc080] ;  /* 0x00c08000ff040984 */ /* 0x000e680000000c00 */
[----:B-1----:R1:W-:Y:S04]  /*00a0*/  @P0 STL.64 [R1], R4 ;  /* 0x0000000401000387 */ /* 0x0023e80000100a00 */
[----:B------:R1:W-:Y:S04]  /*00b0*/  @P0 STL.64 [R1+0x8], R6 ;  /* 0x0000080601000387 */ /* 0x0003e80000100a00 */
[----:B------:R-:W-:Y:S06]  /*00c0*/  @P0 BAR.ARV 0x4, 0x80 ;  /* 0x0102000000000b1d */ /* 0x000fec0000002000 */
[----:B------:R-:W-:Y:S05]  /*00d0*/  @P0 BRA `(.L_x_23) ;  /* 0x00000b1000000947 */ /* 0x000fea0003800000 */
[----:B------:R-:W-:Y:S01]  /*00e0*/  LOP3.LUT R14, R2, 0x1f, RZ, 0xc0, !PT ;  /* 0x0000001f020e7812 */ /* 0x000fe200078ec0ff */
[----:B------:R-:W-:Y:S01]  /*00f0*/  CS2R R8, SRZ ;  /* 0x0000000000087805 */ /* 0x000fe2000001ff00 */
[----:B-1----:R-:W-:-:S02]  /*0100*/  IMAD.MOV.U32 R7, RZ, RZ, RZ ;  /* 0x000000ffff077224 */ /* 0x002fc400078e00ff */
[----:B------:R-:W-:-:S04]  /*0110*/  ISETP.NE.AND P6, PT, R14, 0x1f, PT ;  /* 0x0000001f0e00780c */ /* 0x000fc80003fc5270 */
[----:B------:R-:W-:-:S13]  /*0120*/  ISETP.GE.OR P0, PT, R14, c[0x0][0x53c], !P6 ;  /* 0x00014f000e007a0c */ /* 0x000fda0007706670 */
[----:B------:R-:W-:Y:S02]  /*0130*/  @!P0 IMAD.MOV.U32 R4, RZ, RZ, 0x4 ;  /* 0x00000004ff048424 */ /* 0x000fe400078e00ff */
[----:B------:R-:W-:Y:S02]  /*0140*/  @!P0 IMAD.MOV.U32 R2, RZ, RZ, 0x4 ;  /* 0x00000004ff028424 */ /* 0x000fe400078e00ff */
[----:B------:R-:W-:-:S04]  /*0150*/  @!P0 IMAD.WIDE.U32 R4, R14, R4, c[0x0][0x580] ;  /* 0x000160000e048625 */ /* 0x000fc800078e0004 */
[C---:B------:R-:W-:Y:S01]  /*0160*/  @!P0 IMAD.WIDE.U32 R2, R14.reuse, R2, c[0x0][0x578] ;  /* 0x00015e000e028625 */ /* 0x040fe200078e0002 */
[----:B------:R-:W2:Y:S04]  /*0170*/  @!P0 LDG.E R8, [R4.64] ;  /* 0x0000000604088981 */ /* 0x000ea8000c1e1900 */
[----:B------:R-:W2:Y:S01]  /*0180*/  @!P0 LDG.E R7, [R2.64] ;  /* 0x0000000602078981 */ /* 0x000ea2000c1e1900 */
[C---:B------:R-:W-:Y:S01]  /*0190*/  ISETP.NE.AND P5, PT, R14.reuse, RZ, PT ;  /* 0x000000ff0e00720c */ /* 0x040fe20003fa5270 */
[----:B------:R-:W1:Y:S01]  /*01a0*/  S2UR UR4, SR_CTAID.X ;  /* 0x00000000000479c3 */ /* 0x000e620000002500 */
[C---:B------:R-:W-:Y:S02]  /*01b0*/  ISETP.GE.U32.AND P4, PT, R14.reuse, 0x2, PT ;  /* 0x000000020e00780c */ /* 0x040fe40003f86070 */
[----:B------:R-:W-:-:S02]  /*01c0*/  ISETP.GE.U32.AND P3, PT, R14, 0x4, PT ;  /* 0x000000040e00780c */ /* 0x000fc40003f66070 */
[C---:B------:R-:W-:Y:S02]  /*01d0*/  ISETP.GE.U32.AND P2, PT, R14.reuse, 0x8, PT ;  /* 0x000000080e00780c */ /* 0x040fe40003f46070 */
[----:B------:R-:W-:Y:S01]  /*01e0*/  ISETP.GE.U32.AND P1, PT, R14, 0x10, PT ;  /* 0x000000100e00780c */ /* 0x000fe20003f26070 */
[----:B--2---:R-:W-:-:S05]  /*01f0*/  IMAD R4, R8, R7, RZ ;  /* 0x0000000708047224 */ /* 0x004fca00078e02ff */
[----:B------:R-:W2:Y:S02]  /*0200*/  SHFL.UP PT, R0, R4, 0x1, RZ ;  /* 0x0420000004007989 */ /* 0x000ea400000e00ff */
[----:B--2---:R-:W-:-:S05]  /*0210*/  SEL R0, R0, RZ, P5 ;  /* 0x000000ff00007207 */ /* 0x004fca0002800000 */
[----:B------:R-:W-:-:S05]  /*0220*/  IMAD.IADD R4, R4, 0x1, R0 ;  /* 0x0000000104047824 */ /* 0x000fca00078e0200 */
        /* <DEDUP_REMOVED lines=12> */
[----:B------:R-:W2:Y:S02]  /*02f0*/  SHFL.IDX PT, R6, R4, 0x1f, 0x1f ;  /* 0x03e01f0004067f89 */ /* 0x000ea400000e0000 */
[----:B--2---:R-:W-:-:S04]  /*0300*/  IMAD R6, R6, c[0x0][0x538], RZ ;  /* 0x00014e0006067a24 */ /* 0x004fc800078e02ff */
[----:B------:R-:W-:Y:S01]  /*0310*/  IMAD.MOV.U32 R0, RZ, RZ, R6 ;  /* 0x000000ffff007224 */ /* 0x000fe200078e0006 */
[----:B-1----:R-:W-:-:S13]  /*0320*/  ISETP.GT.AND P0, PT, R6, UR4, PT ;  /* 0x0000000406007c0c */ /* 0x002fda000bf04270 */
[----:B------:R-:W-:Y:S05]  /*0330*/  @P0 BRA `(.L_x_24) ;  /* 0x0000027000000947 */ /* 0x000fea0003800000 */
[----:B------:R-:W-:Y:S02]  /*0340*/  MOV R6, R0 ;  /* 0x0000000000067202 */ /* 0x000fe40000000f00 */
[----:B------:R-:W-:-:S04]  /*0350*/  MOV R9, RZ ;  /* 0x000000ff00097202 */ /* 0x000fc80000000f00 */
.L_x_28:
[----:B------:R-:W-:-:S04]  /*0360*/  IADD3 R0, R9, 0x1f, RZ ;  /* 0x0000001f09007810 */ /* 0x000fc80007ffe0ff */
[----:B------:R-:W-:-:S13]  /*0370*/  ISETP.GE.AND P0, PT, R0, c[0x0][0x53c], PT ;  /* 0x00014f0000007a0c */ /* 0x000fda0003f06270 */
[----:B------:R-:W-:Y:S05]  /*0380*/  @P0 BRA `(.L_x_25) ;  /* 0x0000078000000947 */ /* 0x000fea0003800000 */
[----:B------:R-:W-:Y:S01]  /*0390*/  MOV R9, R0 ;  /* 0x0000000000097202 */ /* 0x000fe20000000f00 */
[----:B------:R-:W-:Y:S01]  /*03a0*/  IMAD.MOV.U32 R7, RZ, RZ, RZ ;  /* 0x000000ffff077224 */ /* 0x000fe200078e00ff */
[----:B------:R-:W-:Y:S02]  /*03b0*/  MOV R8, RZ ;  /* 0x000000ff00087202 */ /* 0x000fe40000000f00 */
[----:B------:R-:W-:-:S04]  /*03c0*/  IADD3 R0, R14, R9, RZ ;  /* 0x000000090e007210 */ /* 0x000fc80007ffe0ff */
[----:B------:R-:W-:-:S13]  /*03d0*/  ISETP.GE.OR P0, PT, R0, c[0x0][0x53c], !P6 ;  /* 0x00014f0000007a0c */ /* 0x000fda0007706670 */
[----:B------:R-:W-:Y:S01]  /*03e0*/  @!P0 MOV R2, 0x4 ;  /* 0x0000000400028802 */ /* 0x000fe20000000f00 */
[----:B------:R-:W-:-:S04]  /*03f0*/  @!P0 IMAD.MOV.U32 R3, RZ, RZ, 0x4 ;  /* 0x00000004ff038424 */ /* 0x000fc800078e00ff */
[----:B------:R-:W-:-:S04]  /*0400*/  @!P0 IMAD.WIDE R4, R0, R2, c[0x0][0x580] ;  /* 0x0001600000048625 */ /* 0x000fc800078e0202 */
[----:B------:R-:W-:Y:S01]  /*0410*/  @!P0 IMAD.WIDE R2, R0, R3, c[0x0][0x578] ;  /* 0x00015e0000028625 */ /* 0x000fe200078e0203 */
[----:B------:R-:W2:Y:S04]  /*0420*/  @!P0 LDG.E R8, [R4.64] ;  /* 0x0000000604088981 */ /* 0x000ea8000c1e1900 */
[----:B------:R-:W2:Y:S02]  /*0430*/  @!P0 LDG.E R7, [R2.64] ;  /* 0x0000000602078981 */ /* 0x000ea4000c1e1900 */
[----:B--2---:R-:W-:Y:S01]  /*0440*/  IMAD R5, R8, R7, RZ ;  /* 0x0000000708057224 */ /* 0x004fe200078e02ff */
[----:B------:R-:W-:Y:S05]  /*0450*/  BRA.DIV ~URZ, `(.L_x_26) ;  /* 0x0000d9f27f007947 */ /* 0x000fea000b800000 */
[----:B------:R1:W2:Y:S02]  /*0460*/  SHFL.UP PT, R0, R5, 0x1, RZ ;  /* 0x0420000005007989 */ /* 0x0002a400000e00ff */
.L_x_144:
[----:B--2---:R-:W-:-:S04]  /*0470*/  SEL R0, R0, RZ, P5 ;  /* 0x000000ff00007207 */ /* 0x004fc80002800000 */
[----:B-1----:R-:W-:Y:S01]  /*0480*/  IADD3 R5, R5, R0, RZ ;  /* 0x0000000005057210 */ /* 0x002fe20007ffe0ff */
[----:B------:R-:W-:Y:S05]  /*0490*/  BRA.DIV ~URZ, `(.L_x_27) ;  /* 0x0000da127f007947 */ /* 0x000fea000b800000 */
[----:B------:R-:W1:Y:S02]  /*04a0*/  SHFL.UP PT, R0, R5, 0x2, RZ ;  /* 0x0440000005007989 */ /* 0x000e6400000e00ff */
[----:B-1----:R-:W-:-:S05]  /*04b0*/  SEL R0, R0, RZ, P4 ;  /* 0x000000ff00007207 */ /* 0x002fca0002000000 */
[----:B------:R-:W-:-:S05]  /*04c0*/  IMAD.IADD R0, R5, 0x1, R0 ;  /* 0x0000000105007824 */ /* 0x000fca00078e0200 */
        /* <DEDUP_REMOVED lines=9> */
[----:B------:R1:W2:Y:S02]  /*0560*/  SHFL.IDX PT, R0, R4, 0x1f, 0x1f ;  /* 0x03e01f0004007f89 */ /* 0x0002a400000e0000 */
.L_x_145:
[----:B--2---:R-:W-:-:S05]  /*0570*/  IMAD R0, R0, c[0x0][0x538], RZ ;  /* 0x00014e0000007a24 */ /* 0x004fca00078e02ff */
[----:B------:R-:W-:-:S04]  /*0580*/  IADD3 R6, R0, R6, RZ ;  /* 0x0000000600067210 */ /* 0x000fc80007ffe0ff */
[----:B------:R-:W-:-:S13]  /*0590*/  ISETP.GT.AND P0, PT, R6, UR4, PT ;  /* 0x0000000406007c0c */ /* 0x000fda000bf04270 */
[----:B-1----:R-:W-:Y:S05]  /*05a0*/  @!P0 BRA `(.L_x_28) ;  /* 0xfffffdb000008947 */ /* 0x002fea000383ffff */
.L_x_24:
[----:B------:R-:W-:-:S05]  /*05b0*/  IADD3 R12, -R0, R6, RZ ;  /* 0x00000006000c7210 */ /* 0x000fca0007ffe1ff */
[----:B------:R-:W-:-:S05]  /*05c0*/  IMAD R0, R4, c[0x0][0x538], R12 ;  /* 0x00014e0004007a24 */ /* 0x000fca00078e020c */
[----:B------:R-:W-:Y:S01]  /*05d0*/  ISETP.GT.AND P0, PT, R0, UR4, PT ;  /* 0x0000000400007c0c */ /* 0x000fe2000bf04270 */
[----:B------:R-:W-:-:S12]  /*05e0*/  BRA.DIV ~URZ, `(.L_x_29) ;  /* 0x0000da827f007947 */ /* 0x000fd8000b800000 */
[----:B------:R-:W-:-:S04]  /*05f0*/  VOTE.ANY R0, PT, !P0 ;  /* 0x0000000000007806 */ /* 0x000fc800040e0100 */
.L_x_146:
[----:B------:R1:W2:Y:S01]  /*0600*/  POPC R13, R0 ;  /* 0x00000000000d7309 */ /* 0x0002a20000000000 */
[----:B------:R-:W-:Y:S05]  /*0610*/  BRA.DIV ~URZ, `(.L_x_30) ;  /* 0x0000da927f007947 */ /* 0x000fea000b800000 */
[----:B--2---:R2:W3:Y:S01]  /*0620*/  SHFL.IDX PT, R11, R8, R13, 0x1f ;  /* 0x00001f0d080b7589 */ /* 0x0044e200000e0000 */
[----:B------:R-:W-:-:S03]  /*0630*/  MOV R6, RZ ;  /* 0x000000ff00067202 */ /* 0x000fc60000000f00 */
[----:B------:R2:W4:Y:S04]  /*0640*/  SHFL.IDX PT, R10, R7, R13, 0x1f ;  /* 0x00001f0d070a7589 */ /* 0x00052800000e0000 */
.L_x_147:
[----:B------:R-:W-:Y:S01]  /*0650*/  ISETP.NE.AND P0, PT, R0, RZ, PT ;  /* 0x000000ff0000720c */ /* 0x000fe20003f05270 */
[----:B------:R-:W-:-:S12]  /*0660*/  BSSY B0, `(.L_x_31) ;  /* 0x0000005000007945 */ /* 0x000fd80003800000 */
[----:B------:R-:W-:Y:S05]  /*0670*/  @!P0 BRA `(.L_x_32) ;  /* 0x0000003000008947 */ /* 0x000fea0003800000 */
[----:B------:R-:W-:Y:S01]  /*0680*/  IADD3 R29, R13, -0x1, RZ ;  /* 0xffffffff0d1d7810 */ /* 0x000fe20007ffe0ff */
[----:B------:R-:W-:Y:S05]  /*0690*/  BRA.DIV ~URZ, `(.L_x_33) ;  /* 0x0000daf27f007947 */ /* 0x000fea000b800000 */
[----:B------:R1:W2:Y:S02]  /*06a0*/  SHFL.IDX PT, R6, R4, R29, 0x1f ;  /* 0x00001f1d04067589 */ /* 0x0002a400000e0000 */
.L_x_32:
[----:B------:R-:W-:Y:S05]  /*06b0*/  BSYNC B0 ;  /* 0x0000000000007941 */ /* 0x000fea0003800000 */
.L_x_31:
[----:B-1-3--:R-:W-:Y:S01]  /*06c0*/  IABS R0, R11 ;  /* 0x0000000b00007213 */ /* 0x00afe20000000000 */
[----:B--2---:R-:W-:-:S04]  /*06d0*/  IMAD R4, R6, c[0x0][0x538], R12 ;  /* 0x00014e0006047a24 */ /* 0x004fc800078e020c */
[----:B------:R-:W-:Y:S01]  /*06e0*/  IMAD.MOV.U32 R5, RZ, RZ, R0 ;  /* 0x000000ffff057224 */ /* 0x000fe200078e0000 */
[----:B----4-:R-:W-:Y:S01]  /*06f0*/  IABS R0, R10 ;  /* 0x0000000a00007213 */ /* 0x010fe20000000000 */
[----:B------:R1:W-:Y:S01]  /*0700*/  STL [R1], R4 ;  /* 0x0000000401007387 */ /* 0x0003e20000100800 */
[----:B------:R-:W-:Y:S01]  /*0710*/  IADD3 R12, -R4, UR4, RZ ;  /* 0x00000004040c7c10 */ /* 0x000fe2000fffe1ff */
[----:B------:R-:W2:Y:S02]  /*0720*/  I2F.RP R2, R5 ;  /* 0x0000000500027306 */ /* 0x000ea40000209400 */
[----:B------:R-:W-:Y:S01]  /*0730*/  IMAD.MOV.U32 R7, RZ, RZ, R0 ;  /* 0x000000ffff077224 */ /* 0x000fe200078e0000 */
[----:B------:R-:W-:Y:S02]  /*0740*/  IABS R6, R12 ;  /* 0x0000000c00067213 */ /* 0x000fe40000000000 */
[----:B------:R-:W-:-:S03]  /*0750*/  IABS R0, R11 ;  /* 0x0000000b00007213 */ /* 0x000fc60000000000 */
[----:B------:R-:W-:Y:S01]  /*0760*/  I2F.RP R8, R7 ;  /* 0x0000000700087306 */ /* 0x000fe20000209400 */
[----:B------:R-:W-:-:S07]  /*0770*/  IADD3 R0, RZ, -R0, RZ ;  /* 0x80000000ff007210 */ /* 0x000fce0007ffe0ff */
[----:B--2---:R-:W2:Y:S02]  /*0780*/  MUFU.RCP R2, R2 ;  /* 0x0000000200027308 */ /* 0x004ea40000001000 */
[----:B--2---:R-:W-:-:S06]  /*0790*/  IADD3 R2, R2, 0xffffffe, RZ ;  /* 0x0ffffffe02027810 */ /* 0x004fcc0007ffe0ff */
[----:B------:R-:W2:Y:S02]  /*07a0*/  F2I.FTZ.U32.TRUNC.NTZ R3, R2 ;  /* 0x0000000200037305 */ /* 0x000ea4000021f000 */
[----:B--2---:R-:W-:-:S04]  /*07b0*/  IMAD.MOV R2, RZ, RZ, -R3 ;  /* 0x000000ffff027224 */ /* 0x004fc800078e0a03 */
[----:B-1----:R-:W-:Y:S02]  /*07c0*/  IMAD R4, R2, R5, RZ ;  /* 0x0000000502047224 */ /* 0x002fe400078e02ff */
[----:B------:R-:W-:-:S04]  /*07d0*/  IMAD.MOV.U32 R2, RZ, RZ, RZ ;  /* 0x000000ffff027224 */ /* 0x000fc800078e00ff */
[----:B------:R-:W-:-:S04]  /*07e0*/  IMAD.HI.U32 R2, R3, R4, R2 ;  /* 0x0000000403027227 */ /* 0x000fc800078e0002 */
[----:B------:R-:W-:-:S04]  /*07f0*/  IMAD.MOV.U32 R3, RZ, RZ, R6 ;  /* 0x000000ffff037224 */ /* 0x000fc800078e0006 */
[----:B------:R-:W-:-:S04]  /*0800*/  IMAD.HI.U32 R2, R2, R3, RZ ;  /* 0x0000000302027227 */ /* 0x000fc800078e00ff */
[----:B------:R-:W-:Y:S02]  /*0810*/  IMAD R0, R2, R0, R3 ;  /* 0x0000000002007224 */ /* 0x000fe400078e0203 */
[----:B------:R-:W1:Y:S03]  /*0820*/  MUFU.RCP R3, R8 ;  /* 0x0000000800037308 */ /* 0x000e660000001000 */
[----:B------:R-:W-:-:S13]  /*0830*/  ISETP.GT.U32.AND P1, PT, R5, R0, PT ;  /* 0x000000000500720c */ /* 0x000fda0003f24070 */
[----:B------:R-:W-:Y:S01]  /*0840*/  @!P1 IMAD.IADD R0, R0, 0x1, -R5 ;  /* 0x0000000100009824 */ /* 0x000fe200078e0a05 */
[----:B-1----:R-:W-:Y:S02]  /*0850*/  IADD3 R3, R3, 0xffffffe, RZ ;  /* 0x0ffffffe03037810 */ /* 0x002fe40007ffe0ff */
[----:B------:R-:W-:Y:S02]  /*0860*/  @!P1 IADD3 R2, R2, 0x1, RZ ;  /* 0x0000000102029810 */ /* 0x000fe40007ffe0ff */
[----:B------:R-:W-:Y:S02]  /*0870*/  ISETP.GE.U32.AND P2, PT, R0, R5, PT ;  /* 0x000000050000720c */ /* 0x000fe40003f46070 */
[----:B------:R-:W1:Y:S01]  /*0880*/  F2I.FTZ.U32.TRUNC.NTZ R3, R3 ;  /* 0x0000000300037305 */ /* 0x000e62000021f000 */
[----:B------:R-:W-:Y:S02]  /*0890*/  LOP3.LUT R0, R12, R11, RZ, 0x3c, !PT ;  /* 0x0000000b0c007212 */ /* 0x000fe400078e3cff */
[----:B------:R-:W-:-:S02]  /*08a0*/  ISETP.NE.AND P1, PT, R11, RZ, PT ;  /* 0x000000ff0b00720c */ /* 0x000fc40003f25270 */
[----:B------:R-:W-:-:S06]  /*08b0*/  ISETP.GE.AND P0, PT, R0, RZ, PT ;  /* 0x000000ff0000720c */ /* 0x000fcc0003f06270 */
[----:B------:R-:W-:Y:S02]  /*08c0*/  @P2 IADD3 R2, R2, 0x1, RZ ;  /* 0x0000000102022810 */ /* 0x000fe40007ffe0ff */
[----:B-1----:R-:W-:-:S03]  /*08d0*/  IADD3 R0, RZ, -R3, RZ ;  /* 0x80000003ff007210 */ /* 0x002fc60007ffe0ff */
[----:B------:R-:W-:Y:S01]  /*08e0*/  IMAD.MOV.U32 R4, RZ, RZ, R2 ;  /* 0x000000ffff047224 */ /* 0x000fe200078e0002 */
[----:B------:R-:W-:-:S03]  /*08f0*/  MOV R2, RZ ;  /* 0x000000ff00027202 */ /* 0x000fc60000000f00 */
[----:B------:R-:W-:Y:S01]  /*0900*/  @!P0 IMAD.MOV R4, RZ, RZ, -R4 ;  /* 0x000000ffff048224 */ /* 0x000fe200078e0a04 */
[----:B------:R-:W-:Y:S01]  /*0910*/  @!P1 LOP3.LUT R4, RZ, R11, RZ, 0x33, !PT ;  /* 0x0000000bff049212 */ /* 0x000fe200078e33ff */
[----:B------:R-:W-:Y:S01]  /*0920*/  IMAD.MOV.U32 R5, RZ, RZ, R0 ;  /* 0x000000ffff057224 */ /* 0x000fe200078e0000 */
[----:B------:R-:W-:Y:S02]  /*0930*/  IABS R0, R10 ;  /* 0x0000000a00007213 */ /* 0x000fe40000000000 */
[----:B------:R-:W-:Y:S01]  /*0940*/  IABS R8, R4 ;  /* 0x0000000400087213 */ /* 0x000fe20000000000 */
[----:B------:R-:W-:Y:S02]  /*0950*/  IMAD R5, R5, R7, RZ ;  /* 0x0000000705057224 */ /* 0x000fe400078e02ff */
[----:B------:R-:W-:Y:S02]  /*0960*/  IMAD.MOV R6, RZ, RZ, -R0 ;  /* 0x000000ffff067224 */ /* 0x000fe400078e0a00 */
[----:B------:R-:W-:-:S04]  /*0970*/  IMAD.HI.U32 R0, R3, R5, R2 ;  /* 0x0000000503007227 */ /* 0x000fc800078e0002 */
[----:B------:R-:W-:Y:S02]  /*0980*/  IMAD.MOV.U32 R2, RZ, RZ, R8 ;  /* 0x000000ffff027224 */ /* 0x000fe400078e0008 */
[----:B------:R-:W-:Y:S02]  /*0990*/  IMAD.MOV.U32 R3, RZ, RZ, R6 ;  /* 0x000000ffff037224 */ /* 0x000fe400078e0006 */
[----:B------:R-:W-:-:S04]  /*09a0*/  IMAD.HI.U32 R0, R0, R2, RZ ;  /* 0x0000000200007227 */ /* 0x000fc800078e00ff */
[----:B------:R-:W-:Y:S02]  /*09b0*/  IMAD R2, R0, R3, R2 ;  /* 0x0000000300027224 */ /* 0x000fe400078e0202 */
[----:B------:R-:W-:-:S03]  /*09c0*/  IMAD R3, R4, R11, RZ ;  /* 0x0000000b04037224 */ /* 0x000fc600078e02ff */
[----:B------:R-:W-:Y:S02]  /*09d0*/  ISETP.GT.U32.AND P1, PT, R7, R2, PT ;  /* 0x000000020700720c */ /* 0x000fe40003f24070 */
[----:B------:R-:W-:-:S11]  /*09e0*/  IADD3 R3, R12, -R3, RZ ;  /* 0x800000030c037210 */ /* 0x000fd60007ffe0ff */
[----:B------:R-:W-:Y:S01]  /*09f0*/  @!P1 IMAD.IADD R2, R2, 0x1, -R7 ;  /* 0x0000000102029824 */ /* 0x000fe200078e0a07 */
[----:B------:R-:W-:Y:S02]  /*0a00*/  @!P1 IADD3 R0, R0, 0x1, RZ ;  /* 0x0000000100009810 */ /* 0x000fe40007ffe0ff */
[----:B------:R-:W-:Y:S02]  /*0a10*/  ISETP.NE.AND P1, PT, R10, RZ, PT ;  /* 0x000000ff0a00720c */ /* 0x000fe40003f25270 */
[----:B------:R-:W-:Y:S02]  /*0a20*/  ISETP.GE.U32.AND P2, PT, R2, R7, PT ;  /* 0x000000070200720c */ /* 0x000fe40003f46070 */
[----:B------:R-:W-:-:S04]  /*0a30*/  LOP3.LUT R2, R4, R10, RZ, 0x3c, !PT ;  /* 0x0000000a04027212 */ /* 0x000fc800078e3cff */
[----:B------:R-:W-:-:S07]  /*0a40*/  ISETP.GE.AND P0, PT, R2, RZ, PT ;  /* 0x000000ff0200720c */ /* 0x000fce0003f06270 */
[----:B------:R-:W-:-:S06]  /*0a50*/  @P2 IADD3 R0, R0, 0x1, RZ ;  /* 0x0000000100002810 */ /* 0x000fcc0007ffe0ff */
[----:B------:R-:W-:Y:S02]  /*0a60*/  @!P0 IADD3 R0, -R0, RZ, RZ ;  /* 0x000000ff00008210 */ /* 0x000fe40007ffe1ff */
[----:B------:R-:W-:-:S05]  /*0a70*/  @!P1 LOP3.LUT R0, RZ, R10, RZ, 0x33, !PT ;  /* 0x0000000aff009212 */ /* 0x000fca00078e33ff */
[--C-:B------:R-:W-:Y:S02]  /*0a80*/  IMAD.MOV R2, RZ, RZ, -R0.reuse ;  /* 0x000000ffff027224 */ /* 0x100fe400078e0a00 */
[C---:B------:R-:W-:Y:S02]  /*0a90*/  IMAD R0, R10.reuse, 0x1000000, R0 ;  /* 0x010000000a007824 */ /* 0x040fe400078e0200 */
[----:B------:R-:W-:Y:S02]  /*0aa0*/  IMAD R2, R10, R2, R4 ;  /* 0x000000020a027224 */ /* 0x000fe400078e0204 */
[----:B------:R-:W-:Y:S02]  /*0ab0*/  IMAD.IADD R4, R13, 0x1, R9 ;  /* 0x000000010d047824 */ /* 0x000fe400078e0209 */
[----:B------:R-:W-:-:S03]  /*0ac0*/  IMAD R0, R2, 0x10000, R0 ;  /* 0x0001000002007824 */ /* 0x000fc600078e0200 */
[----:B------:R1:W-:Y:S04]  /*0ad0*/  STL [R1+0xc], R4 ;  /* 0x00000c0401007387 */ /* 0x0003e80000100800 */
[----:B------:R1:W-:Y:S04]  /*0ae0*/  STL [R1+0x8], R0 ;  /* 0x0000080001007387 */ /* 0x0003e80000100800 */
[----:B------:R1:W-:Y:S01]  /*0af0*/  STL [R1+0x4], R3 ;  /* 0x0000040301007387 */ /* 0x0003e20000100800 */
[----:B------:R-:W-:Y:S05]  /*0b00*/  BRA `(.L_x_34) ;  /* 0x0000006000007947 */ /* 0x000fea0003800000 */
.L_x_25:
[----:B------:R-:W-:Y:S01]  /*0b10*/  MOV R0, UR4 ;  /* 0x0000000400007c02 */ /* 0x000fe20008000f00 */
[----:B------:R-:W-:Y:S04]  /*0b20*/  STL [R1+0x4], RZ ;  /* 0x000004ff01007387 */ /* 0x000fe80000100800 */
[----:B------:R1:W-:Y:S04]  /*0b30*/  STL [R1], R0 ;  /* 0x0000000001007387 */ /* 0x0003e80000100800 */
[----:B------:R2:W-:Y:S01]  /*0b40*/  STL [R1+0x8], RZ ;  /* 0x000008ff01007387 */ /* 0x0005e20000100800 */
[----:B-1----:R-:W-:-:S05]  /*0b50*/  MOV R0, c[0x0][0x53c] ;  /* 0x00014f0000007a02 */ /* 0x002fca0000000f00 */
[----:B------:R2:W-:Y:S02]  /*0b60*/  STL [R1+0xc], R0 ;  /* 0x00000c0001007387 */ /* 0x0005e40000100800 */
.L_x_34:
[----:B-1----:R-:W3:Y:S04]  /*0b70*/  LDL R4, [R1] ;  /* 0x0000000001047983 */ /* 0x002ee80000100800 */
[----:B------:R-:W3:Y:S04]  /*0b80*/  LDL R5, [R1+0x4] ;  /* 0x0000040001057983 */ /* 0x000ee80000100800 */
[----:B------:R-:W3:Y:S04]  /*0b90*/  LDL R6, [R1+0x8] ;  /* 0x0000080001067983 */ /* 0x000ee80000100800 */
[----:B------:R-:W3:Y:S01]  /*0ba0*/  LDL R7, [R1+0xc] ;  /* 0x00000c0001077983 */ /* 0x000ee20000100800 */
[----:B------:R-:W-:Y:S01]  /*0bb0*/  ISETP.NE.AND P0, PT, R14, RZ, PT ;  /* 0x000000ff0e00720c */ /* 0x000fe20003f05270 */
[----:B------:R-:W-:-:S12]  /*0bc0*/  WARPSYNC 0xffffffff ;  /* 0xffffffff00007948 */ /* 0x000fd80003800000 */
[----:B---3--:R1:W-:Y:S04]  /*0bd0*/  @!P0 STS.128 [0xc080], R4 ;  /* 0x00c08004ff008388 */ /* 0x0083e80000000c00 */
[----:B------:R-:W-:Y:S06]  /*0be0*/  BAR.ARV 0x5, 0x80 ;  /* 0x0142000000007b1d */ /* 0x000fec0000002000 */
.L_x_23:
[----:B--2---:R-:W2:Y:S02]  /*0bf0*/  LDL R0, [R1+0xc] ;  /* 0x00000c0001007983 */ /* 0x004ea40000100800 */
[----:B--2---:R-:W-:-:S13]  /*0c00*/  ISETP.GE.AND P0, PT, R0, c[0x0][0x53c], PT ;  /* 0x00014f0000007a0c */ /* 0x004fda0003f06270 */
[----:B------:R-:W-:Y:S05]  /*0c10*/  @P0 EXIT ;  /* 0x000000000000094d */ /* 0x000fea0003800000 */
[----:B------:R-:W2:Y:S01]  /*0c20*/  S2R R11, SR_TID.X ;  /* 0x00000000000b7919 */ /* 0x000ea20000002100 */
[----:B------:R-:W-:Y:S02]  /*0c30*/  ULDC UR5, c[0x0][0x2ac] ;  /* 0x0000ab0000057ab9 */ /* 0x000fe40000000800 */
[----:B------:R-:W-:Y:S02]  /*0c40*/  ULDC UR4, c[0x0][0x1d0] ;  /* 0x0000740000047ab9 */ /* 0x000fe40000000800 */
[----:B------:R-:W-:Y:S01]  /*0c50*/  UIMAD UR5, UR5, UR4, URZ ;  /* 0x00000004050572a4 */ /* 0x000fe2000f8e023f */
[----:B--2---:R-:W-:-:S04]  /*0c60*/  SHF.R.S32.HI R9, RZ, 0x1f, R11 ;  /* 0x0000001fff097819 */ /* 0x004fc8000001140b */
[CC--:B------:R-:W-:Y:S02]  /*0c70*/  LEA.HI R2, R9.reuse, R11.reuse, RZ, 0x4 ;  /* 0x0000000b09027211 */ /* 0x0c0fe400078f20ff */
[CC--:B------:R-:W-:Y:S02]  /*0c80*/  LEA.HI R17, R9.reuse, R11.reuse, RZ, 0x3 ;  /* 0x0000000b09117211 */ /* 0x0c0fe400078f18ff */
[----:B-1----:R-:W-:Y:S02]  /*0c90*/  SHF.R.S32.HI R4, RZ, 0x4, R2 ;  /* 0x00000004ff047819 */ /* 0x002fe40000011402 */
[----:B------:R-:W-:Y:S02]  /*0ca0*/  LEA.HI R8, R9, R11, RZ, 0x2 ;  /* 0x0000000b09087211 */ /* 0x000fe400078f10ff */
[C---:B------:R-:W-:Y:S02]  /*0cb0*/  LEA.HI R0, R2.reuse, R4, RZ, 0x1 ;  /* 0x0000000402007211 */ /* 0x040fe400078f08ff */
[----:B------:R-:W-:-:S02]  /*0cc0*/  LOP3.LUT R2, R2, 0xfffffff0, RZ, 0xc0, !PT ;  /* 0xfffffff002027812 */ /* 0x000fc400078ec0ff */
[----:B------:R-:W-:Y:S02]  /*0cd0*/  SHF.R.S32.HI R5, RZ, 0x3, R17 ;  /* 0x00000003ff057819 */ /* 0x000fe40000011411 */
[----:B------:R-:W-:Y:S01]  /*0ce0*/  LOP3.LUT R3, R0, 0xfffffffe, RZ, 0xc0, !PT ;  /* 0xfffffffe00037812 */ /* 0x000fe200078ec0ff */
[----:B------:R-:W-:Y:S01]  /*0cf0*/  IMAD.IADD R0, R11, 0x1, -R2 ;  /* 0x000000010b007824 */ /* 0x000fe200078e0a02 */
[----:B------:R-:W-:Y:S01]  /*0d00*/  LOP3.LUT R235, R8, 0xfffffffc, RZ, 0xc0, !PT ;  /* 0xfffffffc08eb7812 */ /* 0x000fe200078ec0ff */
[----:B------:R-:W-:Y:S01]  /*0d10*/  IMAD.SHL.U32 R2, R5, 0x40, RZ ;  /* 0x0000004005027824 */ /* 0x000fe200078e00ff */
[----:B------:R-:W-:Y:S01]  /*0d20*/  LEA.HI R5, R9, R11, RZ, 0x5 ;  /* 0x0000000b09057211 */ /* 0x000fe200078f28ff */
[----:B------:R-:W-:Y:S01]  /*0d30*/  IMAD.IADD R12, R4, 0x1, -R3 ;  /* 0x00000001040c7824 */ /* 0x000fe200078e0a03 */
[----:B------:R-:W-:Y:S01]  /*0d40*/  LEA.HI R7, R0, R0, RZ, 0x1 ;  /* 0x0000000000077211 */ /* 0x000fe200078f08ff */
[----:B------:R-:W-:Y:S01]  /*0d50*/  IMAD.IADD R235, R11, 0x1, -R235 ;  /* 0x000000010beb7824 */ /* 0x000fe200078e0aeb */
[----:B------:R-:W-:-:S02]  /*0d60*/  LOP3.LUT R2, R2, 0xc0, RZ, 0xc0, !PT ;  /* 0x000000c002027812 */ /* 0x000fc400078ec0ff */
[----:B------:R-:W-:Y:S01]  /*0d70*/  LOP3.LUT R4, R7, 0x7fffffe, RZ, 0xc0, !PT ;  /* 0x07fffffe07047812 */ /* 0x000fe200078ec0ff */
[----:B------:R-:W-:Y:S01]  /*0d80*/  IMAD.SHL.U32 R204, R235, 0x8, RZ ;  /* 0x00000008ebcc7824 */ /* 0x000fe200078e00ff */
[----:B------:R-:W-:Y:S02]  /*0d90*/  SHF.R.S32.HI R6, RZ, 0x1f, R0 ;  /* 0x0000001fff067819 */ /* 0x000fe40000011400 */
[----:B------:R-:W-:Y:S01]  /*0da0*/  SHF.R.U32.HI R3, RZ, 0x3, R2 ;  /* 0x00000003ff037819 */ /* 0x000fe20000011602 */
[----:B------:R-:W-:Y:S01]  /*0db0*/  IMAD.IADD R14, R0, 0x1, -R4 ;  /* 0x00000001000e7824 */ /* 0x000fe200078e0a04 */
[----:B------:R-:W-:Y:S02]  /*0dc0*/  LOP3.LUT R2, R2, 0x18, R204, 0xf8, !PT ;  /* 0x0000001802027812 */ /* 0x000fe400078ef8cc */
[----:B------:R-:W-:Y:S02]  /*0dd0*/  LEA.HI R16, R6, R0, RZ, 0x3 ;  /* 0x0000000006107211 */ /* 0x000fe400078f18ff */
[----:B------:R-:W-:-:S02]  /*0de0*/  LOP3.LUT R0, R5, 0xffffffe0, RZ, 0xc0, !PT ;  /* 0xffffffe005007812 */ /* 0x000fc400078ec0ff */
[----:B------:R-:W-:Y:S02]  /*0df0*/  SHF.R.S32.HI R238, RZ, 0x2, R8 ;  /* 0x00000002ffee7819 */ /* 0x000fe40000011408 */
[----:B------:R-:W-:Y:S01]  /*0e00*/  LOP3.LUT R4, R17, 0xfffffff8, RZ, 0xc0, !PT ;  /* 0xfffffff811047812 */ /* 0x000fe200078ec0ff */
[C---:B------:R-:W-:Y:S01]  /*0e10*/  IMAD.IADD R19, R11.reuse, 0x1, -R0 ;  /* 0x000000010b137824 */ /* 0x040fe200078e0a00 */
[----:B------:R-:W-:Y:S02]  /*0e20*/  LOP3.LUT R10, R2, R3, RZ, 0x3c, !PT ;  /* 0x00000003020a7212 */ /* 0x000fe400078e3cff */
[--C-:B------:R-:W-:Y:S01]  /*0e30*/  SHF.R.S32.HI R6, RZ, 0x5, R5.reuse ;  /* 0x00000005ff067819 */ /* 0x100fe20000011405 */
[----:B------:R-:W-:Y:S01]  /*0e40*/  IMAD.IADD R4, R11, 0x1, -R4 ;  /* 0x000000010b047824 */ /* 0x000fe200078e0a04 */
[----:B------:R-:W-:Y:S02]  /*0e50*/  SHF.R.S32.HI R2, RZ, 0x1f, R5 ;  /* 0x0000001fff027819 */ /* 0x000fe40000011405 */
[----:B------:R-:W-:-:S02]  /*0e60*/  LEA.HI R3, R8, R238, RZ, 0x1 ;  /* 0x000000ee08037211 */ /* 0x000fc400078f08ff */
[----:B------:R-:W-:Y:S02]  /*0e70*/  LEA.HI R0, R2, R6, RZ, 0x2 ;  /* 0x0000000602007211 */ /* 0x000fe400078f10ff */
[----:B------:R-:W-:Y:S02]  /*0e80*/  LOP3.LUT R2, R3, 0x7fffffe, RZ, 0xc0, !PT ;  /* 0x07fffffe03027812 */ /* 0x000fe400078ec0ff */
[----:B------:R-:W-:Y:S02]  /*0e90*/  SHF.R.S32.HI R9, RZ, 0x1f, R8 ;  /* 0x0000001fff097819 */ /* 0x000fe40000011408 */
[----:B------:R-:W-:Y:S01]  /*0ea0*/  SHF.R.S32.HI R3, RZ, 0x1f, R19 ;  /* 0x0000001fff037819 */ /* 0x000fe20000011413 */
[----:B------:R-:W-:Y:S01]  /*0eb0*/  IMAD.IADD R2, R238, 0x1, -R2 ;  /* 0x00000001ee027824 */ /* 0x000fe200078e0a02 */
[----:B------:R-:W-:Y:S02]  /*0ec0*/  LEA.HI R8, R4, R4, RZ, 0x1 ;  /* 0x0000000404087211 */ /* 0x000fe400078f08ff */
[----:B------:R-:W-:-:S02]  /*0ed0*/  LOP3.LUT R0, R0, 0xffffffc, RZ, 0xc0, !PT ;  /* 0x0ffffffc00007812 */ /* 0x000fc400078ec0ff */
[----:B------:R-:W-:Y:S02]  /*0ee0*/  LEA.HI R13, R3, R19, RZ, 0x2 ;  /* 0x00000013030d7211 */ /* 0x000fe400078f10ff */
[----:B------:R-:W-:Y:S01]  /*0ef0*/  LOP3.LUT R3, R8, 0x3fffffe, RZ, 0xc0, !PT ;  /* 0x03fffffe08037812 */ /* 0x000fe200078ec0ff */
[----:B------:R-:W-:Y:S01]  /*0f00*/  IMAD.IADD R5, R6, 0x1, -R0 ;  /* 0x0000000106057824 */ /* 0x000fe200078e0a00 */
[----:B------:R-:W-:Y:S01]  /*0f10*/  IADD3 R237, R204, 0x40, RZ ;  /* 0x00000040cced7810 */ /* 0x000fe20007ffe0ff */
[----:B------:R-:W-:Y:S01]  /*0f20*/  IMAD R0, R6, 0x8, R2 ;  /* 0x0000000806007824 */ /* 0x000fe200078e0202 */
[----:B------:R-:W-:Y:S01]  /*0f30*/  SHF.R.S32.HI R2, RZ, 0x2, R13 ;  /* 0x00000002ff027819 */ /* 0x000fe2000001140d */
[----:B------:R-:W-:Y:S01]  /*0f40*/  IMAD.IADD R11, R4, 0x1, -R3 ;  /* 0x00000001040b7824 */ /* 0x000fe200078e0a03 */
[----:B------:R-:W-:Y:S01]  /*0f50*/  LEA.HI R3, R9, R238, RZ, 0x3 ;  /* 0x000000ee09037211 */ /* 0x000fe200078f18ff */
[----:B------:R-:W-:Y:S01]  /*0f60*/  IMAD.U32 R4, R0, 0x20, R10 ;  /* 0x0000002000047824 */ /* 0x000fe200078e000a */
[----:B------:R-:W-:Y:S01]  /*0f70*/  LEA.HI R0, R235, R235, RZ, 0x1 ;  /* 0x000000ebeb007211 */ /* 0x000fe200078f08ff */
[----:B------:R-:W-:Y:S01]  /*0f80*/  IMAD R18, R5, 0x10, R2 ;  /* 0x0000001005127824 */ /* 0x000fe200078e0202 */
[----:B------:R-:W-:Y:S01]  /*0f90*/  LOP3.LUT R2, R3, 0xfffffff8, RZ, 0xc0, !PT ;  /* 0xfffffff803027812 */ /* 0x000fe200078ec0ff */
[----:B------:R-:W-:Y:S01]  /*0fa0*/  IMAD.SHL.U32 R6, R6, 0x200, RZ ;  /* 0x0000020006067824 */ /* 0x000fe200078e00ff */
[----:B------:R1:W-:Y:S01]  /*0fb0*/  STL [R1+0x5c], R4 ;  /* 0x00005c0401007387 */ /* 0x0003e20000100800 */
[----:B------:R-:W-:-:S02]  /*0fc0*/  SHF.R.S32.HI R9, RZ, 0x1, R7 ;  /* 0x00000001ff097819 */ /* 0x000fc40000011407 */
[----:B------:R-:W-:Y:S01]  /*0fd0*/  IMAD.IADD R3, R238, 0x1, -R2 ;  /* 0x00000001ee037824 */ /* 0x000fe200078e0a02 */
[----:B------:R-:W-:Y:S01]  /*0fe0*/  SHF.R.S32.HI R10, RZ, 0x1f, R7 ;  /* 0x0000001fff0a7819 */ /* 0x000fe20000011407 */
[----:B------:R-:W-:Y:S01]  /*0ff0*/  IMAD.SHL.U32 R2, R0, 0x20, RZ ;  /* 0x0000002000027824 */ /* 0x000fe200078e00ff */
[----:B------:R2:W-:Y:S01]  /*1000*/  STL [R1+0x90], R18 ;  /* 0x0000901201007387 */ /* 0x0005e20000100800 */
[----:B------:R-:W-:Y:S02]  /*1010*/  IADD3 R236, R204, 0x20, RZ ;  /* 0x00000020ccec7810 */ /* 0x000fe40007ffe0ff */
[----:B------:R-:W-:Y:S02]  /*1020*/  LEA.HI R7, R3, R3, RZ, 0x1 ;  /* 0x0000000303077211 */ /* 0x000fe400078f08ff */
[----:B------:R-:W-:Y:S02]  /*1030*/  LOP3.LUT R2, R2, 0xffffffc0, RZ, 0xc0, !PT ;  /* 0xffffffc002027812 */ /* 0x000fe400078ec0ff */
[----:B------:R-:W-:-:S02]  /*1040*/  LOP3.LUT R5, R7, 0x3fffffe, RZ, 0xc0, !PT ;  /* 0x03fffffe07057812 */ /* 0x000fc400078ec0ff */
[----:B-1----:R-:W-:Y:S02]  /*1050*/  LOP3.LUT R4, R0, 0x1ffffffe, RZ, 0xc0, !PT ;  /* 0x1ffffffe00047812 */ /* 0x002fe400078ec0ff */
[----:B------:R-:W-:Y:S01]  /*1060*/  SHF.R.S32.HI R0, RZ, 0x1, R8 ;  /* 0x00000001ff007819 */ /* 0x000fe20000011408 */
[----:B------:R-:W-:Y:S02]  /*1070*/  IMAD.IADD R8, R3, 0x1, -R5 ;  /* 0x0000000103087824 */ /* 0x000fe400078e0a05 */
[C---:B------:R-:W-:Y:S01]  /*1080*/  IMAD.IADD R4, R235.reuse, 0x1, -R4 ;  /* 0x00000001eb047824 */ /* 0x040fe200078e0a04 */
[C---:B------:R-:W-:Y:S01]  /*1090*/  LOP3.LUT P2, RZ, R0.reuse, 0x2, RZ, 0xc0, !PT ;  /* 0x0000000200ff7812 */ /* 0x040fe2000784c0ff */
[----:B------:R-:W-:Y:S02]  /*10a0*/  IMAD.SHL.U32 R0, R0, 0x40, RZ ;  /* 0x0000004000007824 */ /* 0x000fe400078e00ff */
[----:B------:R-:W-:Y:S01]  /*10b0*/  IMAD R15, R4, 0x8, R2 ;  /* 0x00000008040f7824 */ /* 0x000fe200078e0202 */
[----:B------:R-:W-:Y:S01]  /*10c0*/  LEA.HI R2, R10, R9, RZ, 0x2 ;  /* 0x000000090a027211 */ /* 0x000fe200078f10ff */
[----:B------:R-:W-:Y:S01]  /*10d0*/  IMAD R3, R235, 0x2, R6 ;  /* 0x00000002eb037824 */ /* 0x000fe200078e0206 */
[----:B------:R-:W-:-:S02]  /*10e0*/  LOP3.LUT R0, R0, 0xc0, RZ, 0xc0, !PT ;  /* 0x000000c000007812 */ /* 0x000fc400078ec0ff */
[----:B------:R-:W-:Y:S02]  /*10f0*/  LOP3.LUT R2, R2, 0xfffffffc, RZ, 0xc0, !PT ;  /* 0xfffffffc02027812 */ /* 0x000fe400078ec0ff */
[----:B------:R-:W-:Y:S02]  /*1100*/  LOP3.LUT R5, R0, 0x8, R17, 0xf8, !PT ;  /* 0x0000000800057812 */ /* 0x000fe400078ef811 */
[----:B------:R-:W-:Y:S01]  /*1110*/  SHF.R.U32.HI R4, RZ, 0x3, R0 ;  /* 0x00000003ff047819 */ /* 0x000fe20000011600 */
[----:B------:R-:W-:Y:S01]  /*1120*/  IMAD.IADD R2, R9, 0x1, -R2 ;  /* 0x0000000109027824 */ /* 0x000fe200078e0a02 */
[----:B------:R-:W-:Y:S01]  /*1130*/  SHF.R.S32.HI R0, RZ, 0x1, R7 ;  /* 0x00000001ff007819 */ /* 0x000fe20000011407 */
[----:B------:R-:W-:Y:S01]  /*1140*/  IMAD R7, R8, 0x20, R3 ;  /* 0x0000002008077824 */ /* 0x000fe200078e0203 */
[----:B------:R-:W-:Y:S01]  /*1150*/  LOP3.LUT R10, R5, R4, RZ, 0x3c, !PT ;  /* 0x00000004050a7212 */ /* 0x000fe200078e3cff */
[----:B------:R-:W-:Y:S01]  /*1160*/  IMAD.SHL.U32 R5, R16, 0x20, RZ ;  /* 0x0000002010057824 */ /* 0x000fe200078e00ff */
[C---:B------:R-:W-:Y:S01]  /*1170*/  LOP3.LUT R4, R0.reuse, 0x1, RZ, 0xc0, !PT ;  /* 0x0000000100047812 */ /* 0x040fe200078ec0ff */
[----:B------:R-:W-:Y:S01]  /*1180*/  IMAD.SHL.U32 R3, R0, 0x40, RZ ;  /* 0x0000004000037824 */ /* 0x000fe200078e00ff */
[C---:B------:R-:W-:Y:S01]  /*1190*/  LOP3.LUT P3, RZ, R2.reuse, 0x2, RZ, 0xc0, !PT ;  /* 0x0000000202ff7812 */ /* 0x040fe2000786c0ff */
[----:B------:R-:W-:Y:S01]  /*11a0*/  IMAD.SHL.U32 R2, R2, 0x40, RZ ;  /* 0x0000004002027824 */ /* 0x000fe200078e00ff */
[----:B------:R-:W-:Y:S01]  /*11b0*/  LOP3.LUT P0, RZ, R0, 0x2, RZ, 0xc0, !PT ;  /* 0x0000000200ff7812 */ /* 0x000fe2000780c0ff */
[C---:B------:R-:W-:Y:S01]  /*11c0*/  IMAD.SHL.U32 R8, R12.reuse, 0x8, RZ ;  /* 0x000000080c087824 */ /* 0x040fe200078e00ff */
[----:B------:R-:W-:Y:S01]  /*11d0*/  LOP3.LUT R3, R3, 0xc0, RZ, 0xc0, !PT ;  /* 0x000000c003037812 */ /* 0x000fe200078ec0ff */
[----:B------:R-:W-:Y:S01]  /*11e0*/  IMAD R9, R12, 0x8, R11 ;  /* 0x000000080c097824 */ /* 0x000fe200078e020b */
[----:B------:R-:W-:-:S02]  /*11f0*/  LOP3.LUT R0, R5, 0xffffff00, RZ, 0xc0, !PT ;  /* 0xffffff0005007812 */ /* 0x000fc400078ec0ff */
[----:B------:R-:W-:Y:S02]  /*1200*/  LEA.HI R3, R3, R3, RZ, 0x1d ;  /* 0x0000000303037211 */ /* 0x000fe400078fe8ff */
[----:B------:R-:W-:Y:S01]  /*1210*/  ISETP.NE.U32.AND P1, PT, R4, 0x1, PT ;  /* 0x000000010400780c */ /* 0x000fe20003f25070 */
[----:B------:R-:W-:Y:S01]  /*1220*/  IMAD.IADD R4, R0, 0x1, R6 ;  /* 0x0000000100047824 */ /* 0x000fe200078e0206 */
[----:B------:R-:W-:Y:S01]  /*1230*/  LOP3.LUT R2, R2, 0xc0, RZ, 0xc0, !PT ;  /* 0x000000c002027812 */ /* 0x000fe200078ec0ff */
[----:B------:R-:W-:Y:S02]  /*1240*/  IMAD.IADD R3, R3, 0x1, R7 ;  /* 0x0000000103037824 */ /* 0x000fe400078e0207 */
[----:B------:R-:W-:Y:S01]  /*1250*/  IMAD R7, R14, 0x20, R0 ;  /* 0x000000200e077824 */ /* 0x000fe200078e0200 */
[----:B------:R-:W-:Y:S01]  /*1260*/  LOP3.LUT R6, R2, 0x8, R8, 0xf8, !PT ;  /* 0x0000000802067812 */ /* 0x000fe200078ef808 */
[----:B------:R-:W-:Y:S01]  /*1270*/  IMAD.SHL.U32 R251, R3, 0x2, RZ ;  /* 0x0000000203fb7824 */ /* 0x000fe200078e00ff */
[----:B------:R-:W-:Y:S01]  /*1280*/  SHF.R.U32.HI R5, RZ, 0x3, R2 ;  /* 0x00000003ff057819 */ /* 0x000fe20000011602 */
[----:B------:R-:W-:Y:S01]  /*1290*/  IMAD R2, R14, 0x20, R4 ;  /* 0x000000200e027824 */ /* 0x000fe200078e0204 */
[----:B------:R-:W-:Y:S01]  /*12a0*/  SHF.R.S32.HI R8, RZ, 0x1f, R237 ;  /* 0x0000001fff087819 */ /* 0x000fe200000114ed */
[----:B------:R-:W-:Y:S01]  /*12b0*/  IMAD.U32 R0, R9, 0x20, R10 ;  /* 0x0000002009007824 */ /* 0x000fe200078e000a */
[----:B------:R-:W-:-:S02]  /*12c0*/  IADD3 R4, R251, 0x80, RZ ;  /* 0x00000080fb047810 */ /* 0x000fc40007ffe0ff */
[----:B------:R-:W-:Y:S02]  /*12d0*/  IADD3 R252, R251, 0x70, RZ ;  /* 0x00000070fbfc7810 */ /* 0x000fe40007ffe0ff */
[----:B------:R-:W-:Y:S02]  /*12e0*/  @P1 IADD3 R252, R4, 0x10, RZ ;  /* 0x0000001004fc1810 */ /* 0x000fe40007ffe0ff */
[----:B------:R-:W-:Y:S02]  /*12f0*/  LOP3.LUT R4, R13, 0x7ffffffc, RZ, 0xc0, !PT ;  /* 0x7ffffffc0d047812 */ /* 0x000fe400078ec0ff */
[----:B------:R-:W-:Y:S01]  /*1300*/  LOP3.LUT R3, R6, R5, RZ, 0x3c, !PT ;  /* 0x0000000506037212 */ /* 0x000fe200078e3cff */
[----:B------:R-:W-:Y:S01]  /*1310*/  IMAD.MOV.U32 R6, RZ, RZ, 0x20 ;  /* 0x00000020ff067424 */ /* 0x000fe200078e00ff */
[----:B------:R-:W-:Y:S01]  /*1320*/  SHF.R.S32.HI R5, RZ, 0x1f, R236 ;  /* 0x0000001fff057819 */ /* 0x000fe200000114ec */
[----:B------:R-:W-:Y:S01]  /*1330*/  IMAD.IADD R4, R19, 0x1, -R4 ;  /* 0x0000000113047824 */ /* 0x000fe200078e0a04 */
[----:B------:R-:W-:Y:S01]  /*1340*/  LEA R106, R0, 0x3c80, 0x1 ;  /* 0x00003c80006a7811 */ /* 0x000fe200078e08ff */
[C---:B------:R-:W-:Y:S01]  /*1350*/  IMAD.IADD R2, R3.reuse, 0x1, R2 ;  /* 0x0000000103027824 */ /* 0x040fe200078e0202 */
[----:B------:R-:W-:Y:S01]  /*1360*/  SEL R5, R6, 0xffffffe0, !P0 ;  /* 0xffffffe006057807 */ /* 0x000fe20004000000 */
[----:B------:R-:W-:Y:S01]  /*1370*/  IMAD.SHL.U32 R4, R4, 0x2, RZ ;  /* 0x0000000204047824 */ /* 0x000fe200078e00ff */
[----:B------:R-:W-:Y:S01]  /*1380*/  IADD3 R183, R106, 0x20, RZ ;  /* 0x000000206ab77810 */ /* 0x000fe20007ffe0ff */
[----:B------:R-:W-:Y:S01]  /*1390*/  IMAD.IADD R3, R3, 0x1, R7 ;  /* 0x0000000103037824 */ /* 0x000fe200078e0207 */
[----:B------:R-:W-:Y:S01]  /*13a0*/  SHF.R.S32.HI R7, RZ, 0x1f, R204 ;  /* 0x0000001fff077819 */ /* 0x000fe200000114cc */
[----:B------:R-:W-:Y:S01]  /*13b0*/  IMAD.IADD R7, R18, 0x1, R15 ;  /* 0x0000000112077824 */ /* 0x000fe200078e020f */
[C---:B--2---:R-:W-:Y:S01]  /*13c0*/  IADD3 R18, R4.reuse, 0x8, RZ ;  /* 0x0000000804127810 */ /* 0x044fe20007ffe0ff */
[----:B------:R-:W-:Y:S01]  /*13d0*/  STL [R1+0x4c], R4 ;  /* 0x00004c0401007387 */ /* 0x000fe20000100800 */
[----:B------:R-:W-:-:S02]  /*13e0*/  IADD3 R17, R4, 0x10, RZ ;  /* 0x0000001004117810 */ /* 0x000fc40007ffe0ff */
[C---:B------:R-:W-:Y:S01]  /*13f0*/  IADD3 R16, R4.reuse, 0x18, RZ ;  /* 0x0000001804107810 */ /* 0x040fe20007ffe0ff */
[----:B------:R1:W-:Y:S01]  /*1400*/  STL [R1+0x94], R7 ;  /* 0x0000940701007387 */ /* 0x0003e20000100800 */
[C---:B------:R-:W-:Y:S02]  /*1410*/  IADD3 R14, R4.reuse, 0x20, RZ ;  /* 0x00000020040e7810 */ /* 0x040fe40007ffe0ff */
[C---:B------:R-:W-:Y:S01]  /*1420*/  IADD3 R13, R4.reuse, 0x28, RZ ;  /* 0x00000028040d7810 */ /* 0x040fe20007ffe0ff */
[----:B------:R-:W-:Y:S01]  /*1430*/  STL [R1+0x38], R18 ;  /* 0x0000381201007387 */ /* 0x000fe20000100800 */
[C---:B------:R-:W-:Y:S02]  /*1440*/  IADD3 R12, R4.reuse, 0x30, RZ ;  /* 0x00000030040c7810 */ /* 0x040fe40007ffe0ff */
[C---:B------:R-:W-:Y:S01]  /*1450*/  IADD3 R11, R4.reuse, 0x38, RZ ;  /* 0x00000038040b7810 */ /* 0x040fe20007ffe0ff */
[----:B------:R-:W-:Y:S01]  /*1460*/  STL [R1+0x34], R17 ;  /* 0x0000341101007387 */ /* 0x000fe20000100800 */
[----:B------:R-:W-:-:S02]  /*1470*/  IADD3 R10, R4, 0x40, RZ ;  /* 0x00000040040a7810 */ /* 0x000fc40007ffe0ff */
[C---:B------:R-:W-:Y:S01]  /*1480*/  IADD3 R9, R4.reuse, 0x48, RZ ;  /* 0x0000004804097810 */ /* 0x040fe20007ffe0ff */
[----:B------:R-:W-:Y:S01]  /*1490*/  STL [R1+0x30], R16 ;  /* 0x0000301001007387 */ /* 0x000fe20000100800 */
[----:B------:R-:W-:Y:S02]  /*14a0*/  IADD3 R8, R4, 0x50, RZ ;  /* 0x0000005004087810 */ /* 0x000fe40007ffe0ff */
[----:B------:R-:W-:Y:S01]  /*14b0*/  SHF.R.S32.HI R15, RZ, 0x1f, R18 ;  /* 0x0000001fff0f7819 */ /* 0x000fe20000011412 */
[----:B------:R2:W-:Y:S01]  /*14c0*/  STL [R1+0x2c], R14 ;  /* 0x00002c0e01007387 */ /* 0x0005e20000100800 */
[----:B------:R-:W-:Y:S02]  /*14d0*/  SHF.R.S32.HI R0, RZ, 0x1f, R10 ;  /* 0x0000001fff007819 */ /* 0x000fe4000001140a */
[----:B------:R-:W-:Y:S01]  /*14e0*/  LEA R181, R2, 0x6080, 0x1 ;  /* 0x0000608002b57811 */ /* 0x000fe200078e08ff */
[----:B------:R-:W-:Y:S01]  /*14f0*/  STL [R1+0x28], R13 ;  /* 0x0000280d01007387 */ /* 0x000fe20000100800 */
[----:B------:R-:W-:-:S02]  /*1500*/  LEA R107, R3, 0x1880, 0x1 ;  /* 0x00001880036b7811 */ /* 0x000fc400078e08ff */
[----:B------:R-:W-:Y:S01]  /*1510*/  @P2 IADD3 R183, R106, -0x20, RZ ;  /* 0xffffffe06ab72810 */ /* 0x000fe20007ffe0ff */
[----:B------:R3:W-:Y:S01]  /*1520*/  STL [R1+0x24], R12 ;  /* 0x0000240c01007387 */ /* 0x0007e20000100800 */
[----:B-1----:R-:W-:Y:S02]  /*1530*/  IADD3 R7, R4, 0x58, RZ ;  /* 0x0000005804077810 */ /* 0x002fe40007ffe0ff */
[----:B------:R-:W-:Y:S01]  /*1540*/  SEL R4, R6, 0xffffffe0, !P3 ;  /* 0xffffffe006047807 */ /* 0x000fe20005800000 */
[----:B------:R-:W-:Y:S01]  /*1550*/  STL [R1+0x20], R11 ;  /* 0x0000200b01007387 */ /* 0x000fe20000100800 */
[----:B------:R-:W-:Y:S02]  /*1560*/  SHF.R.S32.HI R6, RZ, 0x1f, R17 ;  /* 0x0000001fff067819 */ /* 0x000fe40000011411 */
[C---:B------:R-:W-:Y:S01]  /*1570*/  IADD3 R191, R183.reuse, 0x400, RZ ;  /* 0x00000400b7bf7810 */ /* 0x040fe20007ffe0ff */
[----:B------:R-:W-:Y:S01]  /*1580*/  STL [R1+0x1c], R10 ;  /* 0x00001c0a01007387 */ /* 0x000fe20000100800 */
[----:B------:R-:W-:Y:S01]  /*1590*/  IADD3 R190, R183, 0x800, RZ ;  /* 0x00000800b7be7810 */ /* 0x000fe20007ffe0ff */
[----:B------:R-:W-:Y:S01]  /*15a0*/  IMAD.IADD R182, R181, 0x1, R4 ;  /* 0x00000001b5b67824 */ /* 0x000fe200078e0204 */
[C---:B------:R-:W-:Y:S01]  /*15b0*/  IADD3 R189, R183.reuse, 0xc00, RZ ;  /* 0x00000c00b7bd7810 */ /* 0x040fe20007ffe0ff */
[----:B------:R1:W-:Y:S01]  /*15c0*/  STL [R1+0x18], R9 ;  /* 0x0000180901007387 */ /* 0x0003e20000100800 */
[C---:B------:R-:W-:Y:S01]  /*15d0*/  IADD3 R188, R183.reuse, 0x1000, RZ ;  /* 0x00001000b7bc7810 */ /* 0x040fe20007ffe0ff */
[----:B------:R-:W-:Y:S01]  /*15e0*/  IMAD.IADD R180, R4, 0x1, R107 ;  /* 0x0000000104b47824 */ /* 0x000fe200078e026b */
[----:B------:R-:W-:Y:S01]  /*15f0*/  IADD3 R187, R183, 0x1400, RZ ;  /* 0x00001400b7bb7810 */ /* 0x000fe20007ffe0ff */
[----:B------:R-:W-:Y:S01]  /*1600*/  STL [R1+0x14], R8 ;  /* 0x0000140801007387 */ /* 0x000fe20000100800 */
[----:B--2---:R-:W-:-:S02]  /*1610*/  SHF.R.S32.HI R14, RZ, 0x1f, R14 ;  /* 0x0000001fff0e7819 */ /* 0x004fc4000001140e */
[C---:B------:R-:W-:Y:S01]  /*1620*/  IADD3 R186, R183.reuse, 0x1800, RZ ;  /* 0x00001800b7ba7810 */ /* 0x040fe20007ffe0ff */
[----:B------:R2:W-:Y:S01]  /*1630*/  STL [R1+0x88], R15 ;  /* 0x0000880f01007387 */ /* 0x0005e20000100800 */
[C---:B------:R-:W-:Y:S02]  /*1640*/  IADD3 R185, R183.reuse, 0x1c00, RZ ;  /* 0x00001c00b7b97810 */ /* 0x040fe40007ffe0ff */
[----:B------:R-:W-:Y:S01]  /*1650*/  IADD3 R184, R183, 0x2000, RZ ;  /* 0x00002000b7b87810 */ /* 0x000fe20007ffe0ff */
[----:B------:R-:W-:Y:S01]  /*1660*/  STL [R1+0x10], R7 ;  /* 0x0000100701007387 */ /* 0x000fe20000100800 */
[----:B---3--:R-:W-:-:S03]  /*1670*/  SHF.R.S32.HI R12, RZ, 0x1f, R12 ;  /* 0x0000001fff0c7819 */ /* 0x008fc6000001140c */
[----:B------:R3:W-:Y:S01]  /*1680*/  STL [R1+0x84], R6 ;  /* 0x0000840601007387 */ /* 0x0007e20000100800 */
[----:B-1----:R-:W-:Y:S02]  /*1690*/  SHF.R.S32.HI R9, RZ, 0x1f, R9 ;  /* 0x0000001fff097819 */ /* 0x002fe40000011409 */
[----:B--2---:R-:W-:-:S05]  /*16a0*/  SHF.R.S32.HI R15, RZ, 0x1f, R16 ;  /* 0x0000001fff0f7819 */ /* 0x004fca0000011410 */
[----:B------:R-:W-:Y:S01]  /*16b0*/  STL [R1+0x80], R15 ;  /* 0x0000800f01007387 */ /* 0x000fe20000100800 */
[----:B---3--:R-:W-:-:S03]  /*16c0*/  SHF.R.S32.HI R6, RZ, 0x1f, R13 ;  /* 0x0000001fff067819 */ /* 0x008fc6000001140d */
[----:B------:R-:W-:Y:S04]  /*16d0*/  STL [R1+0x7c], R14 ;  /* 0x00007c0e01007387 */ /* 0x000fe80000100800 */
[----:B------:R1:W-:Y:S04]  /*16e0*/  STL [R1+0x78], R6 ;  /* 0x0000780601007387 */ /* 0x0003e80000100800 */
[----:B------:R-:W-:Y:S01]  /*16f0*/  STL [R1+0x74], R12 ;  /* 0x0000740c01007387 */ /* 0x000fe20000100800 */
[----:B-1----:R-:W-:-:S05]  /*1700*/  SHF.R.S32.HI R6, RZ, 0x1f, R11 ;  /* 0x0000001fff067819 */ /* 0x002fca000001140b */
[----:B------:R1:W-:Y:S04]  /*1710*/  STL [R1+0x70], R6 ;  /* 0x0000700601007387 */ /* 0x0003e80000100800 */
[----:B------:R2:W-:Y:S04]  /*1720*/  STL [R1+0x6c], R0 ;  /* 0x00006c0001007387 */ /* 0x0005e80000100800 */
[----:B------:R-:W-:Y:S01]  /*1730*/  STL [R1+0x68], R9 ;  /* 0x0000680901007387 */ /* 0x000fe20000100800 */
[----:B-1----:R-:W-:Y:S02]  /*1740*/  SHF.R.S32.HI R6, RZ, 0x1f, R7 ;  /* 0x0000001fff067819 */ /* 0x002fe40000011407 */
[----:B--2---:R-:W-:-:S05]  /*1750*/  SHF.R.S32.HI R0, RZ, 0x1f, R8 ;  /* 0x0000001fff007819 */ /* 0x004fca0000011408 */
[----:B------:R1:W-:Y:S04]  /*1760*/  STL [R1+0x64], R0 ;  /* 0x0000640001007387 */ /* 0x0003e80000100800 */
[----:B------:R-:W-:Y:S01]  /*1770*/  STL [R1+0x60], R6 ;  /* 0x0000600601007387 */ /* 0x000fe20000100800 */
[----:B-1----:R-:W-:-:S05]  /*1780*/  IMAD.IADD R0, R251, 0x1, R5 ;  /* 0x00000001fb007824 */ /* 0x002fca00078e0205 */
[----:B------:R1:W-:Y:S02]  /*1790*/  STL [R1+0x40], R0 ;  /* 0x0000400001007387 */ /* 0x0003e40000100800 */
[----:B-1----:R-:W-:-:S05]  /*17a0*/  IMAD.IADD R0, R5, 0x1, R252 ;  /* 0x0000000105007824 */ /* 0x002fca00078e02fc */
[----:B------:R1:W-:Y:S02]  /*17b0*/  STL [R1+0x3c], R0 ;  /* 0x00003c0001007387 */ /* 0x0003e40000100800 */
.L_x_143:
[----:B-1----:R-:W2:Y:S01]  /*17c0*/  LDL R0, [R1+0xc] ;  /* 0x00000c0001007983 */ /* 0x002ea20000100800 */
[----:B------:R-:W-:Y:S01]  /*17d0*/  IMAD.MOV.U32 R8, RZ, RZ, 0x4 ;  /* 0x00000004ff087424 */ /* 0x000fe200078e00ff */
[----:B------:R-:W-:Y:S02]  /*17e0*/  ISETP.NE.U32.AND P4, PT, RZ, c[0x0][0x370], PT ;  /* 0x0000dc00ff007a0c */ /* 0x000fe40003f85070 */
[----:B------:R-:W-:Y:S02]  /*17f0*/  ISETP.NE.U32.AND P3, PT, RZ, c[0x0][0x360], PT ;  /* 0x0000d800ff007a0c */ /* 0x000fe40003f65070 */
[----:B------:R-:W-:Y:S01]  /*1800*/  ISETP.NE.AND.EX P4, PT, RZ, c[0x0][0x374], PT, P4 ;  /* 0x0000dd00ff007a0c */ /* 0x000fe20003f85340 */
[----:B--2---:R-:W-:-:S05]  /*1810*/  IMAD.WIDE R2, R0, R8, c[0x0][0x588] ;  /* 0x0001620000027625 */ /* 0x004fca00078e0208 */
[----:B------:R-:W2:Y:S01]  /*1820*/  LDG.E R250, [R2.64] ;  /* 0x0000000602fa7981 */ /* 0x000ea2000c1e1900 */
[----:B------:R-:W-:Y:S01]  /*1830*/  ISETP.NE.AND.EX P3, PT, RZ, c[0x0][0x364], PT, P3 ;  /* 0x0000d900ff007a0c */ /* 0x000fe20003f65330 */
[----:B------:R-:W-:Y:S01]  /*1840*/  IMAD.MOV.U32 R244, RZ, RZ, RZ ;  /* 0x000000fffff47224 */ /* 0x000fe200078e00ff */
[----:B------:R-:W-:Y:S01]  /*1850*/  ISETP.NE.U32.AND P0, PT, RZ, c[0x0][0x348], PT ;  /* 0x0000d200ff007a0c */ /* 0x000fe20003f05070 */
[----:B------:R-:W-:-:S03]  /*1860*/  IMAD.MOV.U32 R10, RZ, RZ, RZ ;  /* 0x000000ffff0a7224 */ /* 0x000fc600078e00ff */
[----:B------:R-:W-:Y:S02]  /*1870*/  ISETP.NE.AND.EX P0, PT, RZ, c[0x0][0x34c], PT, P0 ;  /* 0x0000d300ff007a0c */ /* 0x000fe40003f05300 */
[----:B--2---:R-:W-:Y:S01]  /*1880*/  SHF.R.S32.HI R12, RZ, 0x1f, R250 ;  /* 0x0000001fff0c7819 */ /* 0x004fe200000114fa */
[C---:B------:R-:W-:Y:S01]  /*1890*/  IMAD.SHL.U32 R17, R250.reuse, 0x4, RZ ;  /* 0x00000004fa117824 */ /* 0x040fe200078e00ff */
[C---:B------:R-:W-:Y:S02]  /*18a0*/  @P4 LEA R6, P2, R250.reuse, c[0x0][0x370], 0x2 ;  /* 0x0000dc00fa064a11 */ /* 0x040fe400078410ff */
[C-C-:B------:R-:W-:Y:S01]  /*18b0*/  SHF.L.U64.HI R14, R250.reuse, 0x2, R12.reuse ;  /* 0x00000002fa0e7819 */ /* 0x140fe2000001020c */
[----:B------:R1:W-:Y:S01]  /*18c0*/  STL [R1+0x54], R12 ;  /* 0x0000540c01007387 */ /* 0x0003e20000100800 */
[----:B------:R-:W-:Y:S02]  /*18d0*/  @P4 LEA.HI.X R7, R250, c[0x0][0x374], R12, 0x2, P2 ;  /* 0x0000dd00fa074a11 */ /* 0x000fe400010f140c */
[C---:B------:R-:W-:Y:S01]  /*18e0*/  @P3 IADD3 R4, P1, R17.reuse, c[0x0][0x360], RZ ;  /* 0x0000d80011043a10 */ /* 0x040fe20007f3e0ff */
[----:B------:R1:W-:Y:S01]  /*18f0*/  STL [R1+0x44], R17 ;  /* 0x0000441101007387 */ /* 0x0003e20000100800 */
[----:B------:R-:W-:-:S02]  /*1900*/  IADD3 R2, P2, R17, c[0x0][0x348], RZ ;  /* 0x0000d20011027a10 */ /* 0x000fc40007f5e0ff */
[C---:B------:R-:W-:Y:S01]  /*1910*/  @P3 IADD3.X R5, R14.reuse, c[0x0][0x364], RZ, P1, !PT ;  /* 0x0000d9000e053a10 */ /* 0x040fe20000ffe4ff */
[----:B------:R1:W5:Y:S01]  /*1920*/  @P4 LDG.E R244, [R6.64] ;  /* 0x0000000606f44981 */ /* 0x000362000c1e1900 */
[----:B------:R-:W-:-:S03]  /*1930*/  IADD3.X R3, R14, c[0x0][0x34c], RZ, P2, !PT ;  /* 0x0000d3000e037a10 */ /* 0x000fc600017fe4ff */
[----:B------:R1:W5:Y:S04]  /*1940*/  @P3 LDG.E R15, [R4.64] ;  /* 0x00000006040f3981 */ /* 0x000368000c1e1900 */
[----:B------:R1:W5:Y:S04]  /*1950*/  @P0 LDG.E R10, [R2.64] ;  /* 0x00000006020a0981 */ /* 0x000368000c1e1900 */
[----:B------:R1:W-:Y:S01]  /*1960*/  STL [R1+0x48], R14 ;  /* 0x0000480e01007387 */ /* 0x0003e20000100800 */
[----:B------:R-:W-:Y:S01]  /*1970*/  YIELD ;  /* 0x0000000000007946 */ /* 0x000fe20003800000 */
[----:B------:R-:W-:Y:S05]  /*1980*/  @P3 BRA `(.L_x_35) ;  /* 0x0000005000003947 */ /* 0x000fea0003800000 */
[----:B-----5:R-:W-:Y:S01]  /*1990*/  MOV R15, c[0x0][0x168] ;  /* 0x00005a00000f7a02 */ /* 0x020fe20000000f00 */
[----:B------:R-:W-:Y:S05]  /*19a0*/  @!P0 BRA `(.L_x_35) ;  /* 0x0000003000008947 */ /* 0x000fea0003800000 */
[----:B------:R2:W3:Y:S04]  /*19b0*/  LDG.E R0, [R2.64] ;  /* 0x0000000602007981 */ /* 0x0004e8000c1e1900 */
[----:B-12---:R-:W3:Y:S02]  /*19c0*/  LDG.E R2, [R2.64+0x4] ;  /* 0x0000040602027981 */ /* 0x006ee4000c1e1900 */
[----:B---3--:R-:W-:-:S02]  /*19d0*/  IADD3 R15, -R0, R2, RZ ;  /* 0x00000002000f7210 */ /* 0x008fc40007ffe1ff */
.L_x_35:
[----:B------:R-:W-:-:S04]  /*19e0*/  ISETP.NE.U32.AND P1, PT, RZ, c[0x0][0x368], PT ;  /* 0x0000da00ff007a0c */ /* 0x000fc80003f25070 */
[----:B------:R-:W-:-:S13]  /*19f0*/  ISETP.NE.AND.EX P1, PT, RZ, c[0x0][0x36c], PT, P1 ;  /* 0x0000db00ff007a0c */ /* 0x000fda0003f25310 */
[----:B------:R-:W-:Y:S05]  /*1a00*/  @!P1 BRA `(.L_x_36) ;  /* 0x0000004000009947 */ /* 0x000fea0003800000 */
[----:B-1----:R-:W-:-:S04]  /*1a10*/  IADD3 R2, P1, R17, c[0x0][0x368], RZ ;  /* 0x0000da0011027a10 */ /* 0x002fc80007f3e0ff */
[----:B------:R-:W-:-:S05]  /*1a20*/  IADD3.X R3, R14, c[0x0][0x36c], RZ, P1, !PT ;  /* 0x0000db000e037a10 */ /* 0x000fca0000ffe4ff */
[----:B------:R1:W5:Y:S01]  /*1a30*/  LDG.E R0, [R2.64] ;  /* 0x0000000602007981 */ /* 0x000362000c1e1900 */
[----:B------:R-:W-:Y:S05]  /*1a40*/  BRA `(.L_x_37) ;  /* 0x0000008000007947 */ /* 0x000fea0003800000 */
.L_x_36:
[----:B------:R-:W-:Y:S01]  /*1a50*/  ISETP.NE.U32.AND P1, PT, RZ, c[0x0][0x350], PT ;  /* 0x0000d400ff007a0c */ /* 0x000fe20003f25070 */
[----:B------:R-:W-:-:S03]  /*1a60*/  IMAD.U32 R0, RZ, RZ, UR5 ;  /* 0x00000005ff007e24 */ /* 0x000fc6000f8e00ff */
[----:B------:R-:W-:-:S13]  /*1a70*/  ISETP.NE.AND.EX P1, PT, RZ, c[0x0][0x354], PT, P1 ;  /* 0x0000d500ff007a0c */ /* 0x000fda0003f25310 */
[----:B------:R-:W-:Y:S05]  /*1a80*/  @!P1 BRA `(.L_x_37) ;  /* 0x0000004000009947 */ /* 0x000fea0003800000 */
[----:B-1----:R-:W-:-:S05]  /*1a90*/  IMAD.WIDE R2, R250, R8, c[0x0][0x350] ;  /* 0x0000d400fa027625 */ /* 0x002fca00078e0208 */
[----:B------:R-:W2:Y:S04]  /*1aa0*/  LDG.E R4, [R2.64] ;  /* 0x0000000602047981 */ /* 0x000ea8000c1e1900 */
[----:B------:R-:W2:Y:S02]  /*1ab0*/  LDG.E R0, [R2.64+0x4] ;  /* 0x0000040602007981 */ /* 0x000ea4000c1e1900 */
[----:B--2---:R-:W-:-:S04]  /*1ac0*/  IADD3 R0, -R4, R0, RZ ;  /* 0x0000000004007210 */ /* 0x004fc80007ffe1ff */
.L_x_37:
[----:B------:R-:W2:Y:S01]  /*1ad0*/  LDL R13, [R1+0x8] ;  /* 0x00000800010d7983 */ /* 0x000ea20000100800 */
[----:B-----5:R-:W-:Y:S01]  /*1ae0*/  IMAD.IADD R16, R0, 0x1, -R244 ;  /* 0x0000000100107824 */ /* 0x020fe200078e0af4 */
[----:B------:R-:W-:Y:S04]  /*1af0*/  BSSY B0, `(.L_x_38) ;  /* 0x000002e000007945 */ /* 0x000fe80003800000 */
[----:B------:R-:W-:-:S02]  /*1b00*/  IADD3 R0, R16, 0x2f, RZ ;  /* 0x0000002f10007810 */ /* 0x000fc40007ffe0ff */
[----:B------:R-:W-:-:S03]  /*1b10*/  ISETP.GE.AND P1, PT, R16, 0x1, PT ;  /* 0x000000011000780c */ /* 0x000fc60003f26270 */
[----:B------:R-:W-:-:S05]  /*1b20*/  IMAD.HI R0, R0, 0x2aaaaaab, RZ ;  /* 0x2aaaaaab00007827 */ /* 0x000fca00078e02ff */
[----:B-1----:R-:W-:-:S04]  /*1b30*/  SHF.R.U32.HI R2, RZ, 0x1f, R0 ;  /* 0x0000001fff027819 */ /* 0x002fc80000011600 */
[----:B------:R-:W-:Y:S01]  /*1b40*/  LEA.HI.SX32 R11, R0, R2, 0x1d ;  /* 0x00000002000b7211 */ /* 0x000fe200078feaff */
[----:B------:R-:W-:Y:S01]  /*1b50*/  IMAD.MOV.U32 R2, RZ, RZ, RZ ;  /* 0x000000ffff027224 */ /* 0x000fe200078e00ff */
[C---:B--2---:R-:W-:Y:S02]  /*1b60*/  LOP3.LUT R3, R13.reuse, 0xff000000, RZ, 0xc0, !PT ;  /* 0xff0000000d037812 */ /* 0x044fe400078ec0ff */
[----:B------:R-:W-:Y:S02]  /*1b70*/  LOP3.LUT R4, R13, 0xff0000, RZ, 0xc0, !PT ;  /* 0x00ff00000d047812 */ /* 0x000fe400078ec0ff */
[----:B------:R-:W-:-:S04]  /*1b80*/  SHF.R.U32.HI R3, RZ, 0x8, R3 ;  /* 0x00000008ff037819 */ /* 0x000fc80000011603 */
[----:B------:R-:W-:-:S04]  /*1b90*/  LEA.HI R3, R4, R3, RZ, 0x10 ;  /* 0x0000000304037211 */ /* 0x000fc800078f80ff */
[----:B------:R-:W-:Y:S02]  /*1ba0*/  LOP3.LUT R18, R3, 0xff, RZ, 0xc0, !PT ;  /* 0x000000ff03127812 */ /* 0x000fe400078ec0ff */
[----:B------:R-:W-:-:S03]  /*1bb0*/  SHF.R.U32.HI R5, RZ, 0x10, R3 ;  /* 0x00000010ff057819 */ /* 0x000fc60000011603 */
[----:B------:R1:W-:Y:S04]  /*1bc0*/  STL [R1+0x58], R18 ;  /* 0x0000581201007387 */ /* 0x0003e80000100800 */
[----:B------:R1:W-:Y:S01]  /*1bd0*/  STL [R1+0x50], R5 ;  /* 0x0000500501007387 */ /* 0x0003e20000100800 */
[----:B------:R-:W-:Y:S05]  /*1be0*/  @!P1 BRA `(.L_x_39) ;  /* 0x000001e000009947 */ /* 0x000fea0003800000 */
[----:B------:R-:W-:Y:S01]  /*1bf0*/  ISETP.NE.AND P1, PT, R5, RZ, PT ;  /* 0x000000ff0500720c */ /* 0x000fe20003f25270 */
[----:B------:R-:W-:-:S03]  /*1c00*/  IMAD.MOV.U32 R4, RZ, RZ, RZ ;  /* 0x000000ffff047224 */ /* 0x000fc600078e00ff */
[----:B------:R-:W-:-:S04]  /*1c10*/  SEL R0, R5, c[0x0][0x338], P1 ;  /* 0x0000ce0005007a07 */ /* 0x000fc80000800000 */
[----:B------:R-:W-:Y:S02]  /*1c20*/  IABS R3, R0 ;  /* 0x0000000000037213 */ /* 0x000fe40000000000 */
[----:B------:R-:W-:Y:S02]  /*1c30*/  IADD3 R6, R11, -0x1, R0 ;  /* 0xffffffff0b067810 */ /* 0x000fe40007ffe000 */
[----:B------:R-:W2:Y:S02]  /*1c40*/  I2F.RP R2, R3 ;  /* 0x0000000300027306 */ /* 0x000ea40000209400 */
[----:B------:R-:W-:-:S06]  /*1c50*/  IABS R9, R6 ;  /* 0x0000000600097213 */ /* 0x000fcc0000000000 */
[----:B--2---:R-:W2:Y:S02]  /*1c60*/  MUFU.RCP R2, R2 ;  /* 0x0000000200027308 */ /* 0x004ea40000001000 */
[----:B--2---:R-:W-:-:S06]  /*1c70*/  IADD3 R2, R2, 0xffffffe, RZ ;  /* 0x0ffffffe02027810 */ /* 0x004fcc0007ffe0ff */
[----:B-1----:R-:W1:Y:S02]  /*1c80*/  F2I.FTZ.U32.TRUNC.NTZ R5, R2 ;  /* 0x0000000200057305 */ /* 0x002e64000021f000 */
[----:B-1----:R-:W-:-:S04]  /*1c90*/  IMAD.MOV R2, RZ, RZ, -R5 ;  /* 0x000000ffff027224 */ /* 0x002fc800078e0a05 */
        /* <DEDUP_REMOVED lines=19> */
.L_x_39:
[----:B------:R-:W-:Y:S05]  /*1dd0*/  BSYNC B0 ;  /* 0x0000000000007941 */ /* 0x000fea0003800000 */
.L_x_38:
[----:B------:R-:W-:Y:S01]  /*1de0*/  IMAD R239, R18, R2, RZ ;  /* 0x0000000212ef7224 */ /* 0x000fe200078e02ff */
[----:B------:R-:W-:Y:S01]  /*1df0*/  PRMT R0, RZ, 0x7610, R0 ;  /* 0x00007610ff007816 */ /* 0x000fe20000000000 */
[----:B------:R-:W-:Y:S01]  /*1e00*/  IMAD.MOV.U32 R24, RZ, RZ, RZ ;  /* 0x000000ffff187224 */ /* 0x000fe200078e00ff */
[----:B------:R-:W-:Y:S01]  /*1e10*/  MOV R19, RZ ;  /* 0x000000ff00137202 */ /* 0x000fe20000000f00 */
[----:B------:R-:W-:Y:S01]  /*1e20*/  IMAD.IADD R2, R239, 0x1, R2 ;  /* 0x00000001ef027824 */ /* 0x000fe200078e0202 */
[----:B------:R-:W-:Y:S01]  /*1e30*/  CS2R R22, SRZ ;  /* 0x0000000000167805 */ /* 0x000fe2000001ff00 */
        /* <DEDUP_REMOVED lines=51> */
[----:B------:R-:W2:Y:S01]  /*2170*/  LDL R6, [R1+0x4] ;  /* 0x0000040001067983 */ /* 0x000ea20000100800 */
[----:B------:R-:W-:-:S04]  /*2180*/  ISETP.NE.U32.AND P1, PT, RZ, c[0x0][0x340], PT ;  /* 0x0000d000ff007a0c */ /* 0x000fc80003f25070 */
[----:B------:R-:W-:-:S13]  /*2190*/  ISETP.NE.AND.EX P1, PT, RZ, c[0x0][0x344], PT, P1 ;  /* 0x0000d100ff007a0c */ /* 0x000fda0003f25310 */
[----:B------:R-:W-:-:S04]  /*21a0*/  @P1 IADD3 R2, P2, R17, c[0x0][0x340], RZ ;  /* 0x0000d00011021a10 */ /* 0x000fc80007f5e0ff */
[----:B------:R-:W-:-:S05]  /*21b0*/  @P1 IADD3.X R3, R14, c[0x0][0x344], RZ, P2, !PT ;  /* 0x0000d1000e031a10 */ /* 0x000fca00017fe4ff */
[----:B------:R3:W5:Y:S01]  /*21c0*/  @P1 LDG.E R14, [R2.64] ;  /* 0x00000006020e1981 */ /* 0x000762000c1e1900 */
[----:B------:R-:W-:Y:S01]  /*21d0*/  SHF.R.S32.HI R0, RZ, 0x1f, R10 ;  /* 0x0000001fff007819 */ /* 0x000fe2000001140a */
[----:B------:R-:W-:Y:S01]  /*21e0*/  IMAD.MOV.U32 R4, RZ, RZ, c[0x0][0x2c4] ;  /* 0x0000b100ff047624 */ /* 0x000fe200078e00ff */
[----:B------:R-:W-:Y:S01]  /*21f0*/  LOP3.LUT R13, R13, 0xffff, RZ, 0xc0, !PT ;  /* 0x0000ffff0d0d7812 */ /* 0x000fe200078ec0ff */
[----:B-1----:R-:W-:Y:S01]  /*2200*/  IMAD R5, R235, 0x20, R238 ;  /* 0x00000020eb057824 */ /* 0x002fe200078e02ee */
[----:B------:R-:W-:Y:S01]  /*2210*/  ISETP.GE.AND P5, PT, R236, c[0x0][0x198], PT ;  /* 0x00006600ec007a0c */ /* 0x000fe20003fa6270 */
[----:B------:R-:W-:Y:S01]  /*2220*/  IMAD R0, R0, c[0x0][0x178], RZ ;  /* 0x00005e0000007a24 */ /* 0x000fe200078e02ff */
[----:B------:R-:W-:Y:S02]  /*2230*/  ISETP.NE.AND P2, PT, R4, 0x1, PT ;  /* 0x000000010400780c */ /* 0x000fe40003f45270 */
[----:B------:R-:W-:Y:S01]  /*2240*/  SEL R4, R250, RZ, !P0 ;  /* 0x000000fffa047207 */ /* 0x000fe20004000000 */
[----:B------:R-:W-:Y:S01]  /*2250*/  IMAD R0, R10, c[0x0][0x17c], R0 ;  /* 0x00005f000a007a24 */ /* 0x000fe200078e0200 */
[----:B------:R-:W-:-:S02]  /*2260*/  ISETP.GE.AND P4, PT, R237, c[0x0][0x198], PT ;  /* 0x00006600ed007a0c */ /* 0x000fc40003f86270 */
[----:B------:R-:W-:Y:S01]  /*2270*/  IADD3 R132, R209, -0x1, RZ ;  /* 0xffffffffd1847810 */ /* 0x000fe20007ffe0ff */
[----:B---3--:R-:W-:-:S05]  /*2280*/  IMAD.WIDE.U32 R2, R10, c[0x0][0x178], RZ ;  /* 0x00005e000a027a25 */ /* 0x008fca00078e00ff */
[----:B------:R-:W-:-:S05]  /*2290*/  IADD3 R3, R3, R0, RZ ;  /* 0x0000000003037210 */ /* 0x000fca0007ffe0ff */
[----:B------:R-:W-:-:S04]  /*22a0*/  IMAD.WIDE.U32 R2, R13, c[0x0][0x1b8], R2 ;  /* 0x00006e000d027a25 */ /* 0x000fc800078e0002 */
[----:B------:R-:W-:-:S04]  /*22b0*/  IMAD R3, R13, c[0x0][0x1bc], R3 ;  /* 0x00006f000d037a24 */ /* 0x000fc800078e0203 */
[----:B------:R-:W-:-:S04]  /*22c0*/  IMAD.WIDE.U32 R2, R4, c[0x0][0x1c0], R2 ;  /* 0x0000700004027a25 */ /* 0x000fc800078e0002 */
[----:B--2---:R-:W-:Y:S01]  /*22d0*/  IMAD R5, R6, 0x80, R5 ;  /* 0x0000008006057824 */ /* 0x004fe200078e0205 */
[----:B------:R-:W-:-:S03]  /*22e0*/  SEL R6, R12, RZ, !P0 ;  /* 0x000000ff0c067207 */ /* 0x000fc60004000000 */
[----:B------:R-:W-:Y:S01]  /*22f0*/  @P2 IMAD.HI.U32 R7, R5, c[0x0][0x2c8], RZ ;  /* 0x0000b20005072a27 */ /* 0x000fe200078e00ff */
[----:B------:R-:W-:-:S03]  /*2300*/  MOV R0, R5 ;  /* 0x0000000500007202 */ /* 0x000fc60000000f00 */
[----:B------:R-:W-:Y:S01]  /*2310*/  IMAD R6, R6, c[0x0][0x1c0], RZ ;  /* 0x0000700006067a24 */ /* 0x000fe200078e02ff */
[----:B------:R-:W-:Y:S02]  /*2320*/  @P2 SHF.R.U32.HI R0, RZ, c[0x0][0x2cc], R7 ;  /* 0x0000b300ff002a19 */ /* 0x000fe40000011607 */
[----:B------:R-:W-:Y:S01]  /*2330*/  ISETP.GE.AND P2, PT, R204, c[0x0][0x198], PT ;  /* 0x00006600cc007a0c */ /* 0x000fe20003f46270 */
[----:B------:R-:W-:Y:S01]  /*2340*/  IMAD R6, R4, c[0x0][0x1c4], R6 ;  /* 0x0000710004067a24 */ /* 0x000fe200078e0206 */
[--C-:B------:R-:W-:Y:S01]  /*2350*/  SHF.R.S32.HI R7, RZ, 0x1f, R0.reuse ;  /* 0x0000001fff077819 */ /* 0x100fe20000011400 */
[----:B------:R-:W-:-:S03]  /*2360*/  IMAD.MOV R4, RZ, RZ, -R0 ;  /* 0x000000ffff047224 */ /* 0x000fc600078e0a00 */
[----:B------:R-:W-:Y:S01]  /*2370*/  IADD3 R3, R3, R6, RZ ;  /* 0x0000000603037210 */ /* 0x000fe20007ffe0ff */
[----:B------:R-:W-:Y:S02]  /*2380*/  IMAD R4, R4, c[0x0][0x2c4], R5 ;  /* 0x0000b10004047a24 */ /* 0x000fe400078e0205 */
[----:B------:R-:W-:Y:S02]  /*2390*/  IMAD R5, R7, c[0x0][0x1b0], RZ ;  /* 0x00006c0007057a24 */ /* 0x000fe400078e02ff */
[----:B------:R-:W-:-:S04]  /*23a0*/  IMAD.WIDE.U32 R2, R0, c[0x0][0x1b0], R2 ;  /* 0x00006c0000027a25 */ /* 0x000fc800078e0002 */
[----:B------:R-:W-:Y:S01]  /*23b0*/  IMAD R6, R0, c[0x0][0x1b4], R5 ;  /* 0x00006d0000067a24 */ /* 0x000fe200078e0205 */
[----:B------:R-:W-:Y:S01]  /*23c0*/  SHF.R.S32.HI R5, RZ, 0x1f, R4 ;  /* 0x0000001fff057819 */ /* 0x000fe20000011404 */
[----:B------:R-:W-:Y:S02]  /*23d0*/  @!P1 IMAD.MOV.U32 R14, RZ, RZ, R250 ;  /* 0x000000ffff0e9224 */ /* 0x000fe400078e00fa */
[----:B------:R-:W-:Y:S02]  /*23e0*/  IMAD.IADD R3, R3, 0x1, R6 ;  /* 0x0000000103037824 */ /* 0x000fe400078e0206 */
[----:B------:R-:W-:Y:S02]  /*23f0*/  IMAD R0, R5, c[0x0][0x1a8], RZ ;  /* 0x00006a0005007a24 */ /* 0x000fe400078e02ff */
[----:B------:R-:W-:-:S04]  /*2400*/  IMAD.WIDE.U32 R2, R4, c[0x0][0x1a8], R2 ;  /* 0x00006a0004027a25 */ /* 0x000fc800078e0002 */
[----:B------:R-:W-:Y:S01]  /*2410*/  IMAD R0, R4, c[0x0][0x1ac], R0 ;  /* 0x00006b0004007a24 */ /* 0x000fe200078e0200 */
[----:B------:R-:W-:-:S04]  /*2420*/  LEA R12, P0, R2, c[0x0][0x160], 0x1 ;  /* 0x00005800020c7a11 */ /* 0x000fc800078008ff */
[----:B------:R-:W-:-:S04]  /*2430*/  IADD3 R0, R3, R0, RZ ;  /* 0x0000000003007210 */ /* 0x000fc80007ffe0ff */
[----:B------:R-:W-:Y:S01]  /*2440*/  LEA.HI.X R5, R2, c[0x0][0x164], R0, 0x1, P0 ;  /* 0x0000590002057a11 */ /* 0x000fe200000f0c00 */
[----:B------:R-:W-:Y:S05]  /*2450*/  BRA.DIV ~URZ, `(.L_x_41) ;  /* 0x0000bd927f007947 */ /* 0x000fea000b800000 */
[----:B------:R1:W2:Y:S02]  /*2460*/  SHFL.IDX PT, R4, R5, RZ, 0x1c1f ;  /* 0x001c1fff05047589 */ /* 0x0002a400000e0000 */
.L_x_148:
[----:B------:R-:W-:Y:S05]  /*2470*/  BRA.DIV ~URZ, `(.L_x_42) ;  /* 0x0000bde27f007947 */ /* 0x000fea000b800000 */
[----:B------:R3:W4:Y:S02]  /*2480*/  SHFL.IDX PT, R0, R12, RZ, 0x1c1f ;  /* 0x001c1fff0c007589 */ /* 0x00072400000e0000 */
.L_x_149:
[----:B---3--:R-:W3:Y:S01]  /*2490*/  LDL R2, [R1+0x4] ;  /* 0x0000040001027983 */ /* 0x008ee20000100800 */
[----:B------:R-:W-:Y:S01]  /*24a0*/  IMAD R11, R15, c[0x0][0x2c4], RZ ;  /* 0x0000b1000f0b7a24 */ /* 0x000fe200078e02ff */
[----:B------:R-:W-:Y:S01]  /*24b0*/  BSSY B0, `(.L_x_43) ;  /* 0x0000015000007945 */ /* 0x000fe20003800000 */
[----:B---3--:R-:W-:-:S04]  /*24c0*/  LEA R10, R2, R238, 0x7 ;  /* 0x000000ee020a7211 */ /* 0x008fc800078e38ff */
[----:B------:R-:W-:-:S13]  /*24d0*/  ISETP.GE.AND P0, PT, R10, R11, PT ;  /* 0x0000000b0a00720c */ /* 0x000fda0003f06270 */
[----:B------:R-:W-:Y:S05]  /*24e0*/  @P0 BRA `(.L_x_44) ;  /* 0x0000011000000947 */ /* 0x000fea0003800000 */
[----:B------:R-:W3:Y:S01]  /*24f0*/  LDL R17, [R1+0x5c] ;  /* 0x00005c0001117983 */ /* 0x000ee20000100800 */
[-C--:B----4-:R-:W-:Y:S02]  /*2500*/  LEA R8, P3, R204, R0.reuse, 0x1 ;  /* 0x00000000cc087211 */ /* 0x090fe400078608ff */
[----:B------:R-:W-:Y:S02]  /*2510*/  SHF.R.S32.HI R20, RZ, 0x1f, R204 ;  /* 0x0000001fff147819 */ /* 0x000fe400000114cc */
[-C--:B------:R-:W-:Y:S02]  /*2520*/  LEA R6, P1, R236, R0.reuse, 0x1 ;  /* 0x00000000ec067211 */ /* 0x080fe400078208ff */
[----:B------:R-:W-:Y:S02]  /*2530*/  SHF.R.S32.HI R19, RZ, 0x1f, R236 ;  /* 0x0000001fff137819 */ /* 0x000fe400000114ec */
[----:B------:R-:W-:Y:S02]  /*2540*/  SHF.R.S32.HI R18, RZ, 0x1f, R237 ;  /* 0x0000001fff127819 */ /* 0x000fe400000114ed */
[----:B------:R-:W-:-:S02]  /*2550*/  LEA R2, P0, R237, R0, 0x1 ;  /* 0x00000000ed027211 */ /* 0x000fc400078008ff */
[-C--:B--2---:R-:W-:Y:S02]  /*2560*/  LEA.HI.X R9, R204, R4.reuse, R20, 0x1, P3 ;  /* 0x00000004cc097211 */ /* 0x084fe400018f0c14 */
[-C--:B------:R-:W-:Y:S02]  /*2570*/  LEA.HI.X R7, R236, R4.reuse, R19, 0x1, P1 ;  /* 0x00000004ec077211 */ /* 0x080fe400008f0c13 */
[----:B------:R-:W-:Y:S01]  /*2580*/  LEA.HI.X R3, R237, R4, R18, 0x1, P0 ;  /* 0x00000004ed037211 */ /* 0x000fe200000f0c12 */
[----:B---3--:R-:W-:-:S05]  /*2590*/  IMAD.SHL.U32 R0, R17, 0x2, RZ ;  /* 0x0000000211007824 */ /* 0x008fca00078e00ff */
[----:B------:R-:W-:Y:S01]  /*25a0*/  @!PT LDS RZ, [RZ] ;  /* 0x00000000fffff984 */ /* 0x000fe20000000800 */
[----:B------:R-:W-:Y:S01]  /*25b0*/  @!PT LDS RZ, [RZ] ;  /* 0x00000000fffff984 */ /* 0x000fe20000000800 */
[----:B------:R-:W-:Y:S01]  /*25c0*/  @!PT LDS RZ, [RZ] ;  /* 0x00000000fffff984 */ /* 0x000fe20000000800 */
[----:B------:R2:W-:Y:S04]  /*25d0*/  LDGSTS.E.BYPASS.LTC128B.128 [R0+0x6080], [R8.64], !P2 ;  /* 0x0608000008007fae */ /* 0x0005e8000d101d46 */
[----:B------:R2:W-:Y:S04]  /*25e0*/  LDGSTS.E.BYPASS.LTC128B.128 [R0+0x8080], [R6.64], !P5 ;  /* 0x0808000006007fae */ /* 0x0005e8000e901d46 */
[----:B------:R2:W-:Y:S02]  /*25f0*/  LDGSTS.E.BYPASS.LTC128B.128 [R0+0xa080], [R2.64], !P4 ;  /* 0x0a08000002007fae */ /* 0x0005e4000e101d46 */
.L_x_44:
[----:B------:R-:W-:Y:S05]  /*2600*/  BSYNC B0 ;  /* 0x0000000000007941 */ /* 0x000fea0003800000 */
.L_x_43:
[----:B------:R-:W-:Y:S05]  /*2610*/  BRA.DIV ~URZ, `(.L_x_45) ;  /* 0x0000bcb27f007947 */ /* 0x000fea000b800000 */
[----:B--2---:R2:W3:Y:S04]  /*2620*/  SHFL.IDX PT, R4, R5, 0x1, 0x1c1f ;  /* 0x003c1f0005047f89 */ /* 0x0044e800000e0000 */
[----:B----4-:R2:W4:Y:S02]  /*2630*/  SHFL.IDX PT, R0, R12, 0x1, 0x1c1f ;  /* 0x003c1f000c007f89 */ /* 0x01052400000e0000 */
.L_x_150:
[----:B------:R-:W-:Y:S01]  /*2640*/  IADD3 R2, R10, 0x20, RZ ;  /* 0x000000200a027810 */ /* 0x000fe20007ffe0ff */
[----:B------:R-:W-:Y:S03]  /*2650*/  BSSY B0, `(.L_x_46) ;  /* 0x0000014000007945 */ /* 0x000fe60003800000 */
[----:B------:R-:W-:-:S13]  /*2660*/  ISETP.GE.AND P0, PT, R2, R11, PT ;  /* 0x0000000b0200720c */ /* 0x000fda0003f06270 */
[----:B------:R-:W-:Y:S05]  /*2670*/  @P0 BRA `(.L_x_47) ;  /* 0x0000011000000947 */ /* 0x000fea0003800000 */
[----:B--2---:R-:W2:Y:S01]  /*2680*/  LDL R15, [R1+0x5c] ;  /* 0x00005c00010f7983 */ /* 0x004ea20000100800 */
[-C--:B----4-:R-:W-:Y:S02]  /*2690*/  LEA R8, P3, R204, R0.reuse, 0x1 ;  /* 0x00000000cc087211 */ /* 0x090fe400078608ff */
[----:B------:R-:W-:Y:S02]  /*26a0*/  SHF.R.S32.HI R19, RZ, 0x1f, R204 ;  /* 0x0000001fff137819 */ /* 0x000fe400000114cc */
[-C--:B------:R-:W-:Y:S02]  /*26b0*/  LEA R6, P1, R236, R0.reuse, 0x1 ;  /* 0x00000000ec067211 */ /* 0x080fe400078208ff */
[----:B------:R-:W-:Y:S02]  /*26c0*/  SHF.R.S32.HI R18, RZ, 0x1f, R236 ;  /* 0x0000001fff127819 */ /* 0x000fe400000114ec */
[----:B------:R-:W-:Y:S02]  /*26d0*/  SHF.R.S32.HI R17, RZ, 0x1f, R237 ;  /* 0x0000001fff117819 */ /* 0x000fe400000114ed */
[----:B------:R-:W-:-:S02]  /*26e0*/  LEA R2, P0, R237, R0, 0x1 ;  /* 0x00000000ed027211 */ /* 0x000fc400078008ff */
[-C--:B---3--:R-:W-:Y:S02]  /*26f0*/  LEA.HI.X R9, R204, R4.reuse, R19, 0x1, P3 ;  /* 0x00000004cc097211 */ /* 0x088fe400018f0c13 */
[-C--:B------:R-:W-:Y:S02]  /*2700*/  LEA.HI.X R7, R236, R4.reuse, R18, 0x1, P1 ;  /* 0x00000004ec077211 */ /* 0x080fe400008f0c12 */
[----:B------:R-:W-:Y:S01]  /*2710*/  LEA.HI.X R3, R237, R4, R17, 0x1, P0 ;  /* 0x00000004ed037211 */ /* 0x000fe200000f0c11 */
[----:B--2---:R-:W-:-:S05]  /*2720*/  IMAD.SHL.U32 R0, R15, 0x2, RZ ;  /* 0x000000020f007824 */ /* 0x004fca00078e00ff */
[----:B------:R-:W-:Y:S01]  /*2730*/  @!PT LDS RZ, [RZ] ;  /* 0x00000000fffff984 */ /* 0x000fe20000000800 */
[----:B------:R-:W-:Y:S01]  /*2740*/  @!PT LDS RZ, [RZ] ;  /* 0x00000000fffff984 */ /* 0x000fe20000000800 */
[----:B------:R-:W-:Y:S01]  /*2750*/  @!PT LDS RZ, [RZ] ;  /* 0x00000000fffff984 */ /* 0x000fe20000000800 */
[----:B------:R2:W-:Y:S04]  /*2760*/  LDGSTS.E.BYPASS.LTC128B.128 [R0+0x6880], [R8.64], !P2 ;  /* 0x0688000008007fae */ /* 0x0005e8000d101d46 */
[----:B------:R2:W-:Y:S04]  /*2770*/  LDGSTS.E.BYPASS.LTC128B.128 [R0+0x8880], [R6.64], !P5 ;  /* 0x0888000006007fae */ /* 0x0005e8000e901d46 */
[----:B------:R2:W-:Y:S02]  /*2780*/  LDGSTS.E.BYPASS.LTC128B.128 [R0+0xa880], [R2.64], !P4 ;  /* 0x0a88000002007fae */ /* 0x0005e4000e101d46 */
.L_x_47:
[----:B------:R-:W-:Y:S05]  /*2790*/  BSYNC B0 ;  /* 0x0000000000007941 */ /* 0x000fea0003800000 */
.L_x_46:
[----:B------:R-:W-:Y:S05]  /*27a0*/  BRA.DIV ~URZ, `(.L_x_48) ;  /* 0x0000bbf27f007947 */ /* 0x000fea000b800000 */
[----:B---3--:R3:W1:Y:S02]  /*27b0*/  SHFL.IDX PT, R4, R5, 0x2, 0x1c1f ;  /* 0x005c1f0005047f89 */ /* 0x00866400000e0000 */
.L_x_151:
[----:B------:R-:W-:Y:S05]  /*27c0*/  BRA.DIV ~URZ, `(.L_x_49) ;  /* 0x0000bc427f007947 */ /* 0x000fea000b800000 */
[----:B--2-4-:R2:W4:Y:S02]  /*27d0*/  SHFL.IDX PT, R0, R12, 0x2, 0x1c1f ;  /* 0x005c1f000c007f89 */ /* 0x01452400000e0000 */
.L_x_152:
        /* <DEDUP_REMOVED lines=11> */
[-C--:B-1----:R-:W-:Y:S02]  /*2890*/  LEA.HI.X R9, R204, R4.reuse, R19, 0x1, P3 ;  /* 0x00000004cc097211 */ /* 0x082fe400018f0c13 */
        /* <DEDUP_REMOVED lines=9> */
.L_x_51:
[----:B------:R-:W-:Y:S05]  /*2930*/  BSYNC B0 ;  /* 0x0000000000007941 */ /* 0x000fea0003800000 */
.L_x_50:
[----:B------:R-:W-:Y:S05]  /*2940*/  BRA.DIV ~URZ, `(.L_x_52) ;  /* 0x0000bb327f007947 */ /* 0x000fea000b800000 */
[----:B-1----:R1:W2:Y:S04]  /*2950*/  SHFL.IDX PT, R7, R5, 0x3, 0x1c1f ;  /* 0x007c1f0005077f89 */ /* 0x0022a800000e0000 */
[----:B------:R1:W3:Y:S02]  /*2960*/  SHFL.IDX PT, R2, R12, 0x3, 0x1c1f ;  /* 0x007c1f000c027f89 */ /* 0x0002e400000e0000 */
.L_x_153:
[----:B----4-:R-:W4:Y:S01]  /*2970*/  LDL R9, [R1+0x5c] ;  /* 0x00005c0001097983 */ /* 0x010f220000100800 */
[----:B------:R-:W-:Y:S01]  /*2980*/  IADD3 R0, R10, 0x60, RZ ;  /* 0x000000600a007810 */ /* 0x000fe20007ffe0ff */
[----:B------:R-:W-:Y:S01]  /*2990*/  IMAD.MOV.U32 R105, RZ, RZ, 0x30 ;  /* 0x00000030ff697424 */ /* 0x000fe200078e00ff */
[----:B------:R-:W-:Y:S01]  /*29a0*/  SHF.R.S32.HI R15, RZ, 0x1f, R204 ;  /* 0x0000001fff0f7819 */ /* 0x000fe200000114cc */
[----:B------:R-:W-:Y:S01]  /*29b0*/  IMAD R18, R235, 0x20, R238 ;  /* 0x00000020eb127824 */ /* 0x000fe200078e02ee */
[----:B------:R-:W-:Y:S01]  /*29c0*/  ISETP.GE.AND P3, PT, R0, R11, PT ;  /* 0x0000000b0000720c */ /* 0x000fe20003f66270 */
[----:B------:R-:W-:Y:S01]  /*29d0*/  IMAD.MOV.U32 R0, RZ, RZ, c[0x0][0x2b8] ;  /* 0x0000ae00ff007624 */ /* 0x000fe200078e00ff */
[----:B------:R-:W-:Y:S01]  /*29e0*/  SHF.R.S32.HI R19, RZ, 0x1f, R236 ;  /* 0x0000001fff137819 */ /* 0x000fe200000114ec */
[----:B------:R-:W-:Y:S01]  /*29f0*/  IMAD R105, R209, R105, -0x30 ;  /* 0xffffffd0d1697424 */ /* 0x000fe200078e0269 */
[----:B------:R-:W-:Y:S01]  /*2a00*/  SHF.R.S32.HI R28, RZ, 0x1f, R237 ;  /* 0x0000001fff1c7819 */ /* 0x000fe200000114ed */
[----:B-----5:R-:W-:Y:S01]  /*2a10*/  IMAD.WIDE.U32 R242, R14, c[0x0][0x2b0], RZ ;  /* 0x0000ac000ef27a25 */ /* 0x020fe200078e00ff */
[----:B------:R-:W-:-:S02]  /*2a20*/  ISETP.NE.AND P1, PT, R0, 0x1, PT ;  /* 0x000000010000780c */ /* 0x000fc40003f25270 */
[----:B------:R-:W-:Y:S01]  /*2a30*/  SHF.R.S32.HI R0, RZ, 0x1f, R14 ;  /* 0x0000001fff007819 */ /* 0x000fe2000001140e */
[----:B------:R-:W-:Y:S02]  /*2a40*/  IMAD.IADD R3, R18, 0x1, R105 ;  /* 0x0000000112037824 */ /* 0x000fe400078e0269 */
[----:B------:R-:W-:Y:S02]  /*2a50*/  IMAD.MOV.U32 R200, RZ, RZ, RZ ;  /* 0x000000ffffc87224 */ /* 0x000fe400078e00ff */
[----:B---3--:R-:W-:Y:S01]  /*2a60*/  @!P3 LEA R4, P0, R204, R2, 0x1 ;  /* 0x00000002cc04b211 */ /* 0x008fe200078008ff */
[----:B------:R-:W-:Y:S01]  /*2a70*/  IMAD R6, R0, c[0x0][0x2b0], RZ ;  /* 0x0000ac0000067a24 */ /* 0x000fe200078e02ff */
[C---:B------:R-:W-:Y:S01]  /*2a80*/  ISETP.GE.AND P6, PT, R3.reuse, R16, PT ;  /* 0x000000100300720c */ /* 0x040fe20003fc6270 */
[----:B------:R-:W-:Y:S01]  /*2a90*/  IMAD.IADD R3, R3, 0x1, R244 ;  /* 0x0000000103037824 */ /* 0x000fe200078e02f4 */
[----:B-12---:R-:W-:Y:S01]  /*2aa0*/  @!P3 LEA.HI.X R5, R204, R7, R15, 0x1, P0 ;  /* 0x00000007cc05b211 */ /* 0x006fe200000f0c0f */
[----:B------:R-:W-:Y:S01]  /*2ab0*/  IMAD R6, R14, c[0x0][0x2b4], R6 ;  /* 0x0000ad000e067a24 */ /* 0x000fe200078e0206 */
[----:B------:R-:W-:Y:S01]  /*2ac0*/  ISETP.GT.OR P6, PT, R18, 0x2f, P6 ;  /* 0x0000002f1200780c */ /* 0x000fe200037c4670 */
[----:B------:R-:W-:-:S04]  /*2ad0*/  @P1 IMAD.HI.U32 R8, R3, c[0x0][0x2bc], RZ ;  /* 0x0000af0003081a27 */ /* 0x000fc800078e00ff */
[----:B------:R-:W-:Y:S01]  /*2ae0*/  IMAD.MOV.U32 R0, RZ, RZ, R3 ;  /* 0x000000ffff007224 */ /* 0x000fe200078e0003 */
[----:B------:R-:W-:Y:S01]  /*2af0*/  @P1 SHF.R.U32.HI R0, RZ, c[0x0][0x2c0], R8 ;  /* 0x0000b000ff001a19 */ /* 0x000fe20000011608 */
[----:B------:R-:W-:Y:S01]  /*2b00*/  IMAD.IADD R248, R243, 0x1, R6 ;  /* 0x00000001f3f87824 */ /* 0x000fe200078e0206 */
[----:B------:R-:W-:Y:S01]  /*2b10*/  @!P3 LEA R6, P1, R237, R2, 0x1 ;  /* 0x00000002ed06b211 */ /* 0x000fe200078208ff */
[----:B----4-:R-:W-:-:S05]  /*2b20*/  IMAD.SHL.U32 R192, R9, 0x2, RZ ;  /* 0x0000000209c07824 */ /* 0x010fca00078e00ff */
[----:B------:R-:W-:Y:S01]  /*2b30*/  @!PT LDS RZ, [RZ] ;  /* 0x00000000fffff984 */ /* 0x000fe20000000800 */
[----:B------:R-:W-:Y:S01]  /*2b40*/  @!PT LDS RZ, [RZ] ;  /* 0x00000000fffff984 */ /* 0x000fe20000000800 */
[----:B------:R-:W-:Y:S01]  /*2b50*/  @!PT LDS RZ, [RZ] ;  /* 0x00000000fffff984 */ /* 0x000fe20000000800 */
[----:B------:R1:W-:Y:S01]  /*2b60*/  @!P3 LDGSTS.E.BYPASS.LTC128B.128 [R192+0x7880], [R4.64], !P2 ;  /* 0x0788000004c0bfae */ /* 0x0003e2000d101d46 */
[----:B------:R-:W-:-:S04]  /*2b70*/  @!P3 LEA R8, P2, R236, R2, 0x1 ;  /* 0x00000002ec08b211 */ /* 0x000fc800078408ff */
[-C--:B------:R-:W-:Y:S02]  /*2b80*/  @!P3 LEA.HI.X R9, R236, R7.reuse, R19, 0x1, P2 ;  /* 0x00000007ec09b211 */ /* 0x080fe400010f0c13 */
[----:B------:R-:W-:-:S03]  /*2b90*/  @!P3 LEA.HI.X R7, R237, R7, R28, 0x1, P1 ;  /* 0x00000007ed07b211 */ /* 0x000fc600008f0c1c */
[----:B------:R2:W-:Y:S04]  /*2ba0*/  @!P3 LDGSTS.E.BYPASS.LTC128B.128 [R192+0x9880], [R8.64], !P5 ;  /* 0x0988000008c0bfae */ /* 0x0005e8000e901d46 */
[----:B------:R3:W-:Y:S04]  /*2bb0*/  @!P3 LDGSTS.E.BYPASS.LTC128B.128 [R192+0xb880], [R6.64], !P4 ;  /* 0x0b88000006c0bfae */ /* 0x0007e8000e101d46 */
[----:B------:R-:W0:Y:S01]  /*2bc0*/  LDGDEPBAR ;  /* 0x00000000000079af */ /* 0x000e220000000000 */
[----:B------:R-:W-:Y:S03]  /*2bd0*/  WARPSYNC 0xffffffff ;  /* 0xffffffff00007948 */ /* 0x000fe60003800000 */
[----:B------:R-:W-:Y:S01]  /*2be0*/  BAR.SYNC.DEFER_BLOCKING 0x0 ;  /* 0x0000000000007b1d */ /* 0x000fe20000010000 */
[----:B-1----:R-:W-:-:S04]  /*2bf0*/  @!P6 IADD3 R5, P0, R0, R242, RZ ;  /* 0x000000f20005e210 */ /* 0x002fc80007f1e0ff */
[----:B------:R-:W-:Y:S02]  /*2c00*/  @!P6 LEA.HI.X.SX32 R2, R0, R248, 0x1, P0 ;  /* 0x000000f80002e211 */ /* 0x000fe400000f0eff */
[----:B------:R-:W-:-:S04]  /*2c10*/  @!P6 LEA R4, P0, R5, c[0x0][0x2a0], 0x2 ;  /* 0x0000a8000504ea11 */ /* 0x000fc800078010ff */
[----:B------:R-:W-:-:S05]  /*2c20*/  @!P6 LEA.HI.X R5, R5, c[0x0][0x2a4], R2, 0x2, P0 ;  /* 0x0000a9000505ea11 */ /* 0x000fca00000f1402 */
[----:B------:R1:W4:Y:S01]  /*2c30*/  @!P6 LDG.E R200, [R4.64] ;  /* 0x0000000604c8e981 */ /* 0x000322000c1e1900 */
[----:B------:R-:W-:Y:S01]  /*2c40*/  IMAD.MOV R0, RZ, RZ, -R0 ;  /* 0x000000ffff007224 */ /* 0x000fe200078e0a00 */
[----:B------:R-:W-:Y:S01]  /*2c50*/  ISETP.GE.AND P4, PT, R204, c[0x0][0x1d4], PT ;  /* 0x00007500cc007a0c */ /* 0x000fe20003f86270 */
[C---:B------:R-:W-:Y:S01]  /*2c60*/  IMAD.WIDE.U32 R240, R13.reuse, c[0x0][0x1e8], RZ ;  /* 0x00007a000df07a25 */ /* 0x040fe200078e00ff */
[----:B------:R-:W-:Y:S01]  /*2c70*/  ISETP.GE.AND P3, PT, R236, c[0x0][0x1d4], PT ;  /* 0x00007500ec007a0c */ /* 0x000fe20003f66270 */
[----:B------:R-:W-:Y:S02]  /*2c80*/  BSSY B0, `(.L_x_53) ;  /* 0x0000076000007945 */ /* 0x000fe40003800000 */
[----:B------:R-:W-:Y:S02]  /*2c90*/  IMAD R201, R0, c[0x0][0x2b8], R3 ;  /* 0x0000ae0000c97a24 */ /* 0x000fe400078e0203 */
[----:B------:R-:W-:Y:S02]  /*2ca0*/  IMAD R245, R13, c[0x0][0x1ec], R241 ;  /* 0x00007b000df57a24 */ /* 0x000fe400078e02f1 */
[----:B------:R-:W-:-:S04]  /*2cb0*/  IMAD.WIDE.U32 R2, R201, c[0x0][0x1e0], RZ ;  /* 0x00007800c9027a25 */ /* 0x000fc800078e00ff */
[----:B------:R-:W-:Y:S02]  /*2cc0*/  IMAD R104, R132, -0x30, R16 ;  /* 0xffffffd084687824 */ /* 0x000fe400078e0210 */
[----:B------:R-:W-:-:S04]  /*2cd0*/  IMAD.WIDE.U32 R246, R13, c[0x0][0x210], RZ ;  /* 0x000084000df67a25 */ /* 0x000fc800078e00ff */
[----:B------:R-:W-:Y:S01]  /*2ce0*/  IMAD R249, R13, c[0x0][0x214], R247 ;  /* 0x000085000df97a24 */ /* 0x000fe200078e02f7 */
[----:B-1----:R-:W-:-:S05]  /*2cf0*/  SHF.R.S32.HI R4, RZ, 0x1f, R201 ;  /* 0x0000001fff047819 */ /* 0x002fca00000114c9 */
[C---:B------:R-:W-:Y:S02]  /*2d00*/  IMAD R0, R4.reuse, c[0x0][0x1e0], RZ ;  /* 0x0000780004007a24 */ /* 0x040fe400078e02ff */
[----:B---3--:R-:W-:Y:S02]  /*2d10*/  IMAD R6, R4, c[0x0][0x208], RZ ;  /* 0x0000820004067a24 */ /* 0x008fe400078e02ff */
[C---:B------:R-:W-:Y:S02]  /*2d20*/  IMAD R0, R201.reuse, c[0x0][0x1e4], R0 ;  /* 0x00007900c9007a24 */ /* 0x040fe400078e0200 */
[----:B------:R-:W-:Y:S02]  /*2d30*/  IMAD R6, R201, c[0x0][0x20c], R6 ;  /* 0x00008300c9067a24 */ /* 0x000fe400078e0206 */
[----:B------:R-:W-:Y:S01]  /*2d40*/  IMAD.IADD R3, R3, 0x1, R0 ;  /* 0x0000000103037824 */ /* 0x000fe200078e0200 */
[----:B----4-:R-:W-:-:S03]  /*2d50*/  SHF.R.S32.HI R7, RZ, 0x1f, R200 ;  /* 0x0000001fff077819 */ /* 0x010fc600000114c8 */
[----:B------:R-:W-:-:S04]  /*2d60*/  IMAD.WIDE.U32 R2, R200, c[0x0][0x1f0], R2 ;  /* 0x00007c00c8027a25 */ /* 0x000fc800078e0002 */
[----:B------:R-:W-:-:S04]  /*2d70*/  IMAD R0, R7, c[0x0][0x1f0], RZ ;  /* 0x00007c0007007a24 */ /* 0x000fc800078e02ff */
[----:B------:R-:W-:Y:S01]  /*2d80*/  IMAD R5, R200, c[0x0][0x1f4], R0 ;  /* 0x00007d00c8057a24 */ /* 0x000fe200078e0200 */
[----:B------:R-:W-:-:S04]  /*2d90*/  IADD3 R0, P0, R2, R240, RZ ;  /* 0x000000f002007210 */ /* 0x000fc80007f1e0ff */
[----:B------:R-:W-:Y:S01]  /*2da0*/  IADD3.X R5, R245, R3, R5, P0, !PT ;  /* 0x00000003f5057210 */ /* 0x000fe200007fe405 */
[----:B------:R-:W-:Y:S01]  /*2db0*/  IMAD.WIDE.U32 R2, R201, c[0x0][0x208], RZ ;  /* 0x00008200c9027a25 */ /* 0x000fe200078e00ff */
[----:B------:R-:W-:-:S03]  /*2dc0*/  LEA R4, P0, R0, c[0x0][0x1c8], 0x1 ;  /* 0x0000720000047a11 */ /* 0x000fc600078008ff */
[----:B------:R-:W-:Y:S01]  /*2dd0*/  IMAD.IADD R3, R3, 0x1, R6 ;  /* 0x0000000103037824 */ /* 0x000fe200078e0206 */
[----:B------:R-:W-:Y:S01]  /*2de0*/  LEA.HI.X R11, R0, c[0x0][0x1cc], R5, 0x1, P0 ;  /* 0x00007300000b7a11 */ /* 0x000fe200000f0c05 */
[----:B------:R-:W-:Y:S01]  /*2df0*/  SHFL.IDX PT, R10, R4, 0x1, 0x1c1f ;  /* 0x003c1f00040a7f89 */ /* 0x000fe200000e0000 */
[----:B------:R-:W-:Y:S01]  /*2e00*/  IMNMX R5, R104, 0x30, PT ;  /* 0x0000003068057817 */ /* 0x000fe20003800200 */
[----:B------:R-:W-:Y:S02]  /*2e10*/  IMAD.WIDE.U32 R2, R200, c[0x0][0x218], R2 ;  /* 0x00008600c8027a25 */ /* 0x000fe400078e0002 */
[----:B------:R1:W3:Y:S02]  /*2e20*/  SHFL.IDX PT, R0, R4, RZ, 0x1c1f ;  /* 0x001c1fff04007589 */ /* 0x0002e400000e0000 */
[----:B------:R-:W-:Y:S02]  /*2e30*/  IMAD.IADD R5, R5, 0x1, -R238 ;  /* 0x0000000105057824 */ /* 0x000fe400078e0aee */
[----:B------:R-:W4:Y:S03]  /*2e40*/  SHFL.IDX PT, R6, R11, RZ, 0x1c1f ;  /* 0x001c1fff0b067589 */ /* 0x000f2600000e0000 */
[C---:B------:R-:W-:Y:S01]  /*2e50*/  ISETP.GE.AND P6, PT, R5.reuse, 0x1, PT ;  /* 0x000000010500780c */ /* 0x040fe20003fc6270 */
[----:B------:R-:W2:Y:S01]  /*2e60*/  SHFL.IDX PT, R11, R11, 0x1, 0x1c1f ;  /* 0x003c1f000b0b7f89 */ /* 0x000ea200000e0000 */
[----:B------:R-:W-:Y:S01]  /*2e70*/  ISETP.GE.AND P5, PT, R5, 0x21, PT ;  /* 0x000000210500780c */ /* 0x000fe20003fa6270 */
[----:B-1----:R-:W-:Y:S01]  /*2e80*/  IMAD R4, R7, c[0x0][0x218], RZ ;  /* 0x0000860007047a24 */ /* 0x002fe200078e02ff */
[----:B------:R-:W-:-:S09]  /*2e90*/  IADD3 R7, P0, R2, R246, RZ ;  /* 0x000000f602077210 */ /* 0x000fd20007f1e0ff */
[----:B---3--:R-:W-:Y:S01]  /*2ea0*/  @P6 LEA R2, P2, R236, R0, 0x1 ;  /* 0x00000000ec026211 */ /* 0x008fe200078408ff */
[----:B------:R-:W-:Y:S01]  /*2eb0*/  IMAD R4, R200, c[0x0][0x21c], R4 ;  /* 0x00008700c8047a24 */ /* 0x000fe200078e0204 */
[----:B------:R-:W-:-:S04]  /*2ec0*/  LEA R17, P1, R7, c[0x0][0x1f8], 0x1 ;  /* 0x00007e0007117a11 */ /* 0x000fc800078208ff */
[----:B------:R-:W-:Y:S01]  /*2ed0*/  IADD3.X R3, R249, R3, R4, P0, !PT ;  /* 0x00000003f9037210 */ /* 0x000fe200007fe404 */
[----:B------:R-:W1:Y:S01]  /*2ee0*/  SHFL.IDX PT, R12, R17, RZ, 0x1c1f ;  /* 0x001c1fff110c7589 */ /* 0x000e6200000e0000 */
[C---:B------:R-:W-:Y:S02]  /*2ef0*/  @P6 LEA R4, P0, R204.reuse, R0, 0x1 ;  /* 0x00000000cc046211 */ /* 0x040fe400078008ff */
[----:B------:R-:W-:Y:S02]  /*2f00*/  LEA.HI.X R16, R7, c[0x0][0x1fc], R3, 0x1, P1 ;  /* 0x00007f0007107a11 */ /* 0x000fe400008f0c03 */
[----:B----4-:R-:W-:Y:S02]  /*2f10*/  @P6 LEA.HI.X R5, R204, R6, R15, 0x1, P0 ;  /* 0x00000006cc056211 */ /* 0x010fe400000f0c0f */
[C---:B--2---:R-:W-:Y:S01]  /*2f20*/  @P6 LEA R8, P0, R237.reuse, R0, 0x1 ;  /* 0x00000000ed086211 */ /* 0x044fe200078008ff */
[----:B------:R-:W2:Y:S01]  /*2f30*/  SHFL.IDX PT, R13, R16, RZ, 0x1c1f ;  /* 0x001c1fff100d7589 */ /* 0x000ea200000e0000 */
[-C--:B------:R-:W-:Y:S01]  /*2f40*/  @P6 LEA.HI.X R3, R236, R6.reuse, R19, 0x1, P2 ;  /* 0x00000006ec036211 */ /* 0x080fe200010f0c13 */
[----:B------:R-:W-:Y:S01]  /*2f50*/  IMAD.IADD R0, R104, 0x1, -R238 ;  /* 0x0000000168007824 */ /* 0x000fe200078e0aee */
[C---:B------:R-:W-:Y:S01]  /*2f60*/  ISETP.GE.AND P2, PT, R237.reuse, c[0x0][0x1d4], PT ;  /* 0x00007500ed007a0c */ /* 0x040fe20003f46270 */
[----:B------:R3:W-:Y:S01]  /*2f70*/  @P6 LDGSTS.E.BYPASS.LTC128B.128 [R192+0x3c80], [R4.64], !P4 ;  /* 0x03c8000004c06fae */ /* 0x0007e2000e101d46 */
[----:B------:R-:W-:-:S02]  /*2f80*/  @P6 LEA.HI.X R9, R237, R6, R28, 0x1, P0 ;  /* 0x00000006ed096211 */ /* 0x000fc400000f0c1c */
[C---:B------:R-:W-:Y:S01]  /*2f90*/  @P5 LEA R6, P0, R204.reuse, R10, 0x1 ;  /* 0x0000000acc065211 */ /* 0x040fe200078008ff */
[----:B------:R4:W-:Y:S03]  /*2fa0*/  @P6 LDGSTS.E.BYPASS.LTC128B.128 [R192+0x4880], [R2.64], !P3 ;  /* 0x0488000002c06fae */ /* 0x0009e6000d901d46 */
[----:B------:R-:W-:-:S05]  /*2fb0*/  @P5 LEA.HI.X R7, R204, R11, R15, 0x1, P0 ;  /* 0x0000000bcc075211 */ /* 0x000fca00000f0c0f */
[----:B------:R1:W-:Y:S01]  /*2fc0*/  @P6 LDGSTS.E.BYPASS.LTC128B.128 [R192+0x5480], [R8.64], !P2 ;  /* 0x0548000008c06fae */ /* 0x0003e2000d101d46 */
[----:B------:R-:W-:-:S03]  /*2fd0*/  ISETP.GE.AND P6, PT, R236, c[0x0][0x1d4], PT ;  /* 0x00007500ec007a0c */ /* 0x000fc60003fc6270 */
[----:B------:R1:W-:Y:S01]  /*2fe0*/  @P5 LDGSTS.E.BYPASS.LTC128B.128 [R192+0x4480], [R6.64], !P4 ;  /* 0x0448000006c05fae */ /* 0x0003e2000e101d46 */
[CC--:B---3--:R-:W-:Y:S02]  /*2ff0*/  @P5 LEA R4, P1, R236.reuse, R10.reuse, 0x1 ;  /* 0x0000000aec045211 */ /* 0x0c8fe400078208ff */
[C---:B----4-:R-:W-:Y:S02]  /*3000*/  @P5 LEA R2, P0, R237.reuse, R10, 0x1 ;  /* 0x0000000aed025211 */ /* 0x050fe400078008ff */
[-C--:B------:R-:W-:Y:S02]  /*3010*/  @P5 LEA.HI.X R5, R236, R11.reuse, R19, 0x1, P1 ;  /* 0x0000000bec055211 */ /* 0x080fe400008f0c13 */
[C---:B------:R-:W-:Y:S02]  /*3020*/  @P5 LEA.HI.X R3, R237.reuse, R11, R28, 0x1, P0 ;  /* 0x0000000bed035211 */ /* 0x040fe400000f0c1c */
[----:B------:R-:W-:Y:S01]  /*3030*/  ISETP.GE.AND P1, PT, R204, c[0x0][0x1d4], PT ;  /* 0x00007500cc007a0c */ /* 0x000fe20003f26270 */
[----:B------:R3:W-:Y:S04]  /*3040*/  @P5 LDGSTS.E.BYPASS.LTC128B.128 [R192+0x5080], [R4.64], !P3 ;  /* 0x0508000004c05fae */ /* 0x0007e8000d901d46 */
[----:B------:R1:W-:Y:S01]  /*3050*/  @P5 LDGSTS.E.BYPASS.LTC128B.128 [R192+0x5c80], [R2.64], !P2 ;  /* 0x05c8000002c05fae */ /* 0x0003e2000d101d46 */
[----:B------:R-:W-:-:S03]  /*3060*/  ISETP.GE.AND P5, PT, R237, c[0x0][0x1d4], PT ;  /* 0x00007500ed007a0c */ /* 0x000fc60003fa6270 */
[----:B------:R-:W0:Y:S01]  /*3070*/  LDGDEPBAR ;  /* 0x00000000000079af */ /* 0x000e220000000000 */
[----:B-1----:R-:W-:Y:S01]  /*3080*/  LEA R2, P0, R204, R12, 0x1 ;  /* 0x0000000ccc027211 */ /* 0x002fe200078008ff */
[----:B------:R-:W-:-:S04]  /*3090*/  DEPBAR.LE SB0, 0x1 ;  /* 0x000080400000791a */ /* 0x000fc80000000000 */
[----:B------:R-:W-:-:S04]  /*30a0*/  DEPBAR.LE SB0, 0x0 ;  /* 0x000080000000791a */ /* 0x000fc80000000000 */
[----:B------:R-:W-:Y:S01]  /*30b0*/  BAR.SYNC.DEFER_BLOCKING 0x0 ;  /* 0x0000000000007b1d */ /* 0x000fe20000010000 */
[----:B--2---:R-:W-:Y:S02]  /*30c0*/  LEA.HI.X R3, R204, R13, R15, 0x1, P0 ;  /* 0x0000000dcc037211 */ /* 0x004fe400000f0c0f */
[C---:B------:R-:W-:Y:S02]  /*30d0*/  ISETP.LT.OR P0, PT, R0.reuse, 0x1, P1 ;  /* 0x000000010000780c */ /* 0x040fe40000f01670 */
[----:B------:R-:W-:Y:S01]  /*30e0*/  ISETP.LT.OR P1, PT, R0, 0x1, P6 ;  /* 0x000000010000780c */ /* 0x000fe20003721670 */
[----:B------:R1:W2:Y:S04]  /*30f0*/  LDSM.16.M88.4 R8, [R181] ;  /* 0x00000000b508783b */ /* 0x0002a80000000200 */
[----:B---3--:R1:W3:Y:S04]  /*3100*/  LDSM.16.M88.4 R4, [R181+0x1000] ;  /* 0x00100000b504783b */ /* 0x0082e80000000200 */
[----:B------:R1:W4:Y:S04]  /*3110*/  LDSM.16.M88.4 R20, [R106] ;  /* 0x000000006a14783b */ /* 0x0003280000000200 */
[----:B------:R1:W1:Y:S04]  /*3120*/  LDSM.16.M88.4 R24, [R106+0x400] ;  /* 0x000400006a18783b */ /* 0x0002680000000200 */
[----:B------:R1:W1:Y:S04]  /*3130*/  LDSM.16.M88.4 R44, [R106+0x800] ;  /* 0x000800006a2c783b */ /* 0x0002680000000200 */
[----:B------:R1:W1:Y:S04]  /*3140*/  LDSM.16.M88.4 R40, [R182] ;  /* 0x00000000b628783b */ /* 0x0002680000000200 */
[----:B------:R1:W1:Y:S04]  /*3150*/  LDSM.16.M88.4 R32, [R182+0x1000] ;  /* 0x00100000b620783b */ /* 0x0002680000000200 */
[----:B------:R1:W1:Y:S04]  /*3160*/  LDSM.16.M88.4 R48, [R183] ;  /* 0x00000000b730783b */ /* 0x0002680000000200 */
[----:B------:R1:W1:Y:S04]  /*3170*/  LDSM.16.M88.4 R84, [R191] ;  /* 0x00000000bf54783b */ /* 0x0002680000000200 */
[----:B------:R1:W1:Y:S04]  /*3180*/  LDSM.16.M88.4 R92, [R190] ;  /* 0x00000000be5c783b */ /* 0x0002680000000200 */
[----:B------:R-:W-:Y:S01]  /*3190*/  @!PT LDS RZ, [RZ] ;  /* 0x00000000fffff984 */ /* 0x000fe20000000800 */
[----:B------:R-:W-:Y:S01]  /*31a0*/  @!PT LDS RZ, [RZ] ;  /* 0x00000000fffff984 */ /* 0x000fe20000000800 */
[----:B------:R-:W-:Y:S01]  /*31b0*/  @!PT LDS RZ, [RZ] ;  /* 0x00000000fffff984 */ /* 0x000fe20000000800 */
[----:B------:R2:W-:Y:S01]  /*31c0*/  LDGSTS.E.BYPASS.LTC128B.128 [R192+0x1880], [R2.64], !P0 ;  /* 0x0188000002c07fae */ /* 0x0005e2000c101d46 */
[----:B------:R-:W-:-:S04]  /*31d0*/  LEA R14, P0, R236, R12, 0x1 ;  /* 0x0000000cec0e7211 */ /* 0x000fc800078008ff */
[----:B------:R-:W-:Y:S02]  /*31e0*/  LEA.HI.X R15, R236, R13, R19, 0x1, P0 ;  /* 0x0000000dec0f7211 */ /* 0x000fe400000f0c13 */
[----:B------:R-:W1:Y:S04]  /*31f0*/  S2R R19, SR_TID.X ;  /* 0x0000000000137919 */ /* 0x000e680000002100 */
[----:B------:R1:W-:Y:S01]  /*3200*/  LDGSTS.E.BYPASS.LTC128B.128 [R192+0x2480], [R14.64], !P1 ;  /* 0x024800000ec07fae */ /* 0x0003e2000c901d46 */
[----:B------:R-:W-:Y:S02]  /*3210*/  ISETP.GT.AND P1, PT, R18, 0x2f, PT ;  /* 0x0000002f1200780c */ /* 0x000fe40003f24270 */
[----:B--2---:R-:W-:-:S04]  /*3220*/  LEA R2, P0, R237, R12, 0x1 ;  /* 0x0000000ced027211 */ /* 0x004fc800078008ff */
[----:B------:R-:W-:Y:S02]  /*3230*/  LEA.HI.X R3, R237, R13, R28, 0x1, P0 ;  /* 0x0000000ded037211 */ /* 0x000fe400000f0c1c */
[----:B------:R-:W-:-:S13]  /*3240*/  ISETP.LT.OR P0, PT, R0, 0x1, P5 ;  /* 0x000000010000780c */ /* 0x000fda0002f01670 */
[----:B------:R2:W-:Y:S01]  /*3250*/  LDGSTS.E.BYPASS.LTC128B.128 [R192+0x3080], [R2.64], !P0 ;  /* 0x0308000002c07fae */ /* 0x0005e2000c101d46 */
[----:B-1----:R-:W-:-:S13]  /*3260*/  ISETP.GT.AND P0, PT, R19, 0x3f, PT ;  /* 0x0000003f1300780c */ /* 0x002fda0003f04270 */
[----:B------:R-:W-:Y:S05]  /*3270*/  @P0 BRA `(.L_x_54) ;  /* 0x0000016000000947 */ /* 0x000fea0003800000 */
[----:B---34-:R-:W-:Y:S05]  /*3280*/  BRA.DIV ~URZ, `(.L_x_55) ;  /* 0x0000b2c27f007947 */ /* 0x018fea000b800000 */
[----:B------:R1:W3:Y:S04]  /*3290*/  SHFL.IDX PT, R12, R16, 0x1, 0x1c1f ;  /* 0x003c1f00100c7f89 */ /* 0x0002e800000e0000 */
[----:B--2---:R1:W2:Y:S02]  /*32a0*/  SHFL.IDX PT, R2, R17, 0x1, 0x1c1f ;  /* 0x003c1f0011027f89 */ /* 0x0042a400000e0000 */
.L_x_154:
[----:B------:R-:W-:Y:S02]  /*32b0*/  SHF.R.S32.HI R3, RZ, 0x1f, R204 ;  /* 0x0000001fff037819 */ /* 0x000fe400000114cc */
[----:B--2---:R-:W-:Y:S02]  /*32c0*/  LEA R14, P0, R204, R2, 0x1 ;  /* 0x00000002cc0e7211 */ /* 0x004fe400078008ff */
[----:B------:R-:W-:Y:S02]  /*32d0*/  ISETP.LT.OR P6, PT, R0, 0x21, P6 ;  /* 0x000000210000780c */ /* 0x000fe400037c1670 */
[----:B---3--:R-:W-:-:S02]  /*32e0*/  LEA.HI.X R15, R204, R12, R3, 0x1, P0 ;  /* 0x0000000ccc0f7211 */ /* 0x008fc400000f0c03 */
[----:B------:R-:W-:Y:S02]  /*32f0*/  ISETP.GE.AND P0, PT, R204, c[0x0][0x1d4], PT ;  /* 0x00007500cc007a0c */ /* 0x000fe40003f06270 */
[----:B------:R-:W-:Y:S02]  /*3300*/  SHF.R.S32.HI R3, RZ, 0x1f, R236 ;  /* 0x0000001fff037819 */ /* 0x000fe400000114ec */
[C---:B------:R-:W-:Y:S02]  /*3310*/  ISETP.LT.OR P0, PT, R0.reuse, 0x21, P0 ;  /* 0x000000210000780c */ /* 0x040fe40000701670 */
[----:B------:R-:W-:Y:S02]  /*3320*/  ISETP.LT.OR P5, PT, R0, 0x21, P5 ;  /* 0x000000210000780c */ /* 0x000fe40002fa1670 */
[----:B------:R-:W-:-:S09]  /*3330*/  SHF.R.S32.HI R13, RZ, 0x1f, R237 ;  /* 0x0000001fff0d7819 */ /* 0x000fd200000114ed */
[----:B------:R-:W-:Y:S01]  /*3340*/  @!PT LDS RZ, [RZ] ;  /* 0x00000000fffff984 */ /* 0x000fe20000000800 */
[----:B------:R-:W-:Y:S01]  /*3350*/  @!PT LDS RZ, [RZ] ;  /* 0x00000000fffff984 */ /* 0x000fe20000000800 */
[----:B------:R-:W-:Y:S01]  /*3360*/  @!PT LDS RZ, [RZ] ;  /* 0x00000000fffff984 */ /* 0x000fe20000000800 */
[----:B------:R2:W-:Y:S02]  /*3370*/  LDGSTS.E.BYPASS.LTC128B.128 [R192+0x2080], [R14.64], !P0 ;  /* 0x020800000ec07fae */ /* 0x0005e4000c101d46 */
[----:B--2---:R-:W-:-:S04]  /*3380*/  LEA R14, P0, R236, R2, 0x1 ;  /* 0x00000002ec0e7211 */ /* 0x004fc800078008ff */
[----:B------:R-:W-:Y:S02]  /*3390*/  LEA.HI.X R15, R236, R12, R3, 0x1, P0 ;  /* 0x0000000cec0f7211 */ /* 0x000fe400000f0c03 */
[----:B------:R-:W-:-:S03]  /*33a0*/  LEA R2, P0, R237, R2, 0x1 ;  /* 0x00000002ed027211 */ /* 0x000fc600078008ff */
[----:B------:R2:W-:Y:S01]  /*33b0*/  LDGSTS.E.BYPASS.LTC128B.128 [R192+0x2c80], [R14.64], !P6 ;  /* 0x02c800000ec07fae */ /* 0x0005e2000f101d46 */
[----:B------:R-:W-:-:S05]  /*33c0*/  LEA.HI.X R3, R237, R12, R13, 0x1, P0 ;  /* 0x0000000ced037211 */ /* 0x000fca00000f0c0d */
[----:B------:R2:W-:Y:S04]  /*33d0*/  LDGSTS.E.BYPASS.LTC128B.128 [R192+0x3880], [R2.64], !P5 ;  /* 0x0388000002c07fae */ /* 0x0005e8000e901d46 */
.L_x_54:
[----:B---34-:R-:W-:Y:S05]  /*33e0*/  BSYNC B0 ;  /* 0x0000000000007941 */ /* 0x018fea0003800000 */
.L_x_53:
[----:B------:R-:W0:Y:S01]  /*33f0*/  LDGDEPBAR ;  /* 0x00000000000079af */ /* 0x000e220000000000 */
[----:B------:R-:W-:Y:S01]  /*3400*/  WARPSYNC 0xffffffff ;  /* 0xffffffff00007948 */ /* 0x000fe20003800000 */
[-C--:B--2---:R-:W-:Y:S01]  /*3410*/  HMMA.16816.F32 R12, R8, R20.reuse, RZ ;  /* 0x00000014080c723c */ /* 0x084fe200000018ff */
[----:B------:R-:W-:Y:S01]  /*3420*/  ISETP.GT.AND P0, PT, R132, R239, PT ;  /* 0x000000ef8400720c */ /* 0x000fe20003f04270 */
[----:B------:R-:W-:Y:S01]  /*3430*/  LDSM.16.M88.4 R60, [R106+0xc00] ;  /* 0x000c00006a3c783b */ /* 0x000fe20000000200 */
[----:B------:R-:W-:Y:S03]  /*3440*/  BSSY B1, `(.L_x_56) ;  /* 0x0000108000017945 */ /* 0x000fe60003800000 */
[----:B------:R-:W2:Y:S02]  /*3450*/  LDSM.16.M88.4 R36, [R181+0x2000] ;  /* 0x00200000b524783b */ /* 0x000ea40000000200 */
[C---:B-1----:R-:W-:Y:S02]  /*3460*/  HMMA.16816.F32 R16, R4.reuse, R20, RZ ;  /* 0x000000140410723c */ /* 0x042fe400000018ff */
[----:B------:R-:W1:Y:S04]  /*3470*/  LDSM.16.M88.4 R28, [R181+0x3000] ;  /* 0x00300000b51c783b */ /* 0x000e680000000200 */
[----:B------:R-:W-:Y:S02]  /*3480*/  LDSM.16.M88.4 R56, [R189] ;  /* 0x00000000bd38783b */ /* 0x000fe40000000200 */
[----:B------:R-:W-:Y:S08]  /*3490*/  HMMA.16816.F32 R64, R4, R22, RZ ;  /* 0x000000160440723c */ /* 0x000ff000000018ff */
[----:B------:R-:W-:Y:S08]  /*34a0*/  HMMA.16816.F32 R12, R40, R48, R12 ;  /* 0x00000030280c723c */ /* 0x000ff0000000180c */
[C---:B------:R-:W-:Y:S08]  /*34b0*/  HMMA.16816.F32 R76, R4.reuse, R24, RZ ;  /* 0x00000018044c723c */ /* 0x040ff000000018ff */
[----:B------:R-:W-:Y:S08]  /*34c0*/  HMMA.16816.F32 R72, R4, R26, RZ ;  /* 0x0000001a0448723c */ /* 0x000ff000000018ff */
[C---:B------:R-:W-:Y:S08]  /*34d0*/  HMMA.16816.F32 R100, R8.reuse, R24, RZ ;  /* 0x000000180864723c */ /* 0x040ff000000018ff */
[C---:B------:R-:W-:Y:S01]  /*34e0*/  HMMA.16816.F32 R52, R8.reuse, R22, RZ ;  /* 0x000000160834723c */ /* 0x040fe200000018ff */
[----:B------:R-:W-:Y:S07]  /*34f0*/  LDSM.16.M88.4 R20, [R182+0x3000] ;  /* 0x00300000b614783b */ /* 0x000fee0000000200 */
[----:B------:R-:W-:Y:S01]  /*3500*/  HMMA.16816.F32 R116, R8, R26, RZ ;  /* 0x0000001a0874723c */ /* 0x000fe200000018ff */
[----:B------:R-:W3:Y:S07]  /*3510*/  LDSM.16.M88.4 R24, [R182+0x2000] ;  /* 0x00200000b618783b */ /* 0x000eee0000000200 */
[C---:B------:R-:W-:Y:S08]  /*3520*/  HMMA.16816.F32 R68, R4.reuse, R44, RZ ;  /* 0x0000002c0444723c */ /* 0x040ff000000018ff */
[----:B------:R-:W-:Y:S08]  /*3530*/  HMMA.16816.F32 R80, R4, R46, RZ ;  /* 0x0000002e0450723c */ /* 0x000ff000000018ff */
[----:B------:R-:W-:Y:S01]  /*3540*/  HMMA.16816.F32 R4, R32, R48, R16 ;  /* 0x000000302004723c */ /* 0x000fe20000001810 */
[----:B------:R-:W-:Y:S07]  /*3550*/  LDSM.16.M88.4 R16, [R181+0x4000] ;  /* 0x00400000b510783b */ /* 0x000fee0000000200 */
[----:B--2---:R-:W-:Y:S08]  /*3560*/  HMMA.16816.F32 R12, R36, R60, R12 ;  /* 0x0000003c240c723c */ /* 0x004ff0000000180c */
[-C--:B------:R-:W-:Y:S08]  /*3570*/  HMMA.16816.F32 R88, R32, R50.reuse, R64 ;  /* 0x000000322058723c */ /* 0x080ff00000001840 */
[----:B------:R-:W-:Y:S01]  /*3580*/  HMMA.16816.F32 R64, R40, R50, R52 ;  /* 0x000000322840723c */ /* 0x000fe20000001834 */
[----:B------:R-:W2:Y:S07]  /*3590*/  LDSM.16.M88.4 R52, [R106+0x1800] ;  /* 0x001800006a34783b */ /* 0x000eae0000000200 */
[----:B-1----:R-:W-:Y:S08]  /*35a0*/  HMMA.16816.F32 R4, R28, R60, R4 ;  /* 0x0000003c1c04723c */ /* 0x002ff00000001804 */
[----:B---3--:R-:W-:Y:S01]  /*35b0*/  HMMA.16816.F32 R48, R24, R56, R12 ;  /* 0x000000381830723c */ /* 0x008fe2000000180c */
[----:B------:R-:W1:Y:S07]  /*35c0*/  LDSM.16.M88.4 R12, [R181+0x5000] ;  /* 0x00500000b50c783b */ /* 0x000e6e0000000200 */
[C---:B------:R-:W-:Y:S08]  /*35d0*/  HMMA.16816.F32 R108, R8.reuse, R44, RZ ;  /* 0x0000002c086c723c */ /* 0x040ff000000018ff */
[----:B------:R-:W-:Y:S01]  /*35e0*/  HMMA.16816.F32 R112, R8, R46, RZ ;  /* 0x0000002e0870723c */ /* 0x000fe200000018ff */
[----:B------:R-:W-:Y:S04]  /*35f0*/  LDSM.16.M88.4 R44, [R186] ;  /* 0x00000000ba2c783b */ /* 0x000fe80000000200 */
[----:B------:R-:W3:Y:S03]  /*3600*/  LDSM.16.M88.4 R8, [R182+0x4000] ;  /* 0x00400000b608783b */ /* 0x000ee60000000200 */
[C---:B------:R-:W-:Y:S08]  /*3610*/  HMMA.16816.F32 R96, R32.reuse, R84, R76 ;  /* 0x000000542060723c */ /* 0x040ff0000000184c */
[C---:B------:R-:W-:Y:S08]  /*3620*/  HMMA.16816.F32 R124, R32.reuse, R92, R68 ;  /* 0x0000005c207c723c */ /* 0x040ff00000001844 */
[C---:B------:R-:W-:Y:S08]  /*3630*/  HMMA.16816.F32 R120, R32.reuse, R86, R72 ;  /* 0x000000562078723c */ /* 0x040ff00000001848 */
[----:B------:R-:W-:Y:S08]  /*3640*/  HMMA.16816.F32 R128, R32, R94, R80 ;  /* 0x0000005e2080723c */ /* 0x000ff00000001850 */
[----:B------:R-:W-:Y:S01]  /*3650*/  HMMA.16816.F32 R32, R20, R56, R4 ;  /* 0x000000381420723c */ /* 0x000fe20000001804 */
[----:B------:R-:W-:Y:S07]  /*3660*/  LDSM.16.M88.4 R4, [R182+0x5000] ;  /* 0x00500000b604783b */ /* 0x000fee0000000200 */
[----:B------:R-:W-:Y:S08]  /*3670*/  HMMA.16816.F32 R64, R36, R62, R64 ;  /* 0x0000003e2440723c */ /* 0x000ff00000001840 */
[----:B--2---:R-:W-:Y:S01]  /*3680*/  HMMA.16816.F32 R68, R16, R52, R48 ;  /* 0x000000341044723c */ /* 0x004fe20000001830 */
[----:B------:R-:W2:Y:S07]  /*3690*/  LDSM.16.M88.4 R48, [R106+0x1000] ;  /* 0x001000006a30783b */ /* 0x000eae0000000200 */
[----:B------:R-:W-:Y:S01]  /*36a0*/  HMMA.16816.F32 R72, R28, R62, R88 ;  /* 0x0000003e1c48723c */ /* 0x000fe20000001858 */
[----:B------:R-:W4:Y:S07]  /*36b0*/  LDSM.16.M88.4 R60, [R188] ;  /* 0x00000000bc3c783b */ /* 0x000f2e0000000200 */
[----:B------:R-:W-:Y:S08]  /*36c0*/  HMMA.16816.F32 R80, R40, R84, R100 ;  /* 0x000000542850723c */ /* 0x000ff00000001864 */
[----:B-1----:R-:W-:Y:S08]  /*36d0*/  HMMA.16816.F32 R32, R12, R52, R32 ;  /* 0x000000340c20723c */ /* 0x002ff00000001820 */
[----:B------:R-:W-:Y:S08]  /*36e0*/  HMMA.16816.F32 R64, R24, R58, R64 ;  /* 0x0000003a1840723c */ /* 0x000ff00000001840 */
[----:B---3--:R-:W-:Y:S08]  /*36f0*/  HMMA.16816.F32 R76, R8, R44, R68 ;  /* 0x0000002c084c723c */ /* 0x008ff00000001844 */
[----:B------:R-:W-:Y:S08]  /*3700*/  HMMA.16816.F32 R72, R20, R58, R72 ;  /* 0x0000003a1448723c */ /* 0x000ff00000001848 */
[----:B--2---:R-:W-:Y:S08]  /*3710*/  HMMA.16816.F32 R68, R36, R48, R80 ;  /* 0x000000302444723c */ /* 0x004ff00000001850 */
[----:B------:R-:W-:Y:S01]  /*3720*/  HMMA.16816.F32 R88, R40, R86, R116 ;  /* 0x000000562858723c */ /* 0x000fe20000001874 */
[----:B------:R-:W-:-:S04]  /*3730*/  FMUL.FTZ R0, R76, c[0x0][0x320] ;  /* 0x0000c8004c007a20 */ /* 0x000fc80000410000 */
[----:B------:R1:W2:Y:S03]  /*3740*/  MUFU.TANH R117, R0 ;  /* 0x0000000000757308 */ /* 0x0002a60000002400 */
[----:B------:R-:W-:Y:S01]  /*3750*/  HMMA.16816.F32 R84, R4, R44, R32 ;  /* 0x0000002c0454723c */ /* 0x000fe20000001820 */
[----:B------:R-:W3:Y:S07]  /*3760*/  LDSM.16.M88.4 R32, [R106+0x1c00] ;  /* 0x001c00006a20783b */ /* 0x000eee0000000200 */
[----:B------:R-:W-:Y:S01]  /*3770*/  HMMA.16816.F32 R56, R16, R54, R64 ;  /* 0x000000361038723c */ /* 0x000fe20000001840 */
[----:B-1----:R-:W-:-:S07]  /*3780*/  FMUL.FTZ R0, R77, c[0x0][0x320] ;  /* 0x0000c8004d007a20 */ /* 0x002fce0000410000 */
[C---:B------:R-:W-:Y:S01]  /*3790*/  HMMA.16816.F32 R108, R40.reuse, R92, R108 ;  /* 0x0000005c286c723c */ /* 0x040fe2000000186c */
[----:B------:R1:W1:Y:S07]  /*37a0*/  MUFU.TANH R116, R0 ;  /* 0x0000000000747308 */ /* 0x00026e0000002400 */
[----:B------:R-:W-:Y:S08]  /*37b0*/  HMMA.16816.F32 R112, R40, R94, R112 ;  /* 0x0000005e2870723c */ /* 0x000ff00000001870 */
[----:B------:R-:W-:Y:S01]  /*37c0*/  HMMA.16816.F32 R40, R28, R48, R96 ;  /* 0x000000301c28723c */ /* 0x000fe20000001860 */
[----:B-1----:R-:W-:-:S04]  /*37d0*/  FMUL.FTZ R0, R78, c[0x0][0x320] ;  /* 0x0000c8004e007a20 */ /* 0x002fc80000410000 */
[----:B------:R1:W1:Y:S03]  /*37e0*/  MUFU.TANH R103, R0 ;  /* 0x0000000000677308 */ /* 0x0002660000002400 */
[----:B------:R-:W-:Y:S08]  /*37f0*/  HMMA.16816.F32 R52, R12, R54, R72 ;  /* 0x000000360c34723c */ /* 0x000ff00000001848 */
[----:B----4-:R-:W-:Y:S01]  /*3800*/  HMMA.16816.F32 R68, R24, R60, R68 ;  /* 0x0000003c1844723c */ /* 0x010fe20000001844 */
[----:B-1----:R-:W-:-:S07]  /*3810*/  FMUL.FTZ R0, R79, c[0x0][0x320] ;  /* 0x0000c8004f007a20 */ /* 0x002fce0000410000 */
[----:B------:R-:W-:Y:S01]  /*3820*/  HMMA.16816.F32 R76, R8, R46, R56 ;  /* 0x0000002e084c723c */ /* 0x000fe20000001838 */
[----:B------:R-:W-:Y:S01]  /*3830*/  LDSM.16.M88.4 R56, [R185] ;  /* 0x00000000b938783b */ /* 0x000fe20000000200 */
[----:B------:R1:W4:Y:S06]  /*3840*/  MUFU.TANH R102, R0 ;  /* 0x0000000000667308 */ /* 0x00032c0000002400 */
[----:B------:R-:W-:Y:S08]  /*3850*/  HMMA.16816.F32 R40, R20, R60, R40 ;  /* 0x0000003c1428723c */ /* 0x000ff00000001828 */
[----:B------:R-:W-:Y:S01]  /*3860*/  HMMA.16816.F32 R80, R4, R46, R52 ;  /* 0x0000002e0450723c */ /* 0x000fe20000001834 */
[----:B------:R-:W5:Y:S01]  /*3870*/  LDSM.16.M88.4 R52, [R106+0x1400] ;  /* 0x001400006a34783b */ /* 0x000f620000000200 */
[----:B-1----:R-:W-:-:S04]  /*3880*/  FMUL.FTZ R0, R84, c[0x0][0x320] ;  /* 0x0000c80054007a20 */ /* 0x002fc80000410000 */
[----:B------:R1:W1:Y:S02]  /*3890*/  MUFU.TANH R101, R0 ;  /* 0x0000000000657308 */ /* 0x0002640000002400 */
[----:B------:R-:W-:Y:S08]  /*38a0*/  HMMA.16816.F32 R64, R36, R50, R88 ;  /* 0x000000322440723c */ /* 0x000ff00000001858 */
[----:B---3--:R-:W-:Y:S01]  /*38b0*/  HMMA.16816.F32 R68, R16, R32, R68 ;  /* 0x000000201044723c */ /* 0x008fe20000001844 */
[----:B-1----:R-:W-:-:S07]  /*38c0*/  FMUL.FTZ R0, R85, c[0x0][0x320] ;  /* 0x0000c80055007a20 */ /* 0x002fce0000410000 */
[----:B------:R-:W-:Y:S01]  /*38d0*/  HMMA.16816.F32 R72, R28, R50, R120 ;  /* 0x000000321c48723c */ /* 0x000fe20000001878 */
[----:B------:R1:W3:Y:S07]  /*38e0*/  MUFU.TANH R100, R0 ;  /* 0x0000000000647308 */ /* 0x0002ee0000002400 */
[----:B------:R-:W-:Y:S01]  /*38f0*/  HMMA.16816.F32 R44, R12, R32, R40 ;  /* 0x000000200c2c723c */ /* 0x000fe20000001828 */
[----:B------:R-:W2:Y:S07]  /*3900*/  LDSM.16.M88.4 R40, [R187] ;  /* 0x00000000bb28783b */ /* 0x000eae0000000200 */
[----:B------:R-:W-:Y:S01]  /*3910*/  HMMA.16816.F32 R48, R24, R62, R64 ;  /* 0x0000003e1830723c */ /* 0x000fe20000001840 */
[----:B-1----:R-:W-:-:S04]  /*3920*/  FMUL.FTZ R0, R86, c[0x0][0x320] ;  /* 0x0000c80056007a20 */ /* 0x002fc80000410000 */
[----:B------:R1:W1:Y:S03]  /*3930*/  MUFU.TANH R99, R0 ;  /* 0x0000000000637308 */ /* 0x0002660000002400 */
[----:B------:R-:W-:Y:S08]  /*3940*/  HMMA.16816.F32 R64, R20, R62, R72 ;  /* 0x0000003e1440723c */ /* 0x000ff00000001848 */
[----:B-----5:R-:W-:Y:S01]  /*3950*/  HMMA.16816.F32 R60, R36, R52, R108 ;  /* 0x00000034243c723c */ /* 0x020fe2000000186c */
[----:B-1----:R-:W-:-:S07]  /*3960*/  FMUL.FTZ R0, R87, c[0x0][0x320] ;  /* 0x0000c80057007a20 */ /* 0x002fce0000410000 */
[----:B------:R-:W-:Y:S01]  /*3970*/  HMMA.16816.F32 R84, R4, R56, R44 ;  /* 0x000000380454723c */ /* 0x000fe2000000182c */
[----:B------:R-:W1:Y:S01]  /*3980*/  LDSM.16.M88.4 R44, [R106+0x2000] ;  /* 0x002000006a2c783b */ /* 0x000e620000000200 */
[----:B------:R5:W1:Y:S06]  /*3990*/  MUFU.TANH R97, R0 ;  /* 0x0000000000617308 */ /* 0x000a6c0000002400 */
[----:B------:R-:W-:Y:S08]  /*39a0*/  HMMA.16816.F32 R48, R16, R34, R48 ;  /* 0x000000221030723c */ /* 0x000ff00000001830 */
[----:B------:R-:W-:Y:S01]  /*39b0*/  HMMA.16816.F32 R72, R28, R52, R124 ;  /* 0x000000341c48723c */ /* 0x000fe2000000187c */
[----:B-----5:R-:W-:-:S04]  /*39c0*/  FMUL.FTZ R0, R76, c[0x0][0x320] ;  /* 0x0000c8004c007a20 */ /* 0x020fc80000410000 */
[----:B------:R5:W1:Y:S03]  /*39d0*/  MUFU.TANH R98, R0 ;  /* 0x0000000000627308 */ /* 0x000a660000002400 */
[----:B--2---:R-:W-:Y:S08]  /*39e0*/  HMMA.16816.F32 R60, R24, R40, R60 ;  /* 0x00000028183c723c */ /* 0x004ff0000000183c */
[----:B------:R-:W-:Y:S01]  /*39f0*/  HMMA.16816.F32 R36, R36, R54, R112 ;  /* 0x000000362424723c */ /* 0x000fe20000001870 */
[----:B-----5:R-:W-:-:S07]  /*3a00*/  FMUL.FTZ R0, R77, c[0x0][0x320] ;  /* 0x0000c8004d007a20 */ /* 0x020fce0000410000 */
[----:B------:R-:W-:Y:S01]  /*3a10*/  HMMA.16816.F32 R28, R28, R54, R128 ;  /* 0x000000361c1c723c */ /* 0x000fe20000001880 */
[----:B------:R2:W1:Y:S11]  /*3a20*/  MUFU.TANH R96, R0 ;  /* 0x0000000000607308 */ /* 0x0004760000002400 */
[----:B------:R-:W-:Y:S04]  /*3a30*/  @!UPT UIADD3 URZ, URZ, URZ, URZ ;  /* 0x0000003f3f3ff290 */ /* 0x000fe8000fffe03f */
[----:B------:R-:W-:Y:S01]  /*3a40*/  HMMA.16816.F32 R24, R24, R42, R36 ;  /* 0x0000002a1818723c */ /* 0x000fe20000001824 */
[----:B--2---:R-:W-:-:S04]  /*3a50*/  FMUL.FTZ R0, R78, c[0x0][0x320] ;  /* 0x0000c8004e007a20 */ /* 0x004fc80000410000 */
[----:B------:R2:W1:Y:S02]  /*3a60*/  MUFU.TANH R95, R0 ;  /* 0x00000000005f7308 */ /* 0x0004640000002400 */
[----:B--2---:R-:W-:Y:S02]  /*3a70*/  FMUL.FTZ R0, R79, c[0x0][0x320] ;  /* 0x0000c8004f007a20 */ /* 0x004fe40000410000 */
[----:B------:R-:W-:Y:S04]  /*3a80*/  HMMA.16816.F32 R76, R8, R56, R68 ;  /* 0x00000038084c723c */ /* 0x000fe80000001844 */
[----:B------:R2:W1:Y:S04]  /*3a90*/  MUFU.TANH R94, R0 ;  /* 0x00000000005e7308 */ /* 0x0004680000002400 */
[----:B------:R-:W-:Y:S01]  /*3aa0*/  HMMA.16816.F32 R68, R12, R34, R64 ;  /* 0x000000220c44723c */ /* 0x000fe20000001840 */
[----:B------:R-:W5:Y:S01]  /*3ab0*/  LDSM.16.M88.4 R32, [R184] ;  /* 0x00000000b820783b */ /* 0x000f620000000200 */
[----:B------:R-:W-:-:S06]  /*3ac0*/  DEPBAR.LE SB0, 0x0 ;  /* 0x000080000000791a */ /* 0x000fcc0000000000 */
[----:B------:R-:W-:Y:S01]  /*3ad0*/  HMMA.16816.F32 R64, R20, R40, R72 ;  /* 0x000000281440723c */ /* 0x000fe20000001848 */
[----:B--2---:R-:W-:-:S04]  /*3ae0*/  FMUL.FTZ R0, R80, c[0x0][0x320] ;  /* 0x0000c80050007a20 */ /* 0x004fc80000410000 */
[----:B------:R2:W1:Y:S03]  /*3af0*/  MUFU.TANH R93, R0 ;  /* 0x00000000005d7308 */ /* 0x0004660000002400 */
[----:B------:R-:W-:Y:S08]  /*3b00*/  HMMA.16816.F32 R40, R20, R42, R28 ;  /* 0x0000002a1428723c */ /* 0x000ff0000000181c */
[----:B------:R-:W-:Y:S01]  /*3b10*/  HMMA.16816.F32 R68, R4, R58, R68 ;  /* 0x0000003a0444723c */ /* 0x000fe20000001844 */
[----:B--2---:R-:W-:-:S07]  /*3b20*/  FMUL.FTZ R0, R81, c[0x0][0x320] ;  /* 0x0000c80051007a20 */ /* 0x004fce0000410000 */
[C---:B-1----:R-:W-:Y:S01]  /*3b30*/  HMMA.16816.F32 R36, R12.reuse, R44, R64 ;  /* 0x0000002c0c24723c */ /* 0x042fe20000001840 */
[----:B------:R1:W2:Y:S07]  /*3b40*/  MUFU.TANH R92, R0 ;  /* 0x00000000005c7308 */ /* 0x0002ae0000002400 */
[----:B------:R-:W-:Y:S01]  /*3b50*/  HMMA.16816.F32 R12, R12, R46, R40 ;  /* 0x0000002e0c0c723c */ /* 0x000fe20000001828 */
[----:B-1----:R-:W-:-:S04]  /*3b60*/  FMUL.FTZ R0, R82, c[0x0][0x320] ;  /* 0x0000c80052007a20 */ /* 0x002fc80000410000 */
[----:B------:R1:W1:Y:S11]  /*3b70*/  MUFU.TANH R91, R0 ;  /* 0x00000000005b7308 */ /* 0x0002760000002400 */
[C---:B-----5:R-:W-:Y:S08]  /*3b80*/  HMMA.16816.F32 R20, R4.reuse, R32, R36 ;  /* 0x000000200414723c */ /* 0x060ff00000001824 */
        /* <DEDUP_REMOVED lines=9> */
[----:B-1----:R-:W-:Y:S02]  /*3c20*/  FMUL.FTZ R0, R79, c[0x0][0x320] ;  /* 0x0000c8004f007a20 */ /* 0x002fe40000410000 */
[----:B------:R-:W-:Y:S04]  /*3c30*/  HMMA.16816.F32 R76, R8, R58, R48 ;  /* 0x0000003a084c723c */ /* 0x000fe80000001830 */
[----:B------:R1:W1:Y:S04]  /*3c40*/  MUFU.TANH R82, R0 ;  /* 0x0000000000527308 */ /* 0x0002680000002400 */
[C---:B------:R-:W-:Y:S08]  /*3c50*/  HMMA.16816.F32 R48, R16.reuse, R44, R60 ;  /* 0x0000002c1030723c */ /* 0x040ff0000000183c */
[----:B------:R-:W-:Y:S01]  /*3c60*/  HMMA.16816.F32 R16, R16, R46, R24 ;  /* 0x0000002e1010723c */ /* 0x000fe20000001818 */
[----:B-1----:R-:W-:-:S04]  /*3c70*/  FMUL.FTZ R0, R84, c[0x0][0x320] ;  /* 0x0000c80054007a20 */ /* 0x002fc80000410000 */
[----:B------:R1:W1:Y:S11]  /*3c80*/  MUFU.TANH R81, R0 ;  /* 0x0000000000517308 */ /* 0x0002760000002400 */
[----:B------:R-:W-:Y:S01]  /*3c90*/  HMMA.16816.F32 R48, R8, R32, R48 ;  /* 0x000000200830723c */ /* 0x000fe20000001830 */
[----:B-1----:R-:W-:-:S07]  /*3ca0*/  FMUL.FTZ R0, R85, c[0x0][0x320] ;  /* 0x0000c80055007a20 */ /* 0x002fce0000410000 */
[----:B------:R-:W-:Y:S01]  /*3cb0*/  HMMA.16816.F32 R8, R8, R34, R16 ;  /* 0x000000220808723c */ /* 0x000fe20000001810 */
        /* <DEDUP_REMOVED lines=52> */
[----:B------:R1:W1:Y:S01]  /*4000*/  MUFU.TANH R20, R0 ;  /* 0x0000000000147308 */ /* 0x0002620000002400 */
[----:B------:R-:W-:Y:S06]  /*4010*/  BAR.SYNC.DEFER_BLOCKING 0x0 ;  /* 0x0000000000007b1d */ /* 0x000fec0000010000 */
[----:B------:R-:W-:Y:S05]  /*4020*/  @!P0 BRA `(.L_x_57) ;  /* 0x0000049000008947 */ /* 0x000fea0003800000 */
[----:B-1234-:R-:W-:Y:S02]  /*4030*/  IMAD.MOV.U32 R0, RZ, RZ, c[0x0][0x2b8] ;  /* 0x0000ae00ff007624 */ /* 0x01efe400078e00ff */
[----:B------:R-:W-:Y:S02]  /*4040*/  IMAD R2, R235, 0x20, R238 ;  /* 0x00000020eb027824 */ /* 0x000fe400078e02ee */
[----:B------:R-:W-:Y:S01]  /*4050*/  IMAD.MOV.U32 R200, RZ, RZ, RZ ;  /* 0x000000ffffc87224 */ /* 0x000fe200078e00ff */
[----:B------:R-:W-:-:S02]  /*4060*/  ISETP.NE.AND P0, PT, R0, 0x1, PT ;  /* 0x000000010000780c */ /* 0x000fc40003f05270 */
[----:B------:R-:W-:-:S04]  /*4070*/  IADD3 R2, R2, R105, R244 ;  /* 0x0000006902027210 */ /* 0x000fc80007ffe0f4 */
[----:B------:R-:W-:-:S05]  /*4080*/  IADD3 R2, R2, -0x30, RZ ;  /* 0xffffffd002027810 */ /* 0x000fca0007ffe0ff */
[----:B------:R-:W-:Y:S02]  /*4090*/  IMAD.MOV.U32 R0, RZ, RZ, R2 ;  /* 0x000000ffff007224 */ /* 0x000fe400078e0002 */
[----:B------:R-:W-:-:S05]  /*40a0*/  @P0 IMAD.HI.U32 R3, R2, c[0x0][0x2bc], RZ ;  /* 0x0000af0002030a27 */ /* 0x000fca00078e00ff */
[----:B------:R-:W-:-:S04]  /*40b0*/  @P0 SHF.R.U32.HI R0, RZ, c[0x0][0x2c0], R3 ;  /* 0x0000b000ff000a19 */ /* 0x000fc80000011603 */
[----:B------:R-:W-:-:S04]  /*40c0*/  @!P1 IADD3 R3, P0, R0, R242, RZ ;  /* 0x000000f200039210 */ /* 0x000fc80007f1e0ff */
[----:B------:R-:W-:Y:S02]  /*40d0*/  @!P1 LEA.HI.X.SX32 R5, R0, R248, 0x1, P0 ;  /* 0x000000f800059211 */ /* 0x000fe400000f0eff */
[----:B------:R-:W-:-:S04]  /*40e0*/  @!P1 LEA R4, P0, R3, c[0x0][0x2a0], 0x2 ;  /* 0x0000a80003049a11 */ /* 0x000fc800078010ff */
[----:B------:R-:W-:-:S05]  /*40f0*/  @!P1 LEA.HI.X R5, R3, c[0x0][0x2a4], R5, 0x2, P0 ;  /* 0x0000a90003059a11 */ /* 0x000fca00000f1405 */
[----:B------:R-:W2:Y:S01]  /*4100*/  @!P1 LDG.E R200, [R4.64] ;  /* 0x0000000604c89981 */ /* 0x000ea2000c1e1900 */
[----:B------:R-:W-:Y:S01]  /*4110*/  IMAD.MOV R0, RZ, RZ, -R0 ;  /* 0x000000ffff007224 */ /* 0x000fe200078e0a00 */
[----:B------:R-:W-:-:S03]  /*4120*/  IADD3 R11, -R238, 0x30, RZ ;  /* 0x00000030ee0b7810 */ /* 0x000fc60007ffe1ff */
[----:B------:R-:W-:Y:S01]  /*4130*/  IMAD R201, R0, c[0x0][0x2b8], R2 ;  /* 0x0000ae0000c97a24 */ /* 0x000fe200078e0202 */
[----:B------:R-:W-:-:S03]  /*4140*/  ISETP.GE.AND P6, PT, R11, 0x1, PT ;  /* 0x000000010b00780c */ /* 0x000fc60003fc6270 */
[----:B------:R-:W-:Y:S01]  /*4150*/  IMAD.WIDE.U32 R2, R201, c[0x0][0x1e0], RZ ;  /* 0x00007800c9027a25 */ /* 0x000fe200078e00ff */
[----:B------:R-:W-:-:S05]  /*4160*/  SHF.R.S32.HI R0, RZ, 0x1f, R201 ;  /* 0x0000001fff007819 */ /* 0x000fca00000114c9 */
[----:B------:R-:W-:-:S04]  /*4170*/  IMAD R0, R0, c[0x0][0x1e0], RZ ;  /* 0x0000780000007a24 */ /* 0x000fc800078e02ff */
[----:B------:R-:W-:-:S04]  /*4180*/  IMAD R0, R201, c[0x0][0x1e4], R0 ;  /* 0x00007900c9007a24 */ /* 0x000fc800078e0200 */
[----:B------:R-:W-:Y:S01]  /*4190*/  IMAD.IADD R3, R3, 0x1, R0 ;  /* 0x0000000103037824 */ /* 0x000fe200078e0200 */
[----:B--2---:R-:W-:-:S03]  /*41a0*/  SHF.R.S32.HI R0, RZ, 0x1f, R200 ;  /* 0x0000001fff007819 */ /* 0x004fc600000114c8 */
[----:B------:R-:W-:-:S04]  /*41b0*/  IMAD.WIDE.U32 R2, R200, c[0x0][0x1f0], R2 ;  /* 0x00007c00c8027a25 */ /* 0x000fc800078e0002 */
[----:B------:R-:W-:Y:S01]  /*41c0*/  IMAD R4, R0, c[0x0][0x1f0], RZ ;  /* 0x00007c0000047a24 */ /* 0x000fe200078e02ff */
[----:B------:R-:W-:-:S03]  /*41d0*/  IADD3 R0, P5, R240, R2, RZ ;  /* 0x00000002f0007210 */ /* 0x000fc60007fbe0ff */
[----:B------:R-:W-:Y:S01]  /*41e0*/  IMAD R2, R200, c[0x0][0x1f4], R4 ;  /* 0x00007d00c8027a24 */ /* 0x000fe200078e0204 */
[----:B------:R-:W-:-:S04]  /*41f0*/  LEA R10, P0, R0, c[0x0][0x1c8], 0x1 ;  /* 0x00007200000a7a11 */ /* 0x000fc800078008ff */
[----:B------:R-:W-:-:S04]  /*4200*/  IADD3.X R2, R245, R3, R2, P5, !PT ;  /* 0x00000003f5027210 */ /* 0x000fc80002ffe402 */
[----:B------:R-:W-:Y:S01]  /*4210*/  LEA.HI.X R5, R0, c[0x0][0x1cc], R2, 0x1, P0 ;  /* 0x0000730000057a11 */ /* 0x000fe200000f0c02 */
[----:B------:R-:W-:Y:S05]  /*4220*/  BRA.DIV ~URZ, `(.L_x_58) ;  /* 0x0000a3f27f007947 */ /* 0x000fea000b800000 */
[----:B------:R1:W2:Y:S02]  /*4230*/  SHFL.IDX PT, R4, R5, RZ, 0x1c1f ;  /* 0x001c1fff05047589 */ /* 0x0002a400000e0000 */
.L_x_155:
[----:B------:R-:W-:Y:S05]  /*4240*/  BRA.DIV ~URZ, `(.L_x_59) ;  /* 0x0000a4427f007947 */ /* 0x000fea000b800000 */
[----:B------:R3:W4:Y:S02]  /*4250*/  SHFL.IDX PT, R0, R10, RZ, 0x1c1f ;  /* 0x001c1fff0a007589 */ /* 0x00072400000e0000 */
.L_x_156:
[----:B------:R-:W-:Y:S01]  /*4260*/  BSSY B0, `(.L_x_60) ;  /* 0x0000011000007945 */ /* 0x000fe20003800000 */
[----:B------:R-:W-:Y:S05]  /*4270*/  @!P6 BRA `(.L_x_61) ;  /* 0x000000f00000e947 */ /* 0x000fea0003800000 */
[-C--:B----4-:R-:W-:Y:S02]  /*4280*/  LEA R8, P6, R204, R0.reuse, 0x1 ;  /* 0x00000000cc087211 */ /* 0x090fe400078c08ff */
[----:B------:R-:W-:Y:S02]  /*4290*/  SHF.R.S32.HI R14, RZ, 0x1f, R204 ;  /* 0x0000001fff0e7819 */ /* 0x000fe400000114cc */
[----:B------:R-:W-:Y:S02]  /*42a0*/  LEA R6, P5, R236, R0, 0x1 ;  /* 0x00000000ec067211 */ /* 0x000fe400078a08ff */
[----:B------:R-:W-:Y:S02]  /*42b0*/  SHF.R.S32.HI R13, RZ, 0x1f, R236 ;  /* 0x0000001fff0d7819 */ /* 0x000fe400000114ec */
[----:B------:R-:W-:-:S02]  /*42c0*/  SHF.R.S32.HI R12, RZ, 0x1f, R237 ;  /* 0x0000001fff0c7819 */ /* 0x000fc400000114ed */
[C---:B------:R-:W-:Y:S02]  /*42d0*/  LEA R2, P0, R237.reuse, R0, 0x1 ;  /* 0x00000000ed027211 */ /* 0x040fe400078008ff */
[-C--:B--2---:R-:W-:Y:S02]  /*42e0*/  LEA.HI.X R9, R204, R4.reuse, R14, 0x1, P6 ;  /* 0x00000004cc097211 */ /* 0x084fe400030f0c0e */
[-C--:B------:R-:W-:Y:S02]  /*42f0*/  LEA.HI.X R7, R236, R4.reuse, R13, 0x1, P5 ;  /* 0x00000004ec077211 */ /* 0x080fe400028f0c0d */
[----:B------:R-:W-:Y:S01]  /*4300*/  LEA.HI.X R3, R237, R4, R12, 0x1, P0 ;  /* 0x00000004ed037211 */ /* 0x000fe200000f0c0c */
[----:B------:R-:W-:Y:S01]  /*4310*/  @!PT LDS RZ, [RZ] ;  /* 0x00000000fffff984 */ /* 0x000fe20000000800 */
[----:B------:R-:W-:Y:S01]  /*4320*/  @!PT LDS RZ, [RZ] ;  /* 0x00000000fffff984 */ /* 0x000fe20000000800 */
[----:B------:R-:W-:Y:S01]  /*4330*/  @!PT LDS RZ, [RZ] ;  /* 0x00000000fffff984 */ /* 0x000fe20000000800 */
[----:B------:R2:W-:Y:S04]  /*4340*/  LDGSTS.E.BYPASS.LTC128B.128 [R192+0x3c80], [R8.64], !P4 ;  /* 0x03c8000008c07fae */ /* 0x0005e8000e101d46 */
[----:B------:R2:W-:Y:S04]  /*4350*/  LDGSTS.E.BYPASS.LTC128B.128 [R192+0x4880], [R6.64], !P3 ;  /* 0x0488000006c07fae */ /* 0x0005e8000d901d46 */
[----:B------:R2:W-:Y:S02]  /*4360*/  LDGSTS.E.BYPASS.LTC128B.128 [R192+0x5480], [R2.64], !P2 ;  /* 0x0548000002c07fae */ /* 0x0005e4000d101d46 */
.L_x_61:
[----:B------:R-:W-:Y:S05]  /*4370*/  BSYNC B0 ;  /* 0x0000000000007941 */ /* 0x000fea0003800000 */
.L_x_60:
[----:B------:R-:W-:Y:S01]  /*4380*/  ISETP.GE.AND P0, PT, R11, 0x21, PT ;  /* 0x000000210b00780c */ /* 0x000fe20003f06270 */
[----:B------:R-:W-:Y:S06]  /*4390*/  BRA.DIV ~URZ, `(.L_x_62) ;  /* 0x0000a3627f007947 */ /* 0x000fec000b800000 */
[----:B--2---:R2:W1:Y:S04]  /*43a0*/  SHFL.IDX PT, R4, R5, 0x1, 0x1c1f ;  /* 0x003c1f0005047f89 */ /* 0x00446800000e0000 */
[----:B----4-:R2:W4:Y:S02]  /*43b0*/  SHFL.IDX PT, R0, R10, 0x1, 0x1c1f ;  /* 0x003c1f000a007f89 */ /* 0x01052400000e0000 */
.L_x_157:
[----:B------:R-:W-:Y:S05]  /*43c0*/  @!P0 BRA `(.L_x_57) ;  /* 0x000000f000008947 */ /* 0x000fea0003800000 */
[----:B----4-:R-:W-:Y:S02]  /*43d0*/  LEA R8, P6, R204, R0, 0x1 ;  /* 0x00000000cc087211 */ /* 0x010fe400078c08ff */
[----:B------:R-:W-:-:S02]  /*43e0*/  SHF.R.S32.HI R11, RZ, 0x1f, R204 ;  /* 0x0000001fff0b7819 */ /* 0x000fc400000114cc */
[-C--:B------:R-:W-:Y:S02]  /*43f0*/  LEA R6, P5, R236, R0.reuse, 0x1 ;  /* 0x00000000ec067211 */ /* 0x080fe400078a08ff */
[----:B--23--:R-:W-:Y:S02]  /*4400*/  SHF.R.S32.HI R10, RZ, 0x1f, R236 ;  /* 0x0000001fff0a7819 */ /* 0x00cfe400000114ec */
[----:B-1----:R-:W-:Y:S02]  /*4410*/  SHF.R.S32.HI R5, RZ, 0x1f, R237 ;  /* 0x0000001fff057819 */ /* 0x002fe400000114ed */
[----:B------:R-:W-:Y:S02]  /*4420*/  LEA R2, P0, R237, R0, 0x1 ;  /* 0x00000000ed027211 */ /* 0x000fe400078008ff */
[-C--:B------:R-:W-:Y:S02]  /*4430*/  LEA.HI.X R9, R204, R4.reuse, R11, 0x1, P6 ;  /* 0x00000004cc097211 */ /* 0x080fe400030f0c0b */
[----:B------:R-:W-:-:S02]  /*4440*/  LEA.HI.X R7, R236, R4, R10, 0x1, P5 ;  /* 0x00000004ec077211 */ /* 0x000fc400028f0c0a */
[----:B------:R-:W-:Y:S01]  /*4450*/  LEA.HI.X R3, R237, R4, R5, 0x1, P0 ;  /* 0x00000004ed037211 */ /* 0x000fe200000f0c05 */
[----:B------:R-:W-:Y:S01]  /*4460*/  @!PT LDS RZ, [RZ] ;  /* 0x00000000fffff984 */ /* 0x000fe20000000800 */
[----:B------:R-:W-:Y:S01]  /*4470*/  @!PT LDS RZ, [RZ] ;  /* 0x00000000fffff984 */ /* 0x000fe20000000800 */
[----:B------:R-:W-:Y:S01]  /*4480*/  @!PT LDS RZ, [RZ] ;  /* 0x00000000fffff984 */ /* 0x000fe20000000800 */
[----:B------:R1:W-:Y:S04]  /*4490*/  LDGSTS.E.BYPASS.LTC128B.128 [R192+0x4480], [R8.64], !P4 ;  /* 0x0448000008c07fae */ /* 0x0003e8000e101d46 */
[----:B------:R1:W-:Y:S04]  /*44a0*/  LDGSTS.E.BYPASS.LTC128B.128 [R192+0x5080], [R6.64], !P3 ;  /* 0x0508000006c07fae */ /* 0x0003e8000d901d46 */
[----:B------:R1:W-:Y:S02]  /*44b0*/  LDGSTS.E.BYPASS.LTC128B.128 [R192+0x5c80], [R2.64], !P2 ;  /* 0x05c8000002c07fae */ /* 0x0003e4000d101d46 */
.L_x_57:
[----:B--234-:R-:W-:Y:S05]  /*44c0*/  BSYNC B1 ;  /* 0x0000000000017941 */ /* 0x01cfea0003800000 */
.L_x_56:
[----:B-1----:R-:W2:Y:S04]  /*44d0*/  LDL R0, [R1+0x4c] ;  /* 0x00004c0001007983 */ /* 0x002ea80000100800 */
[----:B------:R-:W0:Y:S01]  /*44e0*/  LDGDEPBAR ;  /* 0x00000000000079af */ /* 0x000e220000000000 */
[----:B--2---:R-:W-:-:S05]  /*44f0*/  IMAD.IADD R0, R104, 0x1, -R0 ;  /* 0x0000000168007824 */ /* 0x004fca00078e0a00 */
[C---:B------:R-:W-:Y:S02]  /*4500*/  ISETP.GT.AND P0, PT, R0.reuse, 0x9, PT ;  /* 0x000000090000780c */ /* 0x040fe40003f04270 */
[C---:B------:R-:W-:Y:S02]  /*4510*/  ISETP.GT.AND P6, PT, R0.reuse, RZ, PT ;  /* 0x000000ff0000720c */ /* 0x040fe40003fc4270 */
[C---:B------:R-:W-:Y:S02]  /*4520*/  ISETP.GT.AND P5, PT, R0.reuse, 0x1, PT ;  /* 0x000000010000780c */ /* 0x040fe40003fa4270 */
[----:B------:R-:W-:Y:S02]  /*4530*/  ISETP.GT.AND P2, PT, R0, 0x8, PT ;  /* 0x000000080000780c */ /* 0x000fe40003f44270 */
[----:B------:R-:W-:Y:S02]  /*4540*/  FSEL R42, R89, -INF , P0 ;  /* 0xff800000592a7808 */ /* 0x000fe40000000000 */
[----:B------:R-:W-:-:S02]  /*4550*/  FSEL R30, R92, -INF , P0 ;  /* 0xff8000005c1e7808 */ /* 0x000fc40000000000 */
[----:B------:R-:W-:Y:S02]  /*4560*/  FSEL R22, R94, -INF , P0 ;  /* 0xff8000005e167808 */ /* 0x000fe40000000000 */
[----:B------:R-:W-:Y:S02]  /*4570*/  FSEL R13, R96, -INF , P0 ;  /* 0xff800000600d7808 */ /* 0x000fe40000000000 */
[----:B------:R-:W-:Y:S02]  /*4580*/  FSEL R34, R99, -INF , P6 ;  /* 0xff80000063227808 */ /* 0x000fe40003000000 */
[----:B------:R-:W-:Y:S02]  /*4590*/  FSEL R26, R101, -INF , P6 ;  /* 0xff800000651a7808 */ /* 0x000fe40003000000 */
        /* <DEDUP_REMOVED lines=10> */
[C---:B------:R-:W-:Y:S02]  /*4640*/  ISETP.GT.AND P0, PT, R0.reuse, 0x19, PT ;  /* 0x000000190000780c */ /* 0x040fe40003f04270 */
[C---:B------:R-:W-:Y:S02]  /*4650*/  ISETP.GT.AND P6, PT, R0.reuse, 0x10, PT ;  /* 0x000000100000780c */ /* 0x040fe40003fc4270 */
[C---:B------:R-:W-:Y:S02]  /*4660*/  ISETP.GT.AND P5, PT, R0.reuse, 0x11, PT ;  /* 0x000000110000780c */ /* 0x040fe40003fa4270 */
[----:B------:R-:W-:-:S02]  /*4670*/  ISETP.GT.AND P2, PT, R0, 0x18, PT ;  /* 0x000000180000780c */ /* 0x000fc40003f44270 */
        /* <DEDUP_REMOVED lines=16> */
[C---:B------:R-:W-:Y:S02]  /*4780*/  ISETP.GT.AND P6, PT, R0.reuse, 0x20, PT ;  /* 0x000000200000780c */ /* 0x040fe40003fc4270 */
[----:B------:R-:W-:-:S02]  /*4790*/  ISETP.GT.AND P5, PT, R0, 0x21, PT ;  /* 0x000000210000780c */ /* 0x000fc40003fa4270 */
[C---:B------:R-:W-:Y:S02]  /*47a0*/  ISETP.GT.AND P2, PT, R0.reuse, 0x28, PT ;  /* 0x000000280000780c */ /* 0x040fe40003f44270 */
[----:B------:R-:W-:Y:S02]  /*47b0*/  ISETP.GT.AND P0, PT, R0, 0x29, PT ;  /* 0x000000290000780c */ /* 0x000fe40003f04270 */
[----:B------:R-:W-:Y:S02]  /*47c0*/  FMNMX.FTZ R0, R10, R11, !PT ;  /* 0x0000000b0a007209 */ /* 0x000fe40007810000 */
[----:B------:R-:W-:Y:S02]  /*47d0*/  FMNMX.FTZ R2, R17, R18, !PT ;  /* 0x0000001211027209 */ /* 0x000fe40007810000 */
[----:B------:R-:W-:Y:S02]  /*47e0*/  FMNMX.FTZ R3, R26, R27, !PT ;  /* 0x0000001b1a037209 */ /* 0x000fe40007810000 */
[----:B------:R-:W-:-:S02]  /*47f0*/  FMNMX.FTZ R4, R34, R40, !PT ;  /* 0x0000002822047209 */ /* 0x000fc40007810000 */
[----:B------:R-:W-:Y:S02]  /*4800*/  FMNMX.FTZ R0, R12, R0, !PT ;  /* 0x000000000c007209 */ /* 0x000fe40007810000 */
[----:B------:R-:W-:Y:S02]  /*4810*/  FMNMX.FTZ R2, R21, R2, !PT ;  /* 0x0000000215027209 */ /* 0x000fe40007810000 */
        /* <DEDUP_REMOVED lines=18> */
[----:B------:R-:W-:Y:S02]  /*4940*/  FSEL R133, R51, -INF , P6 ;  /* 0xff80000033857808 */ /* 0x000fe40003000000 */
[----:B------:R-:W-:Y:S02]  /*4950*/  FSEL R131, R53, -INF , P6 ;  /* 0xff80000035837808 */ /* 0x000fe40003000000 */
[----:B------:R-:W-:Y:S02]  /*4960*/  FSEL R127, R55, -INF , P6 ;  /* 0xff800000377f7808 */ /* 0x000fe40003000000 */
[----:B------:R-:W-:-:S02]  /*4970*/  FSEL R123, R57, -INF , P6 ;  /* 0xff800000397b7808 */ /* 0x000fc40003000000 */
[----:B------:R-:W-:Y:S02]  /*4980*/  FMNMX.FTZ R0, R19, R0, !PT ;  /* 0x0000000013007209 */ /* 0x000fe40007810000 */
[----:B------:R-:W-:Y:S02]  /*4990*/  FMNMX.FTZ R2, R28, R2, !PT ;  /* 0x000000021c027209 */ /* 0x000fe40007810000 */
[----:B------:R-:W-:Y:S02]  /*49a0*/  FMNMX.FTZ R3, R35, R3, !PT ;  /* 0x0000000323037209 */ /* 0x000fe40007810000 */
[----:B------:R-:W-:Y:S02]  /*49b0*/  FMNMX.FTZ R4, R50, R4, !PT ;  /* 0x0000000432047209 */ /* 0x000fe40007810000 */
[----:B------:R-:W-:Y:S02]  /*49c0*/  FSEL R132, R49, -INF , P5 ;  /* 0xff80000031847808 */ /* 0x000fe40002800000 */
[----:B------:R-:W-:-:S02]  /*49d0*/  FSEL R129, R52, -INF , P5 ;  /* 0xff80000034817808 */ /* 0x000fc40002800000 */
[----:B------:R-:W-:Y:S02]  /*49e0*/  FSEL R125, R54, -INF , P5 ;  /* 0xff800000367d7808 */ /* 0x000fe40002800000 */
[----:B------:R-:W-:Y:S02]  /*49f0*/  FSEL R121, R56, -INF , P5 ;  /* 0xff80000038797808 */ /* 0x000fe40002800000 */
[----:B------:R-:W-:Y:S02]  /*4a00*/  FMNMX.FTZ R0, R123, R0, !PT ;  /* 0x000000007b007209 */ /* 0x000fe40007810000 */
[----:B------:R-:W-:Y:S02]  /*4a10*/  FMNMX.FTZ R2, R127, R2, !PT ;  /* 0x000000027f027209 */ /* 0x000fe40007810000 */
[----:B------:R-:W-:Y:S02]  /*4a20*/  FMNMX.FTZ R3, R131, R3, !PT ;  /* 0x0000000383037209 */ /* 0x000fe40007810000 */
[----:B------:R-:W-:-:S02]  /*4a30*/  FMNMX.FTZ R4, R133, R4, !PT ;  /* 0x0000000485047209 */ /* 0x000fc40007810000 */
[----:B------:R-:W-:Y:S02]  /*4a40*/  FSEL R130, R36, -INF , P2 ;  /* 0xff80000024827808 */ /* 0x000fe40001000000 */
[----:B------:R-:W-:Y:S02]  /*4a50*/  FSEL R126, R38, -INF , P2 ;  /* 0xff800000267e7808 */ /* 0x000fe40001000000 */
[----:B------:R-:W-:Y:S02]  /*4a60*/  FSEL R122, R46, -INF , P2 ;  /* 0xff8000002e7a7808 */ /* 0x000fe40001000000 */
[----:B------:R-:W-:Y:S02]  /*4a70*/  FSEL R105, R48, -INF , P2 ;  /* 0xff80000030697808 */ /* 0x000fe40001000000 */
        /* <DEDUP_REMOVED lines=12> */
[----:B------:R-:W-:Y:S02]  /*4b40*/  FMNMX.FTZ R0, R100, R0, !PT ;  /* 0x0000000064007209 */ /* 0x000fe40007810000 */
[----:B------:R-:W-:-:S02]  /*4b50*/  FMNMX.FTZ R5, R120, R2, !PT ;  /* 0x0000000278057209 */ /* 0x000fc40007810000 */
[----:B------:R-:W-:Y:S02]  /*4b60*/  FMNMX.FTZ R6, R124, R3, !PT ;  /* 0x000000037c067209 */ /* 0x000fe40007810000 */
[----:B------:R-:W-:Y:S01]  /*4b70*/  FMNMX.FTZ R7, R128, R4, !PT ;  /* 0x0000000480077209 */ /* 0x000fe20007810000 */
[----:B------:R-:W-:Y:S05]  /*4b80*/  BRA.DIV ~URZ, `(.L_x_63) ;  /* 0x00009c427f007947 */ /* 0x000fea000b800000 */
[----:B------:R1:W2:Y:S02]  /*4b90*/  SHFL.BFLY PT, R2, R0, 0x2, 0x1f ;  /* 0x0c401f0000027f89 */ /* 0x0002a400000e0000 */
.L_x_158:
[----:B--2---:R-:W-:Y:S01]  /*4ba0*/  FMNMX.FTZ R4, R0, R2, !PT ;  /* 0x0000000200047209 */ /* 0x004fe20007810000 */
[----:B------:R-:W-:Y:S05]  /*4bb0*/  BRA.DIV ~URZ, `(.L_x_64) ;  /* 0x00009c727f007947 */ /* 0x000fea000b800000 */
[----:B-1----:R-:W1:Y:S04]  /*4bc0*/  SHFL.BFLY PT, R0, R5, 0x2, 0x1f ;  /* 0x0c401f0005007f89 */ /* 0x002e6800000e0000 */
[----:B------:R-:W2:Y:S04]  /*4bd0*/  SHFL.BFLY PT, R2, R6, 0x2, 0x1f ;  /* 0x0c401f0006027f89 */ /* 0x000ea800000e0000 */
[----:B------:R-:W3:Y:S04]  /*4be0*/  SHFL.BFLY PT, R8, R7, 0x2, 0x1f ;  /* 0x0c401f0007087f89 */ /* 0x000ee800000e0000 */
[----:B------:R-:W4:Y:S01]  /*4bf0*/  SHFL.BFLY PT, R3, R4, 0x1, 0x1f ;  /* 0x0c201f0004037f89 */ /* 0x000f2200000e0000 */
[----:B-1----:R-:W-:-:S02]  /*4c00*/  FMNMX.FTZ R0, R5, R0, !PT ;  /* 0x0000000005007209 */ /* 0x002fc40007810000 */
[----:B--2---:R-:W-:-:S03]  /*4c10*/  FMNMX.FTZ R2, R6, R2, !PT ;  /* 0x0000000206027209 */ /* 0x004fc60007810000 */
[----:B------:R-:W1:Y:S01]  /*4c20*/  SHFL.BFLY PT, R5, R0, 0x1, 0x1f ;  /* 0x0c201f0000057f89 */ /* 0x000e6200000e0000 */
[----:B---3--:R-:W-:-:S03]  /*4c30*/  FMNMX.FTZ R7, R7, R8, !PT ;  /* 0x0000000807077209 */ /* 0x008fc60007810000 */
[----:B------:R-:W2:Y:S01]  /*4c40*/  SHFL.BFLY PT, R6, R2, 0x1, 0x1f ;  /* 0x0c201f0002067f89 */ /* 0x000ea200000e0000 */
[----:B----4-:R-:W-:-:S03]  /*4c50*/  FMNMX.FTZ R104, R4, R3, !PT ;  /* 0x0000000304687209 */ /* 0x010fc60007810000 */
[----:B------:R3:W4:Y:S01]  /*4c60*/  SHFL.BFLY PT, R9, R7, 0x1, 0x1f ;  /* 0x0c201f0007097f89 */ /* 0x00072200000e0000 */
[----:B-1----:R-:W-:Y:S02]  /*4c70*/  FMNMX.FTZ R103, R0, R5, !PT ;  /* 0x0000000500677209 */ /* 0x002fe40007810000 */
[----:B--2---:R-:W-:Y:S02]  /*4c80*/  FMNMX.FTZ R102, R2, R6, !PT ;  /* 0x0000000602667209 */ /* 0x004fe40007810000 */
.L_x_159:
[C---:B------:R-:W-:Y:S01]  /*4c90*/  FMUL.FTZ R0, R104.reuse, c[0x0][0x2d0] ;  /* 0x0000b40068007a20 */ /* 0x040fe20000410000 */
[----:B------:R-:W-:Y:S01]  /*4ca0*/  FSETP.NEU.FTZ.AND P0, PT, R104, -INF , PT ;  /* 0xff8000006800780b */ /* 0x000fe20003f1d000 */
[----:B------:R-:W-:Y:S01]  /*4cb0*/  FMUL.FTZ R3, R103, c[0x0][0x2d0] ;  /* 0x0000b40067037a20 */ /* 0x000fe20000410000 */
[----:B----4-:R-:W-:Y:S01]  /*4cc0*/  FMNMX.FTZ R101, R9, R7, !PT ;  /* 0x0000000709657209 */ /* 0x010fe20007810000 */
[----:B------:R-:W-:Y:S01]  /*4cd0*/  WARPSYNC 0xffffffff ;  /* 0xffffffff00007948 */ /* 0x000fe20003800000 */
[----:B------:R-:W-:Y:S01]  /*4ce0*/  FSEL R20, R0, RZ, P0 ;  /* 0x000000ff00147208 */ /* 0x000fe20000000000 */
[----:B------:R-:W-:Y:S01]  /*4cf0*/  LDSM.16.MT88.4 R36, [R107] ;  /* 0x000000006b24783b */ /* 0x000fe20000004200 */
[----:B------:R-:W-:-:S02]  /*4d00*/  FSETP.NEU.FTZ.AND P0, PT, R103, -INF , PT ;  /* 0xff8000006700780b */ /* 0x000fc40003f1d000 */
[----:B------:R-:W-:Y:S01]  /*4d10*/  IADD3 R209, R209, -0x2, RZ ;  /* 0xfffffffed1d17810 */ /* 0x000fe20007ffe0ff */
[--C-:B------:R-:W-:Y:S01]  /*4d20*/  FFMA.FTZ R0, R10, c[0x0][0x2d0], -R20.reuse ;  /* 0x0000b4000a007a23 */ /* 0x100fe20000010814 */
[----:B------:R-:W-:Y:S01]  /*4d30*/  FSEL R3, R3, RZ, P0 ;  /* 0x000000ff03037208 */ /* 0x000fe20000000000 */
[----:B------:R-:W-:Y:S01]  /*4d40*/  FFMA.FTZ R2, R16, c[0x0][0x2d0], -R20 ;  /* 0x0000b40010027a23 */ /* 0x000fe20000010814 */
[----:B------:R-:W-:Y:S01]  /*4d50*/  FSETP.NEU.FTZ.AND P0, PT, R102, -INF , PT ;  /* 0xff8000006600780b */ /* 0x000fe20003f1d000 */
[----:B------:R1:W-:Y:S01]  /*4d60*/  MUFU.EX2 R147, R0 ;  /* 0x0000000000937308 */ /* 0x0003e20000000800 */
[----:B------:R-:W-:Y:S01]  /*4d70*/  LDSM.16.MT88.4 R60, [R180+0xc00] ;  /* 0x000c0000b43c783b */ /* 0x000fe20000004200 */
[----:B------:R-:W-:-:S03]  /*4d80*/  FFMA.FTZ R4, R25, c[0x0][0x2d0], -R3 ;  /* 0x0000b40019047a23 */ /* 0x000fc60000010803 */
[----:B------:R-:W-:Y:S03]  /*4d90*/  LDSM.16.MT88.4 R56, [R107+0x1800] ;  /* 0x001800006b38783b */ /* 0x000fe60000004200 */
[----:B------:R2:W-:Y:S01]  /*4da0*/  MUFU.EX2 R223, R2 ;  /* 0x0000000200df7308 */ /* 0x0005e20000000800 */
[----:B------:R-:W4:Y:S04]  /*4db0*/  LDSM.16.MT88.4 R52, [R180+0x1800] ;  /* 0x00180000b434783b */ /* 0x000f280000004200 */
[----:B------:R-:W5:Y:S01]  /*4dc0*/  LDSM.16.MT88.4 R64, [R107+0xc00] ;  /* 0x000c00006b40783b */ /* 0x000f620000004200 */
[----:B-1----:R-:W-:Y:S02]  /*4dd0*/  FFMA.FTZ R0, R11, c[0x0][0x2d0], -R20 ;  /* 0x0000b4000b007a23 */ /* 0x002fe40000010814 */
[----:B------:R1:W-:Y:S01]  /*4de0*/  MUFU.EX2 R218, R4 ;  /* 0x0000000400da7308 */ /* 0x0003e20000000800 */
[----:B------:R-:W3:Y:S04]  /*4df0*/  LDSM.16.MT88.4 R68, [R180] ;  /* 0x00000000b444783b */ /* 0x000ee80000004200 */
[----:B------:R-:W-:Y:S01]  /*4e00*/  LDSM.16.MT88.4 R136, [R107+0x800] ;  /* 0x000800006b88783b */ /* 0x000fe20000004200 */
[----:B--2---:R-:W-:-:S02]  /*4e10*/  FMUL.FTZ R2, R102, c[0x0][0x2d0] ;  /* 0x0000b40066027a20 */ /* 0x004fc40000410000 */
[----:B------:R2:W2:Y:S01]  /*4e20*/  MUFU.EX2 R146, R0 ;  /* 0x0000000000927308 */ /* 0x0004a20000000800 */
[----:B------:R-:W-:Y:S02]  /*4e30*/  LDSM.16.MT88.4 R152, [R107+0x1400] ;  /* 0x001400006b98783b */ /* 0x000fe40000004200 */
[----:B------:R-:W-:Y:S02]  /*4e40*/  FSEL R2, R2, RZ, P0 ;  /* 0x000000ff02027208 */ /* 0x000fe40000000000 */
[----:B------:R-:W-:-:S03]  /*4e50*/  FSETP.NEU.FTZ.AND P0, PT, R101, -INF , PT ;  /* 0xff8000006500780b */ /* 0x000fc60003f1d000 */
[----:B-1----:R-:W-:-:S04]  /*4e60*/  FFMA.FTZ R4, R33, c[0x0][0x2d0], -R2 ;  /* 0x0000b40021047a23 */ /* 0x002fc80000010802 */
[----:B------:R1:W-:Y:S01]  /*4e70*/  MUFU.EX2 R211, R4 ;  /* 0x0000000400d37308 */ /* 0x0003e20000000800 */
[----:B--2---:R-:W-:Y:S01]  /*4e80*/  FFMA.FTZ R0, R12, c[0x0][0x2d0], -R20 ;  /* 0x0000b4000c007a23 */ /* 0x004fe20000010814 */
[----:B------:R-:W-:-:S06]  /*4e90*/  F2FP.PACK_AB R16, R146, R147 ;  /* 0x000000939210723e */ /* 0x000fcc00000000ff */
[----:B------:R2:W-:Y:S01]  /*4ea0*/  MUFU.EX2 R194, R0 ;  /* 0x0000000000c27308 */ /* 0x0005e20000000800 */
[----:B-1----:R-:W-:-:S07]  /*4eb0*/  FFMA.FTZ R4, R35, c[0x0][0x2d0], -R2 ;  /* 0x0000b40023047a23 */ /* 0x002fce0000010802 */
[----:B------:R-:W1:Y:S01]  /*4ec0*/  MUFU.EX2 R213, R4 ;  /* 0x0000000400d57308 */ /* 0x000e620000000800 */
[----:B--2---:R-:W-:-:S07]  /*4ed0*/  FFMA.FTZ R0, R13, c[0x0][0x2d0], -R20 ;  /* 0x0000b4000d007a23 */ /* 0x004fce0000010814 */
[----:B------:R2:W-:Y:S01]  /*4ee0*/  MUFU.EX2 R220, R0 ;  /* 0x0000000000dc7308 */ /* 0x0005e20000000800 */
[----:B-1----:R-:W-:Y:S01]  /*4ef0*/  F2FP.PACK_AB R6, R213, R211 ;  /* 0x000000d3d506723e */ /* 0x002fe200000000ff */
[----:B--2---:R-:W-:-:S06]  /*4f00*/  FFMA.FTZ R0, R14, c[0x0][0x2d0], -R20 ;  /* 0x0000b4000e007a23 */ /* 0x004fcc0000010814 */
[----:B------:R1:W-:Y:S02]  /*4f10*/  MUFU.EX2 R221, R0 ;  /* 0x0000000000dd7308 */ /* 0x0003e40000000800 */
[----:B-1----:R-:W-:-:S06]  /*4f20*/  FFMA.FTZ R0, R15, c[0x0][0x2d0], -R20 ;  /* 0x0000b4000f007a23 */ /* 0x002fcc0000010814 */
[----:B------:R1:W2:Y:S02]  /*4f30*/  MUFU.EX2 R222, R0 ;  /* 0x0000000000de7308 */ /* 0x0002a40000000800 */
[----:B-1----:R-:W-:Y:S01]  /*4f40*/  FFMA.FTZ R0, R19, c[0x0][0x2d0], -R20 ;  /* 0x0000b40013007a23 */ /* 0x002fe20000010814 */
[----:B--2---:R-:W-:-:S05]  /*4f50*/  F2FP.PACK_AB R8, R222, R221 ;  /* 0x000000ddde08723e */ /* 0x004fca00000000ff */
[----:B------:R1:W2:Y:S02]  /*4f60*/  MUFU.EX2 R224, R0 ;  /* 0x0000000000e07308 */ /* 0x0002a40000000800 */
[----:B-1----:R-:W-:Y:S01]  /*4f70*/  FFMA.FTZ R0, R17, c[0x0][0x2d0], -R3 ;  /* 0x0000b40011007a23 */ /* 0x002fe20000010803 */
[----:B--2---:R-:W-:-:S05]  /*4f80*/  F2FP.PACK_AB R10, R224, R223 ;  /* 0x000000dfe00a723e */ /* 0x004fca00000000ff */
[----:B------:R1:W-:Y:S02]  /*4f90*/  MUFU.EX2 R145, R0 ;  /* 0x0000000000917308 */ /* 0x0003e40000000800 */
[----:B-1----:R-:W-:Y:S01]  /*4fa0*/  FFMA.FTZ R0, R18, c[0x0][0x2d0], -R3 ;  /* 0x0000b40012007a23 */ /* 0x002fe20000010803 */
[----:B------:R-:W-:-:S05]  /*4fb0*/  F2FP.PACK_AB R18, R220, R194 ;  /* 0x000000c2dc12723e */ /* 0x000fca00000000ff */
[----:B------:R1:W2:Y:S02]  /*4fc0*/  MUFU.EX2 R144, R0 ;  /* 0x0000000000907308 */ /* 0x0002a40000000800 */
[----:B-1----:R-:W-:Y:S01]  /*4fd0*/  FFMA.FTZ R0, R21, c[0x0][0x2d0], -R3 ;  /* 0x0000b40015007a23 */ /* 0x002fe20000010803 */
[----:B--2---:R-:W-:-:S05]  /*4fe0*/  F2FP.PACK_AB R17, R144, R145 ;  /* 0x000000919011723e */ /* 0x004fca00000000ff */
[----:B------:R1:W-:Y:S02]  /*4ff0*/  MUFU.EX2 R193, R0 ;  /* 0x0000000000c17308 */ /* 0x0003e40000000800 */
[----:B-1----:R-:W-:-:S06]  /*5000*/  FFMA.FTZ R0, R22, c[0x0][0x2d0], -R3 ;  /* 0x0000b40016007a23 */ /* 0x002fcc0000010803 */
[----:B------:R1:W2:Y:S02]  /*5010*/  MUFU.EX2 R215, R0 ;  /* 0x0000000000d77308 */ /* 0x0002a40000000800 */
[----:B-1----:R-:W-:Y:S01]  /*5020*/  FFMA.FTZ R0, R23, c[0x0][0x2d0], -R3 ;  /* 0x0000b40017007a23 */ /* 0x002fe20000010803 */
[----:B--2---:R-:W-:-:S05]  /*5030*/  F2FP.PACK_AB R19, R215, R193 ;  /* 0x000000c1d713723e */ /* 0x004fca00000000ff */
[----:B------:R1:W-:Y:S02]  /*5040*/  MUFU.EX2 R216, R0 ;  /* 0x0000000000d87308 */ /* 0x0003e40000000800 */
[C---:B----4-:R-:W-:Y:S08]  /*5050*/  HMMA.16816.F32 R76, R16.reuse, R52, RZ ;  /* 0x00000034104c723c */ /* 0x050ff000000018ff */
[----:B-----5:R-:W-:Y:S01]  /*5060*/  HMMA.16816.F32 R112, R16, R64, RZ ;  /* 0x000000401070723c */ /* 0x020fe200000018ff */
[----:B-1----:R-:W-:-:S04]  /*5070*/  FFMA.FTZ R0, R24, c[0x0][0x2d0], -R3 ;  /* 0x0000b40018007a23 */ /* 0x002fc80000010803 */
[----:B------:R1:W2:Y:S03]  /*5080*/  MUFU.EX2 R217, R0 ;  /* 0x0000000000d97308 */ /* 0x0002a60000000800 */
[C---:B---3--:R-:W-:Y:S08]  /*5090*/  HMMA.16816.F32 R116, R16.reuse, R68, RZ ;  /* 0x000000441074723c */ /* 0x048ff000000018ff */
[----:B------:R-:W-:Y:S01]  /*50a0*/  HMMA.16816.F32 R108, R16, R60, RZ ;  /* 0x0000003c106c723c */ /* 0x000fe200000018ff */
[----:B-1----:R-:W-:Y:S01]  /*50b0*/  FFMA.FTZ R0, R28, c[0x0][0x2d0], -R3 ;  /* 0x0000b4001c007a23 */ /* 0x002fe20000010803 */
[----:B--2---:R-:W-:-:S06]  /*50c0*/  F2FP.PACK_AB R9, R217, R216 ;  /* 0x000000d8d909723e */ /* 0x004fcc00000000ff */
[----:B------:R-:W-:Y:S01]  /*50d0*/  HMMA.16816.F32 R96, R16, R56, RZ ;  /* 0x000000381060723c */ /* 0x000fe200000018ff */
        /* <DEDUP_REMOVED lines=9> */
[----:B-1----:R-:W-:-:S06]  /*5170*/  FFMA.FTZ R0, R30, c[0x0][0x2d0], -R2 ;  /* 0x0000b4001e007a23 */ /* 0x002fcc0000010802 */
[----:B------:R1:W2:Y:S02]  /*5180*/  MUFU.EX2 R207, R0 ;  /* 0x0000000000cf7308 */ /* 0x0002a40000000800 */
[--C-:B-1----:R-:W-:Y:S01]  /*5190*/  FFMA.FTZ R0, R31, c[0x0][0x2d0], -R2.reuse ;  /* 0x0000b4001f007a23 */ /* 0x102fe20000010802 */
[----:B--2---:R-:W-:Y:S01]  /*51a0*/  F2FP.PACK_AB R14, R207, R206 ;  /* 0x000000cecf0e723e */ /* 0x004fe200000000ff */
[----:B------:R-:W1:Y:S04]  /*51b0*/  LDSM.16.MT88.4 R28, [R107+0x400] ;  /* 0x000400006b1c783b */ /* 0x000e680000004200 */
[----:B------:R2:W-:Y:S02]  /*51c0*/  MUFU.EX2 R208, R0 ;  /* 0x0000000000d07308 */ /* 0x0005e40000000800 */
[----:B--2---:R-:W-:-:S06]  /*51d0*/  FFMA.FTZ R0, R32, c[0x0][0x2d0], -R2 ;  /* 0x0000b40020007a23 */ /* 0x004fcc0000010802 */
[----:B------:R2:W-:Y:S02]  /*51e0*/  MUFU.EX2 R210, R0 ;  /* 0x0000000000d27308 */ /* 0x0005e40000000800 */
[----:B--2---:R-:W-:-:S05]  /*51f0*/  FMUL.FTZ R0, R101, c[0x0][0x2d0] ;  /* 0x0000b40065007a20 */ /* 0x004fca0000410000 */
[----:B------:R-:W-:Y:S02]  /*5200*/  FSEL R0, R0, RZ, P0 ;  /* 0x000000ff00007208 */ /* 0x000fe40000000000 */
[----:B------:R-:W-:-:S03]  /*5210*/  ISETP.GE.AND P0, PT, R209, R239, PT ;  /* 0x000000efd100720c */ /* 0x000fc60003f06270 */
[--C-:B------:R-:W-:Y:S02]  /*5220*/  FFMA.FTZ R4, R34, c[0x0][0x2d0], -R0.reuse ;  /* 0x0000b40022047a23 */ /* 0x100fe40000010800 */
[----:B------:R-:W-:Y:S02]  /*5230*/  HMMA.16816.F32 R32, R16, R36, RZ ;  /* 0x000000241020723c */ /* 0x000fe400000018ff */
[----:B------:R2:W-:Y:S02]  /*5240*/  MUFU.EX2 R197, R4 ;  /* 0x0000000400c57308 */ /* 0x0005e40000000800 */
[----:B--2---:R-:W-:-:S06]  /*5250*/  FFMA.FTZ R4, R40, c[0x0][0x2d0], -R0 ;  /* 0x0000b40028047a23 */ /* 0x004fcc0000010800 */
[----:B------:R2:W3:Y:S11]  /*5260*/  MUFU.EX2 R195, R4 ;  /* 0x0000000400c37308 */ /* 0x0004f60000000800 */
[----:B------:R-:W-:Y:S03]  /*5270*/  @!UPT UIADD3 URZ, URZ, URZ, URZ ;  /* 0x0000003f3f3ff290 */ /* 0x000fe6000fffe03f */
[----:B-1----:R-:W-:Y:S01]  /*5280*/  HMMA.16816.F32 R148, R8, R28, R32 ;  /* 0x0000001c0894723c */ /* 0x002fe20000001820 */
[----:B------:R-:W1:Y:S01]  /*5290*/  LDSM.16.MT88.4 R32, [R180+0x400] ;  /* 0x00040000b420783b */ /* 0x000e620000004200 */
[----:B--2---:R-:W-:Y:S01]  /*52a0*/  FFMA.FTZ R4, R41, c[0x0][0x2d0], -R0 ;  /* 0x0000b40029047a23 */ /* 0x004fe20000010800 */
[----:B---3--:R-:W-:-:S03]  /*52b0*/  F2FP.PACK_AB R13, R195, R197 ;  /* 0x000000c5c30d723e */ /* 0x008fc600000000ff */
[----:B------:R2:W-:Y:S02]  /*52c0*/  MUFU.EX2 R196, R4 ;  /* 0x0000000400c47308 */ /* 0x0005e40000000800 */
[----:B--2---:R-:W-:-:S06]  /*52d0*/  FFMA.FTZ R4, R42, c[0x0][0x2d0], -R0 ;  /* 0x0000b4002a047a23 */ /* 0x004fcc0000010800 */
[----:B------:R2:W3:Y:S01]  /*52e0*/  MUFU.EX2 R198, R4 ;  /* 0x0000000400c67308 */ /* 0x0004e20000000800 */
[----:B-1----:R-:W-:Y:S01]  /*52f0*/  HMMA.16816.F32 R116, R8, R32, R116 ;  /* 0x000000200874723c */ /* 0x002fe20000001874 */
[--C-:B--2---:R-:W-:Y:S01]  /*5300*/  FFMA.FTZ R4, R43, c[0x0][0x2d0], -R0.reuse ;  /* 0x0000b4002b047a23 */ /* 0x104fe20000010800 */
[----:B---3--:R-:W-:Y:S01]  /*5310*/  F2FP.PACK_AB R15, R198, R196 ;  /* 0x000000c4c60f723e */ /* 0x008fe200000000ff */
[----:B------:R-:W-:Y:S04]  /*5320*/  LDSM.16.MT88.4 R40, [R180+0x1c00] ;  /* 0x001c0000b428783b */ /* 0x000fe80000004200 */
[----:B------:R1:W-:Y:S02]  /*5330*/  MUFU.EX2 R199, R4 ;  /* 0x0000000400c77308 */ /* 0x0003e40000000800 */
[C---:B------:R-:W-:Y:S08]  /*5340*/  HMMA.16816.F32 R24, R12.reuse, R36, RZ ;  /* 0x000000240c18723c */ /* 0x040ff000000018ff */
[----:B------:R-:W-:Y:S01]  /*5350*/  HMMA.16816.F32 R84, R12, R60, RZ ;  /* 0x0000003c0c54723c */ /* 0x000fe200000018ff */
[----:B-1----:R-:W-:-:S04]  /*5360*/  FFMA.FTZ R4, R44, c[0x0][0x2d0], -R0 ;  /* 0x0000b4002c047a23 */ /* 0x002fc80000010800 */
[----:B------:R1:W2:Y:S03]  /*5370*/  MUFU.EX2 R202, R4 ;  /* 0x0000000400ca7308 */ /* 0x0002a60000000800 */
[C---:B------:R-:W-:Y:S08]  /*5380*/  HMMA.16816.F32 R80, R12.reuse, R56, RZ ;  /* 0x000000380c50723c */ /* 0x040ff000000018ff */
[C---:B------:R-:W-:Y:S01]  /*5390*/  HMMA.16816.F32 R88, R12.reuse, R64, RZ ;  /* 0x000000400c58723c */ /* 0x040fe200000018ff */
[--C-:B-1----:R-:W-:Y:S01]  /*53a0*/  FFMA.FTZ R4, R45, c[0x0][0x2d0], -R0.reuse ;  /* 0x0000b4002d047a23 */ /* 0x102fe20000010800 */
[----:B--2---:R-:W-:Y:S01]  /*53b0*/  F2FP.PACK_AB R5, R202, R199 ;  /* 0x000000c7ca05723e */ /* 0x004fe200000000ff */
[----:B------:R-:W1:Y:S05]  /*53c0*/  LDSM.16.MT88.4 R44, [R107+0x1c00] ;  /* 0x001c00006b2c783b */ /* 0x000e6a0000004200 */
[C---:B------:R-:W-:Y:S01]  /*53d0*/  HMMA.16816.F32 R72, R12.reuse, R52, RZ ;  /* 0x000000340c48723c */ /* 0x040fe200000018ff */
[----:B------:R2:W-:Y:S07]  /*53e0*/  MUFU.EX2 R205, R4 ;  /* 0x0000000400cd7308 */ /* 0x0005ee0000000800 */
[----:B------:R-:W-:Y:S01]  /*53f0*/  HMMA.16816.F32 R92, R12, R68, RZ ;  /* 0x000000440c5c723c */ /* 0x000fe200000018ff */
[----:B--2---:R-:W-:-:S02]  /*5400*/  FFMA.FTZ R4, R50, c[0x0][0x2d0], -R0 ;  /* 0x0000b40032047a23 */ /* 0x004fc40000010800 */
[----:B------:R-:W2:Y:S02]  /*5410*/  LDSM.16.MT88.4 R48, [R180+0x1000] ;  /* 0x00100000b430783b */ /* 0x000ea40000004200 */
[----:B------:R3:W4:Y:S02]  /*5420*/  MUFU.EX2 R203, R4 ;  /* 0x0000000400cb7308 */ /* 0x0007240000000800 */
[----:B---3--:R-:W-:Y:S02]  /*5430*/  F2FP.PACK_AB R4, R210, R208 ;  /* 0x000000d0d204723e */ /* 0x008fe400000000ff */
[----:B----4-:R-:W-:Y:S01]  /*5440*/  F2FP.PACK_AB R7, R203, R205 ;  /* 0x000000cdcb07723e */ /* 0x010fe200000000ff */
[----:B-1----:R-:W-:Y:S08]  /*5450*/  HMMA.16816.F32 R160, R8, R44, R96 ;  /* 0x0000002c08a0723c */ /* 0x002ff00000001860 */
[C---:B------:R-:W-:Y:S01]  /*5460*/  HMMA.16816.F32 R156, R4.reuse, R28, R24 ;  /* 0x0000001c049c723c */ /* 0x040fe20000001818 */
[----:B------:R-:W1:Y:S07]  /*5470*/  LDSM.16.MT88.4 R24, [R107+0x1000] ;  /* 0x001000006b18783b */ /* 0x000e6e0000004200 */
[C---:B------:R-:W-:Y:S08]  /*5480*/  HMMA.16816.F32 R172, R4.reuse, R44, R80 ;  /* 0x0000002c04ac723c */ /* 0x040ff00000001850 */
[----:B--2---:R-:W-:Y:S08]  /*5490*/  HMMA.16816.F32 R176, R4, R48, R84 ;  /* 0x0000003004b0723c */ /* 0x004ff00000001854 */
[----:B------:R-:W-:Y:S08]  /*54a0*/  HMMA.16816.F32 R84, R8, R40, R76 ;  /* 0x000000280854723c */ /* 0x000ff0000000184c */
[-C--:B------:R-:W-:Y:S08]  /*54b0*/  HMMA.16816.F32 R80, R16, R38.reuse, RZ ;  /* 0x000000261050723c */ /* 0x080ff000000018ff */
[----:B------:R-:W-:Y:S08]  /*54c0*/  HMMA.16816.F32 R76, R12, R38, RZ ;  /* 0x000000260c4c723c */ /* 0x000ff000000018ff */
[-C--:B------:R-:W-:Y:S08]  /*54d0*/  HMMA.16816.F32 R36, R16, R66.reuse, RZ ;  /* 0x000000421024723c */ /* 0x080ff000000018ff */
[----:B------:R-:W-:Y:S08]  /*54e0*/  HMMA.16816.F32 R64, R12, R66, RZ ;  /* 0x000000420c40723c */ /* 0x000ff000000018ff */
[----:B------:R-:W-:Y:S08]  /*54f0*/  HMMA.16816.F32 R168, R4, R40, R72 ;  /* 0x0000002804a8723c */ /* 0x000ff00000001848 */
[-C--:B-1----:R-:W-:Y:S08]  /*5500*/  HMMA.16816.F32 R112, R8, R24.reuse, R112 ;  /* 0x000000180870723c */ /* 0x082ff00000001870 */
[----:B------:R-:W-:Y:S08]  /*5510*/  HMMA.16816.F32 R88, R4, R24, R88 ;  /* 0x000000180458723c */ /* 0x000ff00000001858 */
[----:B------:R-:W-:Y:S08]  /*5520*/  HMMA.16816.F32 R72, R16, R70, RZ ;  /* 0x000000461048723c */ /* 0x000ff000000018ff */
[-C--:B------:R-:W-:Y:S08]  /*5530*/  HMMA.16816.F32 R80, R8, R30.reuse, R80 ;  /* 0x0000001e0850723c */ /* 0x080ff00000001850 */
[----:B------:R-:W-:Y:S08]  /*5540*/  HMMA.16816.F32 R76, R4, R30, R76 ;  /* 0x0000001e044c723c */ /* 0x000ff0000000184c */
[-C--:B------:R-:W-:Y:S08]  /*5550*/  HMMA.16816.F32 R36, R8, R26.reuse, R36 ;  /* 0x0000001a0824723c */ /* 0x080ff00000001824 */
[----:B------:R-:W-:Y:S08]  /*5560*/  HMMA.16816.F32 R64, R4, R26, R64 ;  /* 0x0000001a0440723c */ /* 0x000ff00000001840 */
[C---:B------:R-:W-:Y:S08]  /*5570*/  HMMA.16816.F32 R68, R12.reuse, R70, RZ ;  /* 0x000000460c44723c */ /* 0x040ff000000018ff */
[C---:B------:R-:W-:Y:S08]  /*5580*/  HMMA.16816.F32 R28, R12.reuse, R62, RZ ;  /* 0x0000003e0c1c723c */ /* 0x040ff000000018ff */
[C---:B------:R-:W-:Y:S08]  /*5590*/  HMMA.16816.F32 R24, R12.reuse, R58, RZ ;  /* 0x0000003a0c18723c */ /* 0x040ff000000018ff */
[----:B------:R-:W-:Y:S08]  /*55a0*/  HMMA.16816.F32 R12, R12, R54, RZ ;  /* 0x000000360c0c723c */ /* 0x000ff000000018ff */
[C---:B------:R-:W-:Y:S08]  /*55b0*/  HMMA.16816.F32 R60, R16.reuse, R62, RZ ;  /* 0x0000003e103c723c */ /* 0x040ff000000018ff */
[C---:B------:R-:W-:Y:S08]  /*55c0*/  HMMA.16816.F32 R56, R16.reuse, R58, RZ ;  /* 0x0000003a1038723c */ /* 0x040ff000000018ff */
[----:B------:R-:W-:Y:S08]  /*55d0*/  HMMA.16816.F32 R16, R16, R54, RZ ;  /* 0x000000361010723c */ /* 0x000ff000000018ff */
[C---:B------:R-:W-:Y:S08]  /*55e0*/  HMMA.16816.F32 R140, R4.reuse, R32, R92 ;  /* 0x00000020048c723c */ /* 0x040ff0000000185c */
[C---:B------:R-:W-:Y:S08]  /*55f0*/  HMMA.16816.F32 R68, R4.reuse, R34, R68 ;  /* 0x000000220444723c */ /* 0x040ff00000001844 */
[C---:B------:R-:W-:Y:S08]  /*5600*/  HMMA.16816.F32 R28, R4.reuse, R50, R28 ;  /* 0x00000032041c723c */ /* 0x040ff0000000181c */
[C---:B------:R-:W-:Y:S08]  /*5610*/  HMMA.16816.F32 R24, R4.reuse, R46, R24 ;  /* 0x0000002e0418723c */ /* 0x040ff00000001818 */
[-C--:B------:R-:W-:Y:S07]  /*5620*/  HMMA.16816.F32 R12, R4, R42.reuse, R12 ;  /* 0x0000002a040c723c */ /* 0x080fee000000180c */
[--C-:B------:R-:W-:Y:S01]  /*5630*/  FFMA.FTZ R4, R123, c[0x0][0x2d0], -R20.reuse ;  /* 0x0000b4007b047a23 */ /* 0x100fe20000010814 */
[C---:B------:R-:W-:Y:S03]  /*5640*/  HMMA.16816.F32 R16, R8.reuse, R42, R16 ;  /* 0x0000002a0810723c */ /* 0x040fe60000001810 */
[----:B------:R1:W-:Y:S05]  /*5650*/  MUFU.EX2 R42, R4 ;  /* 0x00000004002a7308 */ /* 0x0003ea0000000800 */
[C---:B------:R-:W-:Y:S08]  /*5660*/  HMMA.16816.F32 R72, R8.reuse, R34, R72 ;  /* 0x000000220848723c */ /* 0x040ff00000001848 */
[----:B------:R-:W-:Y:S01]  /*5670*/  HMMA.16816.F32 R164, R8, R48, R108 ;  /* 0x0000003008a4723c */ /* 0x000fe2000000186c */
[----:B-1----:R-:W-:-:S04]  /*5680*/  FFMA.FTZ R4, R121, c[0x0][0x2d0], -R20 ;  /* 0x0000b40079047a23 */ /* 0x002fc80000010814 */
[----:B------:R1:W2:Y:S03]  /*5690*/  MUFU.EX2 R43, R4 ;  /* 0x00000004002b7308 */ /* 0x0002a60000000800 */
[C---:B------:R-:W-:Y:S01]  /*56a0*/  HMMA.16816.F32 R32, R8.reuse, R50, R60 ;  /* 0x000000320820723c */ /* 0x040fe2000000183c */
[----:B------:R-:W3:Y:S07]  /*56b0*/  LDSM.16.MT88.4 R60, [R180+0x1400] ;  /* 0x00140000b43c783b */ /* 0x000eee0000004200 */
[----:B------:R-:W-:Y:S01]  /*56c0*/  HMMA.16816.F32 R56, R8, R46, R56 ;  /* 0x0000002e0838723c */ /* 0x000fe20000001838 */
[----:B-1----:R-:W-:Y:S01]  /*56d0*/  FFMA.FTZ R4, R105, c[0x0][0x2d0], -R20 ;  /* 0x0000b40069047a23 */ /* 0x002fe20000010814 */
[----:B--2---:R-:W-:-:S05]  /*56e0*/  F2FP.PACK_AB R96, R43, R42 ;  /* 0x0000002a2b60723e */ /* 0x004fca00000000ff */
[----:B------:R-:W-:Y:S01]  /*56f0*/  FADD.FTZ R8, R135, R134 ;  /* 0x0000008687087221 */ /* 0x000fe20000010000 */
        /* <DEDUP_REMOVED lines=10> */
[----:B------:R-:W-:-:S04]  /*57a0*/  FFMA.FTZ R3, R120, c[0x0][0x2d0], -R3 ;  /* 0x0000b40078037a23 */ /* 0x000fc80000010803 */
[----:B------:R1:W-:Y:S08]  /*57b0*/  MUFU.EX2 R41, R4 ;  /* 0x0000000400297308 */ /* 0x0003f00000000800 */
[----:B------:R2:W4:Y:S01]  /*57c0*/  MUFU.EX2 R214, R3 ;  /* 0x0000000300d67308 */ /* 0x0005220000000800 */
[----:B-1----:R-:W-:Y:S02]  /*57d0*/  FADD.FTZ R4, R147, R146 ;  /* 0x0000009293047221 */ /* 0x002fe40000010000 */
[----:B--2---:R-:W-:Y:S01]  /*57e0*/  FFMA.FTZ R3, R131, c[0x0][0x2d0], -R2 ;  /* 0x0000b40083037a23 */ /* 0x004fe20000010802 */
[----:B----4-:R-:W-:-:S04]  /*57f0*/  F2FP.PACK_AB R99, R214, R41 ;  /* 0x00000029d663723e */ /* 0x010fc800000000ff */
[----:B------:R1:W-:Y:S03]  /*5800*/  MUFU.EX2 R20, R3 ;  /* 0x0000000300147308 */ /* 0x0003e60000000800 */
[C---:B------:R-:W-:Y:S08]  /*5810*/  HMMA.16816.F32 R112, R96.reuse, R152, R112 ;  /* 0x000000986070723c */ /* 0x040ff00000001870 */
[----:B------:R-:W-:Y:S01]  /*5820*/  HMMA.16816.F32 R108, R96, R154, R36 ;  /* 0x0000009a606c723c */ /* 0x000fe20000001824 */
[----:B-1----:R-:W-:-:S04]  /*5830*/  FFMA.FTZ R3, R129, c[0x0][0x2d0], -R2 ;  /* 0x0000b40081037a23 */ /* 0x002fc80000010802 */
[----:B------:R1:W2:Y:S03]  /*5840*/  MUFU.EX2 R21, R3 ;  /* 0x0000000300157308 */ /* 0x0002a60000000800 */
[C---:B---3--:R-:W-:Y:S01]  /*5850*/  HMMA.16816.F32 R52, R96.reuse, R60, R164 ;  /* 0x0000003c6034723c */ /* 0x048fe200000018a4 */
[--C-:B-1----:R-:W-:Y:S01]  /*5860*/  FFMA.FTZ R3, R126, c[0x0][0x2d0], -R2.reuse ;  /* 0x0000b4007e037a23 */ /* 0x102fe20000010802 */
[----:B--2---:R-:W-:Y:S01]  /*5870*/  F2FP.PACK_AB R92, R21, R20 ;  /* 0x00000014155c723e */ /* 0x004fe200000000ff */
[----:B------:R-:W-:Y:S02]  /*5880*/  FFMA.FTZ R2, R124, c[0x0][0x2d0], -R2 ;  /* 0x0000b4007c027a23 */ /* 0x000fe40000010802 */
[----:B------:R1:W-:Y:S03]  /*5890*/  MUFU.EX2 R22, R3 ;  /* 0x0000000300167308 */ /* 0x0003e60000000800 */
[----:B------:R-:W-:Y:S05]  /*58a0*/  HMMA.16816.F32 R124, R96, R138, R80 ;  /* 0x0000008a607c723c */ /* 0x000fea0000001850 */
[----:B------:R2:W3:Y:S01]  /*58b0*/  MUFU.EX2 R233, R2 ;  /* 0x0000000200e97308 */ /* 0x0004e20000000800 */
[----:B-1----:R-:W-:-:S07]  /*58c0*/  FFMA.FTZ R3, R130, c[0x0][0x2d0], -R0 ;  /* 0x0000b40082037a23 */ /* 0x002fce0000010800 */
[----:B------:R-:W-:Y:S01]  /*58d0*/  MUFU.EX2 R11, R3 ;  /* 0x00000003000b7308 */ /* 0x000fe20000000800 */
[----:B--2---:R-:W-:Y:S01]  /*58e0*/  FFMA.FTZ R2, R133, c[0x0][0x2d0], -R0 ;  /* 0x0000b40085027a23 */ /* 0x004fe20000010800 */
[----:B---3--:R-:W-:-:S06]  /*58f0*/  F2FP.PACK_AB R94, R233, R22 ;  /* 0x00000016e95e723e */ /* 0x008fcc00000000ff */
[----:B------:R1:W-:Y:S02]  /*5900*/  MUFU.EX2 R10, R2 ;  /* 0x00000002000a7308 */ /* 0x0003e40000000800 */
[--C-:B-1----:R-:W-:Y:S02]  /*5910*/  FFMA.FTZ R2, R132, c[0x0][0x2d0], -R0.reuse ;  /* 0x0000b40084027a23 */ /* 0x102fe40000010800 */
[----:B------:R-:W-:-:S04]  /*5920*/  FFMA.FTZ R0, R128, c[0x0][0x2d0], -R0 ;  /* 0x0000b40080007a23 */ /* 0x000fc80000010800 */
[----:B------:R-:W1:Y:S01]  /*5930*/  MUFU.EX2 R9, R2 ;  /* 0x0000000200097308 */ /* 0x000e620000000800 */
[----:B------:R-:W-:Y:S07]  /*5940*/  HMMA.16816.F32 R128, R96, R136, R148 ;  /* 0x000000886080723c */ /* 0x000fee0000001894 */
[----:B------:R-:W2:Y:S01]  /*5950*/  MUFU.EX2 R234, R0 ;  /* 0x0000000000ea7308 */ /* 0x000ea20000000800 */
[----:B-1----:R-:W-:Y:S01]  /*5960*/  F2FP.PACK_AB R93, R9, R10 ;  /* 0x0000000a095d723e */ /* 0x002fe200000000ff */
[----:B------:R-:W-:-:S02]  /*5970*/  FADD.FTZ R2, R145, R144 ;  /* 0x0000009091027221 */ /* 0x000fc40000010000 */
[----:B------:R-:W1:Y:S02]  /*5980*/  LDSM.16.MT88.4 R144, [R180+0x800] ;  /* 0x00080000b490783b */ /* 0x000e640000004200 */
[----:B------:R-:W-:Y:S02]  /*5990*/  FADD.FTZ R3, R193, R2 ;  /* 0x00000002c1037221 */ /* 0x000fe40000010000 */
[----:B------:R-:W-:Y:S01]  /*59a0*/  FADD.FTZ R2, R206, R8 ;  /* 0x00000008ce027221 */ /* 0x000fe20000010000 */
[----:B--2---:R-:W-:Y:S01]  /*59b0*/  F2FP.PACK_AB R95, R234, R11 ;  /* 0x0000000bea5f723e */ /* 0x004fe200000000ff */
[----:B------:R-:W-:Y:S02]  /*59c0*/  FADD.FTZ R0, R194, R4 ;  /* 0x00000004c2007221 */ /* 0x000fe40000010000 */
[----:B------:R-:W2:Y:S01]  /*59d0*/  LDSM.16.MT88.4 R4, [R180+0x2000] ;  /* 0x00200000b404783b */ /* 0x000ea20000004200 */
        /* <DEDUP_REMOVED lines=8> */
[----:B------:R-:W3:Y:S01]  /*5a60*/  LDSM.16.MT88.4 R76, [R107+0x2000] ;  /* 0x002000006b4c783b */ /* 0x000ee20000004200 */
[----:B------:R-:W-:Y:S02]  /*5a70*/  FADD.FTZ R0, R222, R0 ;  /* 0x00000000de007221 */ /* 0x000fe40000010000 */
[----:B------:R-:W-:Y:S02]  /*5a80*/  FADD.FTZ R3, R217, R3 ;  /* 0x00000003d9037221 */ /* 0x000fe40000010000 */
[----:B------:R-:W-:-:S02]  /*5a90*/  FADD.FTZ R2, R210, R2 ;  /* 0x00000002d2027221 */ /* 0x000fc40000010000 */
[----:B------:R-:W-:Y:S01]  /*5aa0*/  HMMA.16816.F32 R148, R92, R152, R88 ;  /* 0x000000985c94723c */ /* 0x000fe20000001858 */
[----:B------:R-:W-:Y:S02]  /*5ab0*/  FADD.FTZ R0, R223, R0 ;  /* 0x00000000df007221 */ /* 0x000fe40000010000 */
[----:B------:R-:W-:-:S05]  /*5ac0*/  FADD.FTZ R3, R218, R3 ;  /* 0x00000003da037221 */ /* 0x000fca0000010000 */
[----:B------:R-:W-:Y:S08]  /*5ad0*/  HMMA.16816.F32 R152, R92, R154, R64 ;  /* 0x0000009a5c98723c */ /* 0x000ff00000001840 */
[C---:B-1----:R-:W-:Y:S08]  /*5ae0*/  HMMA.16816.F32 R120, R96.reuse, R144, R116 ;  /* 0x000000906078723c */ /* 0x042ff00000001874 */
[-C--:B--2---:R-:W-:Y:S08]  /*5af0*/  HMMA.16816.F32 R84, R96, R4.reuse, R84 ;  /* 0x000000046054723c */ /* 0x084ff00000001854 */
[C---:B------:R-:W-:Y:S07]  /*5b00*/  HMMA.16816.F32 R88, R92.reuse, R4, R168 ;  /* 0x000000045c58723c */ /* 0x040fee00000018a8 */
        /* <DEDUP_REMOVED lines=11> */
[----:B------:R-:W-:Y:S01]  /*5bc0*/  HMMA.16816.F32 R144, R92, R146, R68 ;  /* 0x000000925c90723c */ /* 0x000fe20000001844 */
[----:B------:R-:W-:Y:S02]  /*5bd0*/  FADD.FTZ R4, R42, R2 ;  /* 0x000000022a047221 */ /* 0x000fe40000010000 */
[----:B------:R-:W-:Y:S02]  /*5be0*/  FADD.FTZ R5, R205, R5 ;  /* 0x00000005cd057221 */ /* 0x000fe40000010000 */
[----:B------:R-:W-:Y:S02]  /*5bf0*/  FADD.FTZ R0, R23, R0 ;  /* 0x0000000017007221 */ /* 0x000fe40000010000 */
[----:B------:R-:W-:Y:S01]  /*5c00*/  FADD.FTZ R2, R203, R5 ;  /* 0x00000005cb027221 */ /* 0x000fe20000010000 */
[----:B---3--:R-:W-:Y:S01]  /*5c10*/  HMMA.16816.F32 R80, R96, R78, R56 ;  /* 0x0000004e6050723c */ /* 0x008fe20000001838 */
        /* <DEDUP_REMOVED lines=14> */
[----:B------:R-:W-:Y:S01]  /*5d00*/  HMMA.16816.F32 R56, R92, R60, R176 ;  /* 0x0000003c5c38723c */ /* 0x000fe200000018b0 */
[----:B------:R-:W-:-:S02]  /*5d10*/  FADD.FTZ R233, R233, R2 ;  /* 0x00000002e9e97221 */ /* 0x000fc40000010000 */
[----:B------:R-:W-:-:S05]  /*5d20*/  FADD.FTZ R234, R234, R0 ;  /* 0x00000000eaea7221 */ /* 0x000fca0000010000 */
[C---:B------:R-:W-:Y:S08]  /*5d30*/  HMMA.16816.F32 R72, R92.reuse, R76, R172 ;  /* 0x0000004c5c48723c */ /* 0x040ff000000018ac */
[C---:B------:R-:W-:Y:S08]  /*5d40*/  HMMA.16816.F32 R60, R92.reuse, R62, R28 ;  /* 0x0000003e5c3c723c */ /* 0x040ff0000000181c */
[----:B------:R-:W-:Y:S08]  /*5d50*/  HMMA.16816.F32 R76, R92, R78, R24 ;  /* 0x0000004e5c4c723c */ /* 0x000ff00000001818 */
[-C--:B------:R-:W-:Y:S08]  /*5d60*/  HMMA.16816.F32 R96, R96, R6.reuse, R16 ;  /* 0x000000066060723c */ /* 0x080ff00000001810 */
[----:B------:R-:W-:Y:S01]  /*5d70*/  HMMA.16816.F32 R92, R92, R6, R12 ;  /* 0x000000065c5c723c */ /* 0x000fe2000000180c */
[----:B------:R-:W-:Y:S07]  /*5d80*/  @!UPT UIADD3 URZ, URZ, URZ, URZ ;  /* 0x0000003f3f3ff290 */ /* 0x000fee000fffe03f */
[----:B------:R-:W-:Y:S11]  /*5d90*/  @!P0 BRA `(.L_x_65) ;  /* 0x000030d000008947 */ /* 0x000ff60003800000 */
.L_x_77:
[----:B------:R-:W-:Y:S04]  /*5da0*/  DEPBAR.LE SB0, 0x0 ;  /* 0x000080000000791a */ /* 0x000fe80000000000 */
[----:B------:R-:W-:Y:S01]  /*5db0*/  WARPSYNC 0xffffffff ;  /* 0xffffffff00007948 */ /* 0x000fe20003800000 */
[----:B------:R-:W-:Y:S01]  /*5dc0*/  BAR.SYNC.DEFER_BLOCKING 0x0 ;  /* 0x0000000000007b1d */ /* 0x000fe20000010000 */
[----:B------:R-:W-:Y:S01]  /*5dd0*/  SHF.R.S32.HI R0, RZ, 0x1f, R201 ;  /* 0x0000001fff007819 */ /* 0x000fe200000114c9 */
[----:B------:R-:W-:Y:S01]  /*5de0*/  IMAD.WIDE.U32 R2, R201, c[0x0][0x208], RZ ;  /* 0x00008200c9027a25 */ /* 0x000fe200078e00ff */
[----:B------:R-:W-:Y:S02]  /*5df0*/  ISETP.GE.AND P6, PT, R237, c[0x0][0x1d4], PT ;  /* 0x00007500ed007a0c */ /* 0x000fe40003fc6270 */
[----:B------:R-:W-:Y:S01]  /*5e00*/  MOV R100, R103 ;  /* 0x0000006700647202 */ /* 0x000fe20000000f00 */
[----:B------:R-:W-:Y:S01]  /*5e10*/  IMAD R0, R0, c[0x0][0x208], RZ ;  /* 0x0000820000007a24 */ /* 0x000fe200078e02ff */
[----:B------:R-:W-:Y:S03]  /*5e20*/  MOV R105, R102 ;  /* 0x0000006600697202 */ /* 0x000fe60000000f00 */
[----:B------:R-:W-:Y:S04]  /*5e30*/  IMAD R0, R201, c[0x0][0x20c], R0 ;  /* 0x00008300c9007a24 */ /* 0x000fe800078e0200 */
[----:B------:R-:W-:Y:S01]  /*5e40*/  IMAD.IADD R3, R3, 0x1, R0 ;  /* 0x0000000103037824 */ /* 0x000fe200078e0200 */
[----:B------:R-:W-:Y:S03]  /*5e50*/  SHF.R.S32.HI R0, RZ, 0x1f, R200 ;  /* 0x0000001fff007819 */ /* 0x000fe600000114c8 */
[----:B------:R-:W-:Y:S04]  /*5e60*/  IMAD.WIDE.U32 R2, R200, c[0x0][0x218], R2 ;  /* 0x00008600c8027a25 */ /* 0x000fe800078e0002 */
[----:B------:R-:W-:Y:S01]  /*5e70*/  IMAD R4, R0, c[0x0][0x218], RZ ;  /* 0x0000860000047a24 */ /* 0x000fe200078e02ff */
[----:B------:R-:W-:Y:S01]  /*5e80*/  IADD3 R0, P0, R246, R2, RZ ;  /* 0x00000002f6007210 */ /* 0x000fe20007f1e0ff */
[----:B------:R1:W2:Y:S02]  /*5e90*/  LDSM.16.M88.4 R48, [R181] ;  /* 0x00000000b530783b */ /* 0x0002a40000000200 */
[----:B------:R-:W-:Y:S02]  /*5ea0*/  IMAD R4, R200, c[0x0][0x21c], R4 ;  /* 0x00008700c8047a24 */ /* 0x000fe400078e0204 */
[----:B------:R1:W3:Y:S03]  /*5eb0*/  LDSM.16.M88.4 R44, [R181+0x1000] ;  /* 0x00100000b52c783b */ /* 0x0002e60000000200 */
[----:B------:R-:W-:Y:S01]  /*5ec0*/  IADD3.X R2, R249, R3, R4, P0, !PT ;  /* 0x00000003f9027210 */ /* 0x000fe200007fe404 */
[----:B------:R1:W4:Y:S01]  /*5ed0*/  LDSM.16.M88.4 R16, [R106] ;  /* 0x000000006a10783b */ /* 0x0003220000000200 */
[C---:B------:R-:W-:Y:S03]  /*5ee0*/  LEA R11, P0, R0.reuse, c[0x0][0x1f8], 0x1 ;  /* 0x00007e00000b7a11 */ /* 0x040fe600078008ff */
[----:B------:R1:W1:Y:S01]  /*5ef0*/  LDSM.16.M88.4 R32, [R106+0x400] ;  /* 0x000400006a20783b */ /* 0x0002620000000200 */
[----:B------:R-:W-:Y:S01]  /*5f00*/  LEA.HI.X R10, R0, c[0x0][0x1fc], R2, 0x1, P0 ;  /* 0x00007f00000a7a11 */ /* 0x000fe200000f0c02 */
[----:B------:R-:W-:Y:S02]  /*5f10*/  IMAD.MOV.U32 R0, RZ, RZ, R104 ;  /* 0x000000ffff007224 */ /* 0x000fe400078e0068 */
[----:B------:R1:W1:Y:S04]  /*5f20*/  LDSM.16.M88.4 R156, [R106+0x800] ;  /* 0x000800006a9c783b */ /* 0x0002680000000200 */
[----:B------:R1:W1:Y:S04]  /*5f30*/  LDSM.16.M88.4 R160, [R182] ;  /* 0x00000000b6a0783b */ /* 0x0002680000000200 */
[----:B------:R1:W1:Y:S04]  /*5f40*/  LDSM.16.M88.4 R168, [R182+0x1000] ;  /* 0x00100000b6a8783b */ /* 0x0002680000000200 */
[----:B------:R1:W1:Y:S04]  /*5f50*/  LDSM.16.M88.4 R164, [R183] ;  /* 0x00000000b7a4783b */ /* 0x0002680000000200 */
[----:B------:R1:W1:Y:S04]  /*5f60*/  LDSM.16.M88.4 R172, [R191] ;  /* 0x00000000bfac783b */ /* 0x0002680000000200 */
[----:B------:R1:W1:Y:S01]  /*5f70*/  LDSM.16.M88.4 R176, [R190] ;  /* 0x00000000beb0783b */ /* 0x0002620000000200 */
[----:B------:R-:W-:-:S05]  /*5f80*/  BRA.DIV ~URZ, `(.L_x_66) ;  /* 0x00008ac27f007947 */ /* 0x000fca000b800000 */
[----:B------:R4:W3:Y:S02]  /*5f90*/  SHFL.IDX PT, R2, R10, RZ, 0x1c1f ;  /* 0x001c1fff0a027589 */ /* 0x0008e400000e0000 */
.L_x_160:
[----:B------:R-:W-:Y:S01]  /*5fa0*/  SHF.R.S32.HI R12, RZ, 0x1f, R237 ;  /* 0x0000001fff0c7819 */ /* 0x000fe200000114ed */
[----:B------:R-:W5:Y:S01]  /*5fb0*/  SHFL.IDX PT, R3, R11, RZ, 0x1c1f ;  /* 0x001c1fff0b037589 */ /* 0x000f6200000e0000 */
[----:B------:R-:W-:Y:S01]  /*5fc0*/  SHF.R.S32.HI R14, RZ, 0x1f, R204 ;  /* 0x0000001fff0e7819 */ /* 0x000fe200000114cc */
[----:B------:R-:W-:Y:S01]  /*5fd0*/  BSSY B0, `(.L_x_67) ;  /* 0x0000023000007945 */ /* 0x000fe20003800000 */
[----:B------:R-:W-:Y:S02]  /*5fe0*/  SHF.R.S32.HI R13, RZ, 0x1f, R236 ;  /* 0x0000001fff0d7819 */ /* 0x000fe400000114ec */
[CC--:B-----5:R-:W-:Y:S02]  /*5ff0*/  LEA R4, P0, R237.reuse, R3.reuse, 0x1 ;  /* 0x00000003ed047211 */ /* 0x0e0fe400078008ff */
[-C--:B------:R-:W-:Y:S02]  /*6000*/  LEA R8, P5, R204, R3.reuse, 0x1 ;  /* 0x00000003cc087211 */ /* 0x080fe400078a08ff */
[-C--:B---3--:R-:W-:Y:S02]  /*6010*/  LEA.HI.X R5, R237, R2.reuse, R12, 0x1, P0 ;  /* 0x00000002ed057211 */ /* 0x088fe400000f0c0c */
[----:B------:R-:W3:Y:S01]  /*6020*/  S2R R12, SR_TID.X ;  /* 0x00000000000c7919 */ /* 0x000ee20000002100 */
[----:B------:R-:W-:Y:S02]  /*6030*/  LEA R6, P2, R236, R3, 0x1 ;  /* 0x00000003ec067211 */ /* 0x000fe400078408ff */
[-C--:B------:R-:W-:Y:S02]  /*6040*/  LEA.HI.X R9, R204, R2.reuse, R14, 0x1, P5 ;  /* 0x00000002cc097211 */ /* 0x080fe400028f0c0e */
[----:B------:R-:W-:Y:S03]  /*6050*/  LEA.HI.X R7, R236, R2, R13, 0x1, P2 ;  /* 0x00000002ec077211 */ /* 0x000fe600010f0c0d */
[----:B------:R-:W-:Y:S01]  /*6060*/  @!PT LDS RZ, [RZ] ;  /* 0x00000000fffff984 */ /* 0x000fe20000000800 */
[----:B------:R-:W-:Y:S01]  /*6070*/  @!PT LDS RZ, [RZ] ;  /* 0x00000000fffff984 */ /* 0x000fe20000000800 */
[----:B------:R4:W-:Y:S04]  /*6080*/  LDGSTS.E.BYPASS.LTC128B.128 [R192+0x1880], [R8.64], !P4 ;  /* 0x0188000008c07fae */ /* 0x0009e8000e101d46 */
[----:B------:R4:W-:Y:S04]  /*6090*/  LDGSTS.E.BYPASS.LTC128B.128 [R192+0x2480], [R6.64], !P3 ;  /* 0x0248000006c07fae */ /* 0x0009e8000d901d46 */
[----:B------:R4:W-:Y:S01]  /*60a0*/  LDGSTS.E.BYPASS.LTC128B.128 [R192+0x3080], [R4.64], !P6 ;  /* 0x0308000004c07fae */ /* 0x0009e2000f101d46 */
[----:B---3--:R-:W-:Y:S11]  /*60b0*/  ISETP.GT.AND P0, PT, R12, 0x3f, PT ;  /* 0x0000003f0c00780c */ /* 0x008ff60003f04270 */
[----:B------:R-:W-:Y:S02]  /*60c0*/  @!UPT UIADD3 URZ, URZ, URZ, URZ ;  /* 0x0000003f3f3ff290 */ /* 0x000fe4000fffe03f */
[----:B------:R-:W-:-:S05]  /*60d0*/  @P0 BRA `(.L_x_68) ;  /* 0x0000012000000947 */ /* 0x000fca0003800000 */
[----:B------:R-:W-:-:S05]  /*60e0*/  BRA.DIV ~URZ, `(.L_x_69) ;  /* 0x000089d27f007947 */ /* 0x000fca000b800000 */
[----:B----4-:R3:W4:Y:S04]  /*60f0*/  SHFL.IDX PT, R4, R10, 0x1, 0x1c1f ;  /* 0x003c1f000a047f89 */ /* 0x01072800000e0000 */
[----:B------:R3:W2:Y:S02]  /*6100*/  SHFL.IDX PT, R2, R11, 0x1, 0x1c1f ;  /* 0x003c1f000b027f89 */ /* 0x0006a400000e0000 */
.L_x_161:
[-C--:B--2---:R-:W-:Y:S02]  /*6110*/  LEA R8, P5, R204, R2.reuse, 0x1 ;  /* 0x00000002cc087211 */ /* 0x084fe400078a08ff */
[----:B---3--:R-:W-:Y:S02]  /*6120*/  SHF.R.S32.HI R11, RZ, 0x1f, R204 ;  /* 0x0000001fff0b7819 */ /* 0x008fe400000114cc */
[----:B------:R-:W-:Y:S02]  /*6130*/  LEA R6, P2, R236, R2, 0x1 ;  /* 0x00000002ec067211 */ /* 0x000fe400078408ff */
[----:B----4-:R-:W-:Y:S02]  /*6140*/  LEA.HI.X R9, R204, R4, R11, 0x1, P5 ;  /* 0x00000004cc097211 */ /* 0x010fe400028f0c0b */
[----:B------:R-:W-:Y:S02]  /*6150*/  SHF.R.S32.HI R10, RZ, 0x1f, R236 ;  /* 0x0000001fff0a7819 */ /* 0x000fe400000114ec */
[C---:B------:R-:W-:Y:S01]  /*6160*/  LEA R2, P0, R237.reuse, R2, 0x1 ;  /* 0x00000002ed027211 */ /* 0x040fe200078008ff */
[----:B------:R-:W-:Y:S01]  /*6170*/  @!PT LDS RZ, [RZ] ;  /* 0x00000000fffff984 */ /* 0x000fe20000000800 */
[----:B------:R-:W-:Y:S01]  /*6180*/  @!PT LDS RZ, [RZ] ;  /* 0x00000000fffff984 */ /* 0x000fe20000000800 */
[----:B------:R-:W-:Y:S01]  /*6190*/  @!PT LDS RZ, [RZ] ;  /* 0x00000000fffff984 */ /* 0x000fe20000000800 */
[----:B------:R2:W-:Y:S01]  /*61a0*/  LDGSTS.E.BYPASS.LTC128B.128 [R192+0x2080], [R8.64], !P4 ;  /* 0x0208000008c07fae */ /* 0x0005e2000e101d46 */
[-C--:B------:R-:W-:Y:S02]  /*61b0*/  LEA.HI.X R7, R236, R4.reuse, R10, 0x1, P2 ;  /* 0x00000004ec077211 */ /* 0x080fe400010f0c0a */
[----:B------:R-:W-:Y:S03]  /*61c0*/  SHF.R.S32.HI R5, RZ, 0x1f, R237 ;  /* 0x0000001fff057819 */ /* 0x000fe600000114ed */
[----:B------:R2:W-:Y:S01]  /*61d0*/  LDGSTS.E.BYPASS.LTC128B.128 [R192+0x2c80], [R6.64], !P3 ;  /* 0x02c8000006c07fae */ /* 0x0005e2000d901d46 */
[----:B------:R-:W-:Y:S05]  /*61e0*/  LEA.HI.X R3, R237, R4, R5, 0x1, P0 ;  /* 0x00000004ed037211 */ /* 0x000fea00000f0c05 */
[----:B------:R2:W-:Y:S02]  /*61f0*/  LDGSTS.E.BYPASS.LTC128B.128 [R192+0x3880], [R2.64], !P6 ;  /* 0x0388000002c07fae */ /* 0x0005e4000f101d46 */
.L_x_68:
[----:B------:R-:W-:Y:S05]  /*6200*/  BSYNC B0 ;  /* 0x0000000000007941 */ /* 0x000fea0003800000 */
.L_x_67:
[----:B------:R-:W0:Y:S01]  /*6210*/  LDGDEPBAR ;  /* 0x00000000000079af */ /* 0x000e220000000000 */
[----:B------:R-:W-:Y:S01]  /*6220*/  WARPSYNC 0xffffffff ;  /* 0xffffffff00007948 */ /* 0x000fe20003800000 */
[-C--:B--2-4-:R-:W-:Y:S01]  /*6230*/  HMMA.16816.F32 R4, R48, R16.reuse, RZ ;  /* 0x000000103004723c */ /* 0x094fe200000018ff */
[----:B------:R-:W-:Y:S02]  /*6240*/  BSSY B0, `(.L_x_70) ;  /* 0x0000107000007945 */ /* 0x000fe40003800000 */
[----:B------:R-:W-:Y:S05]  /*6250*/  ISETP.GT.AND P0, PT, R209, R239, PT ;  /* 0x000000efd100720c */ /* 0x000fea0003f04270 */
[C---:B------:R-:W-:Y:S08]  /*6260*/  HMMA.16816.F32 R8, R44.reuse, R16, RZ ;  /* 0x000000102c08723c */ /* 0x040ff000000018ff */
[-C--:B------:R-:W-:Y:S08]  /*6270*/  HMMA.16816.F32 R12, R44, R18.reuse, RZ ;  /* 0x000000122c0c723c */ /* 0x080ff000000018ff */
[C---:B------:R-:W-:Y:S08]  /*6280*/  HMMA.16816.F32 R16, R48.reuse, R18, RZ ;  /* 0x000000123010723c */ /* 0x040ff000000018ff */
[-C--:B-1----:R-:W-:Y:S08]  /*6290*/  HMMA.16816.F32 R20, R48, R32.reuse, RZ ;  /* 0x000000203014723c */ /* 0x082ff000000018ff */
[C---:B------:R-:W-:Y:S08]  /*62a0*/  HMMA.16816.F32 R24, R44.reuse, R32, RZ ;  /* 0x000000202c18723c */ /* 0x040ff000000018ff */
[-C--:B------:R-:W-:Y:S08]  /*62b0*/  HMMA.16816.F32 R28, R44, R34.reuse, RZ ;  /* 0x000000222c1c723c */ /* 0x080ff000000018ff */
[C---:B------:R-:W-:Y:S08]  /*62c0*/  HMMA.16816.F32 R32, R48.reuse, R34, RZ ;  /* 0x000000223020723c */ /* 0x040ff000000018ff */
[-C--:B------:R-:W-:Y:S08]  /*62d0*/  HMMA.16816.F32 R36, R48, R156.reuse, RZ ;  /* 0x0000009c3024723c */ /* 0x080ff000000018ff */
[C---:B------:R-:W-:Y:S08]  /*62e0*/  HMMA.16816.F32 R40, R44.reuse, R156, RZ ;  /* 0x0000009c2c28723c */ /* 0x040ff000000018ff */
[-C--:B------:R-:W-:Y:S08]  /*62f0*/  HMMA.16816.F32 R44, R44, R158.reuse, RZ ;  /* 0x0000009e2c2c723c */ /* 0x080ff000000018ff */
[----:B------:R-:W-:Y:S01]  /*6300*/  HMMA.16816.F32 R48, R48, R158, RZ ;  /* 0x0000009e3030723c */ /* 0x000fe200000018ff */
[----:B------:R-:W-:Y:S07]  /*6310*/  LDSM.16.M88.4 R156, [R181+0x2000] ;  /* 0x00200000b59c783b */ /* 0x000fee0000000200 */
[-C--:B------:R-:W-:Y:S08]  /*6320*/  HMMA.16816.F32 R4, R160, R164.reuse, R4 ;  /* 0x000000a4a004723c */ /* 0x080ff00000001804 */
[C---:B------:R-:W-:Y:S08]  /*6330*/  HMMA.16816.F32 R8, R168.reuse, R164, R8 ;  /* 0x000000a4a808723c */ /* 0x040ff00000001808 */
[-C--:B------:R-:W-:Y:S08]  /*6340*/  HMMA.16816.F32 R12, R168, R166.reuse, R12 ;  /* 0x000000a6a80c723c */ /* 0x080ff0000000180c */
[C---:B------:R-:W-:Y:S01]  /*6350*/  HMMA.16816.F32 R16, R160.reuse, R166, R16 ;  /* 0x000000a6a010723c */ /* 0x040fe20000001810 */
[----:B------:R-:W1:Y:S07]  /*6360*/  LDSM.16.M88.4 R164, [R106+0xc00] ;  /* 0x000c00006aa4783b */ /* 0x000e6e0000000200 */
[-C--:B------:R-:W-:Y:S08]  /*6370*/  HMMA.16816.F32 R20, R160, R172.reuse, R20 ;  /* 0x000000aca014723c */ /* 0x080ff00000001814 */
[C---:B------:R-:W-:Y:S08]  /*6380*/  HMMA.16816.F32 R24, R168.reuse, R172, R24 ;  /* 0x000000aca818723c */ /* 0x040ff00000001818 */
[-C--:B------:R-:W-:Y:S08]  /*6390*/  HMMA.16816.F32 R28, R168, R174.reuse, R28 ;  /* 0x000000aea81c723c */ /* 0x080ff0000000181c */
[C---:B------:R-:W-:Y:S01]  /*63a0*/  HMMA.16816.F32 R32, R160.reuse, R174, R32 ;  /* 0x000000aea020723c */ /* 0x040fe20000001820 */
[----:B------:R-:W-:Y:S07]  /*63b0*/  LDSM.16.M88.4 R172, [R106+0x1400] ;  /* 0x001400006aac783b */ /* 0x000fee0000000200 */
[-C--:B------:R-:W-:Y:S08]  /*63c0*/  HMMA.16816.F32 R36, R160, R176.reuse, R36 ;  /* 0x000000b0a024723c */ /* 0x080ff00000001824 */
[C---:B------:R-:W-:Y:S08]  /*63d0*/  HMMA.16816.F32 R40, R168.reuse, R176, R40 ;  /* 0x000000b0a828723c */ /* 0x040ff00000001828 */
[-C--:B------:R-:W-:Y:S01]  /*63e0*/  HMMA.16816.F32 R44, R168, R178.reuse, R44 ;  /* 0x000000b2a82c723c */ /* 0x080fe2000000182c */
[----:B------:R-:W2:Y:S07]  /*63f0*/  LDSM.16.M88.4 R168, [R181+0x3000] ;  /* 0x00300000b5a8783b */ /* 0x000eae0000000200 */
[----:B------:R-:W-:Y:S01]  /*6400*/  HMMA.16816.F32 R48, R160, R178, R48 ;  /* 0x000000b2a030723c */ /* 0x000fe20000001830 */
[----:B------:R-:W3:Y:S07]  /*6410*/  LDSM.16.M88.4 R160, [R106+0x1000] ;  /* 0x001000006aa0783b */ /* 0x000eee0000000200 */
[-C--:B-1----:R-:W-:Y:S08]  /*6420*/  HMMA.16816.F32 R4, R156, R164.reuse, R4 ;  /* 0x000000a49c04723c */ /* 0x082ff00000001804 */
[C---:B--2---:R-:W-:Y:S08]  /*6430*/  HMMA.16816.F32 R8, R168.reuse, R164, R8 ;  /* 0x000000a4a808723c */ /* 0x044ff00000001808 */
[-C--:B------:R-:W-:Y:S08]  /*6440*/  HMMA.16816.F32 R12, R168, R166.reuse, R12 ;  /* 0x000000a6a80c723c */ /* 0x080ff0000000180c */
[C---:B------:R-:W-:Y:S01]  /*6450*/  HMMA.16816.F32 R16, R156.reuse, R166, R16 ;  /* 0x000000a69c10723c */ /* 0x040fe20000001810 */
[----:B------:R-:W-:Y:S07]  /*6460*/  LDSM.16.M88.4 R164, [R189] ;  /* 0x00000000bda4783b */ /* 0x000fee0000000200 */
[-C--:B---3--:R-:W-:Y:S08]  /*6470*/  HMMA.16816.F32 R20, R156, R160.reuse, R20 ;  /* 0x000000a09c14723c */ /* 0x088ff00000001814 */
[C---:B------:R-:W-:Y:S08]  /*6480*/  HMMA.16816.F32 R24, R168.reuse, R160, R24 ;  /* 0x000000a0a818723c */ /* 0x040ff00000001818 */
[-C--:B------:R-:W-:Y:S08]  /*6490*/  HMMA.16816.F32 R28, R168, R162.reuse, R28 ;  /* 0x000000a2a81c723c */ /* 0x080ff0000000181c */
[C---:B------:R-:W-:Y:S01]  /*64a0*/  HMMA.16816.F32 R32, R156.reuse, R162, R32 ;  /* 0x000000a29c20723c */ /* 0x040fe20000001820 */
[----:B------:R-:W1:Y:S07]  /*64b0*/  LDSM.16.M88.4 R160, [R182+0x2000] ;  /* 0x00200000b6a0783b */ /* 0x000e6e0000000200 */
[-C--:B------:R-:W-:Y:S08]  /*64c0*/  HMMA.16816.F32 R36, R156, R172.reuse, R36 ;  /* 0x000000ac9c24723c */ /* 0x080ff00000001824 */
[C---:B------:R-:W-:Y:S08]  /*64d0*/  HMMA.16816.F32 R40, R168.reuse, R172, R40 ;  /* 0x000000aca828723c */ /* 0x040ff00000001828 */
[-C--:B------:R-:W-:Y:S01]  /*64e0*/  HMMA.16816.F32 R44, R168, R174.reuse, R44 ;  /* 0x000000aea82c723c */ /* 0x080fe2000000182c */
[----:B------:R-:W2:Y:S07]  /*64f0*/  LDSM.16.M88.4 R168, [R182+0x3000] ;  /* 0x00300000b6a8783b */ /* 0x000eae0000000200 */
[----:B------:R-:W-:Y:S01]  /*6500*/  HMMA.16816.F32 R48, R156, R174, R48 ;  /* 0x000000ae9c30723c */ /* 0x000fe20000001830 */
[----:B------:R-:W3:Y:S07]  /*6510*/  LDSM.16.M88.4 R156, [R188] ;  /* 0x00000000bc9c783b */ /* 0x000eee0000000200 */
[-C--:B-1----:R-:W-:Y:S01]  /*6520*/  HMMA.16816.F32 R4, R160, R164.reuse, R4 ;  /* 0x000000a4a004723c */ /* 0x082fe20000001804 */
[----:B------:R-:W1:Y:S07]  /*6530*/  LDSM.16.M88.4 R172, [R187] ;  /* 0x00000000bbac783b */ /* 0x000e6e0000000200 */
[C---:B--2---:R-:W-:Y:S08]  /*6540*/  HMMA.16816.F32 R8, R168.reuse, R164, R8 ;  /* 0x000000a4a808723c */ /* 0x044ff00000001808 */
[-C--:B------:R-:W-:Y:S08]  /*6550*/  HMMA.16816.F32 R12, R168, R166.reuse, R12 ;  /* 0x000000a6a80c723c */ /* 0x080ff0000000180c */
[C---:B------:R-:W-:Y:S01]  /*6560*/  HMMA.16816.F32 R16, R160.reuse, R166, R16 ;  /* 0x000000a6a010723c */ /* 0x040fe20000001810 */
[----:B------:R-:W-:Y:S07]  /*6570*/  LDSM.16.M88.4 R164, [R106+0x1800] ;  /* 0x001800006aa4783b */ /* 0x000fee0000000200 */
[-C--:B---3--:R-:W-:Y:S08]  /*6580*/  HMMA.16816.F32 R20, R160, R156.reuse, R20 ;  /* 0x0000009ca014723c */ /* 0x088ff00000001814 */
[C---:B------:R-:W-:Y:S08]  /*6590*/  HMMA.16816.F32 R24, R168.reuse, R156, R24 ;  /* 0x0000009ca818723c */ /* 0x040ff00000001818 */
[-C--:B------:R-:W-:Y:S08]  /*65a0*/  HMMA.16816.F32 R28, R168, R158.reuse, R28 ;  /* 0x0000009ea81c723c */ /* 0x080ff0000000181c */
[C---:B------:R-:W-:Y:S01]  /*65b0*/  HMMA.16816.F32 R32, R160.reuse, R158, R32 ;  /* 0x0000009ea020723c */ /* 0x040fe20000001820 */
[----:B------:R-:W2:Y:S07]  /*65c0*/  LDSM.16.M88.4 R156, [R181+0x4000] ;  /* 0x00400000b59c783b */ /* 0x000eae0000000200 */
[-C--:B-1----:R-:W-:Y:S08]  /*65d0*/  HMMA.16816.F32 R36, R160, R172.reuse, R36 ;  /* 0x000000aca024723c */ /* 0x082ff00000001824 */
[C---:B------:R-:W-:Y:S08]  /*65e0*/  HMMA.16816.F32 R40, R168.reuse, R172, R40 ;  /* 0x000000aca828723c */ /* 0x040ff00000001828 */
[-C--:B------:R-:W-:Y:S01]  /*65f0*/  HMMA.16816.F32 R44, R168, R174.reuse, R44 ;  /* 0x000000aea82c723c */ /* 0x080fe2000000182c */
[----:B------:R-:W1:Y:S07]  /*6600*/  LDSM.16.M88.4 R168, [R181+0x5000] ;  /* 0x00500000b5a8783b */ /* 0x000e6e0000000200 */
[----:B------:R-:W-:Y:S01]  /*6610*/  HMMA.16816.F32 R48, R160, R174, R48 ;  /* 0x000000aea030723c */ /* 0x000fe20000001830 */
[----:B------:R-:W3:Y:S07]  /*6620*/  LDSM.16.M88.4 R160, [R106+0x1c00] ;  /* 0x001c00006aa0783b */ /* 0x000eee0000000200 */
[-C--:B--2---:R-:W-:Y:S01]  /*6630*/  HMMA.16816.F32 R4, R156, R164.reuse, R4 ;  /* 0x000000a49c04723c */ /* 0x084fe20000001804 */
[----:B------:R-:W2:Y:S07]  /*6640*/  LDSM.16.M88.4 R172, [R106+0x2000] ;  /* 0x002000006aac783b */ /* 0x000eae0000000200 */
[C---:B-1----:R-:W-:Y:S08]  /*6650*/  HMMA.16816.F32 R8, R168.reuse, R164, R8 ;  /* 0x000000a4a808723c */ /* 0x042ff00000001808 */
        /* <DEDUP_REMOVED lines=8> */
[-C--:B--2---:R-:W-:Y:S08]  /*66e0*/  HMMA.16816.F32 R36, R156, R172.reuse, R36 ;  /* 0x000000ac9c24723c */ /* 0x084ff00000001824 */
[C---:B------:R-:W-:Y:S08]  /*66f0*/  HMMA.16816.F32 R40, R168.reuse, R172, R40 ;  /* 0x000000aca828723c */ /* 0x040ff00000001828 */
[-C--:B------:R-:W-:Y:S01]  /*6700*/  HMMA.16816.F32 R44, R168, R174.reuse, R44 ;  /* 0x000000aea82c723c */ /* 0x080fe2000000182c */
[----:B------:R-:W2:Y:S07]  /*6710*/  LDSM.16.M88.4 R168, [R182+0x5000] ;  /* 0x00500000b6a8783b */ /* 0x000eae0000000200 */
[----:B------:R-:W-:Y:S08]  /*6720*/  HMMA.16816.F32 R48, R156, R174, R48 ;  /* 0x000000ae9c30723c */ /* 0x000ff00000001830 */
[-C--:B-1----:R-:W-:Y:S11]  /*6730*/  HMMA.16816.F32 R4, R160, R164.reuse, R4 ;  /* 0x000000a4a004723c */ /* 0x082ff60000001804 */
[----:B------:R-:W-:Y:S11]  /*6740*/  @!UPT UIADD3 URZ, URZ, URZ, URZ ;  /* 0x0000003f3f3ff290 */ /* 0x000ff6000fffe03f */
[----:B------:R-:W-:Y:S02]  /*6750*/  @!UPT UIADD3 URZ, URZ, URZ, URZ ;  /* 0x0000003f3f3ff290 */ /* 0x000fe4000fffe03f */
[----:B------:R-:W-:Y:S01]  /*6760*/  FMUL.FTZ R2, R4, c[0x0][0x320] ;  /* 0x0000c80004027a20 */ /* 0x000fe20000410000 */
[C---:B--2---:R-:W-:Y:S03]  /*6770*/  HMMA.16816.F32 R8, R168.reuse, R164, R8 ;  /* 0x000000a4a808723c */ /* 0x044fe60000001808 */
[----:B------:R1:W2:Y:S05]  /*6780*/  MUFU.TANH R176, R2 ;  /* 0x0000000200b07308 */ /* 0x0002aa0000002400 */
[-C--:B------:R-:W-:Y:S08]  /*6790*/  HMMA.16816.F32 R12, R168, R166.reuse, R12 ;  /* 0x000000a6a80c723c */ /* 0x080ff0000000180c */
[C---:B------:R-:W-:Y:S08]  /*67a0*/  HMMA.16816.F32 R16, R160.reuse, R166, R16 ;  /* 0x000000a6a010723c */ /* 0x040ff00000001810 */
[----:B------:R-:W-:Y:S04]  /*67b0*/  FMUL.FTZ R3, R11, c[0x0][0x320] ;  /* 0x0000c8000b037a20 */ /* 0x000fe80000410000 */
[----:B------:R3:W4:Y:S01]  /*67c0*/  MUFU.TANH R199, R3 ;  /* 0x0000000300c77308 */ /* 0x0007220000002400 */
[----:B-1----:R-:W-:Y:S02]  /*67d0*/  FMUL.FTZ R2, R5, c[0x0][0x320] ;  /* 0x0000c80005027a20 */ /* 0x002fe40000410000 */
[----:B------:R-:W-:Y:S07]  /*67e0*/  FMUL.FTZ R10, R10, c[0x0][0x320] ;  /* 0x0000c8000a0a7a20 */ /* 0x000fee0000410000 */
[----:B------:R1:W1:Y:S10]  /*67f0*/  MUFU.TANH R193, R2 ;  /* 0x0000000200c17308 */ /* 0x0002740000002400 */
[----:B------:R-:W2:Y:S01]  /*6800*/  MUFU.TANH R194, R10 ;  /* 0x0000000a00c27308 */ /* 0x000ea20000002400 */
[----:B---3--:R-:W-:Y:S09]  /*6810*/  FMUL.FTZ R3, R19, c[0x0][0x320] ;  /* 0x0000c80013037a20 */ /* 0x008ff20000410000 */
[----:B------:R-:W3:Y:S01]  /*6820*/  MUFU.TANH R158, R3 ;  /* 0x00000003009e7308 */ /* 0x000ee20000002400 */
[----:B-1----:R-:W-:Y:S09]  /*6830*/  FMUL.FTZ R2, R6, c[0x0][0x320] ;  /* 0x0000c80006027a20 */ /* 0x002ff20000410000 */
[----:B------:R1:W1:Y:S02]  /*6840*/  MUFU.TANH R178, R2 ;  /* 0x0000000200b27308 */ /* 0x0002640000002400 */
[----:B-1----:R-:W-:Y:S02]  /*6850*/  FMUL.FTZ R2, R7, c[0x0][0x320] ;  /* 0x0000c80007027a20 */ /* 0x002fe40000410000 */
[----:B------:R-:W1:Y:S06]  /*6860*/  LDSM.16.M88.4 R4, [R185] ;  /* 0x00000000b904783b */ /* 0x000e6c0000000200 */
[----:B------:R5:W1:Y:S02]  /*6870*/  MUFU.TANH R179, R2 ;  /* 0x0000000200b37308 */ /* 0x000a640000002400 */
[----:B-----5:R-:W-:Y:S02]  /*6880*/  FMUL.FTZ R2, R8, c[0x0][0x320] ;  /* 0x0000c80008027a20 */ /* 0x020fe40000410000 */
[----:B------:R-:W-:Y:S06]  /*6890*/  FMUL.FTZ R8, R18, c[0x0][0x320] ;  /* 0x0000c80012087a20 */ /* 0x000fec0000410000 */
[----:B------:R5:W2:Y:S10]  /*68a0*/  MUFU.TANH R198, R2 ;  /* 0x0000000200c67308 */ /* 0x000ab40000002400 */
[----:B------:R-:W2:Y:S01]  /*68b0*/  MUFU.TANH R159, R8 ;  /* 0x00000008009f7308 */ /* 0x000ea20000002400 */
[-C--:B-1----:R-:W-:Y:S08]  /*68c0*/  HMMA.16816.F32 R20, R160, R4.reuse, R20 ;  /* 0x00000004a014723c */ /* 0x082ff00000001814 */
[C---:B------:R-:W-:Y:S04]  /*68d0*/  HMMA.16816.F32 R24, R168.reuse, R4, R24 ;  /* 0x00000004a818723c */ /* 0x040fe80000001818 */
[----:B-----5:R-:W-:Y:S02]  /*68e0*/  FMUL.FTZ R2, R9, c[0x0][0x320] ;  /* 0x0000c80009027a20 */ /* 0x020fe40000410000 */
[----:B------:R-:W-:Y:S02]  /*68f0*/  FMUL.FTZ R9, R17, c[0x0][0x320] ;  /* 0x0000c80011097a20 */ /* 0x000fe40000410000 */
[-C--:B------:R-:W-:Y:S01]  /*6900*/  HMMA.16816.F32 R28, R168, R6.reuse, R28 ;  /* 0x00000006a81c723c */ /* 0x080fe2000000181c */
[----:B------:R1:W1:Y:S07]  /*6910*/  MUFU.TANH R195, R2 ;  /* 0x0000000200c37308 */ /* 0x00026e0000002400 */
[C---:B------:R-:W-:Y:S03]  /*6920*/  HMMA.16816.F32 R32, R160.reuse, R6, R32 ;  /* 0x00000006a020723c */ /* 0x040fe60000001820 */
[----:B------:R5:W2:Y:S05]  /*6930*/  MUFU.TANH R164, R9 ;  /* 0x0000000900a47308 */ /* 0x000aaa0000002400 */
[----:B------:R-:W-:Y:S04]  /*6940*/  FMUL.FTZ R3, R27, c[0x0][0x320] ;  /* 0x0000c8001b037a20 */ /* 0x000fe80000410000 */
[----:B------:R-:W-:Y:S01]  /*6950*/  FMUL.FTZ R4, R26, c[0x0][0x320] ;  /* 0x0000c8001a047a20 */ /* 0x000fe20000410000 */
[----:B------:R-:W2:Y:S01]  /*6960*/  MUFU.TANH R208, R3 ;  /* 0x0000000300d07308 */ /* 0x000ea20000002400 */
[----:B-1----:R-:W-:Y:S09]  /*6970*/  FMUL.FTZ R2, R12, c[0x0][0x320] ;  /* 0x0000c8000c027a20 */ /* 0x002ff20000410000 */
[----:B------:R1:W1:Y:S01]  /*6980*/  MUFU.TANH R175, R2 ;  /* 0x0000000200af7308 */ /* 0x0002620000002400 */
[----:B-----5:R-:W5:Y:S01]  /*6990*/  LDSM.16.M88.4 R8, [R184] ;  /* 0x00000000b808783b */ /* 0x020f620000000200 */
[----:B------:R-:W-:Y:S08]  /*69a0*/  DEPBAR.LE SB0, 0x0 ;  /* 0x000080000000791a */ /* 0x000ff00000000000 */
[----:B------:R-:W2:Y:S01]  /*69b0*/  MUFU.TANH R207, R4 ;  /* 0x0000000400cf7308 */ /* 0x000ea20000002400 */
[----:B------:R-:W-:Y:S01]  /*69c0*/  BAR.SYNC.DEFER_BLOCKING 0x0 ;  /* 0x0000000000007b1d */ /* 0x000fe20000010000 */
[----:B-1----:R-:W-:Y:S08]  /*69d0*/  FMUL.FTZ R2, R13, c[0x0][0x320] ;  /* 0x0000c8000d027a20 */ /* 0x002ff00000410000 */
[----:B------:R1:W1:Y:S01]  /*69e0*/  MUFU.TANH R177, R2 ;  /* 0x0000000200b17308 */ /* 0x0002620000002400 */
[-C--:B-----5:R-:W-:Y:S05]  /*69f0*/  HMMA.16816.F32 R36, R160, R8.reuse, R36 ;  /* 0x00000008a024723c */ /* 0x0a0fea0000001824 */
[----:B-1----:R-:W-:Y:S03]  /*6a00*/  FMUL.FTZ R2, R14, c[0x0][0x320] ;  /* 0x0000c8000e027a20 */ /* 0x002fe60000410000 */
[C---:B------:R-:W-:Y:S01]  /*6a10*/  HMMA.16816.F32 R40, R168.reuse, R8, R40 ;  /* 0x00000008a828723c */ /* 0x040fe20000001828 */
[----:B------:R1:W1:Y:S07]  /*6a20*/  MUFU.TANH R197, R2 ;  /* 0x0000000200c57308 */ /* 0x00026e0000002400 */
[-C--:B------:R-:W-:Y:S08]  /*6a30*/  HMMA.16816.F32 R44, R168, R10.reuse, R44 ;  /* 0x0000000aa82c723c */ /* 0x080ff0000000182c */
[----:B------:R-:W-:Y:S04]  /*6a40*/  HMMA.16816.F32 R48, R160, R10, R48 ;  /* 0x0000000aa030723c */ /* 0x000fe80000001830 */
[----:B-1----:R-:W-:Y:S04]  /*6a50*/  FMUL.FTZ R2, R15, c[0x0][0x320] ;  /* 0x0000c8000f027a20 */ /* 0x002fe80000410000 */
[----:B------:R1:W1:Y:S04]  /*6a60*/  MUFU.TANH R196, R2 ;  /* 0x0000000200c47308 */ /* 0x0002680000002400 */
[----:B-1----:R-:W-:Y:S06]  /*6a70*/  FMUL.FTZ R2, R16, c[0x0][0x320] ;  /* 0x0000c80010027a20 */ /* 0x002fec0000410000 */
[----:B------:R1:W1:Y:S02]  /*6a80*/  MUFU.TANH R174, R2 ;  /* 0x0000000200ae7308 */ /* 0x0002640000002400 */
[----:B-1----:R-:W-:Y:S08]  /*6a90*/  FMUL.FTZ R2, R20, c[0x0][0x320] ;  /* 0x0000c80014027a20 */ /* 0x002ff00000410000 */
        /* <DEDUP_REMOVED lines=58> */
[----:B------:R1:W1:Y:S01]  /*6e40*/  MUFU.TANH R12, R2 ;  /* 0x00000002000c7308 */ /* 0x0002620000002400 */
[----:B------:R-:W-:-:S05]  /*6e50*/  @!P0 BRA `(.L_x_71) ;  /* 0x0000045000008947 */ /* 0x000fca0003800000 */
[----:B-1234-:R-:W-:Y:S02]  /*6e60*/  IMAD.MOV.U32 R2, RZ, RZ, 0x1 ;  /* 0x00000001ff027424 */ /* 0x01efe400078e00ff */
[----:B------:R-:W-:Y:S02]  /*6e70*/  IMAD R3, R209, 0x30, R244 ;  /* 0x00000030d1037824 */ /* 0x000fe400078e02f4 */
[----:B------:R-:W-:Y:S01]  /*6e80*/  IMAD.MOV.U32 R200, RZ, RZ, RZ ;  /* 0x000000ffffc87224 */ /* 0x000fe200078e00ff */
[----:B------:R-:W-:Y:S01]  /*6e90*/  ISETP.NE.AND P0, PT, R2, c[0x0][0x2b8], PT ;  /* 0x0000ae0002007a0c */ /* 0x000fe20003f05270 */
[----:B------:R-:W-:Y:S05]  /*6ea0*/  IMAD R2, R235, 0x20, R238 ;  /* 0x00000020eb027824 */ /* 0x000fea00078e02ee */
[----:B------:R-:W-:Y:S05]  /*6eb0*/  IADD3 R3, R3, -0x30, R2 ;  /* 0xffffffd003037810 */ /* 0x000fea0007ffe002 */
[--C-:B------:R-:W-:Y:S02]  /*6ec0*/  IMAD.MOV.U32 R2, RZ, RZ, R3.reuse ;  /* 0x000000ffff027224 */ /* 0x100fe400078e0003 */
[----:B------:R-:W-:Y:S05]  /*6ed0*/  @P0 IMAD.HI.U32 R4, R3, c[0x0][0x2bc], RZ ;  /* 0x0000af0003040a27 */ /* 0x000fea00078e00ff */
[----:B------:R-:W-:Y:S04]  /*6ee0*/  @P0 SHF.R.U32.HI R2, RZ, c[0x0][0x2c0], R4 ;  /* 0x0000b000ff020a19 */ /* 0x000fe80000011604 */
[C---:B------:R-:W-:Y:S04]  /*6ef0*/  @!P1 IADD3 R5, P0, R2.reuse, R242, RZ ;  /* 0x000000f202059210 */ /* 0x040fe80007f1e0ff */
[----:B------:R-:W-:Y:S01]  /*6f00*/  @!P1 LEA.HI.X.SX32 R6, R2, R248, 0x1, P0 ;  /* 0x000000f802069211 */ /* 0x000fe200000f0eff */
[----:B------:R-:W-:Y:S01]  /*6f10*/  IMAD.MOV R2, RZ, RZ, -R2 ;  /* 0x000000ffff027224 */ /* 0x000fe200078e0a02 */
[C---:B------:R-:W-:Y:S03]  /*6f20*/  @!P1 LEA R4, P0, R5.reuse, c[0x0][0x2a0], 0x2 ;  /* 0x0000a80005049a11 */ /* 0x040fe600078010ff */
[----:B------:R-:W-:Y:S01]  /*6f30*/  IMAD R201, R2, c[0x0][0x2b8], R3 ;  /* 0x0000ae0002c97a24 */ /* 0x000fe200078e0203 */
[----:B------:R-:W-:Y:S04]  /*6f40*/  @!P1 LEA.HI.X R5, R5, c[0x0][0x2a4], R6, 0x2, P0 ;  /* 0x0000a90005059a11 */ /* 0x000fe800000f1406 */
[----:B------:R-:W-:Y:S01]  /*6f50*/  SHF.R.S32.HI R2, RZ, 0x1f, R201 ;  /* 0x0000001fff027819 */ /* 0x000fe200000114c9 */
[----:B------:R1:W2:Y:S04]  /*6f60*/  @!P1 LDG.E R200, [R4.64] ;  /* 0x0000000604c89981 */ /* 0x0002a8000c1e1900 */
[----:B-1----:R-:W-:Y:S01]  /*6f70*/  IMAD R4, R2, c[0x0][0x1e0], RZ ;  /* 0x0000780002047a24 */ /* 0x002fe200078e02ff */
[----:B------:R-:W-:Y:S01]  /*6f80*/  IADD3 R5, -R238, 0x30, RZ ;  /* 0x00000030ee057810 */ /* 0x000fe20007ffe1ff */
[----:B------:R-:W-:Y:S03]  /*6f90*/  IMAD.WIDE.U32 R2, R201, c[0x0][0x1e0], RZ ;  /* 0x00007800c9027a25 */ /* 0x000fe600078e00ff */
[----:B------:R-:W-:Y:S01]  /*6fa0*/  ISETP.GE.AND P5, PT, R5, 0x1, PT ;  /* 0x000000010500780c */ /* 0x000fe20003fa6270 */
[----:B------:R-:W-:Y:S04]  /*6fb0*/  IMAD R4, R201, c[0x0][0x1e4], R4 ;  /* 0x00007900c9047a24 */ /* 0x000fe800078e0204 */
[----:B------:R-:W-:Y:S01]  /*6fc0*/  IMAD.IADD R3, R3, 0x1, R4 ;  /* 0x0000000103037824 */ /* 0x000fe200078e0204 */
[----:B--2---:R-:W-:Y:S03]  /*6fd0*/  SHF.R.S32.HI R4, RZ, 0x1f, R200 ;  /* 0x0000001fff047819 */ /* 0x004fe600000114c8 */
[----:B------:R-:W-:Y:S04]  /*6fe0*/  IMAD.WIDE.U32 R2, R200, c[0x0][0x1f0], R2 ;  /* 0x00007c00c8027a25 */ /* 0x000fe800078e0002 */
[----:B------:R-:W-:Y:S01]  /*6ff0*/  IMAD R4, R4, c[0x0][0x1f0], RZ ;  /* 0x00007c0004047a24 */ /* 0x000fe200078e02ff */
[----:B------:R-:W-:Y:S03]  /*7000*/  IADD3 R2, P2, R240, R2, RZ ;  /* 0x00000002f0027210 */ /* 0x000fe60007f5e0ff */
[----:B------:R-:W-:Y:S01]  /*7010*/  IMAD R4, R200, c[0x0][0x1f4], R4 ;  /* 0x00007d00c8047a24 */ /* 0x000fe200078e0204 */
[C---:B------:R-:W-:Y:S04]  /*7020*/  LEA R11, P0, R2.reuse, c[0x0][0x1c8], 0x1 ;  /* 0x00007200020b7a11 */ /* 0x040fe800078008ff */
[----:B------:R-:W-:Y:S04]  /*7030*/  IADD3.X R3, R245, R3, R4, P2, !PT ;  /* 0x00000003f5037210 */ /* 0x000fe800017fe404 */
[----:B------:R-:W-:Y:S01]  /*7040*/  LEA.HI.X R10, R2, c[0x0][0x1cc], R3, 0x1, P0 ;  /* 0x00007300020a7a11 */ /* 0x000fe200000f0c03 */
[----:B------:R-:W-:-:S05]  /*7050*/  BRA.DIV ~URZ, `(.L_x_72) ;  /* 0x00007b327f007947 */ /* 0x000fca000b800000 */
[----:B------:R1:W2:Y:S02]  /*7060*/  SHFL.IDX PT, R4, R10, RZ, 0x1c1f ;  /* 0x001c1fff0a047589 */ /* 0x0002a400000e0000 */
.L_x_162:
[----:B------:R-:W-:-:S05]  /*7070*/  BRA.DIV ~URZ, `(.L_x_73) ;  /* 0x00007b827f007947 */ /* 0x000fca000b800000 */
[----:B------:R3:W4:Y:S02]  /*7080*/  SHFL.IDX PT, R2, R11, RZ, 0x1c1f ;  /* 0x001c1fff0b027589 */ /* 0x00072400000e0000 */
.L_x_163:
[----:B------:R-:W-:Y:S02]  /*7090*/  SHF.R.S32.HI R3, RZ, 0x1f, R204 ;  /* 0x0000001fff037819 */ /* 0x000fe400000114cc */
[-C--:B----4-:R-:W-:Y:S02]  /*70a0*/  @P5 LEA R8, P0, R204, R2.reuse, 0x1 ;  /* 0x00000002cc085211 */ /* 0x090fe400078008ff */
[----:B------:R-:W-:Y:S02]  /*70b0*/  @P5 LEA R6, P2, R236, R2, 0x1 ;  /* 0x00000002ec065211 */ /* 0x000fe400078408ff */
[----:B--2---:R-:W-:Y:S02]  /*70c0*/  @P5 LEA.HI.X R9, R204, R4, R3, 0x1, P0 ;  /* 0x00000004cc095211 */ /* 0x004fe400000f0c03 */
[----:B------:R-:W-:Y:S02]  /*70d0*/  SHF.R.S32.HI R30, RZ, 0x1f, R236 ;  /* 0x0000001fff1e7819 */ /* 0x000fe400000114ec */
[C---:B------:R-:W-:Y:S01]  /*70e0*/  @P5 LEA R2, P0, R237.reuse, R2, 0x1 ;  /* 0x00000002ed025211 */ /* 0x040fe200078008ff */
[----:B------:R-:W-:Y:S01]  /*70f0*/  @!PT LDS RZ, [RZ] ;  /* 0x00000000fffff984 */ /* 0x000fe20000000800 */
[----:B------:R-:W-:Y:S01]  /*7100*/  @!PT LDS RZ, [RZ] ;  /* 0x00000000fffff984 */ /* 0x000fe20000000800 */
[----:B------:R-:W-:Y:S01]  /*7110*/  @!PT LDS RZ, [RZ] ;  /* 0x00000000fffff984 */ /* 0x000fe20000000800 */
[----:B------:R2:W-:Y:S01]  /*7120*/  @P5 LDGSTS.E.BYPASS.LTC128B.128 [R192+0x3c80], [R8.64], !P4 ;  /* 0x03c8000008c05fae */ /* 0x0005e2000e101d46 */
[-C--:B------:R-:W-:Y:S02]  /*7130*/  @P5 LEA.HI.X R7, R236, R4.reuse, R30, 0x1, P2 ;  /* 0x00000004ec075211 */ /* 0x080fe400010f0c1e */
[----:B------:R-:W-:Y:S03]  /*7140*/  SHF.R.S32.HI R29, RZ, 0x1f, R237 ;  /* 0x0000001fff1d7819 */ /* 0x000fe600000114ed */
[----:B------:R2:W-:Y:S01]  /*7150*/  @P5 LDGSTS.E.BYPASS.LTC128B.128 [R192+0x4880], [R6.64], !P3 ;  /* 0x0488000006c05fae */ /* 0x0005e2000d901d46 */
[----:B------:R-:W-:Y:S02]  /*7160*/  @P5 LEA.HI.X R3, R237, R4, R29, 0x1, P0 ;  /* 0x00000004ed035211 */ /* 0x000fe400000f0c1d */
[----:B------:R-:W-:Y:S03]  /*7170*/  ISETP.GE.AND P0, PT, R5, 0x21, PT ;  /* 0x000000210500780c */ /* 0x000fe60003f06270 */
[----:B------:R2:W-:Y:S01]  /*7180*/  @P5 LDGSTS.E.BYPASS.LTC128B.128 [R192+0x5480], [R2.64], !P6 ;  /* 0x0548000002c05fae */ /* 0x0005e2000f101d46 */
[----:B------:R-:W-:-:S05]  /*7190*/  BRA.DIV ~URZ, `(.L_x_74) ;  /* 0x00007ad27f007947 */ /* 0x000fca000b800000 */
[----:B------:R4:W1:Y:S04]  /*71a0*/  SHFL.IDX PT, R4, R10, 0x1, 0x1c1f ;  /* 0x003c1f000a047f89 */ /* 0x00086800000e0000 */
[----:B--2---:R4:W2:Y:S02]  /*71b0*/  SHFL.IDX PT, R2, R11, 0x1, 0x1c1f ;  /* 0x003c1f000b027f89 */ /* 0x0048a400000e0000 */
.L_x_164:
[-C--:B--2---:R-:W-:Y:S02]  /*71c0*/  @P0 LEA R8, P2, R204, R2.reuse, 0x1 ;  /* 0x00000002cc080211 */ /* 0x084fe400078408ff */
[----:B------:R-:W-:Y:S02]  /*71d0*/  SHF.R.S32.HI R3, RZ, 0x1f, R204 ;  /* 0x0000001fff037819 */ /* 0x000fe400000114cc */
[----:B------:R-:W-:Y:S02]  /*71e0*/  @P0 LEA R6, P5, R236, R2, 0x1 ;  /* 0x00000002ec060211 */ /* 0x000fe400078a08ff */
[----:B-1----:R-:W-:Y:S02]  /*71f0*/  @P0 LEA.HI.X R9, R204, R4, R3, 0x1, P2 ;  /* 0x00000004cc090211 */ /* 0x002fe400010f0c03 */
[----:B----4-:R-:W-:Y:S02]  /*7200*/  SHF.R.S32.HI R10, RZ, 0x1f, R236 ;  /* 0x0000001fff0a7819 */ /* 0x010fe400000114ec */
        /* <DEDUP_REMOVED lines=8> */
[----:B------:R-:W-:Y:S05]  /*7290*/  @P0 LEA.HI.X R3, R237, R4, R5, 0x1, P2 ;  /* 0x00000004ed030211 */ /* 0x000fea00010f0c05 */
[----:B------:R1:W-:Y:S02]  /*72a0*/  @P0 LDGSTS.E.BYPASS.LTC128B.128 [R192+0x5c80], [R2.64], !P6 ;  /* 0x05c8000002c00fae */ /* 0x0003e4000f101d46 */
.L_x_71:
[----:B--234-:R-:W-:Y:S05]  /*72b0*/  BSYNC B0 ;  /* 0x0000000000007941 */ /* 0x01cfea0003800000 */
.L_x_70:
[----:B------:R-:W-:Y:S01]  /*72c0*/  FMNMX.FTZ R5, R176, R104, !PT ;  /* 0x00000068b0057209 */ /* 0x000fe20007810000 */
[----:B------:R-:W0:Y:S01]  /*72d0*/  LDGDEPBAR ;  /* 0x00000000000079af */ /* 0x000e220000000000 */
[----:B------:R-:W-:Y:S02]  /*72e0*/  FMNMX.FTZ R4, R178, R103, !PT ;  /* 0x00000067b2047209 */ /* 0x000fe40007810000 */
[----:B-1----:R-:W-:Y:S02]  /*72f0*/  FMNMX.FTZ R3, R198, R102, !PT ;  /* 0x00000066c6037209 */ /* 0x002fe40007810000 */
        /* <DEDUP_REMOVED lines=45> */
[----:B------:R-:W-:-:S05]  /*75d0*/  BRA.DIV ~URZ, `(.L_x_75) ;  /* 0x000077627f007947 */ /* 0x000fca000b800000 */
[----:B------:R1:W2:Y:S02]  /*75e0*/  SHFL.BFLY PT, R2, R4, 0x2, 0x1f ;  /* 0x0c401f0004027f89 */ /* 0x0002a400000e0000 */
.L_x_165:
[----:B--2---:R-:W-:Y:S01]  /*75f0*/  FMNMX.FTZ R6, R4, R2, !PT ;  /* 0x0000000204067209 */ /* 0x004fe20007810000 */
[----:B------:R-:W-:-:S05]  /*7600*/  BRA.DIV ~URZ, `(.L_x_76) ;  /* 0x000077827f007947 */ /* 0x000fca000b800000 */
[----:B------:R-:W-:Y:S04]  /*7610*/  SHFL.BFLY PT, R3, R5, 0x2, 0x1f ;  /* 0x0c401f0005037f89 */ /* 0x000fe800000e0000 */
[----:B------:R-:W-:Y:S04]  /*7620*/  SHFL.BFLY PT, R2, R7, 0x2, 0x1f ;  /* 0x0c401f0007027f89 */ /* 0x000fe800000e0000 */
[----:B-1----:R-:W1:Y:S02]  /*7630*/  SHFL.BFLY PT, R4, R8, 0x2, 0x1f ;  /* 0x0c401f0008047f89 */ /* 0x002e6400000e0000 */
[----:B-1----:R-:W-:Y:S02]  /*7640*/  FMNMX.FTZ R4, R8, R4, !PT ;  /* 0x0000000408047209 */ /* 0x002fe40007810000 */
[----:B------:R-:W-:Y:S02]  /*7650*/  FMNMX.FTZ R3, R5, R3, !PT ;  /* 0x0000000305037209 */ /* 0x000fe40007810000 */
[----:B------:R-:W-:Y:S02]  /*7660*/  FMNMX.FTZ R5, R7, R2, !PT ;  /* 0x0000000207057209 */ /* 0x000fe40007810000 */
[----:B------:R-:W1:Y:S04]  /*7670*/  SHFL.BFLY PT, R7, R6, 0x1, 0x1f ;  /* 0x0c201f0006077f89 */ /* 0x000e6800000e0000 */
[----:B------:R-:W2:Y:S04]  /*7680*/  SHFL.BFLY PT, R9, R3, 0x1, 0x1f ;  /* 0x0c201f0003097f89 */ /* 0x000ea800000e0000 */
[----:B------:R-:W3:Y:S04]  /*7690*/  SHFL.BFLY PT, R10, R5, 0x1, 0x1f ;  /* 0x0c201f00050a7f89 */ /* 0x000ee800000e0000 */
[----:B------:R4:W4:Y:S01]  /*76a0*/  SHFL.BFLY PT, R2, R4, 0x1, 0x1f ;  /* 0x0c201f0004027f89 */ /* 0x00092200000e0000 */
[----:B-1----:R-:W-:Y:S02]  /*76b0*/  FMNMX.FTZ R104, R6, R7, !PT ;  /* 0x0000000706687209 */ /* 0x002fe40007810000 */
[----:B--2---:R-:W-:Y:S02]  /*76c0*/  FMNMX.FTZ R103, R3, R9, !PT ;  /* 0x0000000903677209 */ /* 0x004fe40007810000 */
[----:B---3--:R-:W-:Y:S02]  /*76d0*/  FMNMX.FTZ R102, R5, R10, !PT ;  /* 0x0000000a05667209 */ /* 0x008fe40007810000 */
.L_x_166:
[----:B------:R-:W-:Y:S01]  /*76e0*/  FADD.FTZ R0, -R104, R0 ;  /* 0x0000000068007221 */ /* 0x000fe20000010100 */
[----:B----4-:R-:W-:Y:S01]  /*76f0*/  FMNMX.FTZ R2, R2, R4, !PT ;  /* 0x0000000402027209 */ /* 0x010fe20007810000 */
[----:B------:R-:W-:Y:S01]  /*7700*/  FMUL.FTZ R7, R104, c[0x0][0x2d0] ;  /* 0x0000b40068077a20 */ /* 0x000fe20000410000 */
[----:B------:R-:W-:Y:S01]  /*7710*/  WARPSYNC 0xffffffff ;  /* 0xffffffff00007948 */ /* 0x000fe20003800000 */
[----:B------:R-:W-:Y:S01]  /*7720*/  FMUL.FTZ R0, R0, c[0x0][0x2d0] ;  /* 0x0000b40000007a20 */ /* 0x000fe20000410000 */
[----:B------:R-:W-:Y:S01]  /*7730*/  LDSM.16.MT88.4 R40, [R180] ;  /* 0x00000000b428783b */ /* 0x000fe20000004200 */
[----:B------:R-:W-:Y:S01]  /*7740*/  FMUL.FTZ R6, R103, c[0x0][0x2d0] ;  /* 0x0000b40067067a20 */ /* 0x000fe20000410000 */
[----:B------:R-:W-:Y:S01]  /*7750*/  ISETP.GT.AND P0, PT, R209, R239, PT ;  /* 0x000000efd100720c */ /* 0x000fe20003f04270 */
[----:B------:R1:W2:Y:S01]  /*7760*/  MUFU.EX2 R3, R0 ;  /* 0x0000000000037308 */ /* 0x0002a20000000800 */
[--C-:B------:R-:W-:Y:S02]  /*7770*/  FFMA.FTZ R10, R174, c[0x0][0x2d0], -R7.reuse ;  /* 0x0000b400ae0a7a23 */ /* 0x100fe40000010807 */
[--C-:B------:R-:W-:Y:S02]  /*7780*/  FFMA.FTZ R5, R179, c[0x0][0x2d0], -R6.reuse ;  /* 0x0000b400b3057a23 */ /* 0x100fe40000010806 */
[--C-:B------:R-:W-:Y:S02]  /*7790*/  FFMA.FTZ R9, R164, c[0x0][0x2d0], -R7.reuse ;  /* 0x0000b400a4097a23 */ /* 0x100fe40000010807 */
[--C-:B------:R-:W-:Y:S02]  /*77a0*/  FFMA.FTZ R164, R25, c[0x0][0x2d0], -R7.reuse ;  /* 0x0000b40019a47a23 */ /* 0x100fe40000010807 */
[--C-:B------:R-:W-:Y:S01]  /*77b0*/  FFMA.FTZ R161, R26, c[0x0][0x2d0], -R6.reuse ;  /* 0x0000b4001aa17a23 */ /* 0x100fe20000010806 */
[----:B------:R3:W-:Y:S01]  /*77c0*/  MUFU.EX2 R213, R5 ;  /* 0x0000000500d57308 */ /* 0x0007e20000000800 */
[--C-:B------:R-:W-:Y:S02]  /*77d0*/  FFMA.FTZ R160, R24, c[0x0][0x2d0], -R6.reuse ;  /* 0x0000b40018a07a23 */ /* 0x100fe40000010806 */
[--C-:B------:R-:W-:Y:S02]  /*77e0*/  FFMA.FTZ R168, R167, c[0x0][0x2d0], -R7.reuse ;  /* 0x0000b400a7a87a23 */ /* 0x100fe40000010807 */
[--C-:B------:R-:W-:Y:S02]  /*77f0*/  FFMA.FTZ R167, R27, c[0x0][0x2d0], -R7.reuse ;  /* 0x0000b4001ba77a23 */ /* 0x100fe40000010807 */
[----:B------:R-:W4:Y:S01]  /*7800*/  LDSM.16.MT88.4 R24, [R107] ;  /* 0x000000006b18783b */ /* 0x000f220000004200 */
[--C-:B------:R-:W-:Y:S02]  /*7810*/  FFMA.FTZ R11, R193, c[0x0][0x2d0], -R7.reuse ;  /* 0x0000b400c10b7a23 */ /* 0x100fe40000010807 */
[----:B------:R5:W-:Y:S01]  /*7820*/  MUFU.EX2 R217, R10 ;  /* 0x0000000a00d97308 */ /* 0x000be20000000800 */
[--C-:B------:R-:W-:Y:S02]  /*7830*/  FFMA.FTZ R169, R173, c[0x0][0x2d0], -R7.reuse ;  /* 0x0000b400ada97a23 */ /* 0x100fe40000010807 */
[--C-:B------:R-:W-:Y:S02]  /*7840*/  FFMA.FTZ R163, R172, c[0x0][0x2d0], -R6.reuse ;  /* 0x0000b400aca37a23 */ /* 0x100fe40000010806 */
[--C-:B-1----:R-:W-:Y:S02]  /*7850*/  FFMA.FTZ R0, R176, c[0x0][0x2d0], -R7.reuse ;  /* 0x0000b400b0007a23 */ /* 0x102fe40000010807 */
[--C-:B------:R-:W-:Y:S02]  /*7860*/  FFMA.FTZ R176, R20, c[0x0][0x2d0], -R6.reuse ;  /* 0x0000b40014b07a23 */ /* 0x100fe40000010806 */
[--C-:B------:R-:W-:Y:S01]  /*7870*/  FFMA.FTZ R162, R166, c[0x0][0x2d0], -R6.reuse ;  /* 0x0000b400a6a27a23 */ /* 0x100fe20000010806 */
[----:B------:R1:W-:Y:S01]  /*7880*/  MUFU.EX2 R30, R0 ;  /* 0x00000000001e7308 */ /* 0x0003e20000000800 */
[----:B------:R-:W-:Y:S02]  /*7890*/  FFMA.FTZ R173, R12, c[0x0][0x2d0], -R6 ;  /* 0x0000b4000cad7a23 */ /* 0x000fe40000010806 */
[--C-:B------:R-:W-:Y:S02]  /*78a0*/  FFMA.FTZ R193, R21, c[0x0][0x2d0], -R7.reuse ;  /* 0x0000b40015c17a23 */ /* 0x100fe40000010807 */
[----:B---3--:R-:W-:Y:S02]  /*78b0*/  FMUL.FTZ R5, R102, c[0x0][0x2d0] ;  /* 0x0000b40066057a20 */ /* 0x008fe40000410000 */
[----:B------:R-:W-:Y:S02]  /*78c0*/  FFMA.FTZ R179, R15, c[0x0][0x2d0], -R7 ;  /* 0x0000b4000fb37a23 */ /* 0x000fe40000010807 */
[--C-:B------:R-:W-:Y:S01]  /*78d0*/  FFMA.FTZ R172, R19, c[0x0][0x2d0], -R5.reuse ;  /* 0x0000b40013ac7a23 */ /* 0x100fe20000010805 */
[----:B------:R3:W-:Y:S01]  /*78e0*/  MUFU.EX2 R232, R9 ;  /* 0x0000000900e87308 */ /* 0x0007e20000000800 */
[--C-:B------:R-:W-:Y:S02]  /*78f0*/  FFMA.FTZ R166, R18, c[0x0][0x2d0], -R5.reuse ;  /* 0x0000b40012a67a23 */ /* 0x100fe40000010805 */
[--C-:B------:R-:W-:Y:S02]  /*7900*/  FFMA.FTZ R174, R16, c[0x0][0x2d0], -R5.reuse ;  /* 0x0000b40010ae7a23 */ /* 0x100fe40000010805 */
[--C-:B-----5:R-:W-:Y:S05]  /*7910*/  FFMA.FTZ R10, R198, c[0x0][0x2d0], -R5.reuse ;  /* 0x0000b400c60a7a23 */ /* 0x120fea0000010805 */
[----:B------:R-:W5:Y:S01]  /*7920*/  MUFU.EX2 R215, R11 ;  /* 0x0000000b00d77308 */ /* 0x000f620000000800 */
[----:B-1----:R-:W-:Y:S04]  /*7930*/  FADD.FTZ R0, -R103, R100 ;  /* 0x0000006467007221 */ /* 0x002fe80000010100 */
[----:B------:R-:W-:Y:S05]  /*7940*/  FMUL.FTZ R0, R0, c[0x0][0x2d0] ;  /* 0x0000b40000007a20 */ /* 0x000fea0000410000 */
[----:B------:R-:W-:Y:S01]  /*7950*/  MUFU.EX2 R210, R10 ;  /* 0x0000000a00d27308 */ /* 0x000fe20000000800 */
[----:B---3--:R-:W-:Y:S02]  /*7960*/  FFMA.FTZ R9, R195, c[0x0][0x2d0], -R5 ;  /* 0x0000b400c3097a23 */ /* 0x008fe40000010805 */
[--C-:B------:R-:W-:Y:S07]  /*7970*/  FFMA.FTZ R195, R23, c[0x0][0x2d0], -R7.reuse ;  /* 0x0000b40017c37a23 */ /* 0x100fee0000010807 */
[----:B------:R1:W-:Y:S10]  /*7980*/  MUFU.EX2 R8, R0 ;  /* 0x0000000000087308 */ /* 0x0003f40000000800 */
[----:B------:R-:W-:Y:S10]  /*7990*/  MUFU.EX2 R211, R9 ;  /* 0x0000000900d37308 */ /* 0x000ff40000000800 */
[----:B------:R-:W-:Y:S01]  /*79a0*/  MUFU.EX2 R222, R168 ;  /* 0x000000a800de7308 */ /* 0x000fe20000000800 */
[--C-:B-1----:R-:W-:Y:S02]  /*79b0*/  FFMA.FTZ R0, R178, c[0x0][0x2d0], -R6.reuse ;  /* 0x0000b400b2007a23 */ /* 0x102fe40000010806 */
[----:B------:R-:W-:Y:S07]  /*79c0*/  FFMA.FTZ R178, R14, c[0x0][0x2d0], -R7 ;  /* 0x0000b4000eb27a23 */ /* 0x000fee0000010807 */
[----:B------:R1:W3:Y:S10]  /*79d0*/  MUFU.EX2 R29, R0 ;  /* 0x00000000001d7308 */ /* 0x0002f40000000800 */
[----:B------:R-:W-:Y:S10]  /*79e0*/  MUFU.EX2 R218, R163 ;  /* 0x000000a300da7308 */ /* 0x000ff40000000800 */
[----:B------:R-:W-:Y:S01]  /*79f0*/  MUFU.EX2 R220, R162 ;  /* 0x000000a200dc7308 */ /* 0x000fe20000000800 */
[--C-:B-1----:R-:W-:Y:S02]  /*7a00*/  FFMA.FTZ R0, R159, c[0x0][0x2d0], -R6.reuse ;  /* 0x0000b4009f007a23 */ /* 0x102fe40000010806 */
[--C-:B------:R-:W-:Y:S02]  /*7a10*/  FFMA.FTZ R159, R165, c[0x0][0x2d0], -R5.reuse ;  /* 0x0000b400a59f7a23 */ /* 0x100fe40000010805 */
[----:B------:R-:W-:Y:S05]  /*7a20*/  FFMA.FTZ R165, R17, c[0x0][0x2d0], -R5 ;  /* 0x0000b40011a57a23 */ /* 0x000fea0000010805 */
[----:B------:R1:W-:Y:S10]  /*7a30*/  MUFU.EX2 R230, R0 ;  /* 0x0000000000e67308 */ /* 0x0003f40000000800 */
[----:B------:R-:W-:Y:S10]  /*7a40*/  MUFU.EX2 R223, R167 ;  /* 0x000000a700df7308 */ /* 0x000ff40000000800 */
[----:B------:R-:W-:Y:S01]  /*7a50*/  MUFU.EX2 R225, R164 ;  /* 0x000000a400e17308 */ /* 0x000fe20000000800 */
[----:B-1----:R-:W-:Y:S02]  /*7a60*/  FFMA.FTZ R0, R158, c[0x0][0x2d0], -R6 ;  /* 0x0000b4009e007a23 */ /* 0x002fe40000010806 */
[----:B------:R-:W-:Y:S07]  /*7a70*/  FMUL.FTZ R158, R2, c[0x0][0x2d0] ;  /* 0x0000b400029e7a20 */ /* 0x000fee0000410000 */
[----:B------:R1:W1:Y:S01]  /*7a80*/  MUFU.EX2 R231, R0 ;  /* 0x0000000000e77308 */ /* 0x0002620000000800 */
[--C-:B------:R-:W-:Y:S02]  /*7a90*/  FFMA.FTZ R4, R194, c[0x0][0x2d0], -R158.reuse ;  /* 0x0000b400c2047a23 */ /* 0x100fe4000001089e */
[--C-:B------:R-:W-:Y:S07]  /*7aa0*/  FFMA.FTZ R9, R196, c[0x0][0x2d0], -R158.reuse ;  /* 0x0000b400c4097a23 */ /* 0x100fee000001089e */
[----:B------:R2:W-:Y:S10]  /*7ab0*/  MUFU.EX2 R198, R4 ;  /* 0x0000000400c67308 */ /* 0x0005f40000000800 */
[----:B------:R-:W-:Y:S01]  /*7ac0*/  MUFU.EX2 R226, R9 ;  /* 0x0000000900e27308 */ /* 0x000fe20000000800 */
[----:B-1----:R-:W-:Y:S02]  /*7ad0*/  FADD.FTZ R0, -R102, R105 ;  /* 0x0000006966007221 */ /* 0x002fe40000010100 */
[--C-:B------:R-:W-:Y:S02]  /*7ae0*/  FFMA.FTZ R105, R157, c[0x0][0x2d0], -R5.reuse ;  /* 0x0000b4009d697a23 */ /* 0x100fe40000010805 */
[----:B------:R-:W-:Y:S02]  /*7af0*/  FMUL.FTZ R0, R0, c[0x0][0x2d0] ;  /* 0x0000b40000007a20 */ /* 0x000fe40000410000 */
[--C-:B------:R-:W-:Y:S03]  /*7b00*/  FFMA.FTZ R157, R28, c[0x0][0x2d0], -R5.reuse ;  /* 0x0000b4001c9d7a23 */ /* 0x100fe60000010805 */
[----:B------:R-:W-:Y:S01]  /*7b10*/  MUFU.EX2 R221, R161 ;  /* 0x000000a100dd7308 */ /* 0x000fe20000000800 */
[----:B--2---:R-:W-:Y:S09]  /*7b20*/  FFMA.FTZ R4, R199, c[0x0][0x2d0], -R158 ;  /* 0x0000b400c7047a23 */ /* 0x004ff2000001089e */
[----:B------:R1:W-:Y:S10]  /*7b30*/  MUFU.EX2 R100, R0 ;  /* 0x0000000000647308 */ /* 0x0003f40000000800 */
[----:B------:R-:W2:Y:S10]  /*7b40*/  MUFU.EX2 R194, R4 ;  /* 0x0000000400c27308 */ /* 0x000eb40000000800 */
[----:B------:R-:W-:Y:S01]  /*7b50*/  MUFU.EX2 R224, R160 ;  /* 0x000000a000e07308 */ /* 0x000fe20000000800 */
[--C-:B-1----:R-:W-:Y:S02]  /*7b60*/  FFMA.FTZ R0, R175, c[0x0][0x2d0], -R5.reuse ;  /* 0x0000b400af007a23 */ /* 0x102fe40000010805 */
[--C-:B------:R-:W-:Y:S07]  /*7b70*/  FFMA.FTZ R175, R13, c[0x0][0x2d0], -R6.reuse ;  /* 0x0000b4000daf7a23 */ /* 0x100fee0000010806 */
[----:B------:R1:W-:Y:S10]  /*7b80*/  MUFU.EX2 R228, R0 ;  /* 0x0000000000e47308 */ /* 0x0003f40000000800 */
[----:B------:R2:W-:Y:S10]  /*7b90*/  MUFU.EX2 R216, R105 ;  /* 0x0000006900d87308 */ /* 0x0005f40000000800 */
[----:B------:R-:W-:Y:S01]  /*7ba0*/  MUFU.EX2 R193, R193 ;  /* 0x000000c100c17308 */ /* 0x000fe20000000800 */
[----:B-1----:R-:W-:Y:S02]  /*7bb0*/  FFMA.FTZ R0, R177, c[0x0][0x2d0], -R5 ;  /* 0x0000b400b1007a23 */ /* 0x002fe40000010805 */
[----:B------:R-:W-:Y:S02]  /*7bc0*/  FFMA.FTZ R177, R22, c[0x0][0x2d0], -R6 ;  /* 0x0000b40016b17a23 */ /* 0x000fe40000010806 */
[--C-:B------:R-:W-:Y:S05]  /*7bd0*/  FFMA.FTZ R6, R197, c[0x0][0x2d0], -R158.reuse ;  /* 0x0000b400c5067a23 */ /* 0x100fea000001089e */
[----:B------:R1:W1:Y:S01]  /*7be0*/  MUFU.EX2 R229, R0 ;  /* 0x0000000000e57308 */ /* 0x0002620000000800 */
[--C-:B--2---:R-:W-:Y:S09]  /*7bf0*/  FFMA.FTZ R105, R202, c[0x0][0x2d0], -R158.reuse ;  /* 0x0000b400ca697a23 */ /* 0x104ff2000001089e */
[----:B------:R-:W2:Y:S10]  /*7c00*/  MUFU.EX2 R227, R6 ;  /* 0x0000000600e37308 */ /* 0x000eb40000000800 */
[----:B------:R-:W-:Y:S01]  /*7c10*/  MUFU.EX2 R176, R176 ;  /* 0x000000b000b07308 */ /* 0x000fe20000000800 */
[----:B-1----:R-:W-:Y:S02]  /*7c20*/  FADD.FTZ R0, -R2, R101 ;  /* 0x0000006502007221 */ /* 0x002fe40000010100 */
[----:B------:R-:W-:Y:S02]  /*7c30*/  FFMA.FTZ R101, R156, c[0x0][0x2d0], -R5 ;  /* 0x0000b4009c657a23 */ /* 0x000fe40000010805 */
[----:B------:R-:W-:Y:S05]  /*7c40*/  FMUL.FTZ R0, R0, c[0x0][0x2d0] ;  /* 0x0000b40000007a20 */ /* 0x000fea0000410000 */
[----:B------:R1:W-:Y:S10]  /*7c50*/  MUFU.EX2 R219, R101 ;  /* 0x0000006500db7308 */ /* 0x0003f40000000800 */
[----:B------:R-:W2:Y:S10]  /*7c60*/  MUFU.EX2 R0, R0 ;  /* 0x0000000000007308 */ /* 0x000eb40000000800 */
[----:B------:R-:W-:Y:S01]  /*7c70*/  MUFU.EX2 R179, R179 ;  /* 0x000000b300b37308 */ /* 0x000fe20000000800 */
[----:B-1----:R-:W-:Y:S09]  /*7c80*/  FFMA.FTZ R101, R203, c[0x0][0x2d0], -R158 ;  /* 0x0000b400cb657a23 */ /* 0x002ff2000001089e */
[----:B------:R-:W-:Y:S10]  /*7c90*/  MUFU.EX2 R178, R178 ;  /* 0x000000b200b27308 */ /* 0x000ff40000000800 */
[----:B------:R-:W-:Y:S10]  /*7ca0*/  MUFU.EX2 R175, R175 ;  /* 0x000000af00af7308 */ /* 0x000ff40000000800 */
[----:B------:R-:W-:Y:S10]  /*7cb0*/  MUFU.EX2 R167, R101 ;  /* 0x0000006500a77308 */ /* 0x000ff40000000800 */
[----:B------:R-:W-:Y:S01]  /*7cc0*/  MUFU.EX2 R168, R174 ;  /* 0x000000ae00a87308 */ /* 0x000fe20000000800 */
[----:B------:R-:W-:Y:S01]  /*7cd0*/  FMUL.FTZ R48, R3, R108 ;  /* 0x0000006c03307220 */ /* 0x000fe20000410000 */
[----:B-----5:R-:W-:Y:S01]  /*7ce0*/  F2FP.PACK_AB R108, R215, R30 ;  /* 0x0000001ed76c723e */ /* 0x020fe200000000ff */
[----:B------:R-:W-:Y:S01]  /*7cf0*/  FMUL.FTZ R49, R3, R109 ;  /* 0x0000006d03317220 */ /* 0x000fe20000410000 */
[----:B---3--:R-:W-:Y:S01]  /*7d00*/  F2FP.PACK_AB R109, R213, R29 ;  /* 0x0000001dd56d723e */ /* 0x008fe200000000ff */
[----:B------:R-:W-:Y:S01]  /*7d10*/  FMUL.FTZ R50, R8, R110 ;  /* 0x0000006e08327220 */ /* 0x000fe20000410000 */
[----:B------:R-:W-:Y:S01]  /*7d20*/  F2FP.PACK_AB R110, R232, R217 ;  /* 0x000000d9e86e723e */ /* 0x000fe200000000ff */
[C---:B------:R-:W-:Y:S01]  /*7d30*/  FMUL.FTZ R51, R8.reuse, R111 ;  /* 0x0000006f08337220 */ /* 0x040fe20000410000 */
[----:B------:R-:W-:Y:S01]  /*7d40*/  F2FP.PACK_AB R111, R231, R230 ;  /* 0x000000e6e76f723e */ /* 0x000fe200000000ff */
[C---:B------:R-:W-:Y:S02]  /*7d50*/  FMUL.FTZ R4, R3.reuse, R128 ;  /* 0x0000008003047220 */ /* 0x040fe40000410000 */
[C---:B------:R-:W-:Y:S02]  /*7d60*/  FMUL.FTZ R5, R3.reuse, R129 ;  /* 0x0000008103057220 */ /* 0x040fe40000410000 */
[C---:B------:R-:W-:Y:S02]  /*7d70*/  FMUL.FTZ R6, R8.reuse, R130 ;  /* 0x0000008208067220 */ /* 0x040fe40000410000 */
[C---:B------:R-:W-:Y:S02]  /*7d80*/  FMUL.FTZ R7, R8.reuse, R131 ;  /* 0x0000008308077220 */ /* 0x040fe40000410000 */
[C---:B------:R-:W-:Y:S02]  /*7d90*/  FMUL.FTZ R18, R8.reuse, R126 ;  /* 0x0000007e08127220 */ /* 0x040fe40000410000 */
[C---:B------:R-:W-:Y:S02]  /*7da0*/  FMUL.FTZ R19, R8.reuse, R127 ;  /* 0x0000007f08137220 */ /* 0x040fe40000410000 */
[C---:B------:R-:W-:Y:S01]  /*7db0*/  FMUL.FTZ R22, R8.reuse, R122 ;  /* 0x0000007a08167220 */ /* 0x040fe20000410000 */
[-C--:B----4-:R-:W-:Y:S05]  /*7dc0*/  HMMA.16816.F32 R4, R108, R24.reuse, R4 ;  /* 0x000000186c04723c */ /* 0x090fea0000001804 */
[C---:B------:R-:W-:Y:S02]  /*7dd0*/  FMUL.FTZ R23, R8.reuse, R123 ;  /* 0x0000007b08177220 */ /* 0x040fe40000410000 */
[C---:B------:R-:W-:Y:S02]  /*7de0*/  FMUL.FTZ R34, R8.reuse, R118 ;  /* 0x0000007608227220 */ /* 0x040fe40000410000 */
[----:B------:R-:W-:Y:S03]  /*7df0*/  FMUL.FTZ R35, R8, R119 ;  /* 0x0000007708237220 */ /* 0x000fe60000410000 */
[----:B------:R-:W-:Y:S01]  /*7e00*/  FMUL.FTZ R36, R3, R112 ;  /* 0x0000007003247220 */ /* 0x000fe20000410000 */
[----:B------:R-:W-:Y:S01]  /*7e10*/  F2FP.PACK_AB R112, R211, R210 ;  /* 0x000000d2d370723e */ /* 0x000fe200000000ff */
[----:B------:R-:W-:Y:S01]  /*7e20*/  FMUL.FTZ R37, R3, R113 ;  /* 0x0000007103257220 */ /* 0x000fe20000410000 */
[----:B------:R-:W-:Y:S01]  /*7e30*/  F2FP.PACK_AB R113, R194, R198 ;  /* 0x000000c6c271723e */ /* 0x000fe200000000ff */
[C---:B------:R-:W-:Y:S01]  /*7e40*/  FMUL.FTZ R38, R8.reuse, R114 ;  /* 0x0000007208267220 */ /* 0x040fe20000410000 */
[----:B------:R-:W-:Y:S01]  /*7e50*/  F2FP.PACK_AB R114, R229, R228 ;  /* 0x000000e4e572723e */ /* 0x000fe200000000ff */
[----:B------:R-:W-:Y:S01]  /*7e60*/  FMUL.FTZ R39, R8, R115 ;  /* 0x0000007308277220 */ /* 0x000fe20000410000 */
[----:B--2---:R-:W-:Y:S01]  /*7e70*/  F2FP.PACK_AB R115, R226, R227 ;  /* 0x000000e3e273723e */ /* 0x004fe200000000ff */
        /* <DEDUP_REMOVED lines=8> */
[----:B------:R-:W-:Y:S02]  /*7f00*/  FMUL.FTZ R9, R100, R133 ;  /* 0x0000008564097220 */ /* 0x000fe40000410000 */
[C---:B------:R-:W-:Y:S01]  /*7f10*/  FMUL.FTZ R10, R0.reuse, R134 ;  /* 0x00000086000a7220 */ /* 0x040fe20000410000 */
[----:B------:R-:W-:Y:S01]  /*7f20*/  MUFU.EX2 R133, R169 ;  /* 0x000000a900857308 */ /* 0x000fe20000000800 */
[----:B------:R-:W-:Y:S02]  /*7f30*/  FMUL.FTZ R11, R0, R135 ;  /* 0x00000087000b7220 */ /* 0x000fe40000410000 */
[C---:B------:R-:W-:Y:S02]  /*7f40*/  FMUL.FTZ R86, R8.reuse, R86 ;  /* 0x0000005608567220 */ /* 0x040fe40000410000 */
[C---:B------:R-:W-:Y:S02]  /*7f50*/  FMUL.FTZ R87, R8.reuse, R87 ;  /* 0x0000005708577220 */ /* 0x040fe40000410000 */
[C---:B------:R-:W-:Y:S02]  /*7f60*/  FMUL.FTZ R98, R8.reuse, R98 ;  /* 0x0000006208627220 */ /* 0x040fe40000410000 */
[C---:B------:R-:W-:Y:S01]  /*7f70*/  FMUL.FTZ R99, R8.reuse, R99 ;  /* 0x0000006308637220 */ /* 0x040fe20000410000 */
[----:B------:R-:W-:Y:S01]  /*7f80*/  MUFU.EX2 R169, R172 ;  /* 0x000000ac00a97308 */ /* 0x000fe20000000800 */
[----:B------:R-:W-:Y:S02]  /*7f90*/  FFMA.FTZ R130, R8, R214, R29 ;  /* 0x000000d608827223 */ /* 0x000fe4000001001d */
[C---:B------:R-:W-:Y:S02]  /*7fa0*/  FMUL.FTZ R8, R100.reuse, R132 ;  /* 0x0000008464087220 */ /* 0x040fe40000410000 */
[C---:B------:R-:W-:Y:S02]  /*7fb0*/  FMUL.FTZ R16, R3.reuse, R124 ;  /* 0x0000007c03107220 */ /* 0x040fe40000410000 */
[C---:B------:R-:W-:Y:S02]  /*7fc0*/  FMUL.FTZ R17, R3.reuse, R125 ;  /* 0x0000007d03117220 */ /* 0x040fe40000410000 */
[----:B------:R-:W-:Y:S01]  /*7fd0*/  LDSM.16.MT88.4 R124, [R107+0x1000] ;  /* 0x001000006b7c783b */ /* 0x000fe20000004200 */
[C---:B------:R-:W-:Y:S01]  /*7fe0*/  HMMA.16816.F32 R8, R112.reuse, R24, R8 ;  /* 0x000000187008723c */ /* 0x040fe20000001808 */
[----:B------:R-:W-:Y:S03]  /*7ff0*/  MUFU.EX2 R214, R159 ;  /* 0x0000009f00d67308 */ /* 0x000fe60000000800 */
[C---:B------:R-:W-:Y:S02]  /*8000*/  FMUL.FTZ R12, R100.reuse, R136 ;  /* 0x00000088640c7220 */ /* 0x040fe40000410000 */
[----:B------:R-:W-:Y:S02]  /*8010*/  FMUL.FTZ R13, R100, R137 ;  /* 0x00000089640d7220 */ /* 0x000fe40000410000 */
[C---:B------:R-:W-:Y:S03]  /*8020*/  FMUL.FTZ R14, R0.reuse, R138 ;  /* 0x0000008a000e7220 */ /* 0x040fe60000410000 */
[----:B------:R-:W1:Y:S01]  /*8030*/  MUFU.EX2 R172, R166 ;  /* 0x000000a600ac7308 */ /* 0x000e620000000800 */
[----:B------:R-:W-:Y:S02]  /*8040*/  FMUL.FTZ R15, R0, R139 ;  /* 0x0000008b000f7220 */ /* 0x000fe40000410000 */
[C---:B------:R-:W-:Y:S02]  /*8050*/  FMUL.FTZ R32, R3.reuse, R116 ;  /* 0x0000007403207220 */ /* 0x040fe40000410000 */
[C---:B------:R-:W-:Y:S02]  /*8060*/  FMUL.FTZ R33, R3.reuse, R117 ;  /* 0x0000007503217220 */ /* 0x040fe40000410000 */
[----:B------:R-:W2:Y:S01]  /*8070*/  LDSM.16.MT88.4 R116, [R107+0xc00] ;  /* 0x000c00006b74783b */ /* 0x000ea20000004200 */
[-C--:B------:R-:W-:Y:S02]  /*8080*/  HMMA.16816.F32 R12, R112, R26.reuse, R12 ;  /* 0x0000001a700c723c */ /* 0x080fe4000000180c */
[----:B------:R-:W3:Y:S01]  /*8090*/  MUFU.EX2 R166, R105 ;  /* 0x0000006900a67308 */ /* 0x000ee20000000800 */
[C---:B------:R-:W-:Y:S02]  /*80a0*/  FMUL.FTZ R20, R3.reuse, R120 ;  /* 0x0000007803147220 */ /* 0x040fe40000410000 */
[C---:B------:R-:W-:Y:S02]  /*80b0*/  FMUL.FTZ R21, R3.reuse, R121 ;  /* 0x0000007903157220 */ /* 0x040fe40000410000 */
[----:B------:R-:W-:Y:S01]  /*80c0*/  LDSM.16.MT88.4 R120, [R180+0x400] ;  /* 0x00040000b478783b */ /* 0x000fe20000004200 */
[C---:B------:R-:W-:Y:S04]  /*80d0*/  HMMA.16816.F32 R16, R108.reuse, R26, R16 ;  /* 0x0000001a6c10723c */ /* 0x040fe80000001810 */
[C---:B------:R-:W-:Y:S02]  /*80e0*/  FMUL.FTZ R24, R100.reuse, R140 ;  /* 0x0000008c64187220 */ /* 0x040fe40000410000 */
[----:B------:R-:W-:Y:S02]  /*80f0*/  FMUL.FTZ R25, R100, R141 ;  /* 0x0000008d64197220 */ /* 0x000fe40000410000 */
[-C--:B------:R-:W-:Y:S04]  /*8100*/  HMMA.16816.F32 R20, R108, R40.reuse, R20 ;  /* 0x000000286c14723c */ /* 0x080fe80000001814 */
[----:B------:R-:W-:Y:S01]  /*8110*/  FMUL.FTZ R26, R0, R142 ;  /* 0x0000008e001a7220 */ /* 0x000fe20000410000 */
[----:B-1----:R-:W-:Y:S01]  /*8120*/  F2FP.PACK_AB R160, R172, R169 ;  /* 0x000000a9aca0723e */ /* 0x002fe200000000ff */
[----:B------:R-:W-:Y:S02]  /*8130*/  FMUL.FTZ R27, R0, R143 ;  /* 0x0000008f001b7220 */ /* 0x000fe40000410000 */
[C---:B------:R-:W-:Y:S04]  /*8140*/  FMUL.FTZ R28, R100.reuse, R144 ;  /* 0x00000090641c7220 */ /* 0x040fe80000410000 */
[----:B------:R-:W-:Y:S01]  /*8150*/  FMUL.FTZ R29, R100, R145 ;  /* 0x00000091641d7220 */ /* 0x000fe20000410000 */
[C---:B------:R-:W-:Y:S04]  /*8160*/  HMMA.16816.F32 R24, R112.reuse, R40, R24 ;  /* 0x000000287018723c */ /* 0x040fe80000001818 */
[----:B------:R-:W-:Y:S01]  /*8170*/  FMUL.FTZ R31, R0, R147 ;  /* 0x00000093001f7220 */ /* 0x000fe20000410000 */
[----:B---3--:R-:W-:Y:S01]  /*8180*/  F2FP.PACK_AB R161, R166, R167 ;  /* 0x000000a7a6a1723e */ /* 0x008fe200000000ff */
[C---:B------:R-:W-:Y:S02]  /*8190*/  FFMA.FTZ R156, R3.reuse, R212, R30 ;  /* 0x000000d4039c7223 */ /* 0x040fe4000001001e */
[----:B------:R-:W-:Y:S01]  /*81a0*/  FMUL.FTZ R30, R0, R146 ;  /* 0x00000092001e7220 */ /* 0x000fe20000410000 */
[----:B------:R-:W-:Y:S03]  /*81b0*/  MUFU.EX2 R212, R157 ;  /* 0x0000009d00d47308 */ /* 0x000fe60000000800 */
[C---:B------:R-:W-:Y:S02]  /*81c0*/  FMUL.FTZ R40, R100.reuse, R148 ;  /* 0x0000009464287220 */ /* 0x040fe40000410000 */
[C---:B------:R-:W-:Y:S01]  /*81d0*/  FMUL.FTZ R41, R100.reuse, R149 ;  /* 0x0000009564297220 */ /* 0x040fe20000410000 */
[-C--:B------:R-:W-:Y:S03]  /*81e0*/  HMMA.16816.F32 R28, R112, R42.reuse, R28 ;  /* 0x0000002a701c723c */ /* 0x080fe6000000181c */
[C---:B------:R-:W-:Y:S02]  /*81f0*/  FMUL.FTZ R44, R100.reuse, R152 ;  /* 0x00000098642c7220 */ /* 0x040fe40000410000 */
[----:B------:R-:W-:Y:S02]  /*8200*/  FMUL.FTZ R45, R100, R153 ;  /* 0x00000099642d7220 */ /* 0x000fe40000410000 */
[C---:B------:R-:W-:Y:S01]  /*8210*/  FMUL.FTZ R46, R0.reuse, R154 ;  /* 0x0000009a002e7220 */ /* 0x040fe20000410000 */
[C---:B------:R-:W-:Y:S04]  /*8220*/  HMMA.16816.F32 R32, R108.reuse, R42, R32 ;  /* 0x0000002a6c20723c */ /* 0x040fe80000001820 */
[C---:B------:R-:W-:Y:S02]  /*8230*/  FMUL.FTZ R47, R0.reuse, R155 ;  /* 0x0000009b002f7220 */ /* 0x040fe40000410000 */
[C---:B------:R-:W-:Y:S02]  /*8240*/  FMUL.FTZ R52, R3.reuse, R52 ;  /* 0x0000003403347220 */ /* 0x040fe40000410000 */
[-C--:B--2---:R-:W-:Y:S04]  /*8250*/  HMMA.16816.F32 R36, R108, R116.reuse, R36 ;  /* 0x000000746c24723c */ /* 0x084fe80000001824 */
[C---:B------:R-:W-:Y:S02]  /*8260*/  FMUL.FTZ R42, R0.reuse, R150 ;  /* 0x00000096002a7220 */ /* 0x040fe40000410000 */
[----:B------:R-:W-:Y:S02]  /*8270*/  FMUL.FTZ R43, R0, R151 ;  /* 0x00000097002b7220 */ /* 0x000fe40000410000 */
[C---:B------:R-:W-:Y:S04]  /*8280*/  FMUL.FTZ R53, R3.reuse, R53 ;  /* 0x0000003503357220 */ /* 0x040fe80000410000 */
[C---:B------:R-:W-:Y:S01]  /*8290*/  FMUL.FTZ R56, R100.reuse, R56 ;  /* 0x0000003864387220 */ /* 0x040fe20000410000 */
[C---:B------:R-:W-:Y:S04]  /*82a0*/  HMMA.16816.F32 R40, R112.reuse, R116, R40 ;  /* 0x000000747028723c */ /* 0x040fe80000001828 */
[----:B------:R-:W-:Y:S02]  /*82b0*/  FMUL.FTZ R57, R100, R57 ;  /* 0x0000003964397220 */ /* 0x000fe40000410000 */
[C---:B------:R-:W-:Y:S02]  /*82c0*/  FMUL.FTZ R58, R0.reuse, R58 ;  /* 0x0000003a003a7220 */ /* 0x040fe40000410000 */
[-C--:B------:R-:W-:Y:S04]  /*82d0*/  HMMA.16816.F32 R44, R112, R118.reuse, R44 ;  /* 0x00000076702c723c */ /* 0x080fe8000000182c */
[----:B------:R-:W-:Y:S02]  /*82e0*/  FMUL.FTZ R59, R0, R59 ;  /* 0x0000003b003b7220 */ /* 0x000fe40000410000 */
[C---:B------:R-:W-:Y:S02]  /*82f0*/  FMUL.FTZ R60, R100.reuse, R60 ;  /* 0x0000003c643c7220 */ /* 0x040fe40000410000 */
[C---:B------:R-:W-:Y:S01]  /*8300*/  HMMA.16816.F32 R48, R108.reuse, R118, R48 ;  /* 0x000000766c30723c */ /* 0x040fe20000001830 */
[----:B------:R-:W1:Y:S03]  /*8310*/  LDSM.16.MT88.4 R116, [R180+0xc00] ;  /* 0x000c0000b474783b */ /* 0x000e660000004200 */
[----:B------:R-:W-:Y:S02]  /*8320*/  FMUL.FTZ R61, R100, R61 ;  /* 0x0000003d643d7220 */ /* 0x000fe40000410000 */
[C---:B------:R-:W-:Y:S02]  /*8330*/  FMUL.FTZ R62, R0.reuse, R62 ;  /* 0x0000003e003e7220 */ /* 0x040fe40000410000 */
[----:B------:R-:W-:Y:S04]  /*8340*/  FMUL.FTZ R63, R0, R63 ;  /* 0x0000003f003f7220 */ /* 0x000fe80000410000 */
[C---:B------:R-:W-:Y:S02]  /*8350*/  FMUL.FTZ R64, R3.reuse, R64 ;  /* 0x0000004003407220 */ /* 0x040fe40000410000 */
[C---:B------:R-:W-:Y:S02]  /*8360*/  FMUL.FTZ R65, R3.reuse, R65 ;  /* 0x0000004103417220 */ /* 0x040fe40000410000 */
[C---:B------:R-:W-:Y:S02]  /*8370*/  FMUL.FTZ R68, R3.reuse, R68 ;  /* 0x0000004403447220 */ /* 0x040fe40000410000 */
[C---:B------:R-:W-:Y:S02]  /*8380*/  FMUL.FTZ R69, R3.reuse, R69 ;  /* 0x0000004503457220 */ /* 0x040fe40000410000 */
[C---:B------:R-:W-:Y:S02]  /*8390*/  FMUL.FTZ R72, R100.reuse, R72 ;  /* 0x0000004864487220 */ /* 0x040fe40000410000 */
[----:B------:R-:W-:Y:S02]  /*83a0*/  FMUL.FTZ R73, R100, R73 ;  /* 0x0000004964497220 */ /* 0x000fe40000410000 */
        /* <DEDUP_REMOVED lines=8> */
[C---:B------:R-:W-:Y:S01]  /*8430*/  FMUL.FTZ R88, R100.reuse, R88 ;  /* 0x0000005864587220 */ /* 0x040fe20000410000 */
[-C--:B-1----:R-:W-:Y:S03]  /*8440*/  HMMA.16816.F32 R52, R108, R116.reuse, R52 ;  /* 0x000000746c34723c */ /* 0x082fe60000001834 */
[----:B------:R-:W-:Y:S02]  /*8450*/  FMUL.FTZ R89, R100, R89 ;  /* 0x0000005964597220 */ /* 0x000fe40000410000 */
[C---:B------:R-:W-:Y:S02]  /*8460*/  FMUL.FTZ R90, R0.reuse, R90 ;  /* 0x0000005a005a7220 */ /* 0x040fe40000410000 */
[----:B------:R-:W-:Y:S01]  /*8470*/  FMUL.FTZ R91, R0, R91 ;  /* 0x0000005b005b7220 */ /* 0x000fe20000410000 */
[C---:B------:R-:W-:Y:S04]  /*8480*/  HMMA.16816.F32 R56, R112.reuse, R116, R56 ;  /* 0x000000747038723c */ /* 0x040fe80000001838 */
[C---:B------:R-:W-:Y:S02]  /*8490*/  FMUL.FTZ R92, R100.reuse, R92 ;  /* 0x0000005c645c7220 */ /* 0x040fe40000410000 */
[----:B------:R-:W-:Y:S02]  /*84a0*/  FMUL.FTZ R93, R100, R93 ;  /* 0x0000005d645d7220 */ /* 0x000fe40000410000 */
[-C--:B------:R-:W-:Y:S04]  /*84b0*/  HMMA.16816.F32 R60, R112, R118.reuse, R60 ;  /* 0x00000076703c723c */ /* 0x080fe8000000183c */
[C---:B------:R-:W-:Y:S02]  /*84c0*/  FMUL.FTZ R94, R0.reuse, R94 ;  /* 0x0000005e005e7220 */ /* 0x040fe40000410000 */
[----:B------:R-:W-:Y:S02]  /*84d0*/  FMUL.FTZ R95, R0, R95 ;  /* 0x0000005f005f7220 */ /* 0x000fe40000410000 */
[C---:B------:R-:W-:Y:S01]  /*84e0*/  HMMA.16816.F32 R64, R108.reuse, R118, R64 ;  /* 0x000000766c40723c */ /* 0x040fe20000001840 */
[----:B------:R-:W1:Y:S03]  /*84f0*/  LDSM.16.MT88.4 R116, [R107+0x1800] ;  /* 0x001800006b74783b */ /* 0x000e660000004200 */
[--C-:B------:R-:W-:Y:S02]  /*8500*/  FFMA.FTZ R128, R171, c[0x0][0x2d0], -R158.reuse ;  /* 0x0000b400ab807a23 */ /* 0x100fe4000001089e */
[----:B------:R-:W-:Y:S01]  /*8510*/  FFMA.FTZ R129, R170, c[0x0][0x2d0], -R158 ;  /* 0x0000b400aa817a23 */ /* 0x000fe2000001089e */
[----:B------:R-:W-:Y:S01]  /*8520*/  MUFU.EX2 R171, R195 ;  /* 0x000000c300ab7308 */ /* 0x000fe20000000800 */
[----:B------:R-:W-:Y:S04]  /*8530*/  FADD.FTZ R132, R213, R130 ;  /* 0x00000082d5847221 */ /* 0x000fe80000010000 */
[C---:B------:R-:W-:Y:S02]  /*8540*/  FMUL.FTZ R84, R3.reuse, R84 ;  /* 0x0000005403547220 */ /* 0x040fe40000410000 */
[C---:B------:R-:W-:Y:S02]  /*8550*/  FMUL.FTZ R85, R3.reuse, R85 ;  /* 0x0000005503557220 */ /* 0x040fe40000410000 */
[C---:B------:R-:W-:Y:S01]  /*8560*/  FMUL.FTZ R96, R3.reuse, R96 ;  /* 0x0000006003607220 */ /* 0x040fe20000410000 */
[----:B------:R-:W-:Y:S01]  /*8570*/  MUFU.EX2 R164, R129 ;  /* 0x0000008100a47308 */ /* 0x000fe20000000800 */
[----:B------:R-:W-:Y:S02]  /*8580*/  FMUL.FTZ R97, R3, R97 ;  /* 0x0000006103617220 */ /* 0x000fe40000410000 */
[----:B------:R-:W-:Y:S02]  /*8590*/  FFMA.FTZ R3, R207, c[0x0][0x2d0], -R158 ;  /* 0x0000b400cf037a23 */ /* 0x000fe4000001089e */
[----:B------:R-:W-:Y:S04]  /*85a0*/  FFMA.FTZ R0, R0, R234, R198 ;  /* 0x000000ea00007223 */ /* 0x000fe800000100c6 */
[----:B------:R-:W-:Y:S01]  /*85b0*/  FADD.FTZ R130, R194, R0 ;  /* 0x00000000c2827221 */ /* 0x000fe20000010000 */
[----:B------:R2:W-:Y:S10]  /*85c0*/  MUFU.EX2 R207, R3 ;  /* 0x0000000300cf7308 */ /* 0x0005f40000000800 */
[----:B------:R-:W3:Y:S01]  /*85d0*/  MUFU.EX2 R170, R177 ;  /* 0x000000b100aa7308 */ /* 0x000ee20000000800 */
[-C--:B-1----:R-:W-:Y:S09]  /*85e0*/  HMMA.16816.F32 R68, R108, R116.reuse, R68 ;  /* 0x000000746c44723c */ /* 0x082ff20000001844 */
[----:B------:R-:W1:Y:S01]  /*85f0*/  MUFU.EX2 R177, R173 ;  /* 0x000000ad00b17308 */ /* 0x000e620000000800 */
[C---:B------:R-:W-:Y:S04]  /*8600*/  HMMA.16816.F32 R72, R112.reuse, R116, R72 ;  /* 0x000000747048723c */ /* 0x040fe80000001848 */
[--C-:B--2---:R-:W-:Y:S04]  /*8610*/  FFMA.FTZ R3, R208, c[0x0][0x2d0], -R158.reuse ;  /* 0x0000b400d0037a23 */ /* 0x104fe8000001089e */
[-C--:B------:R-:W-:Y:S01]  /*8620*/  HMMA.16816.F32 R76, R112, R118.reuse, R76 ;  /* 0x00000076704c723c */ /* 0x080fe2000000184c */
[----:B------:R2:W-:Y:S03]  /*8630*/  MUFU.EX2 R197, R3 ;  /* 0x0000000300c57308 */ /* 0x0005e60000000800 */
[----:B---3--:R-:W-:Y:S04]  /*8640*/  F2FP.PACK_AB R157, R176, R170 ;  /* 0x000000aab09d723e */ /* 0x008fe800000000ff */
[C---:B------:R-:W-:Y:S01]  /*8650*/  HMMA.16816.F32 R80, R108.reuse, R118, R80 ;  /* 0x000000766c50723c */ /* 0x040fe20000001850 */
[----:B------:R-:W3:Y:S02]  /*8660*/  LDSM.16.MT88.4 R116, [R180+0x1800] ;  /* 0x00180000b474783b */ /* 0x000ee40000004200 */
[----:B------:R-:W4:Y:S01]  /*8670*/  MUFU.EX2 R173, R165 ;  /* 0x000000a500ad7308 */ /* 0x000f220000000800 */
[----:B-1----:R-:W-:Y:S09]  /*8680*/  F2FP.PACK_AB R159, R177, R175 ;  /* 0x000000afb19f723e */ /* 0x002ff200000000ff */
[----:B------:R-:W1:Y:S01]  /*8690*/  MUFU.EX2 R165, R128 ;  /* 0x0000008000a57308 */ /* 0x000e620000000800 */
[--C-:B--2---:R-:W-:Y:S09]  /*86a0*/  FFMA.FTZ R3, R206, c[0x0][0x2d0], -R158.reuse ;  /* 0x0000b400ce037a23 */ /* 0x104ff2000001089e */
[----:B------:R2:W-:Y:S01]  /*86b0*/  MUFU.EX2 R199, R3 ;  /* 0x0000000300c77308 */ /* 0x0005e20000000800 */
[----:B----4-:R-:W-:Y:S02]  /*86c0*/  F2FP.PACK_AB R162, R168, R173 ;  /* 0x000000ada8a2723e */ /* 0x010fe400000000ff */
[----:B-1----:R-:W-:Y:S01]  /*86d0*/  F2FP.PACK_AB R163, R164, R165 ;  /* 0x000000a5a4a3723e */ /* 0x002fe200000000ff */
[-C--:B---3--:R-:W-:Y:S03]  /*86e0*/  HMMA.16816.F32 R84, R108, R116.reuse, R84 ;  /* 0x000000746c54723c */ /* 0x088fe60000001854 */
[----:B--2---:R-:W-:Y:S01]  /*86f0*/  FFMA.FTZ R3, R205, c[0x0][0x2d0], -R158 ;  /* 0x0000b400cd037a23 */ /* 0x004fe2000001089e */
[----:B------:R-:W-:Y:S04]  /*8700*/  F2FP.PACK_AB R158, R178, R179 ;  /* 0x000000b3b29e723e */ /* 0x000fe800000000ff */
[C---:B------:R-:W-:Y:S01]  /*8710*/  HMMA.16816.F32 R88, R112.reuse, R116, R88 ;  /* 0x000000747058723c */ /* 0x040fe20000001858 */
[----:B------:R1:W2:Y:S06]  /*8720*/  MUFU.EX2 R196, R3 ;  /* 0x0000000300c47308 */ /* 0x0002ac0000000800 */
[----:B------:R-:W-:Y:S01]  /*8730*/  F2FP.PACK_AB R116, R216, R214 ;  /* 0x000000d6d874723e */ /* 0x000fe200000000ff */
[-C--:B------:R-:W-:Y:S01]  /*8740*/  HMMA.16816.F32 R92, R112, R118.reuse, R92 ;  /* 0x00000076705c723c */ /* 0x080fe2000000185c */
[----:B------:R-:W3:Y:S03]  /*8750*/  LDSM.16.MT88.4 R112, [R107+0x400] ;  /* 0x000400006b70783b */ /* 0x000ee60000004200 */
[----:B------:R-:W-:Y:S04]  /*8760*/  F2FP.PACK_AB R117, R197, R207 ;  /* 0x000000cfc575723e */ /* 0x000fe800000000ff */
[----:B------:R-:W-:Y:S07]  /*8770*/  HMMA.16816.F32 R96, R108, R118, R96 ;  /* 0x000000766c60723c */ /* 0x000fee0000001860 */
[----:B------:R-:W-:Y:S02]  /*8780*/  F2FP.PACK_AB R108, R222, R133 ;  /* 0x00000085de6c723e */ /* 0x000fe400000000ff */
[----:B------:R-:W-:Y:S03]  /*8790*/  F2FP.PACK_AB R109, R220, R218 ;  /* 0x000000dadc6d723e */ /* 0x000fe600000000ff */
[----:B------:R-:W-:Y:S01]  /*87a0*/  F2FP.PACK_AB R110, R225, R223 ;  /* 0x000000dfe16e723e */ /* 0x000fe200000000ff */
[----:B-1----:R-:W-:Y:S01]  /*87b0*/  FFMA.FTZ R3, R100, R233, R210 ;  /* 0x000000e964037223 */ /* 0x002fe200000100d2 */
[----:B------:R-:W-:Y:S01]  /*87c0*/  F2FP.PACK_AB R111, R224, R221 ;  /* 0x000000dde06f723e */ /* 0x000fe200000000ff */
[----:B------:R-:W-:Y:S01]  /*87d0*/  FADD.FTZ R100, R215, R156 ;  /* 0x0000009cd7647221 */ /* 0x000fe20000010000 */
[----:B------:R-:W-:Y:S01]  /*87e0*/  F2FP.PACK_AB R118, R212, R219 ;  /* 0x000000dbd476723e */ /* 0x000fe200000000ff */
[----:B------:R-:W-:Y:S01]  /*87f0*/  FADD.FTZ R131, R211, R3 ;  /* 0x00000003d3837221 */ /* 0x000fe20000010000 */
[----:B--2---:R-:W-:Y:S01]  /*8800*/  F2FP.PACK_AB R119, R196, R199 ;  /* 0x000000c7c477723e */ /* 0x004fe200000000ff */
[----:B------:R-:W-:Y:S01]  /*8810*/  FADD.FTZ R3, R230, R132 ;  /* 0x00000084e6037221 */ /* 0x000fe20000010000 */
[----:B------:R-:W-:Y:S01]  /*8820*/  F2FP.PACK_AB R156, R193, R171 ;  /* 0x000000abc19c723e */ /* 0x000fe200000000ff */
[----:B------:R-:W-:Y:S02]  /*8830*/  FADD.FTZ R101, R228, R131 ;  /* 0x00000083e4657221 */ /* 0x000fe40000010000 */
[----:B------:R-:W-:Y:S02]  /*8840*/  FADD.FTZ R0, R217, R100 ;  /* 0x00000064d9007221 */ /* 0x000fe40000010000 */
[----:B------:R-:W-:Y:S02]  /*8850*/  FADD.FTZ R100, R227, R130 ;  /* 0x00000082e3647221 */ /* 0x000fe40000010000 */
[----:B------:R-:W-:Y:S02]  /*8860*/  FADD.FTZ R0, R232, R0 ;  /* 0x00000000e8007221 */ /* 0x000fe40000010000 */
[----:B------:R-:W-:Y:S02]  /*8870*/  FADD.FTZ R105, R231, R3 ;  /* 0x00000003e7697221 */ /* 0x000fe40000010000 */
[----:B------:R-:W-:Y:S01]  /*8880*/  FADD.FTZ R3, R229, R101 ;  /* 0x00000065e5037221 */ /* 0x000fe20000010000 */
[-C--:B---3--:R-:W-:Y:S03]  /*8890*/  HMMA.16816.F32 R4, R108, R112.reuse, R4 ;  /* 0x000000706c04723c */ /* 0x088fe60000001804 */
[----:B------:R-:W-:Y:S02]  /*88a0*/  FADD.FTZ R101, R226, R100 ;  /* 0x00000064e2657221 */ /* 0x000fe40000010000 */
[----:B------:R-:W-:Y:S02]  /*88b0*/  FADD.FTZ R100, R133, R0 ;  /* 0x0000000085647221 */ /* 0x000fe40000010000 */
[----:B------:R-:W-:Y:S01]  /*88c0*/  FADD.FTZ R0, R218, R105 ;  /* 0x00000069da007221 */ /* 0x000fe20000010000 */
[C---:B------:R-:W-:Y:S04]  /*88d0*/  HMMA.16816.F32 R8, R116.reuse, R112, R8 ;  /* 0x000000707408723c */ /* 0x040fe80000001808 */
[----:B------:R-:W-:Y:S04]  /*88e0*/  FADD.FTZ R3, R214, R3 ;  /* 0x00000003d6037221 */ /* 0x000fe80000010000 */
[-C--:B------:R-:W-:Y:S04]  /*88f0*/  HMMA.16816.F32 R12, R116, R114.reuse, R12 ;  /* 0x00000072740c723c */ /* 0x080fe8000000180c */
[----:B------:R-:W-:Y:S04]  /*8900*/  FADD.FTZ R3, R216, R3 ;  /* 0x00000003d8037221 */ /* 0x000fe80000010000 */
[C---:B------:R-:W-:Y:S01]  /*8910*/  HMMA.16816.F32 R16, R108.reuse, R114, R16 ;  /* 0x000000726c10723c */ /* 0x040fe20000001810 */
[----:B------:R-:W1:Y:S07]  /*8920*/  LDSM.16.MT88.4 R112, [R180+0x1000] ;  /* 0x00100000b470783b */ /* 0x000e6e0000004200 */
[-C--:B------:R-:W-:Y:S08]  /*8930*/  HMMA.16816.F32 R20, R108, R120.reuse, R20 ;  /* 0x000000786c14723c */ /* 0x080ff00000001814 */
[C---:B------:R-:W-:Y:S08]  /*8940*/  HMMA.16816.F32 R24, R116.reuse, R120, R24 ;  /* 0x000000787418723c */ /* 0x040ff00000001818 */
[-C--:B------:R-:W-:Y:S08]  /*8950*/  HMMA.16816.F32 R28, R116, R122.reuse, R28 ;  /* 0x0000007a741c723c */ /* 0x080ff0000000181c */
[C---:B------:R-:W-:Y:S01]  /*8960*/  HMMA.16816.F32 R32, R108.reuse, R122, R32 ;  /* 0x0000007a6c20723c */ /* 0x040fe20000001820 */
[----:B------:R-:W2:Y:S07]  /*8970*/  LDSM.16.MT88.4 R120, [R107+0x1c00] ;  /* 0x001c00006b78783b */ /* 0x000eae0000004200 */
[-C--:B------:R-:W-:Y:S08]  /*8980*/  HMMA.16816.F32 R36, R108, R124.reuse, R36 ;  /* 0x0000007c6c24723c */ /* 0x080ff00000001824 */
[C---:B------:R-:W-:Y:S08]  /*8990*/  HMMA.16816.F32 R40, R116.reuse, R124, R40 ;  /* 0x0000007c7428723c */ /* 0x040ff00000001828 */
[-C--:B------:R-:W-:Y:S08]  /*89a0*/  HMMA.16816.F32 R44, R116, R126.reuse, R44 ;  /* 0x0000007e742c723c */ /* 0x080ff0000000182c */
[C---:B------:R-:W-:Y:S01]  /*89b0*/  HMMA.16816.F32 R48, R108.reuse, R126, R48 ;  /* 0x0000007e6c30723c */ /* 0x040fe20000001830 */
[----:B------:R-:W3:Y:S07]  /*89c0*/  LDSM.16.MT88.4 R124, [R180+0x1c00] ;  /* 0x001c0000b47c783b */ /* 0x000eee0000004200 */
[-C--:B-1----:R-:W-:Y:S08]  /*89d0*/  HMMA.16816.F32 R52, R108, R112.reuse, R52 ;  /* 0x000000706c34723c */ /* 0x082ff00000001834 */
[C---:B------:R-:W-:Y:S08]  /*89e0*/  HMMA.16816.F32 R56, R116.reuse, R112, R56 ;  /* 0x000000707438723c */ /* 0x040ff00000001838 */
[-C--:B------:R-:W-:Y:S08]  /*89f0*/  HMMA.16816.F32 R60, R116, R114.reuse, R60 ;  /* 0x00000072743c723c */ /* 0x080ff0000000183c */
[C---:B------:R-:W-:Y:S01]  /*8a00*/  HMMA.16816.F32 R64, R108.reuse, R114, R64 ;  /* 0x000000726c40723c */ /* 0x040fe20000001840 */
[----:B------:R-:W1:Y:S07]  /*8a10*/  LDSM.16.MT88.4 R112, [R107+0x800] ;  /* 0x000800006b70783b */ /* 0x000e6e0000004200 */
[-C--:B--2---:R-:W-:Y:S08]  /*8a20*/  HMMA.16816.F32 R68, R108, R120.reuse, R68 ;  /* 0x000000786c44723c */ /* 0x084ff00000001844 */
[C---:B------:R-:W-:Y:S08]  /*8a30*/  HMMA.16816.F32 R72, R116.reuse, R120, R72 ;  /* 0x000000787448723c */ /* 0x040ff00000001848 */
[-C--:B------:R-:W-:Y:S08]  /*8a40*/  HMMA.16816.F32 R76, R116, R122.reuse, R76 ;  /* 0x0000007a744c723c */ /* 0x080ff0000000184c */
[C---:B------:R-:W-:Y:S08]  /*8a50*/  HMMA.16816.F32 R80, R108.reuse, R122, R80 ;  /* 0x0000007a6c50723c */ /* 0x040ff00000001850 */
[-C--:B---3--:R-:W-:Y:S08]  /*8a60*/  HMMA.16816.F32 R84, R108, R124.reuse, R84 ;  /* 0x0000007c6c54723c */ /* 0x088ff00000001854 */
[C---:B------:R-:W-:Y:S08]  /*8a70*/  HMMA.16816.F32 R88, R116.reuse, R124, R88 ;  /* 0x0000007c7458723c */ /* 0x040ff00000001858 */
[-C--:B------:R-:W-:Y:S01]  /*8a80*/  HMMA.16816.F32 R92, R116, R126.reuse, R92 ;  /* 0x0000007e745c723c */ /* 0x080fe2000000185c */
[----:B------:R-:W2:Y:S07]  /*8a90*/  LDSM.16.MT88.4 R116, [R180+0x800] ;  /* 0x00080000b474783b */ /* 0x000eae0000004200 */
[----:B------:R-:W-:Y:S01]  /*8aa0*/  HMMA.16816.F32 R96, R108, R126, R96 ;  /* 0x0000007e6c60723c */ /* 0x000fe20000001860 */
[----:B------:R-:W3:Y:S07]  /*8ab0*/  LDSM.16.MT88.4 R108, [R107+0x1400] ;  /* 0x001400006b6c783b */ /* 0x000eee0000004200 */
[-C--:B-1----:R-:W-:Y:S01]  /*8ac0*/  HMMA.16816.F32 R128, R156, R112.reuse, R4 ;  /* 0x000000709c80723c */ /* 0x082fe20000001804 */
[----:B------:R-:W1:Y:S07]  /*8ad0*/  LDSM.16.MT88.4 R4, [R180+0x1400] ;  /* 0x00140000b404783b */ /* 0x000e6e0000004200 */
[C---:B------:R-:W-:Y:S01]  /*8ae0*/  HMMA.16816.F32 R132, R160.reuse, R112, R8 ;  /* 0x00000070a084723c */ /* 0x040fe20000001808 */
[----:B------:R-:W4:Y:S07]  /*8af0*/  LDSM.16.MT88.4 R8, [R107+0x2000] ;  /* 0x002000006b08783b */ /* 0x000f2e0000004200 */
[-C--:B------:R-:W-:Y:S01]  /*8b00*/  HMMA.16816.F32 R136, R160, R114.reuse, R12 ;  /* 0x00000072a088723c */ /* 0x080fe2000000180c */
[----:B------:R-:W5:Y:S07]  /*8b10*/  LDSM.16.MT88.4 R12, [R180+0x2000] ;  /* 0x00200000b40c783b */ /* 0x000f6e0000004200 */
[C---:B------:R-:W-:Y:S08]  /*8b20*/  HMMA.16816.F32 R124, R156.reuse, R114, R16 ;  /* 0x000000729c7c723c */ /* 0x040ff00000001810 */
[-C--:B--2---:R-:W-:Y:S08]  /*8b30*/  HMMA.16816.F32 R120, R156, R116.reuse, R20 ;  /* 0x000000749c78723c */ /* 0x084ff00000001814 */
[C---:B------:R-:W-:Y:S08]  /*8b40*/  HMMA.16816.F32 R140, R160.reuse, R116, R24 ;  /* 0x00000074a08c723c */ /* 0x040ff00000001818 */
[-C--:B------:R-:W-:Y:S08]  /*8b50*/  HMMA.16816.F32 R144, R160, R118.reuse, R28 ;  /* 0x00000076a090723c */ /* 0x080ff0000000181c */
[C---:B------:R-:W-:Y:S08]  /*8b60*/  HMMA.16816.F32 R116, R156.reuse, R118, R32 ;  /* 0x000000769c74723c */ /* 0x040ff00000001820 */
[-C--:B---3--:R-:W-:Y:S08]  /*8b70*/  HMMA.16816.F32 R112, R156, R108.reuse, R36 ;  /* 0x0000006c9c70723c */ /* 0x088ff00000001824 */
[C---:B------:R-:W-:Y:S08]  /*8b80*/  HMMA.16816.F32 R148, R160.reuse, R108, R40 ;  /* 0x0000006ca094723c */ /* 0x040ff00000001828 */
[-C--:B------:R-:W-:Y:S08]  /*8b90*/  HMMA.16816.F32 R152, R160, R110.reuse, R44 ;  /* 0x0000006ea098723c */ /* 0x080ff0000000182c */
[C---:B------:R-:W-:Y:S08]  /*8ba0*/  HMMA.16816.F32 R108, R156.reuse, R110, R48 ;  /* 0x0000006e9c6c723c */ /* 0x040ff00000001830 */
[-C--:B-1----:R-:W-:Y:S08]  /*8bb0*/  HMMA.16816.F32 R52, R156, R4.reuse, R52 ;  /* 0x000000049c34723c */ /* 0x082ff00000001834 */
[C---:B------:R-:W-:Y:S07]  /*8bc0*/  HMMA.16816.F32 R56, R160.reuse, R4, R56 ;  /* 0x00000004a038723c */ /* 0x040fee0000001838 */
[----:B------:R-:W-:Y:S01]  /*8bd0*/  FADD.FTZ R5, R207, R101 ;  /* 0x00000065cf057221 */ /* 0x000fe20000010000 */
[-C--:B------:R-:W-:Y:S04]  /*8be0*/  HMMA.16816.F32 R60, R160, R6.reuse, R60 ;  /* 0x00000006a03c723c */ /* 0x080fe8000000183c */
[----:B------:R-:W-:Y:S01]  /*8bf0*/  MOV R101, R2 ;  /* 0x0000000200657202 */ /* 0x000fe20000000f00 */
[----:B------:R-:W-:Y:S02]  /*8c00*/  FADD.FTZ R4, R220, R0 ;  /* 0x00000000dc047221 */ /* 0x000fe40000010000 */
[----:B------:R-:W-:Y:S01]  /*8c10*/  FADD.FTZ R0, R197, R5 ;  /* 0x00000005c5007221 */ /* 0x000fe20000010000 */
[C---:B------:R-:W-:Y:S04]  /*8c20*/  HMMA.16816.F32 R64, R156.reuse, R6, R64 ;  /* 0x000000069c40723c */ /* 0x040fe80000001840 */
[----:B------:R-:W-:Y:S03]  /*8c30*/  FADD.FTZ R5, R199, R0 ;  /* 0x00000000c7057221 */ /* 0x000fe60000010000 */
[----:B------:R-:W-:Y:S01]  /*8c40*/  FADD.FTZ R6, R222, R100 ;  /* 0x00000064de067221 */ /* 0x000fe20000010000 */
[-C--:B----4-:R-:W-:Y:S04]  /*8c50*/  HMMA.16816.F32 R68, R156, R8.reuse, R68 ;  /* 0x000000089c44723c */ /* 0x090fe80000001844 */
[----:B------:R-:W-:Y:S04]  /*8c60*/  FADD.FTZ R7, R221, R4 ;  /* 0x00000004dd077221 */ /* 0x000fe80000010000 */
[C---:B------:R-:W-:Y:S07]  /*8c70*/  HMMA.16816.F32 R72, R160.reuse, R8, R72 ;  /* 0x00000008a048723c */ /* 0x040fee0000001848 */
[----:B------:R-:W-:Y:S01]  /*8c80*/  FADD.FTZ R8, R223, R6 ;  /* 0x00000006df087221 */ /* 0x000fe20000010000 */
[-C--:B------:R-:W-:Y:S04]  /*8c90*/  HMMA.16816.F32 R76, R160, R10.reuse, R76 ;  /* 0x0000000aa04c723c */ /* 0x080fe8000000184c */
[----:B------:R-:W-:Y:S02]  /*8ca0*/  FADD.FTZ R6, R219, R3 ;  /* 0x00000003db067221 */ /* 0x000fe40000010000 */
[----:B------:R-:W-:Y:S02]  /*8cb0*/  FADD.FTZ R4, R225, R8 ;  /* 0x00000008e1047221 */ /* 0x000fe40000010000 */
[C---:B------:R-:W-:Y:S04]  /*8cc0*/  HMMA.16816.F32 R80, R156.reuse, R10, R80 ;  /* 0x0000000a9c50723c */ /* 0x040fe80000001850 */
[----:B------:R-:W-:Y:S02]  /*8cd0*/  FADD.FTZ R3, R224, R7 ;  /* 0x00000007e0037221 */ /* 0x000fe40000010000 */
[----:B------:R-:W-:Y:S02]  /*8ce0*/  FADD.FTZ R0, R212, R6 ;  /* 0x00000006d4007221 */ /* 0x000fe40000010000 */
[----:B------:R-:W-:Y:S01]  /*8cf0*/  FADD.FTZ R8, R196, R5 ;  /* 0x00000005c4087221 */ /* 0x000fe20000010000 */
[-C--:B-----5:R-:W-:Y:S03]  /*8d00*/  HMMA.16816.F32 R84, R156, R12.reuse, R84 ;  /* 0x0000000c9c54723c */ /* 0x0a0fe60000001854 */
[----:B------:R-:W-:Y:S02]  /*8d10*/  FADD.FTZ R7, R171, R4 ;  /* 0x00000004ab077221 */ /* 0x000fe40000010000 */
[----:B------:R-:W-:Y:S02]  /*8d20*/  FADD.FTZ R6, R170, R3 ;  /* 0x00000003aa067221 */ /* 0x000fe40000010000 */
[----:B------:R-:W-:Y:S01]  /*8d30*/  FADD.FTZ R5, R169, R0 ;  /* 0x00000000a9057221 */ /* 0x000fe20000010000 */
[C---:B------:R-:W-:Y:S04]  /*8d40*/  HMMA.16816.F32 R88, R160.reuse, R12, R88 ;  /* 0x0000000ca058723c */ /* 0x040fe80000001858 */
[----:B------:R-:W-:Y:S02]  /*8d50*/  FADD.FTZ R4, R167, R8 ;  /* 0x00000008a7047221 */ /* 0x000fe40000010000 */
[----:B------:R-:W-:Y:S02]  /*8d60*/  FADD.FTZ R3, R193, R7 ;  /* 0x00000007c1037221 */ /* 0x000fe40000010000 */
[----:B------:R-:W-:Y:S01]  /*8d70*/  FADD.FTZ R0, R176, R6 ;  /* 0x00000006b0007221 */ /* 0x000fe20000010000 */
[-C--:B------:R-:W-:Y:S03]  /*8d80*/  HMMA.16816.F32 R92, R160, R14.reuse, R92 ;  /* 0x0000000ea05c723c */ /* 0x080fe6000000185c */
[----:B------:R-:W-:Y:S02]  /*8d90*/  FADD.FTZ R8, R172, R5 ;  /* 0x00000005ac087221 */ /* 0x000fe40000010000 */
[----:B------:R-:W-:Y:S02]  /*8da0*/  FADD.FTZ R7, R166, R4 ;  /* 0x00000004a6077221 */ /* 0x000fe40000010000 */
[----:B------:R-:W-:Y:S01]  /*8db0*/  FADD.FTZ R6, R179, R3 ;  /* 0x00000003b3067221 */ /* 0x000fe20000010000 */
[----:B------:R-:W-:Y:S04]  /*8dc0*/  HMMA.16816.F32 R96, R156, R14, R96 ;  /* 0x0000000e9c60723c */ /* 0x000fe80000001860 */
[----:B------:R-:W-:Y:S01]  /*8dd0*/  FADD.FTZ R5, R175, R0 ;  /* 0x00000000af057221 */ /* 0x000fe20000010000 */
[----:B------:R-:W-:Y:S01]  /*8de0*/  IADD3 R0, R209, -0x1, RZ ;  /* 0xffffffffd1007810 */ /* 0x000fe20007ffe0ff */
[----:B------:R-:W-:Y:S02]  /*8df0*/  FADD.FTZ R4, R173, R8 ;  /* 0x00000008ad047221 */ /* 0x000fe40000010000 */
[----:B------:R-:W-:Y:S01]  /*8e00*/  FADD.FTZ R3, R165, R7 ;  /* 0x00000007a5037221 */ /* 0x000fe20000010000 */
[----:B------:R-:W-:Y:S03]  /*8e10*/  MOV R209, R0 ;  /* 0x0000000000d17202 */ /* 0x000fe60000000f00 */
[----:B------:R-:W-:Y:S02]  /*8e20*/  FADD.FTZ R212, R178, R6 ;  /* 0x00000006b2d47221 */ /* 0x000fe40000010000 */
[----:B------:R-:W-:Y:S02]  /*8e30*/  FADD.FTZ R214, R177, R5 ;  /* 0x00000005b1d67221 */ /* 0x000fe40000010000 */
[----:B------:R-:W-:Y:S02]  /*8e40*/  FADD.FTZ R233, R168, R4 ;  /* 0x00000004a8e97221 */ /* 0x000fe40000010000 */
[----:B------:R-:W-:Y:S01]  /*8e50*/  FADD.FTZ R234, R164, R3 ;  /* 0x00000003a4ea7221 */ /* 0x000fe20000010000 */
[----:B------:R-:W-:-:S05]  /*8e60*/  @P0 BRA `(.L_x_77) ;  /* 0xffffcf3000000947 */ /* 0x000fca000383ffff */
.L_x_65:
[----:B------:R-:W-:Y:S05]  /*8e70*/  BRA.DIV ~URZ, `(.L_x_78) ;  /* 0x000061227f007947 */ /* 0x000fea000b800000 */
[----:B------:R-:W1:Y:S04]  /*8e80*/  SHFL.BFLY PT, R3, R212, 0x2, 0x1f ;  /* 0x0c401f00d4037f89 */ /* 0x000e6800000e0000 */
[----:B------:R-:W2:Y:S04]  /*8e90*/  SHFL.BFLY PT, R2, R214, 0x2, 0x1f ;  /* 0x0c401f00d6027f89 */ /* 0x000ea800000e0000 */
[----:B------:R-:W3:Y:S04]  /*8ea0*/  SHFL.BFLY PT, R0, R233, 0x2, 0x1f ;  /* 0x0c401f00e9007f89 */ /* 0x000ee800000e0000 */
[----:B------:R-:W4:Y:S01]  /*8eb0*/  SHFL.BFLY PT, R4, R234, 0x2, 0x1f ;  /* 0x0c401f00ea047f89 */ /* 0x000f2200000e0000 */
[----:B-1----:R-:W-:-:S02]  /*8ec0*/  FADD.FTZ R3, R3, R212 ;  /* 0x000000d403037221 */ /* 0x002fc40000010000 */
[----:B--2---:R-:W-:-:S03]  /*8ed0*/  FADD.FTZ R2, R2, R214 ;  /* 0x000000d602027221 */ /* 0x004fc60000010000 */
[----:B------:R-:W1:Y:S01]  /*8ee0*/  SHFL.BFLY PT, R7, R3, 0x1, 0x1f ;  /* 0x0c201f0003077f89 */ /* 0x000e6200000e0000 */
[----:B---3--:R-:W-:-:S03]  /*8ef0*/  FADD.FTZ R0, R0, R233 ;  /* 0x000000e900007221 */ /* 0x008fc60000010000 */
[----:B------:R-:W2:Y:S01]  /*8f00*/  SHFL.BFLY PT, R6, R2, 0x1, 0x1f ;  /* 0x0c201f0002067f89 */ /* 0x000ea200000e0000 */
[----:B----4-:R-:W-:-:S03]  /*8f10*/  FADD.FTZ R4, R4, R234 ;  /* 0x000000ea04047221 */ /* 0x010fc60000010000 */
[----:B------:R-:W3:Y:S04]  /*8f20*/  SHFL.BFLY PT, R5, R0, 0x1, 0x1f ;  /* 0x0c201f0000057f89 */ /* 0x000ee800000e0000 */
[----:B------:R4:W4:Y:S01]  /*8f30*/  SHFL.BFLY PT, R9, R4, 0x1, 0x1f ;  /* 0x0c201f0004097f89 */ /* 0x00092200000e0000 */
[----:B-1----:R-:W-:Y:S02]  /*8f40*/  FADD.FTZ R7, R3, R7 ;  /* 0x0000000703077221 */ /* 0x002fe40000010000 */
[----:B--2---:R-:W-:Y:S02]  /*8f50*/  FADD.FTZ R6, R2, R6 ;  /* 0x0000000602067221 */ /* 0x004fe40000010000 */
[----:B---3--:R-:W-:Y:S02]  /*8f60*/  FADD.FTZ R5, R0, R5 ;  /* 0x0000000500057221 */ /* 0x008fe40000010000 */
.L_x_167:
[----:B------:R-:W-:Y:S01]  /*8f70*/  FSETP.NE.FTZ.AND P3, PT, R7, RZ, PT ;  /* 0x000000ff0700720b */ /* 0x000fe20003f75000 */
[----:B------:R-:W-:Y:S01]  /*8f80*/  CS2R R2, SRZ ;  /* 0x0000000000027805 */ /* 0x000fe2000001ff00 */
[----:B------:R-:W-:Y:S01]  /*8f90*/  MOV R0, RZ ;  /* 0x000000ff00007202 */ /* 0x000fe20000000f00 */
[----:B----4-:R-:W-:Y:S01]  /*8fa0*/  FADD.FTZ R4, R9, R4 ;  /* 0x0000000409047221 */ /* 0x010fe20000010000 */
[----:B------:R-:W-:-:S02]  /*8fb0*/  FSETP.NE.FTZ.AND P2, PT, R6, RZ, PT ;  /* 0x000000ff0600720b */ /* 0x000fc40003f55000 */
[----:B------:R-:W-:Y:S02]  /*8fc0*/  FSETP.NE.FTZ.AND P1, PT, R5, RZ, PT ;  /* 0x000000ff0500720b */ /* 0x000fe40003f35000 */
[----:B------:R-:W-:Y:S02]  /*8fd0*/  FSETP.NE.FTZ.AND P0, PT, R4, RZ, PT ;  /* 0x000000ff0400720b */ /* 0x000fe40003f15000 */
[----:B------:R-:W-:Y:S02]  /*8fe0*/  MOV R24, 0xff800000 ;  /* 0xff80000000187802 */ /* 0x000fe40000000f00 */
[----:B------:R-:W-:Y:S01]  /*8ff0*/  MOV R22, 0xff800000 ;  /* 0xff80000000167802 */ /* 0x000fe20000000f00 */
[----:B------:R-:W1:Y:S01]  /*9000*/  @P3 MUFU.RCP R0, R7 ;  /* 0x0000000700003308 */ /* 0x000e620000001000 */
[----:B------:R-:W-:Y:S02]  /*9010*/  MOV R23, 0xff800000 ;  /* 0xff80000000177802 */ /* 0x000fe40000000f00 */
[----:B------:R-:W-:-:S03]  /*9020*/  MOV R19, 0xff800000 ;  /* 0xff80000000137802 */ /* 0x000fc60000000f00 */
[----:B------:R-:W-:Y:S02]  /*9030*/  @P1 MOV R10, 0x3f317218 ;  /* 0x3f317218000a1802 */ /* 0x000fe40000000f00 */
[----:B------:R-:W2:Y:S01]  /*9040*/  @P3 MUFU.LG2 R8, R7 ;  /* 0x0000000700083308 */ /* 0x000ea20000000c00 */
[----:B-1----:R-:W-:-:S07]  /*9050*/  FMUL.FTZ R156, R0, R108 ;  /* 0x0000006c009c7220 */ /* 0x002fce0000410000 */
[----:B------:R-:W1:Y:S01]  /*9060*/  @P2 MUFU.LG2 R7, R6 ;  /* 0x0000000600072308 */ /* 0x000e620000000c00 */
[C---:B------:R-:W-:Y:S02]  /*9070*/  FMUL.FTZ R157, R0.reuse, R109 ;  /* 0x0000006d009d7220 */ /* 0x040fe40000410000 */
[C---:B------:R-:W-:Y:S02]  /*9080*/  FMUL.FTZ R164, R0.reuse, R80 ;  /* 0x0000005000a47220 */ /* 0x040fe40000410000 */
[C---:B------:R-:W-:Y:S02]  /*9090*/  FMUL.FTZ R165, R0.reuse, R81 ;  /* 0x0000005100a57220 */ /* 0x040fe40000410000 */
[C---:B------:R-:W-:Y:S01]  /*90a0*/  FMUL.FTZ R128, R0.reuse, R128 ;  /* 0x0000008000807220 */ /* 0x040fe20000410000 */
[----:B------:R-:W3:Y:S01]  /*90b0*/  @P2 MUFU.RCP R3, R6 ;  /* 0x0000000600032308 */ /* 0x000ee20000001000 */
[C---:B------:R-:W-:Y:S02]  /*90c0*/  FMUL.FTZ R129, R0.reuse, R129 ;  /* 0x0000008100817220 */ /* 0x040fe40000410000 */
[----:B------:R-:W-:-:S02]  /*90d0*/  FMUL.FTZ R124, R0, R124 ;  /* 0x0000007c007c7220 */ /* 0x000fc40000410000 */
[C---:B------:R-:W-:Y:S02]  /*90e0*/  FMUL.FTZ R125, R0.reuse, R125 ;  /* 0x0000007d007d7220 */ /* 0x040fe40000410000 */
[C---:B------:R-:W-:Y:S01]  /*90f0*/  FMUL.FTZ R120, R0.reuse, R120 ;  /* 0x0000007800787220 */ /* 0x040fe20000410000 */
[----:B------:R-:W-:Y:S01]  /*9100*/  @P1 MUFU.RCP R2, R5 ;  /* 0x0000000500021308 */ /* 0x000fe20000001000 */
        /* <DEDUP_REMOVED lines=14> */
[----:B------:R-:W-:Y:S02]  /*91f0*/  FMUL.FTZ R81, R0, R97 ;  /* 0x0000006100517220 */ /* 0x000fe40000410000 */
[----:B------:R4:W5:Y:S01]  /*9200*/  @P1 MUFU.LG2 R0, R5 ;  /* 0x0000000500001308 */ /* 0x0009620000000c00 */
[----:B--2---:R-:W-:-:S02]  /*9210*/  @P3 FMUL.FTZ R9, R8, 0.69314718246459960938 ;  /* 0x3f31721808093820 */ /* 0x004fc40000410000 */
[----:B-1----:R-:W-:Y:S02]  /*9220*/  @P2 FMUL.FTZ R8, R7, 0.69314718246459960938 ;  /* 0x3f31721807082820 */ /* 0x002fe40000410000 */
[C---:B---3--:R-:W-:Y:S02]  /*9230*/  FMUL.FTZ R162, R3.reuse, R122 ;  /* 0x0000007a03a27220 */ /* 0x048fe40000410000 */
[C---:B------:R-:W-:Y:S02]  /*9240*/  FMUL.FTZ R163, R3.reuse, R123 ;  /* 0x0000007b03a37220 */ /* 0x040fe40000410000 */
[C---:B------:R-:W-:Y:S02]  /*9250*/  FMUL.FTZ R96, R3.reuse, R118 ;  /* 0x0000007603607220 */ /* 0x040fe40000410000 */
[C---:B------:R-:W-:Y:S02]  /*9260*/  FMUL.FTZ R97, R3.reuse, R119 ;  /* 0x0000007703617220 */ /* 0x040fe40000410000 */
[----:B------:R-:W-:-:S02]  /*9270*/  FMUL.FTZ R168, R3, R70 ;  /* 0x0000004603a87220 */ /* 0x000fc40000410000 */
[C---:B------:R-:W-:Y:S01]  /*9280*/  FMUL.FTZ R169, R3.reuse, R71 ;  /* 0x0000004703a97220 */ /* 0x040fe20000410000 */
[----:B----4-:R-:W-:Y:S01]  /*9290*/  @P2 MOV R5, 0x3f317218 ;  /* 0x3f31721800052802 */ /* 0x010fe20000000f00 */
[----:B-----5:R-:W-:Y:S01]  /*92a0*/  @P1 FMUL.FTZ R7, R0, 0.69314718246459960938 ;  /* 0x3f31721800071820 */ /* 0x020fe20000410000 */
[----:B------:R-:W-:Y:S01]  /*92b0*/  MOV R0, RZ ;  /* 0x000000ff00007202 */ /* 0x000fe20000000f00 */
[C---:B------:R-:W-:Y:S02]  /*92c0*/  FMUL.FTZ R166, R3.reuse, R82 ;  /* 0x0000005203a67220 */ /* 0x040fe40000410000 */
[----:B------:R-:W-:Y:S02]  /*92d0*/  FMUL.FTZ R167, R3, R83 ;  /* 0x0000005303a77220 */ /* 0x000fe40000410000 */
[C---:B------:R-:W-:Y:S01]  /*92e0*/  FMUL.FTZ R48, R2.reuse, R60 ;  /* 0x0000003c02307220 */ /* 0x040fe20000410000 */
[----:B------:R-:W1:Y:S01]  /*92f0*/  @P0 MUFU.RCP R0, R4 ;  /* 0x0000000400000308 */ /* 0x000e620000001000 */
        /* <DEDUP_REMOVED lines=39> */
[----:B------:R-:W-:Y:S02]  /*9570*/  FMUL.FTZ R27, R2, R93 ;  /* 0x0000005d021b7220 */ /* 0x000fe40000410000 */
[----:B------:R2:W3:Y:S01]  /*9580*/  @P0 MUFU.LG2 R2, R4 ;  /* 0x0000000400020308 */ /* 0x0004e20000000c00 */
[----:B------:R-:W-:Y:S02]  /*9590*/  @P3 FMUL.FTZ R6, R3, c[0x0][0x2d0] ;  /* 0x0000b40003063a20 */ /* 0x000fe40000410000 */
[----:B------:R-:W-:Y:S02]  /*95a0*/  @P1 FMUL.FTZ R3, R10, c[0x0][0x2d0] ;  /* 0x0000b4000a031a20 */ /* 0x000fe40000410000 */
[----:B------:R-:W-:Y:S02]  /*95b0*/  @P2 FMUL.FTZ R5, R5, c[0x0][0x2d0] ;  /* 0x0000b40005052a20 */ /* 0x000fe40000410000 */
[----:B------:R-:W-:Y:S01]  /*95c0*/  @P1 FFMA.FTZ R24, R3, R102, R7 ;  /* 0x0000006603181223 */ /* 0x000fe20000010007 */
[----:B------:R-:W-:Y:S01]  /*95d0*/  @P0 MOV R3, 0x3f317218 ;  /* 0x3f31721800030802 */ /* 0x000fe20000000f00 */
[----:B-1----:R-:W-:-:S02]  /*95e0*/  FMUL.FTZ R76, R0, R62 ;  /* 0x0000003e004c7220 */ /* 0x002fc40000410000 */
[C---:B------:R-:W-:Y:S02]  /*95f0*/  FMUL.FTZ R77, R0.reuse, R63 ;  /* 0x0000003f004d7220 */ /* 0x040fe40000410000 */
[----:B------:R-:W-:Y:S02]  /*9600*/  @P0 FMUL.FTZ R3, R3, c[0x0][0x2d0] ;  /* 0x0000b40003030a20 */ /* 0x000fe40000410000 */
[----:B------:R-:W-:Y:S01]  /*9610*/  FMUL.FTZ R66, R0, R134 ;  /* 0x0000008600427220 */ /* 0x000fe20000410000 */
[----:B--2---:R-:W-:Y:S01]  /*9620*/  MOV R4, 0x1 ;  /* 0x0000000100047802 */ /* 0x004fe20000000f00 */
[----:B---3--:R-:W-:Y:S02]  /*9630*/  @P0 FMUL.FTZ R2, R2, 0.69314718246459960938 ;  /* 0x3f31721802020820 */ /* 0x008fe40000410000 */
        /* <DEDUP_REMOVED lines=20> */
[----:B------:R-:W-:Y:S01]  /*9780*/  FMUL.FTZ R33, R0, R95 ;  /* 0x0000005f00217220 */ /* 0x000fe20000410000 */
[----:B------:R-:W-:Y:S01]  /*9790*/  PRMT R0, R4, 0x7610, R0 ;  /* 0x0000761004007816 */ /* 0x000fe20000000000 */
[----:B------:R-:W-:Y:S02]  /*97a0*/  @P3 FFMA.FTZ R22, R6, R104, R9 ;  /* 0x0000006806163223 */ /* 0x000fe40000010009 */
[----:B------:R-:W-:Y:S02]  /*97b0*/  @P2 FFMA.FTZ R23, R5, R103, R8 ;  /* 0x0000006705172223 */ /* 0x000fe40000010008 */
[----:B------:R-:W-:Y:S02]  /*97c0*/  @P0 FFMA.FTZ R19, R3, R101, R2 ;  /* 0x0000006503130223 */ /* 0x000fe40000010002 */
.L_x_40:
[----:B------:R2:W5:Y:S04]  /*97d0*/  LDL R6, [R1] ;  /* 0x0000000001067983 */ /* 0x0005680000100800 */
[----:B------:R-:W3:Y:S01]  /*97e0*/  S2R R2, SR_TID.X ;  /* 0x0000000000027919 */ /* 0x000ee20000002100 */
[----:B------:R-:W-:Y:S01]  /*97f0*/  BSSY B0, `(.L_x_79) ;  /* 0x0000011000007945 */ /* 0x000fe20003800000 */
[----:B---3--:R-:W-:-:S13]  /*9800*/  LOP3.LUT P0, RZ, R2, 0x7f, RZ, 0xc0, !PT ;  /* 0x0000007f02ff7812 */ /* 0x008fda000780c0ff */
[----:B------:R-:W-:Y:S05]  /*9810*/  @P0 BRA `(.L_x_80) ;  /* 0x000000e000000947 */ /* 0x000fea0003800000 */
[----:B--2---:R-:W2:Y:S01]  /*9820*/  S2R R4, SR_LANEID ;  /* 0x0000000000047919 */ /* 0x004ea20000000000 */
[----:B------:R-:W-:Y:S01]  /*9830*/  VOTEU.ANY UR4, UPT, PT ;  /* 0x0000000000047886 */ /* 0x000fe200038e0100 */
[----:B-1----:R-:W-:Y:S01]  /*9840*/  IMAD.MOV.U32 R5, RZ, RZ, c[0x0][0x564] ;  /* 0x00015900ff057624 */ /* 0x002fe200078e00ff */
[----:B------:R-:W2:Y:S08]  /*9850*/  FLO.U32 R3, UR4 ;  /* 0x0000000400037d00 */ /* 0x000eb000080e0000 */
[----:B------:R-:W1:Y:S01]  /*9860*/  POPC R2, UR4 ;  /* 0x0000000400027d09 */ /* 0x000e620008000000 */
[----:B--2---:R-:W-:Y:S01]  /*9870*/  ISETP.EQ.U32.AND P0, PT, R3, R4, PT ;  /* 0x000000040300720c */ /* 0x004fe20003f02070 */
[----:B------:R-:W-:-:S12]  /*9880*/  IMAD.MOV.U32 R4, RZ, RZ, c[0x0][0x560] ;  /* 0x00015800ff047624 */ /* 0x000fd800078e00ff */
[----:B-1----:R1:W2:Y:S04]  /*9890*/  @P0 ATOMG.E.ADD.STRONG.GPU PT, R2, [R4.64], R2 ;  /* 0x00000002040209a8 */ /* 0x0022a800081ee1c6 */
[----:B-1----:R-:W1:Y:S04]  /*98a0*/  S2R R4, SR_LTMASK ;  /* 0x0000000000047919 */ /* 0x002e680000003900 */
[----:B--2---:R1:W2:Y:S02]  /*98b0*/  SHFL.IDX PT, R3, R2, R3, 0x1f ;  /* 0x00001f0302037589 */ /* 0x0042a400000e0000 */
[----:B-1----:R-:W-:-:S06]  /*98c0*/  LOP3.LUT R2, R4, UR4, RZ, 0xc0, !PT ;  /* 0x0000000404027c12 */ /* 0x002fcc000f8ec0ff */
[----:B------:R-:W2:Y:S02]  /*98d0*/  POPC R2, R2 ;  /* 0x0000000200027309 */ /* 0x000ea40000000000 */
[----:B--2--5:R-:W-:-:S05]  /*98e0*/  IADD3 R6, R3, c[0x0][0xc], R2 ;  /* 0x0000030003067a10 */ /* 0x024fca0007ffe002 */
[----:B------:R1:W-:Y:S02]  /*98f0*/  STL [R1], R6 ;  /* 0x0000000601007387 */ /* 0x0003e40000100800 */
.L_x_80:
[----:B--2---:R-:W-:Y:S05]  /*9900*/  BSYNC B0 ;  /* 0x0000000000007941 */ /* 0x004fea0003800000 */
.L_x_79:
[----:B------:R-:W-:Y:S01]  /*9910*/  PRMT R0, R0, 0x9910, RZ ;  /* 0x0000991000007816 */ /* 0x000fe200000000ff */
[----:B------:R-:W-:Y:S01]  /*9920*/  BSSY B1, `(.L_x_81) ;  /* 0x000038b000017945 */ /* 0x000fe20003800000 */
[----:B-----5:R-:W-:Y:S02]  /*9930*/  IMAD.MOV.U32 R28, RZ, RZ, R6 ;  /* 0x000000ffff1c7224 */ /* 0x020fe400078e0006 */
[----:B------:R-:W-:-:S13]  /*9940*/  ISETP.NE.AND P0, PT, R0, RZ, PT ;  /* 0x000000ff0000720c */ /* 0x000fda0003f05270 */
[----:B------:R-:W-:Y:S05]  /*9950*/  @!P0 BRA `(.L_x_82) ;  /* 0x00002b5000008947 */ /* 0x000fea0003800000 */
[----:B------:R-:W2:Y:S04]  /*9960*/  LDL R10, [R1+0x40] ;  /* 0x00004000010a7983 */ /* 0x000ea80000100800 */
[----:B------:R-:W3:Y:S04]  /*9970*/  LDL.LU R9, [R1+0x44] ;  /* 0x0000440001097983 */ /* 0x000ee80000300800 */
[----:B------:R-:W4:Y:S04]  /*9980*/  LDL R8, [R1+0x3c] ;  /* 0x00003c0001087983 */ /* 0x000f280000100800 */
[----:B------:R-:W3:Y:S01]  /*9990*/  LDL.LU R7, [R1+0x48] ;  /* 0x0000480001077983 */ /* 0x000ee20000300800 */
[----:B------:R-:W-:Y:S01]  /*99a0*/  WARPSYNC 0xffffffff ;  /* 0xffffffff00007948 */ /* 0x000fe20003800000 */
[----:B------:R-:W-:-:S02]  /*99b0*/  F2FP.PACK_AB R0, R129, R128 ;  /* 0x000000808100723e */ /* 0x000fc400000000ff */
[----:B------:R-:W-:Y:S01]  /*99c0*/  BAR.SYNC.DEFER_BLOCKING 0x1, 0x80 ;  /* 0x0042000000007b1d */ /* 0x000fe20000010000 */
[----:B------:R-:W-:Y:S02]  /*99d0*/  F2FP.PACK_AB R3, R131, R130 ;  /* 0x000000828303723e */ /* 0x000fe400000000ff */
[----:B------:R-:W-:Y:S02]  /*99e0*/  F2FP.PACK_AB R2, R125, R124 ;  /* 0x0000007c7d02723e */ /* 0x000fe400000000ff */
[----:B------:R-:W-:Y:S01]  /*99f0*/  F2FP.PACK_AB R4, R55, R54 ;  /* 0x000000363704723e */ /* 0x000fe200000000ff */
[----:B-1----:R-:W3:Y:S01]  /*9a00*/  LDL.LU R6, [R1+0x50] ;  /* 0x0000500001067983 */ /* 0x002ee20000300800 */
[----:B------:R-:W-:Y:S01]  /*9a10*/  F2FP.PACK_AB R5, R77, R76 ;  /* 0x0000004c4d05723e */ /* 0x000fe200000000ff */
[----:B------:R-:W-:Y:S01]  /*9a20*/  IMAD.MOV.U32 R11, RZ, RZ, c[0x0][0x388] ;  /* 0x0000e200ff0b7624 */ /* 0x000fe200078e00ff */
[----:B------:R-:W-:Y:S02]  /*9a30*/  ISETP.NE.U32.AND P2, PT, RZ, c[0x0][0x500], PT ;  /* 0x00014000ff007a0c */ /* 0x000fe40003f45070 */
[----:B------:R-:W-:-:S02]  /*9a40*/  ISETP.NE.U32.AND P3, PT, RZ, c[0x0][0x508], PT ;  /* 0x00014200ff007a0c */ /* 0x000fc40003f65070 */
[----:B------:R-:W-:Y:S02]  /*9a50*/  ISETP.NE.AND.EX P2, PT, RZ, c[0x0][0x504], PT, P2 ;  /* 0x00014100ff007a0c */ /* 0x000fe40003f45320 */
[----:B------:R-:W-:Y:S01]  /*9a60*/  ISETP.NE.AND.EX P3, PT, RZ, c[0x0][0x50c], PT, P3 ;  /* 0x00014300ff007a0c */ /* 0x000fe20003f65330 */
[----:B------:R1:W-:Y:S04]  /*9a70*/  STS [R251+0x80], R0 ;  /* 0x00008000fb007388 */ /* 0x0003e80000000800 */
[----:B------:R1:W-:Y:S04]  /*9a80*/  STS [R251+0x280], R3 ;  /* 0x00028003fb007388 */ /* 0x0003e80000000800 */
[----:B------:R1:W-:Y:S02]  /*9a90*/  STS [R252], R2 ;  /* 0x00000002fc007388 */ /* 0x0003e40000000800 */
[----:B-1----:R-:W-:-:S02]  /*9aa0*/  F2FP.PACK_AB R0, R127, R126 ;  /* 0x0000007e7f00723e */ /* 0x002fc400000000ff */
[----:B------:R-:W-:-:S03]  /*9ab0*/  F2FP.PACK_AB R3, R35, R34 ;  /* 0x000000222303723e */ /* 0x000fc600000000ff */
[----:B------:R1:W-:Y:S01]  /*9ac0*/  STS [R252+0x200], R0 ;  /* 0x00020000fc007388 */ /* 0x0003e20000000800 */
[----:B------:R-:W-:-:S03]  /*9ad0*/  F2FP.PACK_AB R2, R67, R66 ;  /* 0x000000424302723e */ /* 0x000fc600000000ff */
[----:B------:R1:W-:Y:S04]  /*9ae0*/  STS [R251+0x1080], R3 ;  /* 0x00108003fb007388 */ /* 0x0003e80000000800 */
[----:B------:R1:W-:Y:S04]  /*9af0*/  STS [R251+0x1280], R2 ;  /* 0x00128002fb007388 */ /* 0x0003e80000000800 */
[----:B------:R1:W-:Y:S02]  /*9b00*/  STS [R252+0x1200], R4 ;  /* 0x00120004fc007388 */ /* 0x0003e40000000800 */
[----:B-1----:R-:W-:-:S02]  /*9b10*/  F2FP.PACK_AB R0, R37, R36 ;  /* 0x000000242500723e */ /* 0x002fc400000000ff */
[----:B------:R-:W-:-:S03]  /*9b20*/  F2FP.PACK_AB R3, R121, R120 ;  /* 0x000000787903723e */ /* 0x000fc600000000ff */
[----:B------:R1:W-:Y:S01]  /*9b30*/  STS [R252+0x1000], R0 ;  /* 0x00100000fc007388 */ /* 0x0003e20000000800 */
[----:B------:R-:W-:Y:S02]  /*9b40*/  F2FP.PACK_AB R2, R163, R162 ;  /* 0x000000a2a302723e */ /* 0x000fe400000000ff */
[----:B------:R-:W-:Y:S02]  /*9b50*/  F2FP.PACK_AB R4, R39, R38 ;  /* 0x000000262704723e */ /* 0x000fe400000000ff */
[----:B-1----:R-:W-:Y:S01]  /*9b60*/  F2FP.PACK_AB R0, R117, R116 ;  /* 0x000000747500723e */ /* 0x002fe200000000ff */
[----:B--2---:R1:W-:Y:S04]  /*9b70*/  STS [R10+0x80], R3 ;  /* 0x000080030a007388 */ /* 0x0043e80000000800 */
[----:B------:R2:W-:Y:S04]  /*9b80*/  STS [R10+0x280], R2 ;  /* 0x000280020a007388 */ /* 0x0005e80000000800 */
[----:B----4-:R4:W-:Y:S01]  /*9b90*/  STS [R8], R0 ;  /* 0x0000000008007388 */ /* 0x0109e20000000800 */
[----:B-1----:R-:W-:-:S02]  /*9ba0*/  F2FP.PACK_AB R3, R97, R96 ;  /* 0x000000606103723e */ /* 0x002fc400000000ff */
[----:B--2---:R-:W-:-:S03]  /*9bb0*/  F2FP.PACK_AB R2, R73, R72 ;  /* 0x000000484902723e */ /* 0x004fc600000000ff */
[----:B------:R1:W-:Y:S01]  /*9bc0*/  STS [R8+0x200], R3 ;  /* 0x0002000308007388 */ /* 0x0003e20000000800 */
[----:B----4-:R-:W-:-:S03]  /*9bd0*/  F2FP.PACK_AB R0, R41, R40 ;  /* 0x000000282900723e */ /* 0x010fc600000000ff */
[----:B------:R2:W-:Y:S04]  /*9be0*/  STS [R10+0x1080], R4 ;  /* 0x001080040a007388 */ /* 0x0005e80000000800 */
[----:B------:R4:W-:Y:S04]  /*9bf0*/  STS [R10+0x1280], R2 ;  /* 0x001280020a007388 */ /* 0x0009e80000000800 */
[----:B------:R3:W-:Y:S01]  /*9c00*/  STS [R8+0x1000], R0 ;  /* 0x0010000008007388 */ /* 0x0007e20000000800 */
[----:B-1----:R-:W-:Y:S02]  /*9c10*/  F2FP.PACK_AB R3, R113, R112 ;  /* 0x000000707103723e */ /* 0x002fe400000000ff */
[----:B--2---:R-:W-:-:S02]  /*9c20*/  F2FP.PACK_AB R4, R69, R68 ;  /* 0x000000444504723e */ /* 0x004fc400000000ff */
[----:B----4-:R-:W-:-:S03]  /*9c30*/  F2FP.PACK_AB R2, R115, R114 ;  /* 0x000000727302723e */ /* 0x010fc600000000ff */
[----:B------:R1:W-:Y:S01]  /*9c40*/  STS [R8+0x1200], R4 ;  /* 0x0012000408007388 */ /* 0x0003e20000000800 */
[----:B---3--:R-:W-:-:S03]  /*9c50*/  F2FP.PACK_AB R0, R157, R156 ;  /* 0x0000009c9d00723e */ /* 0x008fc600000000ff */
[----:B------:R2:W-:Y:S04]  /*9c60*/  STS [R251+0x2080], R3 ;  /* 0x00208003fb007388 */ /* 0x0005e80000000800 */
[----:B------:R3:W-:Y:S04]  /*9c70*/  STS [R251+0x2280], R2 ;  /* 0x00228002fb007388 */ /* 0x0007e80000000800 */
[----:B------:R4:W-:Y:S01]  /*9c80*/  STS [R252+0x2000], R0 ;  /* 0x00200000fc007388 */ /* 0x0009e20000000800 */
[----:B-1----:R-:W-:Y:S02]  /*9c90*/  F2FP.PACK_AB R4, R65, R64 ;  /* 0x000000404104723e */ /* 0x002fe400000000ff */
[----:B--2---:R-:W-:-:S02]  /*9ca0*/  F2FP.PACK_AB R3, R111, R110 ;  /* 0x0000006e6f03723e */ /* 0x004fc400000000ff */
[----:B---3--:R-:W-:-:S03]  /*9cb0*/  F2FP.PACK_AB R2, R43, R42 ;  /* 0x0000002a2b02723e */ /* 0x008fc600000000ff */
[----:B------:R1:W-:Y:S01]  /*9cc0*/  STS [R252+0x2200], R3 ;  /* 0x00220003fc007388 */ /* 0x0003e20000000800 */
[----:B----4-:R-:W-:-:S03]  /*9cd0*/  F2FP.PACK_AB R0, R45, R44 ;  /* 0x0000002c2d00723e */ /* 0x010fc600000000ff */
        /* <DEDUP_REMOVED lines=18> */
[----:B------:R4:W-:Y:S04]  /*9e00*/  STS [R8+0x3000], R0 ;  /* 0x0030000008007388 */ /* 0x0009e80000000800 */
[----:B------:R-:W-:Y:S01]  /*9e10*/  STS [R8+0x3200], R5 ;  /* 0x0032000508007388 */ /* 0x000fe20000000800 */
[----:B-1----:R-:W-:-:S02]  /*9e20*/  F2FP.PACK_AB R3, R169, R168 ;  /* 0x000000a8a903723e */ /* 0x002fc400000000ff */
[----:B--2---:R-:W-:-:S03]  /*9e30*/  F2FP.PACK_AB R4, R109, R108 ;  /* 0x0000006c6d04723e */ /* 0x004fc600000000ff */
[----:B------:R1:W-:Y:S01]  /*9e40*/  STS [R251+0x4280], R3 ;  /* 0x00428003fb007388 */ /* 0x0003e20000000800 */
[----:B---3--:R-:W-:-:S03]  /*9e50*/  F2FP.PACK_AB R2, R165, R164 ;  /* 0x000000a4a502723e */ /* 0x008fc600000000ff */
[----:B------:R2:W-:Y:S01]  /*9e60*/  STS [R251+0x4080], R4 ;  /* 0x00408004fb007388 */ /* 0x0005e20000000800 */
[----:B----4-:R-:W-:-:S03]  /*9e70*/  F2FP.PACK_AB R0, R167, R166 ;  /* 0x000000a6a700723e */ /* 0x010fc600000000ff */
[----:B------:R3:W-:Y:S04]  /*9e80*/  STS [R252+0x4000], R2 ;  /* 0x00400002fc007388 */ /* 0x0007e80000000800 */
[----:B------:R4:W-:Y:S01]  /*9e90*/  STS [R252+0x4200], R0 ;  /* 0x00420000fc007388 */ /* 0x0009e20000000800 */
[----:B-1----:R-:W-:Y:S02]  /*9ea0*/  F2FP.PACK_AB R3, R75, R74 ;  /* 0x0000004a4b03723e */ /* 0x002fe400000000ff */
        /* <DEDUP_REMOVED lines=8> */
[----:B--2---:R-:W-:Y:S02]  /*9f30*/  F2FP.PACK_AB R4, R87, R86 ;  /* 0x000000565704723e */ /* 0x004fe400000000ff */
[----:B---3--:R-:W-:Y:S02]  /*9f40*/  F2FP.PACK_AB R2, R83, R82 ;  /* 0x000000525302723e */ /* 0x008fe400000000ff */
[----:B----4-:R-:W-:-:S05]  /*9f50*/  F2FP.PACK_AB R0, R85, R84 ;  /* 0x000000545500723e */ /* 0x010fca00000000ff */
[----:B------:R1:W-:Y:S04]  /*9f60*/  STS [R10+0x4080], R0 ;  /* 0x004080000a007388 */ /* 0x0003e80000000800 */
[----:B------:R2:W-:Y:S04]  /*9f70*/  STS [R10+0x4280], R4 ;  /* 0x004280040a007388 */ /* 0x0005e80000000800 */
[----:B------:R3:W-:Y:S04]  /*9f80*/  STS [R8+0x4000], R3 ;  /* 0x0040000308007388 */ /* 0x0007e80000000800 */
[----:B------:R4:W-:Y:S01]  /*9f90*/  STS [R8+0x4200], R2 ;  /* 0x0042000208007388 */ /* 0x0009e20000000800 */
[----:B-1----:R-:W-:-:S02]  /*9fa0*/  F2FP.PACK_AB R0, R51, R50 ;  /* 0x000000323300723e */ /* 0x002fc400000000ff */
[----:B--2---:R-:W-:-:S03]  /*9fb0*/  @P3 IADD3 R4, P0, R9, c[0x0][0x508], RZ ;  /* 0x0001420009043a10 */ /* 0x004fc60007f1e0ff */
[----:B------:R1:W-:Y:S01]  /*9fc0*/  STS [R10+0x5080], R0 ;  /* 0x005080000a007388 */ /* 0x0003e20000000800 */
[----:B---3--:R-:W-:Y:S02]  /*9fd0*/  F2FP.PACK_AB R3, R33, R32 ;  /* 0x000000202103723e */ /* 0x008fe400000000ff */
[----:B------:R-:W-:Y:S02]  /*9fe0*/  @P3 IADD3.X R5, R7, c[0x0][0x50c], RZ, P0, !PT ;  /* 0x0001430007053a10 */ /* 0x000fe400007fe4ff */
[----:B----4-:R-:W-:-:S05]  /*9ff0*/  F2FP.PACK_AB R2, R53, R52 ;  /* 0x000000343502723e */ /* 0x010fca00000000ff */
[----:B------:R2:W-:Y:S01]  /*a000*/  STS [R10+0x5280], R2 ;  /* 0x005280020a007388 */ /* 0x0005e20000000800 */
[----:B-1----:R-:W-:-:S05]  /*a010*/  F2FP.PACK_AB R0, R27, R26 ;  /* 0x0000001a1b00723e */ /* 0x002fca00000000ff */
[----:B------:R1:W-:Y:S04]  /*a020*/  STS [R8+0x5000], R0 ;  /* 0x0050000008007388 */ /* 0x0003e80000000800 */
[----:B------:R3:W-:Y:S04]  /*a030*/  STS [R8+0x5200], R3 ;  /* 0x0052000308007388 */ /* 0x0007e80000000800 */
[----:B------:R-:W-:Y:S01]  /*a040*/  BAR.SYNC.DEFER_BLOCKING 0x1, 0x80 ;  /* 0x0042000000007b1d */ /* 0x000fe20000010000 */
[----:B--2---:R-:W-:Y:S01]  /*a050*/  IADD3 R2, P1, R9, c[0x0][0x500], RZ ;  /* 0x0001400009027a10 */ /* 0x004fe20007f3e0ff */
[----:B-1----:R-:W-:-:S03]  /*a060*/  IMAD.MOV.U32 R0, RZ, RZ, RZ ;  /* 0x000000ffff007224 */ /* 0x002fc600078e00ff */
[----:B---3--:R-:W-:Y:S02]  /*a070*/  IADD3.X R3, R7, c[0x0][0x504], RZ, P1, !PT ;  /* 0x0001410007037a10 */ /* 0x008fe40000ffe4ff */
[C---:B------:R-:W-:Y:S01]  /*a080*/  ISETP.NE.AND P0, PT, R6.reuse, RZ, PT ;  /* 0x000000ff0600720c */ /* 0x040fe20003f05270 */
[----:B------:R1:W5:Y:S04]  /*a090*/  @P3 LDG.E R11, [R4.64] ;  /* 0x00000006040b3981 */ /* 0x000368000c1e1900 */
[----:B------:R2:W5:Y:S01]  /*a0a0*/  @P2 LDG.E R0, [R2.64] ;  /* 0x0000000602002981 */ /* 0x000562000c1e1900 */
[----:B-1----:R-:W-:Y:S01]  /*a0b0*/  SEL R5, R6, c[0x0][0x3d4], P0 ;  /* 0x0000f50006057a07 */ /* 0x002fe20000000000 */
[----:B------:R-:W-:Y:S05]  /*a0c0*/  @P3 BRA `(.L_x_83) ;  /* 0x0000004000003947 */ /* 0x000fea0003800000 */
[----:B------:R-:W-:Y:S05]  /*a0d0*/  @!P2 BRA `(.L_x_83) ;  /* 0x000000300000a947 */ /* 0x000fea0003800000 */
[----:B------:R1:W3:Y:S04]  /*a0e0*/  LDG.E R4, [R2.64] ;  /* 0x0000000602047981 */ /* 0x0002e8000c1e1900 */
[----:B-12---:R-:W3:Y:S02]  /*a0f0*/  LDG.E R2, [R2.64+0x4] ;  /* 0x0000040602027981 */ /* 0x006ee4000c1e1900 */
[----:B---3-5:R-:W-:-:S02]  /*a100*/  IADD3 R11, -R4, R2, RZ ;  /* 0x00000002040b7210 */ /* 0x028fc40007ffe1ff */
.L_x_83:
[----:B------:R-:W3:Y:S04]  /*a110*/  LDL R8, [R1+0x94] ;  /* 0x0000940001087983 */ /* 0x000ee80000100800 */
[----:B------:R-:W4:Y:S04]  /*a120*/  LDL.LU R4, [R1+0x54] ;  /* 0x0000540001047983 */ /* 0x000f280000300800 */
[----:B--2---:R-:W2:Y:S04]  /*a130*/  LDL.LU R3, [R1+0x8] ;  /* 0x0000080001037983 */ /* 0x004ea80000300800 */
[----:B------:R-:W3:Y:S04]  /*a140*/  LDL R25, [R1+0x4] ;  /* 0x0000040001197983 */ /* 0x000ee80000100800 */
[----:B------:R-:W3:Y:S04]  /*a150*/  LDL R18, [R1+0x58] ;  /* 0x0000580001127983 */ /* 0x000ee80000100800 */
[----:B------:R-:W3:Y:S01]  /*a160*/  LDL R30, [R1+0x90] ;  /* 0x00009000011e7983 */ /* 0x000ee20000100800 */
[----:B------:R-:W-:Y:S01]  /*a170*/  IMAD.MOV.U32 R2, RZ, RZ, 0x368 ;  /* 0x00000368ff027424 */ /* 0x000fe200078e00ff */
[----:B------:R-:W-:-:S04]  /*a180*/  ISETP.GT.AND P3, PT, R5, 0x1, PT ;  /* 0x000000010500780c */ /* 0x000fc80003f64270 */
[----:B------:R-:W-:-:S04]  /*a190*/  SEL R2, R2, 0x328, P3 ;  /* 0x0000032802027807 */ /* 0x000fc80001800000 */
[----:B------:R1:W4:Y:S08]  /*a1a0*/  LDC.64 R6, c[0x0][R2+0x170] ;  /* 0x00005c0002067b82 */ /* 0x0003300000000a00 */
[----:B------:R1:W2:Y:S08]  /*a1b0*/  LDC.64 R14, c[0x0][R2+0x168] ;  /* 0x00005a00020e7b82 */ /* 0x0002b00000000a00 */
[----:B------:R1:W2:Y:S08]  /*a1c0*/  LDC.64 R16, c[0x0][R2+0x178] ;  /* 0x00005e0002107b82 */ /* 0x0002b00000000a00 */
[----:B------:R1:W2:Y:S01]  /*a1d0*/  LDC.64 R20, c[0x0][R2+0x160] ;  /* 0x0000580002147b82 */ /* 0x0002a20000000a00 */
[----:B------:R-:W-:-:S04]  /*a1e0*/  ISETP.NE.U32.AND P0, PT, RZ, c[0x0][0x500], PT ;  /* 0x00014000ff007a0c */ /* 0x000fc80003f05070 */
[----:B------:R-:W-:Y:S01]  /*a1f0*/  ISETP.NE.AND.EX P0, PT, RZ, c[0x0][0x504], PT, P0 ;  /* 0x00014100ff007a0c */ /* 0x000fe20003f05300 */
[----:B-1----:R-:W-:-:S05]  /*a200*/  IMAD.MOV.U32 R2, RZ, RZ, c[0x0][0x4e8] ;  /* 0x00013a00ff027624 */ /* 0x002fca00078e00ff */
[----:B------:R-:W-:Y:S02]  /*a210*/  ISETP.NE.AND P2, PT, R2, 0x1, PT ;  /* 0x000000010200780c */ /* 0x000fe40003f45270 */
[----:B------:R-:W-:Y:S01]  /*a220*/  SEL R2, R250, RZ, !P0 ;  /* 0x000000fffa027207 */ /* 0x000fe20004000000 */
[----:B------:R-:W1:Y:S02]  /*a230*/  S2R R31, SR_TID.X ;  /* 0x00000000001f7919 */ /* 0x000e640000002100 */
[----:B-1----:R-:W-:-:S04]  /*a240*/  SHF.R.S32.HI R29, RZ, 0x1f, R31 ;  /* 0x0000001fff1d7819 */ /* 0x002fc8000001141f */
[----:B------:R-:W-:-:S04]  /*a250*/  LEA.HI R29, R29, R31, RZ, 0x5 ;  /* 0x0000001f1d1d7211 */ /* 0x000fc800078f28ff */
[----:B------:R-:W-:-:S05]  /*a260*/  LOP3.LUT R29, R29, 0xffffffe0, RZ, 0xc0, !PT ;  /* 0xffffffe01d1d7812 */ /* 0x000fca00078ec0ff */
[----:B------:R-:W-:Y:S01]  /*a270*/  IMAD.IADD R29, R31, 0x1, -R29 ;  /* 0x000000011f1d7824 */ /* 0x000fe200078e0a1d */
[----:B----4-:R-:W-:Y:S01]  /*a280*/  SEL R5, R4, RZ, !P0 ;  /* 0x000000ff04057207 */ /* 0x010fe20004000000 */
[----:B------:R-:W-:Y:S01]  /*a290*/  IMAD R4, R7, R2, RZ ;  /* 0x0000000207047224 */ /* 0x000fe200078e02ff */
[----:B--2---:R-:W-:-:S03]  /*a2a0*/  LOP3.LUT R3, R3, 0xffff, RZ, 0xc0, !PT ;  /* 0x0000ffff03037812 */ /* 0x004fc600078ec0ff */
[----:B------:R-:W-:Y:S02]  /*a2b0*/  IMAD R13, R6, R5, R4 ;  /* 0x00000005060d7224 */ /* 0x000fe400078e0204 */
[----:B---3--:R-:W-:-:S04]  /*a2c0*/  IMAD R10, R25, 0x80, R8 ;  /* 0x00000080190a7824 */ /* 0x008fc800078e0208 */
[----:B------:R-:W-:-:S04]  /*a2d0*/  @P2 IMAD.HI.U32 R5, R10, c[0x0][0x4ec], RZ ;  /* 0x00013b000a052a27 */ /* 0x000fc800078e00ff */
[----:B------:R-:W-:-:S04]  /*a2e0*/  IMAD.WIDE.U32 R6, R6, R2, RZ ;  /* 0x0000000206067225 */ /* 0x000fc800078e00ff */
[----:B------:R-:W-:-:S04]  /*a2f0*/  IMAD.WIDE.U32 R8, R14, R3, RZ ;  /* 0x000000030e087225 */ /* 0x000fc800078e00ff */
[----:B------:R-:W-:Y:S01]  /*a300*/  IMAD.MOV.U32 R4, RZ, RZ, R10 ;  /* 0x000000ffff047224 */ /* 0x000fe200078e000a */
[----:B------:R-:W-:Y:S01]  /*a310*/  @P2 SHF.R.U32.HI R4, RZ, c[0x0][0x4f0], R5 ;  /* 0x00013c00ff042a19 */ /* 0x000fe20000011605 */
[----:B------:R-:W-:Y:S01]  /*a320*/  IMAD R12, R15, R3, RZ ;  /* 0x000000030f0c7224 */ /* 0x000fe200078e02ff */
[----:B------:R-:W-:Y:S02]  /*a330*/  SEL R5, R18, RZ, P3 ;  /* 0x000000ff12057207 */ /* 0x000fe40001800000 */
[----:B-----5:R-:W-:Y:S01]  /*a340*/  IADD3 R14, P1, P0, R6, R8, R0 ;  /* 0x00000008060e7210 */ /* 0x020fe2000783e000 */
[----:B------:R-:W-:Y:S01]  /*a350*/  IMAD.IADD R8, R9, 0x1, R12 ;  /* 0x0000000109087824 */ /* 0x000fe200078e020c */
[----:B------:R-:W-:Y:S01]  /*a360*/  SHF.R.S32.HI R18, RZ, 0x1f, R0 ;  /* 0x0000001fff127819 */ /* 0x000fe20000011400 */
[----:B------:R-:W-:Y:S02]  /*a370*/  IMAD.IADD R13, R7, 0x1, R13 ;  /* 0x00000001070d7824 */ /* 0x000fe400078e020d */
[----:B------:R-:W-:-:S02]  /*a380*/  IMAD.MOV R9, RZ, RZ, -R4 ;  /* 0x000000ffff097224 */ /* 0x000fc400078e0a04 */
[-C--:B------:R-:W-:Y:S02]  /*a390*/  IMAD R12, R17, R5.reuse, RZ ;  /* 0x00000005110c7224 */ /* 0x080fe400078e02ff */
[----:B------:R-:W-:Y:S01]  /*a3a0*/  IMAD.WIDE.U32 R6, R16, R5, RZ ;  /* 0x0000000510067225 */ /* 0x000fe200078e00ff */
[----:B------:R-:W-:-:S03]  /*a3b0*/  IADD3.X R13, R13, R8, R18, P1, P0 ;  /* 0x000000080d0d7210 */ /* 0x000fc60000fe0412 */
[----:B------:R-:W-:Y:S01]  /*a3c0*/  IMAD R5, R9, c[0x0][0x4e8], R10 ;  /* 0x00013a0009057a24 */ /* 0x000fe200078e020a */
[----:B------:R-:W-:Y:S01]  /*a3d0*/  IADD3 R6, P1, P0, R4, R14, R6 ;  /* 0x0000000e04067210 */ /* 0x000fe2000783e006 */
[----:B------:R-:W-:Y:S01]  /*a3e0*/  IMAD.IADD R12, R7, 0x1, R12 ;  /* 0x00000001070c7824 */ /* 0x000fe200078e020c */
[----:B------:R-:W-:Y:S01]  /*a3f0*/  SHF.R.S32.HI R7, RZ, 0x1f, R4 ;  /* 0x0000001fff077819 */ /* 0x000fe20000011404 */
[----:B------:R-:W-:Y:S01]  /*a400*/  IMAD R4, R21, R5, RZ ;  /* 0x0000000515047224 */ /* 0x000fe200078e02ff */
[----:B------:R-:W-:Y:S02]  /*a410*/  SHF.R.S32.HI R8, RZ, 0x1f, R5 ;  /* 0x0000001fff087819 */ /* 0x000fe40000011405 */
[----:B------:R-:W-:Y:S01]  /*a420*/  IADD3.X R7, R7, R13, R12, P1, P0 ;  /* 0x0000000d07077210 */ /* 0x000fe20000fe040c */
[----:B------:R-:W-:Y:S02]  /*a430*/  IMAD.MOV.U32 R9, RZ, RZ, c[0x0][0x4a8] ;  /* 0x00012a00ff097624 */ /* 0x000fe400078e00ff */
[----:B------:R-:W-:-:S02]  /*a440*/  IMAD R8, R20, R8, R4 ;  /* 0x0000000814087224 */ /* 0x000fc400078e0204 */
[----:B------:R-:W-:Y:S01]  /*a450*/  IMAD.WIDE.U32 R4, R20, R5, R6 ;  /* 0x0000000514047225 */ /* 0x000fe200078e0006 */
[----:B------:R-:W-:-:S03]  /*a460*/  SEL R6, R9, c[0x0][0x450], P3 ;  /* 0x0001140009067a07 */ /* 0x000fc60001800000 */
[----:B------:R-:W-:Y:S01]  /*a470*/  IMAD.MOV.U32 R7, RZ, RZ, c[0x0][0x4ac] ;  /* 0x00012b00ff077624 */ /* 0x000fe200078e00ff */
[----:B------:R-:W-:Y:S01]  /*a480*/  LEA R6, P0, R4, R6, 0x2 ;  /* 0x0000000604067211 */ /* 0x000fe200078010ff */
[----:B------:R-:W-:-:S03]  /*a490*/  IMAD.IADD R5, R5, 0x1, R8 ;  /* 0x0000000105057824 */ /* 0x000fc600078e0208 */
[----:B------:R-:W-:-:S04]  /*a4a0*/  SEL R7, R7, c[0x0][0x454], P3 ;  /* 0x0001150007077a07 */ /* 0x000fc80001800000 */
[----:B------:R-:W-:Y:S01]  /*a4b0*/  LEA.HI.X R5, R4, R7, R5, 0x2, P0 ;  /* 0x0000000704057211 */ /* 0x000fe200000f1405 */
[----:B------:R-:W-:Y:S04]  /*a4c0*/  SHFL.IDX PT, R14, R6, RZ, 0x1c1f ;  /* 0x001c1fff060e7589 */ /* 0x000fe800000e0000 */
[----:B------:R-:W1:Y:S04]  /*a4d0*/  SHFL.IDX PT, R15, R5, RZ, 0x1c1f ;  /* 0x001c1fff050f7589 */ /* 0x000e6800000e0000 */
[----:B------:R-:W-:Y:S04]  /*a4e0*/  SHFL.IDX PT, R12, R6, 0x1, 0x1c1f ;  /* 0x003c1f00060c7f89 */ /* 0x000fe800000e0000 */
[----:B------:R-:W2:Y:S04]  /*a4f0*/  SHFL.IDX PT, R13, R5, 0x1, 0x1c1f ;  /* 0x003c1f00050d7f89 */ /* 0x000ea800000e0000 */
[----:B------:R-:W-:Y:S04]  /*a500*/  SHFL.IDX PT, R8, R6, 0x2, 0x1c1f ;  /* 0x005c1f0006087f89 */ /* 0x000fe800000e0000 */
[----:B------:R-:W3:Y:S04]  /*a510*/  SHFL.IDX PT, R9, R5, 0x2, 0x1c1f ;  /* 0x005c1f0005097f89 */ /* 0x000ee800000e0000 */
[----:B------:R4:W-:Y:S01]  /*a520*/  SHFL.IDX PT, R7, R5, 0x3, 0x1c1f ;  /* 0x007c1f0005077f89 */ /* 0x0009e200000e0000 */
[----:B------:R-:W-:-:S03]  /*a530*/  IMAD R4, R11, c[0x0][0x4e8], RZ ;  /* 0x00013a000b047a24 */ /* 0x000fc600078e02ff */
[----:B------:R-:W1:Y:S01]  /*a540*/  SHFL.IDX PT, R6, R6, 0x3, 0x1c1f ;  /* 0x007c1f0006067f89 */ /* 0x000e6200000e0000 */
[----:B------:R-:W-:Y:S01]  /*a550*/  LOP3.LUT P0, RZ, R29, 0x3, RZ, 0xc0, !PT ;  /* 0x000000031dff7812 */ /* 0x000fe2000780c0ff */
[----:B----4-:R-:W-:-:S05]  /*a560*/  IMAD R5, R25, 0x80, R30 ;  /* 0x0000008019057824 */ /* 0x010fca00078e021e */
[C---:B------:R-:W-:Y:S02]  /*a570*/  IADD3 R17, R5.reuse, 0x8, RZ ;  /* 0x0000000805117810 */ /* 0x040fe40007ffe0ff */
[C---:B------:R-:W-:Y:S02]  /*a580*/  IADD3 R16, R5.reuse, 0x40, RZ ;  /* 0x0000004005107810 */ /* 0x040fe40007ffe0ff */
[C---:B------:R-:W-:Y:S02]  /*a590*/  IADD3 R11, R5.reuse, 0x48, RZ ;  /* 0x00000048050b7810 */ /* 0x040fe40007ffe0ff */
[-C--:B------:R-:W-:Y:S02]  /*a5a0*/  ISETP.GE.OR P5, PT, R5, R4.reuse, P0 ;  /* 0x000000040500720c */ /* 0x080fe400007a6670 */
[-C--:B------:R-:W-:Y:S02]  /*a5b0*/  ISETP.GE.OR P4, PT, R17, R4.reuse, P0 ;  /* 0x000000041100720c */ /* 0x080fe40000786670 */
[----:B------:R-:W-:-:S02]  /*a5c0*/  ISETP.GE.OR P1, PT, R16, R4, P0 ;  /* 0x000000041000720c */ /* 0x000fc40000726670 */
[----:B------:R-:W-:-:S07]  /*a5d0*/  ISETP.GE.OR P0, PT, R11, R4, P0 ;  /* 0x000000040b00720c */ /* 0x000fce0000706670 */
[----:B-1----:R1:W-:Y:S01]  /*a5e0*/  @!P5 ST.E [R14.64], R22 ;  /* 0x000000160e00d985 */ /* 0x0023e2000c101906 */
[----:B------:R-:W-:-:S03]  /*a5f0*/  ISETP.GE.AND P5, PT, R11, R4, PT ;  /* 0x000000040b00720c */ /* 0x000fc60003fa6270 */
[----:B--2---:R1:W-:Y:S01]  /*a600*/  @!P4 ST.E [R12.64], R23 ;  /* 0x000000170c00c985 */ /* 0x0043e2000c101906 */
[----:B------:R-:W-:-:S03]  /*a610*/  ISETP.GE.AND P4, PT, R16, R4, PT ;  /* 0x000000041000720c */ /* 0x000fc60003f86270 */
[----:B---3--:R1:W-:Y:S01]  /*a620*/  @!P1 ST.E [R8.64], R24 ;  /* 0x0000001808009985 */ /* 0x0083e2000c101906 */
[----:B------:R-:W-:-:S03]  /*a630*/  ISETP.GE.AND P1, PT, R5, R4, PT ;  /* 0x000000040500720c */ /* 0x000fc60003f26270 */
[----:B------:R1:W-:Y:S01]  /*a640*/  @!P0 ST.E [R6.64], R19 ;  /* 0x0000001306008985 */ /* 0x0003e2000c101906 */
[----:B------:R-:W-:Y:S01]  /*a650*/  ISETP.GE.AND P0, PT, R17, R4, PT ;  /* 0x000000041100720c */ /* 0x000fe20003f06270 */
[----:B------:R-:W-:Y:S05]  /*a660*/  @P3 BRA `(.L_x_84) ;  /* 0x000008b000003947 */ /* 0x000fea0003800000 */
[----:B------:R-:W2:Y:S01]  /*a670*/  LDL R20, [R1+0x5c] ;  /* 0x00005c0001147983 */ /* 0x000ea20000100800 */
[----:B------:R-:W-:Y:S01]  /*a680*/  IMAD R5, R18, c[0x0][0x3a0], RZ ;  /* 0x0000e80012057a24 */ /* 0x000fe200078e02ff */
[----:B-1----:R-:W-:Y:S01]  /*a690*/  LEA R8, R235, R238, 0x5 ;  /* 0x000000eeeb087211 */ /* 0x002fe200078e28ff */
[----:B------:R-:W-:-:S03]  /*a6a0*/  IMAD.WIDE.U32 R6, R0, c[0x0][0x3a0], RZ ;  /* 0x0000e80000067a25 */ /* 0x000fc600078e00ff */
[----:B------:R-:W-:Y:S01]  /*a6b0*/  LEA R8, R25, R8, 0x7 ;  /* 0x0000000819087211 */ /* 0x000fe200078e38ff */
[----:B------:R-:W-:-:S03]  /*a6c0*/  IMAD R0, R0, c[0x0][0x3a4], R5 ;  /* 0x0000e90000007a24 */ /* 0x000fc600078e0205 */
[----:B------:R-:W-:Y:S01]  /*a6d0*/  MOV R5, R8 ;  /* 0x0000000800057202 */ /* 0x000fe20000000f00 */
[----:B------:R-:W-:Y:S01]  /*a6e0*/  @P2 IMAD.HI.U32 R9, R8, c[0x0][0x4ec], RZ ;  /* 0x00013b0008092a27 */ /* 0x000fe200078e00ff */
[----:B------:R-:W-:Y:S02]  /*a6f0*/  IADD3 R7, R7, R0, RZ ;  /* 0x0000000007077210 */ /* 0x000fe40007ffe0ff */
[----:B------:R-:W-:Y:S02]  /*a700*/  SHF.R.S32.HI R0, RZ, 0x1f, R2 ;  /* 0x0000001fff007819 */ /* 0x000fe40000011402 */
[----:B------:R-:W-:Y:S01]  /*a710*/  @P2 SHF.R.U32.HI R5, RZ, c[0x0][0x4f0], R9 ;  /* 0x00013c00ff052a19 */ /* 0x000fe20000011609 */
[----:B------:R-:W-:-:S04]  /*a720*/  IMAD.WIDE.U32 R6, R3, c[0x0][0x3e8], R6 ;  /* 0x0000fa0003067a25 */ /* 0x000fc800078e0006 */
[----:B------:R-:W-:Y:S02]  /*a730*/  IMAD R7, R3, c[0x0][0x3ec], R7 ;  /* 0x0000fb0003077a24 */ /* 0x000fe400078e0207 */
[----:B------:R-:W-:-:S04]  /*a740*/  IMAD R3, R0, c[0x0][0x3f0], RZ ;  /* 0x0000fc0000037a24 */ /* 0x000fc800078e02ff */
[C---:B------:R-:W-:Y:S02]  /*a750*/  IMAD R9, R2.reuse, c[0x0][0x3f4], R3 ;  /* 0x0000fd0002097a24 */ /* 0x040fe400078e0203 */
[----:B------:R-:W-:Y:S01]  /*a760*/  IMAD.WIDE.U32 R2, R2, c[0x0][0x3f0], R6 ;  /* 0x0000fc0002027a25 */ /* 0x000fe200078e0006 */
[----:B------:R-:W-:-:S04]  /*a770*/  SHF.R.S32.HI R6, RZ, 0x1f, R5 ;  /* 0x0000001fff067819 */ /* 0x000fc80000011405 */
[----:B------:R-:W-:Y:S01]  /*a780*/  IADD3 R3, R3, R9, RZ ;  /* 0x0000000903037210 */ /* 0x000fe20007ffe0ff */
[----:B------:R-:W-:-:S04]  /*a790*/  IMAD R6, R6, c[0x0][0x3e0], RZ ;  /* 0x0000f80006067a24 */ /* 0x000fc800078e02ff */
[C---:B------:R-:W-:Y:S02]  /*a7a0*/  IMAD R6, R5.reuse, c[0x0][0x3e4], R6 ;  /* 0x0000f90005067a24 */ /* 0x040fe400078e0206 */
[----:B------:R-:W-:-:S05]  /*a7b0*/  IMAD.WIDE.U32 R2, R5, c[0x0][0x3e0], R2 ;  /* 0x0000f80005027a25 */ /* 0x000fca00078e0002 */
[----:B------:R-:W-:Y:S02]  /*a7c0*/  IADD3 R3, R3, R6, RZ ;  /* 0x0000000603037210 */ /* 0x000fe40007ffe0ff */
[----:B--2---:R-:W-:-:S05]  /*a7d0*/  SHF.L.U32 R0, R20, 0x1, RZ ;  /* 0x0000000114007819 */ /* 0x004fca00000006ff */
[----:B------:R-:W1:Y:S04]  /*a7e0*/  LDS.128 R24, [R0+0x80] ;  /* 0x0000800000187984 */ /* 0x000e680000000c00 */
[----:B------:R-:W2:Y:S04]  /*a7f0*/  LDS.128 R40, [R0+0x880] ;  /* 0x0008800000287984 */ /* 0x000ea80000000c00 */
[----:B------:R-:W3:Y:S04]  /*a800*/  LDS.128 R52, [R0+0x1080] ;  /* 0x0010800000347984 */ /* 0x000ee80000000c00 */
[----:B------:R-:W4:Y:S04]  /*a810*/  LDS.128 R64, [R0+0x1880] ;  /* 0x0018800000407984 */ /* 0x000f280000000c00 */
[----:B------:R-:W1:Y:S04]  /*a820*/  LDS.128 R20, [R0+0x2080] ;  /* 0x0020800000147984 */ /* 0x000e680000000c00 */
[----:B------:R-:W1:Y:S04]  /*a830*/  LDS.128 R36, [R0+0x2880] ;  /* 0x0028800000247984 */ /* 0x000e680000000c00 */
[----:B------:R-:W1:Y:S04]  /*a840*/  LDS.128 R48, [R0+0x3080] ;  /* 0x0030800000307984 */ /* 0x000e680000000c00 */
[----:B------:R-:W1:Y:S04]  /*a850*/  LDS.128 R60, [R0+0x3880] ;  /* 0x00388000003c7984 */ /* 0x000e680000000c00 */
[----:B------:R-:W1:Y:S04]  /*a860*/  LDS.128 R16, [R0+0x4080] ;  /* 0x0040800000107984 */ /* 0x000e680000000c00 */
[----:B------:R-:W1:Y:S04]  /*a870*/  LDS.128 R32, [R0+0x4880] ;  /* 0x0048800000207984 */ /* 0x000e680000000c00 */
[----:B------:R-:W1:Y:S04]  /*a880*/  LDS.128 R44, [R0+0x5080] ;  /* 0x00508000002c7984 */ /* 0x000e680000000c00 */
[----:B------:R5:W1:Y:S02]  /*a890*/  LDS.128 R56, [R0+0x5880] ;  /* 0x0058800000387984 */ /* 0x000a640000000c00 */
[----:B-----5:R-:W-:-:S05]  /*a8a0*/  IADD3 R0, -R5, RZ, RZ ;  /* 0x000000ff05007210 */ /* 0x020fca0007ffe1ff */
[----:B------:R-:W-:-:S04]  /*a8b0*/  IMAD R0, R0, c[0x0][0x4e8], R8 ;  /* 0x00013a0000007a24 */ /* 0x000fc800078e0208 */
[----:B------:R-:W-:Y:S01]  /*a8c0*/  IMAD.WIDE.U32 R2, R0, c[0x0][0x3d8], R2 ;  /* 0x0000f60000027a25 */ /* 0x000fe200078e0002 */
[----:B------:R-:W-:-:S04]  /*a8d0*/  SHF.R.S32.HI R5, RZ, 0x1f, R0 ;  /* 0x0000001fff057819 */ /* 0x000fc80000011400 */
[----:B------:R-:W-:Y:S01]  /*a8e0*/  LEA R12, P0, R2, c[0x0][0x380], 0x1 ;  /* 0x0000e000020c7a11 */ /* 0x000fe200078008ff */
[----:B------:R-:W-:-:S04]  /*a8f0*/  IMAD R5, R5, c[0x0][0x3d8], RZ ;  /* 0x0000f60005057a24 */ /* 0x000fc800078e02ff */
[----:B------:R-:W-:-:S05]  /*a900*/  IMAD R0, R0, c[0x0][0x3dc], R5 ;  /* 0x0000f70000007a24 */ /* 0x000fca00078e0205 */
[----:B------:R-:W-:-:S04]  /*a910*/  IADD3 R0, R3, R0, RZ ;  /* 0x0000000003007210 */ /* 0x000fc80007ffe0ff */
[----:B------:R-:W-:Y:S01]  /*a920*/  LEA.HI.X R10, R2, c[0x0][0x384], R0, 0x1, P0 ;  /* 0x0000e100020a7a11 */ /* 0x000fe200000f0c00 */
[----:B------:R-:W-:Y:S05]  /*a930*/  BRA.DIV ~URZ, `(.L_x_85) ;  /* 0x000048c27f007947 */ /* 0x000fea000b800000 */
[----:B-1234-:R1:W2:Y:S02]  /*a940*/  SHFL.IDX PT, R5, R10, RZ, 0x1c1f ;  /* 0x001c1fff0a057589 */ /* 0x01e2a400000e0000 */
.L_x_168:
[----:B------:R-:W-:Y:S05]  /*a950*/  BRA.DIV ~URZ, `(.L_x_86) ;  /* 0x000049127f007947 */ /* 0x000fea000b800000 */
[----:B------:R3:W4:Y:S02]  /*a960*/  SHFL.IDX PT, R0, R12, RZ, 0x1c1f ;  /* 0x001c1fff0c007589 */ /* 0x00072400000e0000 */
.L_x_169:
[----:B------:R-:W5:Y:S01]  /*a970*/  LDL.LU R2, [R1+0x4] ;  /* 0x0000040001027983 */ /* 0x000f620000300800 */
[----:B------:R-:W-:Y:S01]  /*a980*/  BSSY B0, `(.L_x_87) ;  /* 0x0000013000007945 */ /* 0x000fe20003800000 */
[----:B-----5:R-:W-:-:S04]  /*a990*/  LEA R11, R2, R238, 0x7 ;  /* 0x000000ee020b7211 */ /* 0x020fc800078e38ff */
[----:B------:R-:W-:-:S13]  /*a9a0*/  ISETP.GE.AND P0, PT, R11, R4, PT ;  /* 0x000000040b00720c */ /* 0x000fda0003f06270 */
[----:B------:R-:W-:Y:S05]  /*a9b0*/  @P0 BRA `(.L_x_88) ;  /* 0x000000f000000947 */ /* 0x000fea0003800000 */
[----:B------:R-:W-:Y:S02]  /*a9c0*/  ISETP.GE.AND P5, PT, R204, c[0x0][0x3c8], PT ;  /* 0x0000f200cc007a0c */ /* 0x000fe40003fa6270 */
[----:B------:R-:W-:Y:S02]  /*a9d0*/  ISETP.GE.AND P4, PT, R236, c[0x0][0x3c8], PT ;  /* 0x0000f200ec007a0c */ /* 0x000fe40003f86270 */
[----:B------:R-:W-:Y:S02]  /*a9e0*/  ISETP.GE.AND P3, PT, R237, c[0x0][0x3c8], PT ;  /* 0x0000f200ed007a0c */ /* 0x000fe40003f66270 */
[----:B------:R-:W-:Y:S02]  /*a9f0*/  SHF.R.S32.HI R15, RZ, 0x1f, R204 ;  /* 0x0000001fff0f7819 */ /* 0x000fe400000114cc */
[----:B------:R-:W-:Y:S02]  /*aa00*/  SHF.R.S32.HI R14, RZ, 0x1f, R236 ;  /* 0x0000001fff0e7819 */ /* 0x000fe400000114ec */
[----:B------:R-:W-:-:S03]  /*aa10*/  SHF.R.S32.HI R13, RZ, 0x1f, R237 ;  /* 0x0000001fff0d7819 */ /* 0x000fc600000114ed */
[-C--:B----4-:R-:W-:Y:S02]  /*aa20*/  @!P5 LEA R8, P2, R204, R0.reuse, 0x1 ;  /* 0x00000000cc08d211 */ /* 0x090fe400078408ff */
[-C--:B------:R-:W-:Y:S02]  /*aa30*/  @!P4 LEA R6, P1, R236, R0.reuse, 0x1 ;  /* 0x00000000ec06c211 */ /* 0x080fe400078208ff */
[C---:B------:R-:W-:Y:S02]  /*aa40*/  @!P3 LEA R2, P0, R237.reuse, R0, 0x1 ;  /* 0x00000000ed02b211 */ /* 0x040fe400078008ff */
[-C--:B--2---:R-:W-:Y:S02]  /*aa50*/  @!P5 LEA.HI.X R9, R204, R5.reuse, R15, 0x1, P2 ;  /* 0x00000005cc09d211 */ /* 0x084fe400010f0c0f */
[-C--:B------:R-:W-:Y:S02]  /*aa60*/  @!P4 LEA.HI.X R7, R236, R5.reuse, R14, 0x1, P1 ;  /* 0x00000005ec07c211 */ /* 0x080fe400008f0c0e */
[----:B------:R-:W-:Y:S01]  /*aa70*/  @!P3 LEA.HI.X R3, R237, R5, R13, 0x1, P0 ;  /* 0x00000005ed03b211 */ /* 0x000fe200000f0c0d */
[----:B------:R2:W-:Y:S04]  /*aa80*/  @!P5 ST.E.128 [R8.64], R24 ;  /* 0x000000180800d985 */ /* 0x0005e8000c101d06 */
[----:B------:R2:W-:Y:S04]  /*aa90*/  @!P4 ST.E.128 [R6.64], R20 ;  /* 0x000000140600c985 */ /* 0x0005e8000c101d06 */
[----:B------:R2:W-:Y:S02]  /*aaa0*/  @!P3 ST.E.128 [R2.64], R16 ;  /* 0x000000100200b985 */ /* 0x0005e4000c101d06 */
.L_x_88:
[----:B------:R-:W-:Y:S05]  /*aab0*/  BSYNC B0 ;  /* 0x0000000000007941 */ /* 0x000fea0003800000 */
.L_x_87:
[----:B------:R-:W-:Y:S05]  /*aac0*/  BRA.DIV ~URZ, `(.L_x_89) ;  /* 0x000048127f007947 */ /* 0x000fea000b800000 */
[----:B--2---:R2:W1:Y:S04]  /*aad0*/  SHFL.IDX PT, R5, R10, 0x1, 0x1c1f ;  /* 0x003c1f000a057f89 */ /* 0x00446800000e0000 */
[----:B----4-:R2:W4:Y:S02]  /*aae0*/  SHFL.IDX PT, R0, R12, 0x1, 0x1c1f ;  /* 0x003c1f000c007f89 */ /* 0x01052400000e0000 */
.L_x_170:
[----:B------:R-:W-:Y:S01]  /*aaf0*/  IADD3 R2, R11, 0x20, RZ ;  /* 0x000000200b027810 */ /* 0x000fe20007ffe0ff */
[----:B------:R-:W-:Y:S03]  /*ab00*/  BSSY B0, `(.L_x_90) ;  /* 0x0000012000007945 */ /* 0x000fe60003800000 */
        /* <DEDUP_REMOVED lines=11> */
[-C--:B-1----:R-:W-:Y:S02]  /*abc0*/  @!P2 LEA.HI.X R9, R204, R5.reuse, R15, 0x1, P5 ;  /* 0x00000005cc09a211 */ /* 0x082fe400028f0c0f */
[-C--:B------:R-:W-:Y:S02]  /*abd0*/  @!P1 LEA.HI.X R7, R236, R5.reuse, R14, 0x1, P4 ;  /* 0x00000005ec079211 */ /* 0x080fe400020f0c0e */
[----:B------:R-:W-:Y:S01]  /*abe0*/  @!P0 LEA.HI.X R3, R237, R5, R13, 0x1, P3 ;  /* 0x00000005ed038211 */ /* 0x000fe200018f0c0d */
[----:B------:R1:W-:Y:S04]  /*abf0*/  @!P2 ST.E.128 [R8.64], R40 ;  /* 0x000000280800a985 */ /* 0x0003e8000c101d06 */
[----:B------:R1:W-:Y:S04]  /*ac00*/  @!P1 ST.E.128 [R6.64], R36 ;  /* 0x0000002406009985 */ /* 0x0003e8000c101d06 */
[----:B------:R1:W-:Y:S02]  /*ac10*/  @!P0 ST.E.128 [R2.64], R32 ;  /* 0x0000002002008985 */ /* 0x0003e4000c101d06 */
.L_x_91:
[----:B------:R-:W-:Y:S05]  /*ac20*/  BSYNC B0 ;  /* 0x0000000000007941 */ /* 0x000fea0003800000 */
.L_x_90:
[----:B------:R-:W-:Y:S05]  /*ac30*/  BRA.DIV ~URZ, `(.L_x_92) ;  /* 0x000047727f007947 */ /* 0x000fea000b800000 */
[----:B-1----:R1:W2:Y:S02]  /*ac40*/  SHFL.IDX PT, R5, R10, 0x2, 0x1c1f ;  /* 0x005c1f000a057f89 */ /* 0x0022a400000e0000 */
.L_x_171:
[----:B------:R-:W-:Y:S05]  /*ac50*/  BRA.DIV ~URZ, `(.L_x_93) ;  /* 0x000047c27f007947 */ /* 0x000fea000b800000 */
[----:B----4-:R4:W1:Y:S02]  /*ac60*/  SHFL.IDX PT, R0, R12, 0x2, 0x1c1f ;  /* 0x005c1f000c007f89 */ /* 0x01086400000e0000 */
.L_x_172:
        /* <DEDUP_REMOVED lines=10> */
[-C--:B-1----:R-:W-:Y:S02]  /*ad10*/  @!P2 LEA R8, P5, R204, R0.reuse, 0x1 ;  /* 0x00000000cc08a211 */ /* 0x082fe400078a08ff */
        /* <DEDUP_REMOVED lines=8> */
.L_x_95:
[----:B------:R-:W-:Y:S05]  /*ada0*/  BSYNC B0 ;  /* 0x0000000000007941 */ /* 0x000fea0003800000 */
.L_x_94:
[----:B------:R-:W-:Y:S05]  /*adb0*/  BRA.DIV ~URZ, `(.L_x_96) ;  /* 0x000046d27f007947 */ /* 0x000fea000b800000 */
[----:B-1----:R1:W3:Y:S04]  /*adc0*/  SHFL.IDX PT, R6, R10, 0x3, 0x1c1f ;  /* 0x007c1f000a067f89 */ /* 0x0022e800000e0000 */
[----:B------:R1:W4:Y:S02]  /*add0*/  SHFL.IDX PT, R0, R12, 0x3, 0x1c1f ;  /* 0x007c1f000c007f89 */ /* 0x00032400000e0000 */
.L_x_173:
[----:B------:R-:W-:-:S04]  /*ade0*/  IADD3 R2, R11, 0x60, RZ ;  /* 0x000000600b027810 */ /* 0x000fc80007ffe0ff */
[----:B------:R-:W-:-:S13]  /*adf0*/  ISETP.GE.AND P0, PT, R2, R4, PT ;  /* 0x000000040200720c */ /* 0x000fda0003f06270 */
[----:B------:R-:W-:Y:S05]  /*ae00*/  @P0 BRA `(.L_x_97) ;  /* 0x000023c000000947 */ /* 0x000fea0003800000 */
[----:B------:R-:W-:Y:S02]  /*ae10*/  ISETP.GE.AND P1, PT, R204, c[0x0][0x3c8], PT ;  /* 0x0000f200cc007a0c */ /* 0x000fe40003f26270 */
[----:B------:R-:W-:Y:S02]  /*ae20*/  ISETP.GE.AND P0, PT, R236, c[0x0][0x3c8], PT ;  /* 0x0000f200ec007a0c */ /* 0x000fe40003f06270 */
[----:B------:R-:W-:Y:S02]  /*ae30*/  SHF.R.S32.HI R8, RZ, 0x1f, R204 ;  /* 0x0000001fff087819 */ /* 0x000fe400000114cc */
[----:B------:R-:W-:-:S07]  /*ae40*/  SHF.R.S32.HI R7, RZ, 0x1f, R236 ;  /* 0x0000001fff077819 */ /* 0x000fce00000114ec */
[-C--:B----4-:R-:W-:Y:S02]  /*ae50*/  @!P1 LEA R4, P3, R204, R0.reuse, 0x1 ;  /* 0x00000000cc049211 */ /* 0x090fe400078608ff */
[----:B------:R-:W-:Y:S02]  /*ae60*/  @!P0 LEA R2, P2, R236, R0, 0x1 ;  /* 0x00000000ec028211 */ /* 0x000fe400078408ff */
[-C--:B--23--:R-:W-:Y:S02]  /*ae70*/  @!P1 LEA.HI.X R5, R204, R6.reuse, R8, 0x1, P3 ;  /* 0x00000006cc059211 */ /* 0x08cfe400018f0c08 */
[----:B------:R-:W-:-:S03]  /*ae80*/  @!P0 LEA.HI.X R3, R236, R6, R7, 0x1, P2 ;  /* 0x00000006ec038211 */ /* 0x000fc600010f0c07 */
[----:B------:R2:W-:Y:S04]  /*ae90*/  @!P1 ST.E.128 [R4.64], R64 ;  /* 0x0000004004009985 */ /* 0x0005e8000c101d06 */
[----:B------:R2:W-:Y:S01]  /*aea0*/  @!P0 ST.E.128 [R2.64], R60 ;  /* 0x0000003c02008985 */ /* 0x0005e2000c101d06 */
[----:B------:R-:W-:-:S13]  /*aeb0*/  ISETP.GE.AND P0, PT, R237, c[0x0][0x3c8], PT ;  /* 0x0000f200ed007a0c */ /* 0x000fda0003f06270 */
[----:B------:R-:W-:Y:S05]  /*aec0*/  @P0 BRA `(.L_x_97) ;  /* 0x0000230000000947 */ /* 0x000fea0003800000 */
[----:B------:R-:W-:Y:S02]  /*aed0*/  SHF.R.S32.HI R7, RZ, 0x1f, R237 ;  /* 0x0000001fff077819 */ /* 0x000fe400000114ed */
[----:B--2---:R-:W-:-:S04]  /*aee0*/  LEA R2, P0, R237, R0, 0x1 ;  /* 0x00000000ed027211 */ /* 0x004fc800078008ff */
[----:B------:R-:W-:-:S05]  /*aef0*/  LEA.HI.X R3, R237, R6, R7, 0x1, P0 ;  /* 0x00000006ed037211 */ /* 0x000fca00000f0c07 */
[----:B------:R2:W-:Y:S01]  /*af00*/  ST.E.128 [R2.64], R56 ;  /* 0x0000003802007985 */ /* 0x0005e2000c101d06 */
[----:B------:R-:W-:Y:S05]  /*af10*/  BRA `(.L_x_97) ;  /* 0x000022b000007947 */ /* 0x000fea0003800000 */
.L_x_84:
[----:B-1----:R-:W2:Y:S01]  /*af20*/  LDL.LU R8, [R1+0x58] ;  /* 0x0000580001087983 */ /* 0x002ea20000300800 */
[----:B------:R-:W-:Y:S02]  /*af30*/  IMAD R6, R18, c[0x0][0x408], RZ ;  /* 0x0001020012067a24 */ /* 0x000fe400078e02ff */
[----:B------:R-:W-:-:S04]  /*af40*/  IMAD.WIDE.U32 R4, R0, c[0x0][0x408], RZ ;  /* 0x0001020000047a25 */ /* 0x000fc800078e00ff */
[----:B------:R-:W-:Y:S02]  /*af50*/  IMAD R0, R0, c[0x0][0x40c], R6 ;  /* 0x0001030000007a24 */ /* 0x000fe400078e0206 */
[----:B------:R-:W-:-:S03]  /*af60*/  @P2 IMAD.HI.U32 R7, R10, c[0x0][0x4ec], RZ ;  /* 0x00013b000a072a27 */ /* 0x000fc600078e00ff */
[----:B------:R-:W-:Y:S02]  /*af70*/  IADD3 R5, R5, R0, RZ ;  /* 0x0000000005057210 */ /* 0x000fe40007ffe0ff */
[----:B------:R-:W-:-:S03]  /*af80*/  SHF.R.S32.HI R0, RZ, 0x1f, R2 ;  /* 0x0000001fff007819 */ /* 0x000fc60000011402 */
[----:B------:R-:W-:-:S04]  /*af90*/  IMAD.WIDE.U32 R4, R3, c[0x0][0x438], R4 ;  /* 0x00010e0003047a25 */ /* 0x000fc800078e0004 */
[----:B------:R-:W-:Y:S02]  /*afa0*/  IMAD R0, R0, c[0x0][0x440], RZ ;  /* 0x0001100000007a24 */ /* 0x000fe400078e02ff */
[----:B------:R-:W-:Y:S02]  /*afb0*/  IMAD R5, R3, c[0x0][0x43c], R5 ;  /* 0x00010f0003057a24 */ /* 0x000fe400078e0205 */
[C---:B------:R-:W-:Y:S01]  /*afc0*/  IMAD R6, R2.reuse, c[0x0][0x444], R0 ;  /* 0x0001110002067a24 */ /* 0x040fe200078e0200 */
[----:B------:R-:W-:Y:S01]  /*afd0*/  MOV R0, R10 ;  /* 0x0000000a00007202 */ /* 0x000fe20000000f00 */
[----:B------:R-:W-:Y:S01]  /*afe0*/  IMAD.WIDE.U32 R2, R2, c[0x0][0x440], R4 ;  /* 0x0001100002027a25 */ /* 0x000fe200078e0004 */
[----:B------:R-:W-:-:S04]  /*aff0*/  @P2 SHF.R.U32.HI R0, RZ, c[0x0][0x4f0], R7 ;  /* 0x00013c00ff002a19 */ /* 0x000fc80000011607 */
[----:B------:R-:W-:Y:S02]  /*b000*/  IADD3 R3, R3, R6, RZ ;  /* 0x0000000603037210 */ /* 0x000fe40007ffe0ff */
[----:B------:R-:W-:Y:S02]  /*b010*/  SHF.R.S32.HI R5, RZ, 0x1f, R0 ;  /* 0x0000001fff057819 */ /* 0x000fe40000011400 */
[----:B------:R-:W-:-:S03]  /*b020*/  IADD3 R4, -R0, RZ, RZ ;  /* 0x000000ff00047210 */ /* 0x000fc60007ffe1ff */
[----:B------:R-:W-:Y:S02]  /*b030*/  IMAD R5, R5, c[0x0][0x430], RZ ;  /* 0x00010c0005057a24 */ /* 0x000fe400078e02ff */
[----:B------:R-:W-:Y:S02]  /*b040*/  IMAD R4, R4, c[0x0][0x4e8], R10 ;  /* 0x00013a0004047a24 */ /* 0x000fe400078e020a */
[----:B------:R-:W-:Y:S02]  /*b050*/  IMAD R5, R0, c[0x0][0x434], R5 ;  /* 0x00010d0000057a24 */ /* 0x000fe400078e0205 */
[----:B--2---:R-:W-:-:S04]  /*b060*/  IMAD.WIDE.U32 R2, R8, c[0x0][0x448], R2 ;  /* 0x0001120008027a25 */ /* 0x004fc800078e0002 */
[----:B------:R-:W-:-:S04]  /*b070*/  IMAD R3, R8, c[0x0][0x44c], R3 ;  /* 0x0001130008037a24 */ /* 0x000fc800078e0203 */
[----:B------:R-:W-:Y:S01]  /*b080*/  IMAD.WIDE.U32 R2, R0, c[0x0][0x430], R2 ;  /* 0x00010c0000027a25 */ /* 0x000fe200078e0002 */
[----:B------:R-:W-:-:S04]  /*b090*/  SHF.R.S32.HI R0, RZ, 0x1f, R4 ;  /* 0x0000001fff007819 */ /* 0x000fc80000011404 */
[----:B------:R-:W-:Y:S01]  /*b0a0*/  IADD3 R3, R3, R5, RZ ;  /* 0x0000000503037210 */ /* 0x000fe20007ffe0ff */
[----:B------:R-:W-:-:S04]  /*b0b0*/  IMAD R0, R0, c[0x0][0x428], RZ ;  /* 0x00010a0000007a24 */ /* 0x000fc800078e02ff */
[----:B------:R-:W-:-:S04]  /*b0c0*/  IMAD.WIDE.U32 R2, R4, c[0x0][0x428], R2 ;  /* 0x00010a0004027a25 */ /* 0x000fc800078e0002 */
[----:B------:R-:W-:Y:S01]  /*b0d0*/  IMAD R4, R4, c[0x0][0x42c], R0 ;  /* 0x00010b0004047a24 */ /* 0x000fe200078e0200 */
[----:B------:R-:W-:-:S04]  /*b0e0*/  LEA R12, P2, R2, c[0x0][0x400], 0x2 ;  /* 0x00010000020c7a11 */ /* 0x000fc800078410ff */
[----:B------:R-:W-:-:S04]  /*b0f0*/  IADD3 R4, R3, R4, RZ ;  /* 0x0000000403047210 */ /* 0x000fc80007ffe0ff */
[----:B------:R-:W-:Y:S01]  /*b100*/  LEA.HI.X R5, R2, c[0x0][0x404], R4, 0x2, P2 ;  /* 0x0001010002057a11 */ /* 0x000fe200010f1404 */
[----:B------:R-:W-:Y:S05]  /*b110*/  BRA.DIV ~URZ, `(.L_x_98) ;  /* 0x000044427f007947 */ /* 0x000fea000b800000 */
[----:B------:R1:W2:Y:S02]  /*b120*/  SHFL.IDX PT, R4, R5, RZ, 0x1c1f ;  /* 0x001c1fff05047589 */ /* 0x0002a400000e0000 */
.L_x_174:
[----:B------:R-:W-:Y:S05]  /*b130*/  BRA.DIV ~URZ, `(.L_x_99) ;  /* 0x000044927f007947 */ /* 0x000fea000b800000 */
[----:B------:R3:W4:Y:S02]  /*b140*/  SHFL.IDX PT, R0, R12, RZ, 0x1c1f ;  /* 0x001c1fff0c007589 */ /* 0x00072400000e0000 */
.L_x_175:
[----:B------:R-:W-:Y:S01]  /*b150*/  BSSY B0, `(.L_x_100) ;  /* 0x000004a000007945 */ /* 0x000fe20003800000 */
[----:B------:R-:W-:Y:S05]  /*b160*/  @P1 BRA `(.L_x_101) ;  /* 0x0000048000001947 */ /* 0x000fea0003800000 */
[----:B------:R-:W5:Y:S04]  /*b170*/  LDL R6, [R1+0x4c] ;  /* 0x00004c0001067983 */ /* 0x000f680000100800 */
[----:B---3--:R-:W3:Y:S04]  /*b180*/  LDL R16, [R1+0x38] ;  /* 0x0000380001107983 */ /* 0x008ee80000100800 */
[----:B----4-:R-:W4:Y:S04]  /*b190*/  LDL R11, [R1+0x34] ;  /* 0x00003400010b7983 */ /* 0x010f280000100800 */
[----:B--2---:R-:W2:Y:S04]  /*b1a0*/  LDL R18, [R1+0x88] ;  /* 0x0000880001127983 */ /* 0x004ea80000100800 */
[----:B------:R-:W2:Y:S04]  /*b1b0*/  LDL R14, [R1+0x84] ;  /* 0x00008400010e7983 */ /* 0x000ea80000100800 */
        /* <DEDUP_REMOVED lines=13> */
[----:B------:R-:W2:Y:S01]  /*b290*/  LDL R10, [R1+0x10] ;  /* 0x00001000010a7983 */ /* 0x000ea20000100800 */
[----:B-----5:R-:W-:-:S02]  /*b2a0*/  ISETP.GE.AND P6, PT, R6, c[0x0][0x3c8], PT ;  /* 0x0000f20006007a0c */ /* 0x020fc40003fc6270 */
[----:B---3--:R-:W-:-:S11]  /*b2b0*/  ISETP.GE.AND P3, PT, R16, c[0x0][0x3c8], PT ;  /* 0x0000f20010007a0c */ /* 0x008fd60003f66270 */
[----:B------:R-:W-:Y:S02]  /*b2c0*/  @!P6 IMAD.MOV.U32 R2, RZ, RZ, R0 ;  /* 0x000000ffff02e224 */ /* 0x000fe400078e0000 */
[----:B------:R-:W-:Y:S01]  /*b2d0*/  @!P6 IMAD.MOV.U32 R3, RZ, RZ, R4 ;  /* 0x000000ffff03e224 */ /* 0x000fe200078e0004 */
[----:B----4-:R-:W-:-:S03]  /*b2e0*/  ISETP.GE.AND P1, PT, R11, c[0x0][0x3c8], PT ;  /* 0x0000f2000b007a0c */ /* 0x010fc60003f26270 */
[----:B------:R-:W-:Y:S01]  /*b2f0*/  @!P6 IMAD.WIDE R6, R6, 0x4, R2 ;  /* 0x000000040606e825 */ /* 0x000fe200078e0202 */
[----:B------:R-:W-:-:S04]  /*b300*/  @!P3 LEA R2, P2, R16, R0, 0x2 ;  /* 0x000000001002b211 */ /* 0x000fc800078410ff */
[----:B--2---:R-:W-:Y:S02]  /*b310*/  @!P3 LEA.HI.X R3, R16, R4, R18, 0x2, P2 ;  /* 0x000000041003b211 */ /* 0x004fe400010f1412 */
[----:B------:R-:W2:Y:S04]  /*b320*/  LDL R18, [R1+0x6c] ;  /* 0x00006c0001127983 */ /* 0x000ea80000100800 */
[----:B------:R3:W-:Y:S04]  /*b330*/  @!P6 ST.E.64 [R6.64], R128 ;  /* 0x000000800600e985 */ /* 0x0007e8000c101b06 */
[----:B------:R-:W4:Y:S01]  /*b340*/  LDL R16, [R1+0x68] ;  /* 0x0000680001107983 */ /* 0x000f220000100800 */
[----:B---3--:R-:W-:-:S04]  /*b350*/  @!P1 LEA R6, P2, R11, R0, 0x2 ;  /* 0x000000000b069211 */ /* 0x008fc800078410ff */
[----:B------:R-:W-:Y:S02]  /*b360*/  @!P1 LEA.HI.X R7, R11, R4, R14, 0x2, P2 ;  /* 0x000000040b079211 */ /* 0x000fe400010f140e */
[----:B------:R-:W3:Y:S04]  /*b370*/  LDL R14, [R1+0x64] ;  /* 0x00006400010e7983 */ /* 0x000ee80000100800 */
[----:B------:R-:W5:Y:S01]  /*b380*/  LDL R11, [R1+0x60] ;  /* 0x00006000010b7983 */ /* 0x000f620000100800 */
[----:B------:R-:W-:-:S03]  /*b390*/  ISETP.GE.AND P6, PT, R25, c[0x0][0x3c8], PT ;  /* 0x0000f20019007a0c */ /* 0x000fc60003fc6270 */
[----:B------:R1:W-:Y:S01]  /*b3a0*/  @!P3 ST.E.64 [R2.64], R124 ;  /* 0x0000007c0200b985 */ /* 0x0003e2000c101b06 */
[----:B------:R-:W-:-:S03]  /*b3b0*/  ISETP.GE.AND P3, PT, R23, c[0x0][0x3c8], PT ;  /* 0x0000f20017007a0c */ /* 0x000fc60003f66270 */
[----:B------:R1:W-:Y:S01]  /*b3c0*/  @!P1 ST.E.64 [R6.64], R120 ;  /* 0x0000007806009985 */ /* 0x0003e2000c101b06 */
[----:B------:R-:W-:-:S05]  /*b3d0*/  ISETP.GE.AND P1, PT, R8, c[0x0][0x3c8], PT ;  /* 0x0000f20008007a0c */ /* 0x000fca0003f26270 */
[----:B-1----:R-:W-:-:S04]  /*b3e0*/  @!P6 LEA R2, P2, R25, R0, 0x2 ;  /* 0x000000001902e211 */ /* 0x002fc800078410ff */
[----:B------:R-:W-:Y:S02]  /*b3f0*/  @!P6 LEA.HI.X R3, R25, R4, R29, 0x2, P2 ;  /* 0x000000041903e211 */ /* 0x000fe400010f141d */
[----:B------:R-:W-:-:S03]  /*b400*/  @!P3 LEA R6, P2, R23, R0, 0x2 ;  /* 0x000000001706b211 */ /* 0x000fc600078410ff */
[----:B------:R1:W-:Y:S01]  /*b410*/  @!P6 ST.E.64 [R2.64], R116 ;  /* 0x000000740200e985 */ /* 0x0003e2000c101b06 */
[----:B------:R-:W-:Y:S02]  /*b420*/  @!P3 LEA.HI.X R7, R23, R4, R24, 0x2, P2 ;  /* 0x000000041707b211 */ /* 0x000fe400010f1418 */
[----:B------:R-:W-:-:S03]  /*b430*/  ISETP.GE.AND P6, PT, R21, c[0x0][0x3c8], PT ;  /* 0x0000f20015007a0c */ /* 0x000fc60003fc6270 */
[----:B------:R1:W-:Y:S01]  /*b440*/  @!P3 ST.E.64 [R6.64], R112 ;  /* 0x000000700600b985 */ /* 0x0003e2000c101b06 */
[----:B------:R-:W-:Y:S02]  /*b450*/  ISETP.GE.AND P3, PT, R19, c[0x0][0x3c8], PT ;  /* 0x0000f20013007a0c */ /* 0x000fe40003f66270 */
[----:B-1----:R-:W-:-:S04]  /*b460*/  @!P1 LEA R2, P2, R8, R0, 0x2 ;  /* 0x0000000008029211 */ /* 0x002fc800078410ff */
[----:B------:R-:W-:-:S03]  /*b470*/  @!P1 LEA.HI.X R3, R8, R4, R9, 0x2, P2 ;  /* 0x0000000408039211 */ /* 0x000fc600010f1409 */
[----:B------:R-:W-:Y:S02]  /*b480*/  @!P6 LEA R8, P2, R21, R0, 0x2 ;  /* 0x000000001508e211 */ /* 0x000fe400078410ff */
[----:B------:R1:W-:Y:S01]  /*b490*/  @!P1 ST.E.64 [R2.64], R156 ;  /* 0x0000009c02009985 */ /* 0x0003e2000c101b06 */
[----:B------:R-:W-:Y:S02]  /*b4a0*/  ISETP.GE.AND P1, PT, R17, c[0x0][0x3c8], PT ;  /* 0x0000f20011007a0c */ /* 0x000fe40003f26270 */
        /* <DEDUP_REMOVED lines=8> */
[----:B--2---:R-:W-:Y:S02]  /*b530*/  @!P1 LEA.HI.X R3, R17, R4, R18, 0x2, P2 ;  /* 0x0000000411039211 */ /* 0x004fe400010f1412 */
[----:B------:R-:W-:-:S03]  /*b540*/  ISETP.GE.AND P2, PT, R10, c[0x0][0x3c8], PT ;  /* 0x0000f2000a007a0c */ /* 0x000fc60003f46270 */
[----:B------:R1:W-:Y:S01]  /*b550*/  @!P1 ST.E.64 [R2.64], R108 ;  /* 0x0000006c02009985 */ /* 0x0003e2000c101b06 */
[----:B------:R-:W-:-:S04]  /*b560*/  @!P6 LEA R8, P1, R15, R0, 0x2 ;  /* 0x000000000f08e211 */ /* 0x000fc800078210ff */
[----:B----4-:R-:W-:Y:S02]  /*b570*/  @!P6 LEA.HI.X R9, R15, R4, R16, 0x2, P1 ;  /* 0x000000040f09e211 */ /* 0x010fe400008f1410 */
[----:B------:R-:W-:-:S03]  /*b580*/  @!P3 LEA R6, P1, R13, R0, 0x2 ;  /* 0x000000000d06b211 */ /* 0x000fc600078210ff */
[----:B------:R2:W-:Y:S01]  /*b590*/  @!P6 ST.E.64 [R8.64], R164 ;  /* 0x000000a40800e985 */ /* 0x0005e2000c101b06 */
[----:B---3--:R-:W-:Y:S02]  /*b5a0*/  @!P3 LEA.HI.X R7, R13, R4, R14, 0x2, P1 ;  /* 0x000000040d07b211 */ /* 0x008fe400008f140e */
[----:B-1----:R-:W-:-:S04]  /*b5b0*/  @!P2 LEA R2, P1, R10, R0, 0x2 ;  /* 0x000000000a02a211 */ /* 0x002fc800078210ff */
[----:B-----5:R-:W-:Y:S01]  /*b5c0*/  @!P2 LEA.HI.X R3, R10, R4, R11, 0x2, P1 ;  /* 0x000000040a03a211 */ /* 0x020fe200008f140b */
[----:B------:R2:W-:Y:S04]  /*b5d0*/  @!P3 ST.E.64 [R6.64], R84 ;  /* 0x000000540600b985 */ /* 0x0005e8000c101b06 */
[----:B------:R2:W-:Y:S04]  /*b5e0*/  @!P2 ST.E.64 [R2.64], R80 ;  /* 0x000000500200a985 */ /* 0x0005e8000c101b06 */
.L_x_101:
[----:B------:R-:W-:Y:S05]  /*b5f0*/  BSYNC B0 ;  /* 0x0000000000007941 */ /* 0x000fea0003800000 */
.L_x_100:
[----:B------:R-:W-:Y:S05]  /*b600*/  BRA.DIV ~URZ, `(.L_x_102) ;  /* 0x000040327f007947 */ /* 0x000fea000b800000 */
[----:B--2---:R2:W1:Y:S04]  /*b610*/  SHFL.IDX PT, R4, R5, 0x1, 0x1c1f ;  /* 0x003c1f0005047f89 */ /* 0x00446800000e0000 */
[----:B----4-:R2:W4:Y:S02]  /*b620*/  SHFL.IDX PT, R0, R12, 0x1, 0x1c1f ;  /* 0x003c1f000c007f89 */ /* 0x01052400000e0000 */
.L_x_176:
[----:B------:R-:W-:Y:S01]  /*b630*/  BSSY B0, `(.L_x_103) ;  /* 0x000004a000007945 */ /* 0x000fe20003800000 */
[----:B------:R-:W-:Y:S05]  /*b640*/  @P0 BRA `(.L_x_104) ;  /* 0x0000048000000947 */ /* 0x000fea0003800000 */
[----:B------:R-:W5:Y:S04]  /*b650*/  LDL R13, [R1+0x4c] ;  /* 0x00004c00010d7983 */ /* 0x000f680000100800 */
[----:B--2---:R-:W2:Y:S04]  /*b660*/  LDL R9, [R1+0x38] ;  /* 0x0000380001097983 */ /* 0x004ea80000100800 */
[----:B---3--:R-:W3:Y:S04]  /*b670*/  LDL R14, [R1+0x88] ;  /* 0x00008800010e7983 */ /* 0x008ee80000100800 */
[----:B----4-:R-:W4:Y:S04]  /*b680*/  LDL R30, [R1+0x34] ;  /* 0x00003400011e7983 */ /* 0x010f280000100800 */
[----:B------:R-:W3:Y:S04]  /*b690*/  LDL R25, [R1+0x30] ;  /* 0x0000300001197983 */ /* 0x000ee80000100800 */
[----:B------:R-:W3:Y:S04]  /*b6a0*/  LDL R23, [R1+0x2c] ;  /* 0x00002c0001177983 */ /* 0x000ee80000100800 */
[----:B------:R-:W4:Y:S04]  /*b6b0*/  LDL R31, [R1+0x84] ;  /* 0x00008400011f7983 */ /* 0x000f280000100800 */
        /* <DEDUP_REMOVED lines=12> */
[----:B------:R-:W4:Y:S01]  /*b780*/  LDL R16, [R1+0x64] ;  /* 0x0000640001107983 */ /* 0x000f220000100800 */
[----:B-----5:R-:W-:-:S02]  /*b790*/  ISETP.GE.AND P2, PT, R13, c[0x0][0x3c8], PT ;  /* 0x0000f2000d007a0c */ /* 0x020fc40003f46270 */
[----:B--2---:R-:W-:-:S11]  /*b7a0*/  ISETP.GE.AND P6, PT, R9, c[0x0][0x3c8], PT ;  /* 0x0000f20009007a0c */ /* 0x004fd60003fc6270 */
[----:B------:R-:W-:Y:S02]  /*b7b0*/  @!P2 IMAD.MOV.U32 R6, RZ, RZ, R0 ;  /* 0x000000ffff06a224 */ /* 0x000fe400078e0000 */
[----:B-1----:R-:W-:Y:S01]  /*b7c0*/  @!P2 IMAD.MOV.U32 R7, RZ, RZ, R4 ;  /* 0x000000ffff07a224 */ /* 0x002fe200078e0004 */
[----:B------:R-:W-:-:S03]  /*b7d0*/  @!P6 LEA R2, P3, R9, R0, 0x2 ;  /* 0x000000000902e211 */ /* 0x000fc600078610ff */
[----:B------:R-:W-:Y:S02]  /*b7e0*/  @!P2 IMAD.WIDE R6, R13, 0x4, R6 ;  /* 0x000000040d06a825 */ /* 0x000fe400078e0206 */
[----:B------:R-:W2:Y:S01]  /*b7f0*/  LDL R13, [R1+0x10] ;  /* 0x00001000010d7983 */ /* 0x000ea20000100800 */
[----:B---3--:R-:W-:-:S03]  /*b800*/  @!P6 LEA.HI.X R3, R9, R4, R14, 0x2, P3 ;  /* 0x000000040903e211 */ /* 0x008fc600018f140e */
[----:B------:R-:W3:Y:S04]  /*b810*/  LDL R9, [R1+0x6c] ;  /* 0x00006c0001097983 */ /* 0x000ee80000100800 */
[----:B------:R-:W5:Y:S01]  /*b820*/  LDL R14, [R1+0x60] ;  /* 0x00006000010e7983 */ /* 0x000f620000100800 */
[----:B----4-:R-:W-:Y:S02]  /*b830*/  ISETP.GE.AND P1, PT, R30, c[0x0][0x3c8], PT ;  /* 0x0000f2001e007a0c */ /* 0x010fe40003f26270 */
[----:B------:R-:W-:Y:S01]  /*b840*/  ISETP.GE.AND P0, PT, R25, c[0x0][0x3c8], PT ;  /* 0x0000f20019007a0c */ /* 0x000fe20003f06270 */
[----:B------:R1:W-:Y:S01]  /*b850*/  @!P2 ST.E.64 [R6.64], R130 ;  /* 0x000000820600a985 */ /* 0x0003e2000c101b06 */
[----:B------:R-:W-:-:S03]  /*b860*/  ISETP.GE.AND P2, PT, R23, c[0x0][0x3c8], PT ;  /* 0x0000f20017007a0c */ /* 0x000fc60003f46270 */
[----:B------:R4:W-:Y:S01]  /*b870*/  @!P6 ST.E.64 [R2.64], R126 ;  /* 0x0000007e0200e985 */ /* 0x0009e2000c101b06 */
[----:B------:R-:W-:-:S05]  /*b880*/  ISETP.GE.AND P6, PT, R21, c[0x0][0x3c8], PT ;  /* 0x0000f20015007a0c */ /* 0x000fca0003fc6270 */
[----:B-1----:R-:W-:-:S04]  /*b890*/  @!P1 LEA R6, P3, R30, R0, 0x2 ;  /* 0x000000001e069211 */ /* 0x002fc800078610ff */
[----:B------:R-:W-:Y:S02]  /*b8a0*/  @!P1 LEA.HI.X R7, R30, R4, R31, 0x2, P3 ;  /* 0x000000041e079211 */ /* 0x000fe400018f141f */
[----:B----4-:R-:W-:-:S03]  /*b8b0*/  @!P0 LEA R2, P3, R25, R0, 0x2 ;  /* 0x0000000019028211 */ /* 0x010fc600078610ff */
[----:B------:R1:W-:Y:S01]  /*b8c0*/  @!P1 ST.E.64 [R6.64], R162 ;  /* 0x000000a206009985 */ /* 0x0003e2000c101b06 */
[----:B------:R-:W-:Y:S02]  /*b8d0*/  @!P0 LEA.HI.X R3, R25, R4, R29, 0x2, P3 ;  /* 0x0000000419038211 */ /* 0x000fe400018f141d */
[----:B------:R-:W-:-:S03]  /*b8e0*/  ISETP.GE.AND P1, PT, R19, c[0x0][0x3c8], PT ;  /* 0x0000f20013007a0c */ /* 0x000fc60003f26270 */
[----:B------:R4:W-:Y:S01]  /*b8f0*/  @!P0 ST.E.64 [R2.64], R96 ;  /* 0x0000006002008985 */ /* 0x0009e2000c101b06 */
[----:B------:R-:W-:Y:S02]  /*b900*/  ISETP.GE.AND P0, PT, R10, c[0x0][0x3c8], PT ;  /* 0x0000f2000a007a0c */ /* 0x000fe40003f06270 */
[----:B-1----:R-:W-:-:S04]  /*b910*/  @!P2 LEA R6, P3, R23, R0, 0x2 ;  /* 0x000000001706a211 */ /* 0x002fc800078610ff */
[----:B------:R-:W-:Y:S02]  /*b920*/  @!P2 LEA.HI.X R7, R23, R4, R24, 0x2, P3 ;  /* 0x000000041707a211 */ /* 0x000fe400018f1418 */
[----:B----4-:R-:W-:-:S03]  /*b930*/  @!P6 LEA R2, P3, R21, R0, 0x2 ;  /* 0x000000001502e211 */ /* 0x010fc600078610ff */
[----:B------:R1:W-:Y:S01]  /*b940*/  @!P2 ST.E.64 [R6.64], R114 ;  /* 0x000000720600a985 */ /* 0x0003e2000c101b06 */
[----:B------:R-:W-:Y:S02]  /*b950*/  @!P6 LEA.HI.X R3, R21, R4, R22, 0x2, P3 ;  /* 0x000000041503e211 */ /* 0x000fe400018f1416 */
[----:B------:R-:W-:-:S03]  /*b960*/  ISETP.GE.AND P3, PT, R8, c[0x0][0x3c8], PT ;  /* 0x0000f20008007a0c */ /* 0x000fc60003f66270 */
[----:B------:R4:W-:Y:S01]  /*b970*/  @!P6 ST.E.64 [R2.64], R110 ;  /* 0x0000006e0200e985 */ /* 0x0009e2000c101b06 */
[----:B-1----:R-:W-:-:S04]  /*b980*/  @!P1 LEA R6, P2, R19, R0, 0x2 ;  /* 0x0000000013069211 */ /* 0x002fc800078410ff */
[----:B------:R-:W-:Y:S02]  /*b990*/  @!P1 LEA.HI.X R7, R19, R4, R20, 0x2, P2 ;  /* 0x0000000413079211 */ /* 0x000fe400010f1414 */
[C---:B----4-:R-:W-:Y:S02]  /*b9a0*/  @!P0 LEA R2, P6, R10.reuse, R0, 0x2 ;  /* 0x000000000a028211 */ /* 0x050fe400078c10ff */
[----:B------:R-:W-:Y:S01]  /*b9b0*/  ISETP.GE.AND P2, PT, R17, c[0x0][0x3c8], PT ;  /* 0x0000f20011007a0c */ /* 0x000fe20003f46270 */
[----:B------:R1:W-:Y:S01]  /*b9c0*/  @!P1 ST.E.64 [R6.64], R118 ;  /* 0x0000007606009985 */ /* 0x0003e2000c101b06 */
[----:B------:R-:W-:Y:S02]  /*b9d0*/  @!P0 LEA.HI.X R3, R10, R4, R11, 0x2, P6 ;  /* 0x000000040a038211 */ /* 0x000fe400030f140b */
[----:B------:R-:W-:Y:S02]  /*b9e0*/  ISETP.GE.AND P1, PT, R15, c[0x0][0x3c8], PT ;  /* 0x0000f2000f007a0c */ /* 0x000fe40003f26270 */
[----:B------:R-:W-:Y:S01]  /*b9f0*/  @!P3 LEA R10, P6, R8, R0, 0x2 ;  /* 0x00000000080ab211 */ /* 0x000fe200078c10ff */
[----:B------:R4:W-:Y:S01]  /*ba00*/  @!P0 ST.E.64 [R2.64], R122 ;  /* 0x0000007a02008985 */ /* 0x0009e2000c101b06 */
[----:B--2---:R-:W-:-:S02]  /*ba10*/  ISETP.GE.AND P0, PT, R13, c[0x0][0x3c8], PT ;  /* 0x0000f2000d007a0c */ /* 0x004fc40003f06270 */
[----:B---3--:R-:W-:-:S03]  /*ba20*/  @!P3 LEA.HI.X R11, R8, R4, R9, 0x2, P6 ;  /* 0x00000004080bb211 */ /* 0x008fc600030f1409 */
[----:B------:R-:W-:-:S04]  /*ba30*/  @!P2 LEA R8, P6, R17, R0, 0x2 ;  /* 0x000000001108a211 */ /* 0x000fc800078c10ff */
[----:B------:R-:W-:Y:S02]  /*ba40*/  @!P2 LEA.HI.X R9, R17, R4, R18, 0x2, P6 ;  /* 0x000000041109a211 */ /* 0x000fe400030f1412 */
[----:B-1----:R-:W-:-:S04]  /*ba50*/  @!P1 LEA R6, P6, R15, R0, 0x2 ;  /* 0x000000000f069211 */ /* 0x002fc800078c10ff */
[----:B------:R-:W-:Y:S02]  /*ba60*/  @!P1 LEA.HI.X R7, R15, R4, R16, 0x2, P6 ;  /* 0x000000040f079211 */ /* 0x000fe400030f1410 */
[C---:B----4-:R-:W-:Y:S01]  /*ba70*/  @!P0 LEA R2, P6, R13.reuse, R0, 0x2 ;  /* 0x000000000d028211 */ /* 0x050fe200078c10ff */
[----:B------:R1:W-:Y:S03]  /*ba80*/  @!P3 ST.E.64 [R10.64], R168 ;  /* 0x000000a80a00b985 */ /* 0x0003e6000c101b06 */
[----:B-----5:R-:W-:Y:S01]  /*ba90*/  @!P0 LEA.HI.X R3, R13, R4, R14, 0x2, P6 ;  /* 0x000000040d038211 */ /* 0x020fe200030f140e */
[----:B------:R1:W-:Y:S04]  /*baa0*/  @!P2 ST.E.64 [R8.64], R166 ;  /* 0x000000a60800a985 */ /* 0x0003e8000c101b06 */
[----:B------:R1:W-:Y:S04]  /*bab0*/  @!P1 ST.E.64 [R6.64], R86 ;  /* 0x0000005606009985 */ /* 0x0003e8000c101b06 */
[----:B------:R1:W-:Y:S02]  /*bac0*/  @!P0 ST.E.64 [R2.64], R82 ;  /* 0x0000005202008985 */ /* 0x0003e4000c101b06 */
.L_x_104:
[----:B------:R-:W-:Y:S05]  /*bad0*/  BSYNC B0 ;  /* 0x0000000000007941 */ /* 0x000fea0003800000 */
.L_x_103:
[----:B------:R-:W-:Y:S05]  /*bae0*/  BRA.DIV ~URZ, `(.L_x_105) ;  /* 0x00003c227f007947 */ /* 0x000fea000b800000 */
[----:B-1----:R1:W2:Y:S02]  /*baf0*/  SHFL.IDX PT, R4, R5, 0x2, 0x1c1f ;  /* 0x005c1f0005047f89 */ /* 0x0022a400000e0000 */
.L_x_177:
[----:B------:R-:W-:Y:S05]  /*bb00*/  BRA.DIV ~URZ, `(.L_x_106) ;  /* 0x00003c727f007947 */ /* 0x000fea000b800000 */
[----:B----4-:R4:W1:Y:S02]  /*bb10*/  SHFL.IDX PT, R0, R12, 0x2, 0x1c1f ;  /* 0x005c1f000c007f89 */ /* 0x01086400000e0000 */
.L_x_178:
        /* <DEDUP_REMOVED lines=24> */
[----:B-1----:R-:W-:-:S04]  /*bca0*/  @!P1 LEA R2, P3, R11, R0, 0x2 ;  /* 0x000000000b029211 */ /* 0x002fc800078610ff */
[----:B----4-:R-:W-:Y:S02]  /*bcb0*/  @!P1 LEA.HI.X R3, R11, R4, R14, 0x2, P3 ;  /* 0x000000040b039211 */ /* 0x010fe400018f140e */
[----:B------:R-:W3:Y:S01]  /*bcc0*/  LDL R11, [R1+0x70] ;  /* 0x00007000010b7983 */ /* 0x000ee20000100800 */
[----:B------:R-:W-:Y:S02]  /*bcd0*/  @!P0 IMAD.MOV.U32 R6, RZ, RZ, R0 ;  /* 0x000000ffff068224 */ /* 0x000fe400078e0000 */
[----:B------:R-:W-:Y:S01]  /*bce0*/  @!P0 IMAD.MOV.U32 R7, RZ, RZ, R4 ;  /* 0x000000ffff078224 */ /* 0x000fe200078e0004 */
[----:B------:R-:W4:Y:S03]  /*bcf0*/  LDL R14, [R1+0x60] ;  /* 0x00006000010e7983 */ /* 0x000f260000100800 */
[----:B------:R-:W-:Y:S02]  /*bd00*/  @!P0 IMAD.WIDE R6, R16, 0x4, R6 ;  /* 0x0000000410068825 */ /* 0x000fe400078e0206 */
[----:B------:R-:W5:Y:S01]  /*bd10*/  LDL R16, [R1+0x64] ;  /* 0x0000640001107983 */ /* 0x000f620000100800 */
[----:B--2---:R-:W-:-:S02]  /*bd20*/  ISETP.GE.AND P2, PT, R30, c[0x0][0x3c8], PT ;  /* 0x0000f2001e007a0c */ /* 0x004fc40003f46270 */
[----:B------:R-:W-:Y:S01]  /*bd30*/  ISETP.GE.AND P4, PT, R8, c[0x0][0x3c8], PT ;  /* 0x0000f20008007a0c */ /* 0x000fe20003f86270 */
[----:B------:R1:W-:Y:S01]  /*bd40*/  @!P0 ST.E.64 [R6.64], R34 ;  /* 0x0000002206008985 */ /* 0x0003e2000c101b06 */
[----:B------:R-:W-:-:S03]  /*bd50*/  ISETP.GE.AND P3, PT, R25, c[0x0][0x3c8], PT ;  /* 0x0000f20019007a0c */ /* 0x000fc60003f66270 */
[----:B------:R2:W-:Y:S01]  /*bd60*/  @!P1 ST.E.64 [R2.64], R36 ;  /* 0x0000002402009985 */ /* 0x0005e2000c101b06 */
[----:B------:R-:W-:-:S05]  /*bd70*/  ISETP.GE.AND P1, PT, R23, c[0x0][0x3c8], PT ;  /* 0x0000f20017007a0c */ /* 0x000fca0003f26270 */
[-C--:B-1----:R-:W-:Y:S02]  /*bd80*/  @!P2 LEA R6, P0, R30, R0.reuse, 0x2 ;  /* 0x000000001e06a211 */ /* 0x082fe400078010ff */
[----:B--2---:R-:W-:Y:S02]  /*bd90*/  @!P4 LEA R2, P6, R8, R0, 0x2 ;  /* 0x000000000802c211 */ /* 0x004fe400078c10ff */
[-C--:B------:R-:W-:Y:S02]  /*bda0*/  @!P2 LEA.HI.X R7, R30, R4.reuse, R31, 0x2, P0 ;  /* 0x000000041e07a211 */ /* 0x080fe400000f141f */
[----:B------:R-:W-:Y:S02]  /*bdb0*/  ISETP.GE.AND P0, PT, R21, c[0x0][0x3c8], PT ;  /* 0x0000f20015007a0c */ /* 0x000fe40003f06270 */
[----:B------:R-:W-:Y:S01]  /*bdc0*/  @!P4 LEA.HI.X R3, R8, R4, R9, 0x2, P6 ;  /* 0x000000040803c211 */ /* 0x000fe200030f1409 */
[----:B------:R1:W-:Y:S01]  /*bdd0*/  @!P2 ST.E.64 [R6.64], R38 ;  /* 0x000000260600a985 */ /* 0x0003e2000c101b06 */
[----:B------:R-:W-:-:S03]  /*bde0*/  @!P3 LEA R8, P2, R25, R0, 0x2 ;  /* 0x000000001908b211 */ /* 0x000fc600078410ff */
[----:B------:R2:W-:Y:S01]  /*bdf0*/  @!P4 ST.E.64 [R2.64], R40 ;  /* 0x000000280200c985 */ /* 0x0005e2000c101b06 */
[----:B------:R-:W-:Y:S02]  /*be00*/  ISETP.GE.AND P4, PT, R10, c[0x0][0x3c8], PT ;  /* 0x0000f2000a007a0c */ /* 0x000fe40003f86270 */
[----:B------:R-:W-:-:S05]  /*be10*/  @!P3 LEA.HI.X R9, R25, R4, R29, 0x2, P2 ;  /* 0x000000041909b211 */ /* 0x000fca00010f141d */
[----:B------:R-:W-:Y:S01]  /*be20*/  @!P3 ST.E.64 [R8.64], R64 ;  /* 0x000000400800b985 */ /* 0x000fe2000c101b06 */
[----:B------:R-:W-:Y:S02]  /*be30*/  ISETP.GE.AND P3, PT, R19, c[0x0][0x3c8], PT ;  /* 0x0000f20013007a0c */ /* 0x000fe40003f66270 */
[-C--:B-1----:R-:W-:Y:S02]  /*be40*/  @!P0 LEA R6, P2, R21, R0.reuse, 0x2 ;  /* 0x0000000015068211 */ /* 0x082fe400078410ff */
[----:B--2---:R-:W-:Y:S02]  /*be50*/  @!P1 LEA R2, P6, R23, R0, 0x2 ;  /* 0x0000000017029211 */ /* 0x004fe400078c10ff */
[-C--:B------:R-:W-:Y:S02]  /*be60*/  @!P0 LEA.HI.X R7, R21, R4.reuse, R22, 0x2, P2 ;  /* 0x0000000415078211 */ /* 0x080fe400010f1416 */
[----:B------:R-:W-:Y:S02]  /*be70*/  @!P1 LEA.HI.X R3, R23, R4, R24, 0x2, P6 ;  /* 0x0000000417039211 */ /* 0x000fe400030f1418 */
[----:B------:R-:W-:-:S03]  /*be80*/  ISETP.GE.AND P2, PT, R17, c[0x0][0x3c8], PT ;  /* 0x0000f20011007a0c */ /* 0x000fc60003f46270 */
[----:B------:R1:W-:Y:S01]  /*be90*/  @!P1 ST.E.64 [R2.64], R44 ;  /* 0x0000002c02009985 */ /* 0x0003e2000c101b06 */
[----:B------:R-:W-:-:S03]  /*bea0*/  ISETP.GE.AND P1, PT, R15, c[0x0][0x3c8], PT ;  /* 0x0000f2000f007a0c */ /* 0x000fc60003f26270 */
[----:B------:R2:W-:Y:S01]  /*beb0*/  @!P0 ST.E.64 [R6.64], R46 ;  /* 0x0000002e06008985 */ /* 0x0005e2000c101b06 */
[----:B------:R-:W-:Y:S02]  /*bec0*/  ISETP.GE.AND P0, PT, R13, c[0x0][0x3c8], PT ;  /* 0x0000f2000d007a0c */ /* 0x000fe40003f06270 */
[----:B-1----:R-:W-:-:S04]  /*bed0*/  @!P4 LEA R2, P6, R10, R0, 0x2 ;  /* 0x000000000a02c211 */ /* 0x002fc800078c10ff */
[----:B---3--:R-:W-:Y:S02]  /*bee0*/  @!P4 LEA.HI.X R3, R10, R4, R11, 0x2, P6 ;  /* 0x000000040a03c211 */ /* 0x008fe400030f140b */
[----:B------:R-:W-:-:S03]  /*bef0*/  @!P3 LEA R10, P6, R19, R0, 0x2 ;  /* 0x00000000130ab211 */ /* 0x000fc600078c10ff */
[----:B------:R1:W-:Y:S01]  /*bf00*/  @!P4 ST.E.64 [R2.64], R48 ;  /* 0x000000300200c985 */ /* 0x0003e2000c101b06 */
[----:B------:R-:W-:Y:S02]  /*bf10*/  @!P2 LEA R8, P4, R17, R0, 0x2 ;  /* 0x000000001108a211 */ /* 0x000fe400078810ff */
[----:B------:R-:W-:Y:S02]  /*bf20*/  @!P3 LEA.HI.X R11, R19, R4, R20, 0x2, P6 ;  /* 0x00000004130bb211 */ /* 0x000fe400030f1414 */
[----:B--2---:R-:W-:Y:S02]  /*bf30*/  @!P1 LEA R6, P6, R15, R0, 0x2 ;  /* 0x000000000f069211 */ /* 0x004fe400078c10ff */
[-C--:B------:R-:W-:Y:S02]  /*bf40*/  @!P2 LEA.HI.X R9, R17, R4.reuse, R18, 0x2, P4 ;  /* 0x000000041109a211 */ /* 0x080fe400020f1412 */
[----:B-----5:R-:W-:Y:S01]  /*bf50*/  @!P1 LEA.HI.X R7, R15, R4, R16, 0x2, P6 ;  /* 0x000000040f079211 */ /* 0x020fe200030f1410 */
[----:B------:R2:W-:Y:S04]  /*bf60*/  @!P3 ST.E.64 [R10.64], R70 ;  /* 0x000000460a00b985 */ /* 0x0005e8000c101b06 */
[----:B------:R2:W-:Y:S04]  /*bf70*/  @!P2 ST.E.64 [R8.64], R60 ;  /* 0x0000003c0800a985 */ /* 0x0005e8000c101b06 */
[----:B------:R2:W-:Y:S01]  /*bf80*/  @!P1 ST.E.64 [R6.64], R50 ;  /* 0x0000003206009985 */ /* 0x0005e2000c101b06 */
[----:B-1----:R-:W-:-:S04]  /*bf90*/  @!P0 LEA R2, P4, R13, R0, 0x2 ;  /* 0x000000000d028211 */ /* 0x002fc800078810ff */
[----:B----4-:R-:W-:-:S05]  /*bfa0*/  @!P0 LEA.HI.X R3, R13, R4, R14, 0x2, P4 ;  /* 0x000000040d038211 */ /* 0x010fca00020f140e */
[----:B------:R2:W-:Y:S04]  /*bfb0*/  @!P0 ST.E.64 [R2.64], R26 ;  /* 0x0000001a02008985 */ /* 0x0005e8000c101b06 */
.L_x_108:
[----:B------:R-:W-:Y:S05]  /*bfc0*/  BSYNC B0 ;  /* 0x0000000000007941 */ /* 0x000fea0003800000 */
.L_x_107:
[----:B------:R-:W-:Y:S05]  /*bfd0*/  BRA.DIV ~URZ, `(.L_x_109) ;  /* 0x000038127f007947 */ /* 0x000fea000b800000 */
[----:B--2---:R2:W3:Y:S04]  /*bfe0*/  SHFL.IDX PT, R4, R5, 0x3, 0x1c1f ;  /* 0x007c1f0005047f89 */ /* 0x0044e800000e0000 */
[----:B-1----:R2:W1:Y:S02]  /*bff0*/  SHFL.IDX PT, R0, R12, 0x3, 0x1c1f ;  /* 0x007c1f000c007f89 */ /* 0x00246400000e0000 */
.L_x_179:
[----:B------:R-:W-:Y:S05]  /*c000*/  @P5 BRA `(.L_x_97) ;  /* 0x000011c000005947 */ /* 0x000fea0003800000 */
[----:B--2---:R-:W2:Y:S04]  /*c010*/  LDL R5, [R1+0x38] ;  /* 0x0000380001057983 */ /* 0x004ea80000100800 */
[----:B------:R-:W5:Y:S04]  /*c020*/  LDL R8, [R1+0x88] ;  /* 0x0000880001087983 */ /* 0x000f680000100800 */
[----:B----4-:R-:W4:Y:S04]  /*c030*/  LDL R9, [R1+0x4c] ;  /* 0x00004c0001097983 */ /* 0x010f280000100800 */
[----:B---3--:R-:W3:Y:S04]  /*c040*/  LDL R26, [R1+0x34] ;  /* 0x00003400011a7983 */ /* 0x008ee80000100800 */
[----:B------:R-:W3:Y:S04]  /*c050*/  LDL R24, [R1+0x30] ;  /* 0x0000300001187983 */ /* 0x000ee80000100800 */
        /* <DEDUP_REMOVED lines=15> */
[----:B------:R-:W3:Y:S01]  /*c150*/  LDL R13, [R1+0x64] ;  /* 0x00006400010d7983 */ /* 0x000ee20000100800 */
[----:B--2---:R-:W-:-:S13]  /*c160*/  ISETP.GE.AND P3, PT, R5, c[0x0][0x3c8], PT ;  /* 0x0000f20005007a0c */ /* 0x004fda0003f66270 */
[----:B-1----:R-:W-:-:S04]  /*c170*/  @!P3 LEA R2, P5, R5, R0, 0x2 ;  /* 0x000000000502b211 */ /* 0x002fc800078a10ff */
[----:B-----5:R-:W-:Y:S02]  /*c180*/  @!P3 LEA.HI.X R3, R5, R4, R8, 0x2, P5 ;  /* 0x000000040503b211 */ /* 0x020fe400028f1408 */
[----:B------:R-:W2:Y:S01]  /*c190*/  LDL R5, [R1+0x10] ;  /* 0x0000100001057983 */ /* 0x000ea20000100800 */
[----:B----4-:R-:W-:Y:S02]  /*c1a0*/  ISETP.GE.AND P4, PT, R9, c[0x0][0x3c8], PT ;  /* 0x0000f20009007a0c */ /* 0x010fe40003f86270 */
[----:B---3--:R-:W-:Y:S02]  /*c1b0*/  ISETP.GE.AND P2, PT, R26, c[0x0][0x3c8], PT ;  /* 0x0000f2001a007a0c */ /* 0x008fe40003f46270 */
[----:B------:R-:W-:Y:S02]  /*c1c0*/  ISETP.GE.AND P1, PT, R24, c[0x0][0x3c8], PT ;  /* 0x0000f20018007a0c */ /* 0x000fe40003f26270 */
[----:B------:R-:W-:-:S07]  /*c1d0*/  ISETP.GE.AND P0, PT, R22, c[0x0][0x3c8], PT ;  /* 0x0000f20016007a0c */ /* 0x000fce0003f06270 */
[----:B------:R-:W-:Y:S02]  /*c1e0*/  @!P4 IMAD.MOV.U32 R6, RZ, RZ, R0 ;  /* 0x000000ffff06c224 */ /* 0x000fe400078e0000 */
[----:B------:R-:W-:-:S04]  /*c1f0*/  @!P4 IMAD.MOV.U32 R7, RZ, RZ, R4 ;  /* 0x000000ffff07c224 */ /* 0x000fc800078e0004 */
[----:B------:R-:W-:Y:S01]  /*c200*/  @!P4 IMAD.WIDE R6, R9, 0x4, R6 ;  /* 0x000000040906c825 */ /* 0x000fe200078e0206 */
[----:B------:R-:W-:-:S04]  /*c210*/  @!P2 LEA R8, P5, R26, R0, 0x2 ;  /* 0x000000001a08a211 */ /* 0x000fc800078a10ff */
[----:B------:R1:W-:Y:S01]  /*c220*/  @!P4 ST.E.64 [R6.64], R66 ;  /* 0x000000420600c985 */ /* 0x0003e2000c101b06 */
[----:B------:R-:W-:-:S03]  /*c230*/  ISETP.GE.AND P4, PT, R20, c[0x0][0x3c8], PT ;  /* 0x0000f20014007a0c */ /* 0x000fc60003f86270 */
[----:B------:R3:W-:Y:S01]  /*c240*/  @!P3 ST.E.64 [R2.64], R54 ;  /* 0x000000360200b985 */ /* 0x0007e2000c101b06 */
[----:B------:R-:W-:Y:S02]  /*c250*/  @!P2 LEA.HI.X R9, R26, R4, R27, 0x2, P5 ;  /* 0x000000041a09a211 */ /* 0x000fe400028f141b */
[----:B------:R-:W-:-:S03]  /*c260*/  ISETP.GE.AND P5, PT, R10, c[0x0][0x3c8], PT ;  /* 0x0000f2000a007a0c */ /* 0x000fc60003fa6270 */
[----:B------:R-:W-:Y:S01]  /*c270*/  @!P2 ST.E.64 [R8.64], R72 ;  /* 0x000000480800a985 */ /* 0x000fe2000c101b06 */
[----:B------:R-:W-:Y:S02]  /*c280*/  ISETP.GE.AND P2, PT, R16, c[0x0][0x3c8], PT ;  /* 0x0000f20010007a0c */ /* 0x000fe40003f46270 */
[-C--:B-1----:R-:W-:Y:S02]  /*c290*/  @!P1 LEA R6, P6, R24, R0.reuse, 0x2 ;  /* 0x0000000018069211 */ /* 0x082fe400078c10ff */
[----:B---3--:R-:W-:Y:S02]  /*c2a0*/  @!P0 LEA R2, P3, R22, R0, 0x2 ;  /* 0x0000000016028211 */ /* 0x008fe400078610ff */
[-C--:B------:R-:W-:Y:S02]  /*c2b0*/  @!P1 LEA.HI.X R7, R24, R4.reuse, R25, 0x2, P6 ;  /* 0x0000000418079211 */ /* 0x080fe400030f1419 */
[----:B------:R-:W-:-:S03]  /*c2c0*/  @!P0 LEA.HI.X R3, R22, R4, R23, 0x2, P3 ;  /* 0x0000000416038211 */ /* 0x000fc600018f1417 */
[----:B------:R1:W-:Y:S01]  /*c2d0*/  @!P1 ST.E.64 [R6.64], R68 ;  /* 0x0000004406009985 */ /* 0x0003e2000c101b06 */
[----:B------:R-:W-:-:S03]  /*c2e0*/  ISETP.GE.AND P3, PT, R18, c[0x0][0x3c8], PT ;  /* 0x0000f20012007a0c */ /* 0x000fc60003f66270 */
[----:B------:R3:W-:Y:S01]  /*c2f0*/  @!P0 ST.E.64 [R2.64], R42 ;  /* 0x0000002a02008985 */ /* 0x0007e2000c101b06 */
[----:B------:R-:W-:Y:S02]  /*c300*/  ISETP.GE.AND P1, PT, R14, c[0x0][0x3c8], PT ;  /* 0x0000f2000e007a0c */ /* 0x000fe40003f26270 */
[----:B-1----:R-:W-:-:S04]  /*c310*/  @!P4 LEA R6, P0, R20, R0, 0x2 ;  /* 0x000000001406c211 */ /* 0x002fc800078010ff */
[----:B------:R-:W-:Y:S02]  /*c320*/  @!P4 LEA.HI.X R7, R20, R4, R21, 0x2, P0 ;  /* 0x000000041407c211 */ /* 0x000fe400000f1415 */
[----:B------:R-:W-:Y:S02]  /*c330*/  ISETP.GE.AND P0, PT, R12, c[0x0][0x3c8], PT ;  /* 0x0000f2000c007a0c */ /* 0x000fe40003f06270 */
[C---:B---3--:R-:W-:Y:S01]  /*c340*/  @!P5 LEA R2, P6, R10.reuse, R0, 0x2 ;  /* 0x000000000a02d211 */ /* 0x048fe200078c10ff */
[----:B------:R1:W-:Y:S03]  /*c350*/  @!P4 ST.E.64 [R6.64], R56 ;  /* 0x000000380600c985 */ /* 0x0003e6000c101b06 */
[----:B------:R-:W-:Y:S02]  /*c360*/  @!P5 LEA.HI.X R3, R10, R4, R11, 0x2, P6 ;  /* 0x000000040a03d211 */ /* 0x000fe400030f140b */
[----:B------:R-:W-:-:S02]  /*c370*/  @!P3 LEA R10, P4, R18, R0, 0x2 ;  /* 0x00000000120ab211 */ /* 0x000fc400078810ff */
[----:B------:R-:W-:Y:S01]  /*c380*/  @!P2 LEA R8, P6, R16, R0, 0x2 ;  /* 0x000000001008a211 */ /* 0x000fe200078c10ff */
[----:B------:R3:W-:Y:S01]  /*c390*/  @!P5 ST.E.64 [R2.64], R58 ;  /* 0x0000003a0200d985 */ /* 0x0007e2000c101b06 */
[-C--:B------:R-:W-:Y:S02]  /*c3a0*/  @!P3 LEA.HI.X R11, R18, R4.reuse, R19, 0x2, P4 ;  /* 0x00000004120bb211 */ /* 0x080fe400020f1413 */
[----:B------:R-:W-:-:S03]  /*c3b0*/  @!P2 LEA.HI.X R9, R16, R4, R17, 0x2, P6 ;  /* 0x000000041009a211 */ /* 0x000fc600030f1411 */
[----:B------:R4:W-:Y:S04]  /*c3c0*/  @!P3 ST.E.64 [R10.64], R76 ;  /* 0x0000004c0a00b985 */ /* 0x0009e8000c101b06 */
[----:B------:R4:W-:Y:S01]  /*c3d0*/  @!P2 ST.E.64 [R8.64], R74 ;  /* 0x0000004a0800a985 */ /* 0x0009e2000c101b06 */
[----:B-1----:R-:W-:-:S04]  /*c3e0*/  @!P1 LEA R6, P5, R14, R0, 0x2 ;  /* 0x000000000e069211 */ /* 0x002fc800078a10ff */
[----:B------:R-:W-:Y:S02]  /*c3f0*/  @!P1 LEA.HI.X R7, R14, R4, R15, 0x2, P5 ;  /* 0x000000040e079211 */ /* 0x000fe400028f140f */
[----:B---3--:R-:W-:-:S04]  /*c400*/  @!P0 LEA R2, P4, R12, R0, 0x2 ;  /* 0x000000000c028211 */ /* 0x008fc800078810ff */
[----:B------:R-:W-:Y:S01]  /*c410*/  @!P0 LEA.HI.X R3, R12, R4, R13, 0x2, P4 ;  /* 0x000000040c038211 */ /* 0x000fe200020f140d */
[----:B------:R4:W-:Y:S04]  /*c420*/  @!P1 ST.E.64 [R6.64], R62 ;  /* 0x0000003e06009985 */ /* 0x0009e8000c101b06 */
[----:B------:R4:W-:Y:S01]  /*c430*/  @!P0 ST.E.64 [R2.64], R52 ;  /* 0x0000003402008985 */ /* 0x0009e2000c101b06 */
[----:B--2---:R-:W-:-:S13]  /*c440*/  ISETP.GE.AND P0, PT, R5, c[0x0][0x3c8], PT ;  /* 0x0000f20005007a0c */ /* 0x004fda0003f06270 */
[----:B------:R-:W-:Y:S05]  /*c450*/  @P0 BRA `(.L_x_97) ;  /* 0x00000d7000000947 */ /* 0x000fea0003800000 */
[----:B----4-:R-:W2:Y:S01]  /*c460*/  LDL R12, [R1+0x60] ;  /* 0x00006000010c7983 */ /* 0x010ea20000100800 */
[----:B------:R-:W-:-:S04]  /*c470*/  LEA R2, P0, R5, R0, 0x2 ;  /* 0x0000000005027211 */ /* 0x000fc800078010ff */
[----:B--2---:R-:W-:-:S05]  /*c480*/  LEA.HI.X R3, R5, R4, R12, 0x2, P0 ;  /* 0x0000000405037211 */ /* 0x004fca00000f140c */
[----:B------:R1:W-:Y:S01]  /*c490*/  ST.E.64 [R2.64], R32 ;  /* 0x0000002002007985 */ /* 0x0003e2000c101b06 */
[----:B------:R-:W-:Y:S05]  /*c4a0*/  BRA `(.L_x_97) ;  /* 0x00000d2000007947 */ /* 0x000fea0003800000 */
.L_x_82:
[----:B------:R-:W2:Y:S04]  /*c4b0*/  LDL.LU R4, [R1+0x44] ;  /* 0x0000440001047983 */ /* 0x000ea80000300800 */
[----:B------:R-:W3:Y:S01]  /*c4c0*/  LDL.LU R7, [R1+0x48] ;  /* 0x0000480001077983 */ /* 0x000ee20000300800 */
[----:B------:R-:W-:Y:S02]  /*c4d0*/  ISETP.NE.U32.AND P1, PT, RZ, c[0x0][0x508], PT ;  /* 0x00014200ff007a0c */ /* 0x000fe40003f25070 */
[----:B------:R-:W-:Y:S01]  /*c4e0*/  ISETP.NE.U32.AND P3, PT, RZ, c[0x0][0x500], PT ;  /* 0x00014000ff007a0c */ /* 0x000fe20003f65070 */
[----:B------:R-:W4:Y:S01]  /*c4f0*/  LDL.LU R0, [R1+0x50] ;  /* 0x0000500001007983 */ /* 0x000f220000300800 */
[----:B------:R-:W-:Y:S01]  /*c500*/  ISETP.NE.AND.EX P1, PT, RZ, c[0x0][0x50c], PT, P1 ;  /* 0x00014300ff007a0c */ /* 0x000fe20003f25310 */
[----:B-1----:R-:W-:Y:S01]  /*c510*/  IMAD.MOV.U32 R6, RZ, RZ, RZ ;  /* 0x000000ffff067224 */ /* 0x002fe200078e00ff */
[----:B------:R-:W-:Y:S01]  /*c520*/  ISETP.NE.AND.EX P3, PT, RZ, c[0x0][0x504], PT, P3 ;  /* 0x00014100ff007a0c */ /* 0x000fe20003f65330 */
[----:B------:R-:W-:Y:S01]  /*c530*/  IMAD.MOV.U32 R20, RZ, RZ, c[0x0][0x388] ;  /* 0x0000e200ff147624 */ /* 0x000fe200078e00ff */
[----:B--2---:R-:W-:-:S09]  /*c540*/  IADD3 R2, P2, R4, c[0x0][0x500], RZ ;  /* 0x0001400004027a10 */ /* 0x004fd20007f5e0ff */
[----:B------:R-:W-:Y:S02]  /*c550*/  @P1 IADD3 R4, P0, R4, c[0x0][0x508], RZ ;  /* 0x0001420004041a10 */ /* 0x000fe40007f1e0ff */
[C---:B---3--:R-:W-:Y:S02]  /*c560*/  IADD3.X R3, R7.reuse, c[0x0][0x504], RZ, P2, !PT ;  /* 0x0001410007037a10 */ /* 0x048fe400017fe4ff */
[----:B------:R-:W-:-:S03]  /*c570*/  @P1 IADD3.X R5, R7, c[0x0][0x50c], RZ, P0, !PT ;  /* 0x0001430007051a10 */ /* 0x000fc600007fe4ff */
[----:B------:R1:W5:Y:S04]  /*c580*/  @P3 LDG.E R6, [R2.64] ;  /* 0x0000000602063981 */ /* 0x000368000c1e1900 */
[----:B------:R1:W5:Y:S01]  /*c590*/  @P1 LDG.E R20, [R4.64] ;  /* 0x0000000604141981 */ /* 0x000362000c1e1900 */
[----:B----4-:R-:W-:-:S04]  /*c5a0*/  ISETP.NE.AND P0, PT, R0, RZ, PT ;  /* 0x000000ff0000720c */ /* 0x010fc80003f05270 */
[----:B------:R-:W-:Y:S01]  /*c5b0*/  SEL R19, R0, c[0x0][0x3d4], P0 ;  /* 0x0000f50000137a07 */ /* 0x000fe20000000000 */
[----:B------:R-:W-:Y:S05]  /*c5c0*/  @P1 BRA `(.L_x_110) ;  /* 0x0000004000001947 */ /* 0x000fea0003800000 */
[----:B------:R-:W-:Y:S05]  /*c5d0*/  @!P3 BRA `(.L_x_110) ;  /* 0x000000300000b947 */ /* 0x000fea0003800000 */
[----:B------:R2:W3:Y:S04]  /*c5e0*/  LDG.E R0, [R2.64] ;  /* 0x0000000602007981 */ /* 0x0004e8000c1e1900 */
[----:B-12---:R-:W3:Y:S02]  /*c5f0*/  LDG.E R2, [R2.64+0x4] ;  /* 0x0000040602027981 */ /* 0x006ee4000c1e1900 */
[----:B---3-5:R-:W-:Y:S02]  /*c600*/  IADD3 R20, -R0, R2, RZ ;  /* 0x0000000200147210 */ /* 0x028fe40007ffe1ff */
.L_x_110:
[----:B-1----:R-:W2:Y:S04]  /*c610*/  LDL.LU R2, [R1+0x8] ;  /* 0x0000080001027983 */ /* 0x002ea80000300800 */
[----:B------:R-:W3:Y:S01]  /*c620*/  LDL.LU R0, [R1+0x54] ;  /* 0x0000540001007983 */ /* 0x000ee20000300800 */
[----:B------:R-:W-:Y:S01]  /*c630*/  BSSY B0, `(.L_x_111) ;  /* 0x0000039000007945 */ /* 0x000fe20003800000 */
[----:B------:R-:W-:-:S02]  /*c640*/  SEL R13, R250, RZ, !P3 ;  /* 0x000000fffa0d7207 */ /* 0x000fc40005800000 */
[----:B------:R-:W1:Y:S01]  /*c650*/  S2R R3, SR_TID.X ;  /* 0x0000000000037919 */ /* 0x000e620000002100 */
[----:B-----5:R-:W-:Y:S02]  /*c660*/  SHF.R.S32.HI R18, RZ, 0x1f, R6 ;  /* 0x0000001fff127819 */ /* 0x020fe40000011406 */
[----:B-1----:R-:W-:Y:S02]  /*c670*/  ISETP.GT.AND P0, PT, R3, 0x7f, PT ;  /* 0x0000007f0300780c */ /* 0x002fe40003f04270 */
[----:B--2---:R-:W-:Y:S02]  /*c680*/  LOP3.LUT R12, R2, 0xffff, RZ, 0xc0, !PT ;  /* 0x0000ffff020c7812 */ /* 0x004fe400078ec0ff */
[----:B---3--:R-:W-:-:S09]  /*c690*/  SEL R21, R0, RZ, !P3 ;  /* 0x000000ff00157207 */ /* 0x008fd20005800000 */
[----:B------:R-:W-:Y:S05]  /*c6a0*/  @P0 BRA `(.L_x_112) ;  /* 0x0000031000000947 */ /* 0x000fea0003800000 */
[----:B------:R-:W2:Y:S01]  /*c6b0*/  LDL R2, [R1+0x4] ;  /* 0x0000040001027983 */ /* 0x000ea20000100800 */
[----:B------:R-:W-:Y:S01]  /*c6c0*/  IMAD R0, R20, c[0x0][0x4e8], RZ ;  /* 0x00013a0014007a24 */ /* 0x000fe200078e02ff */
[----:B--2---:R-:W-:-:S04]  /*c6d0*/  LEA R16, R2, R3, 0x7 ;  /* 0x0000000302107211 */ /* 0x004fc800078e38ff */
[----:B------:R-:W-:-:S13]  /*c6e0*/  ISETP.GE.AND P0, PT, R16, R0, PT ;  /* 0x000000001000720c */ /* 0x000fda0003f06270 */
[----:B------:R-:W-:Y:S05]  /*c6f0*/  @P0 BRA `(.L_x_112) ;  /* 0x000002c000000947 */ /* 0x000fea0003800000 */
[----:B------:R-:W2:Y:S01]  /*c700*/  LDL.LU R22, [R1+0x58] ;  /* 0x0000580001167983 */ /* 0x000ea20000300800 */
[----:B------:R-:W-:Y:S01]  /*c710*/  IMAD.MOV.U32 R0, RZ, RZ, 0x368 ;  /* 0x00000368ff007424 */ /* 0x000fe200078e00ff */
[----:B------:R-:W-:-:S04]  /*c720*/  ISETP.GT.AND P2, PT, R19, 0x1, PT ;  /* 0x000000011300780c */ /* 0x000fc80003f44270 */
[----:B------:R-:W-:-:S04]  /*c730*/  SEL R0, R0, 0x328, P2 ;  /* 0x0000032800007807 */ /* 0x000fc80001000000 */
[----:B------:R1:W3:Y:S08]  /*c740*/  LDC.64 R8, c[0x0][R0+0x170] ;  /* 0x00005c0000087b82 */ /* 0x0002f00000000a00 */
[----:B------:R1:W4:Y:S08]  /*c750*/  LDC.64 R4, c[0x0][R0+0x168] ;  /* 0x00005a0000047b82 */ /* 0x0003300000000a00 */
[----:B------:R1:W5:Y:S08]  /*c760*/  LDC.64 R14, c[0x0][R0+0x178] ;  /* 0x00005e00000e7b82 */ /* 0x0003700000000a00 */
[----:B------:R1:W2:Y:S02]  /*c770*/  LDC.64 R10, c[0x0][R0+0x160] ;  /* 0x00005800000a7b82 */ /* 0x0002a40000000a00 */
[----:B-1----:R-:W-:-:S02]  /*c780*/  IMAD.MOV.U32 R0, RZ, RZ, c[0x0][0x4e8] ;  /* 0x00013a00ff007624 */ /* 0x002fc400078e00ff */
[-C--:B---3--:R-:W-:Y:S02]  /*c790*/  IMAD R7, R9, R13.reuse, RZ ;  /* 0x0000000d09077224 */ /* 0x088fe400078e02ff */
[----:B------:R-:W-:Y:S01]  /*c7a0*/  IMAD.WIDE.U32 R2, R8, R13, RZ ;  /* 0x0000000d08027225 */ /* 0x000fe200078e00ff */
[----:B------:R-:W-:Y:S02]  /*c7b0*/  ISETP.NE.AND P0, PT, R0, 0x1, PT ;  /* 0x000000010000780c */ /* 0x000fe40003f05270 */
[----:B------:R-:W-:Y:S01]  /*c7c0*/  MOV R0, R16 ;  /* 0x0000001000007202 */ /* 0x000fe20000000f00 */
[----:B------:R-:W-:Y:S02]  /*c7d0*/  IMAD R8, R8, R21, R7 ;  /* 0x0000001508087224 */ /* 0x000fe400078e0207 */
[-C--:B----4-:R-:W-:Y:S02]  /*c7e0*/  IMAD R9, R5, R12.reuse, RZ ;  /* 0x0000000c05097224 */ /* 0x090fe400078e02ff */
[----:B------:R-:W-:Y:S01]  /*c7f0*/  IMAD.WIDE.U32 R4, R4, R12, RZ ;  /* 0x0000000c04047225 */ /* 0x000fe200078e00ff */
[----:B------:R-:W-:-:S03]  /*c800*/  IADD3 R3, R3, R8, RZ ;  /* 0x0000000803037210 */ /* 0x000fc60007ffe0ff */
[----:B------:R-:W-:Y:S02]  /*c810*/  IMAD.IADD R9, R5, 0x1, R9 ;  /* 0x0000000105097824 */ /* 0x000fe400078e0209 */
[----:B------:R-:W-:-:S05]  /*c820*/  @P0 IMAD.HI.U32 R17, R16, c[0x0][0x4ec], RZ ;  /* 0x00013b0010110a27 */ /* 0x000fca00078e00ff */
[----:B------:R-:W-:Y:S02]  /*c830*/  @P0 SHF.R.U32.HI R0, RZ, c[0x0][0x4f0], R17 ;  /* 0x00013c00ff000a19 */ /* 0x000fe40000011611 */
[----:B------:R-:W-:-:S03]  /*c840*/  IADD3 R17, P1, P0, R2, R4, R6 ;  /* 0x0000000402117210 */ /* 0x000fc6000783e006 */
[----:B------:R-:W-:Y:S01]  /*c850*/  IMAD.MOV R2, RZ, RZ, -R0 ;  /* 0x000000ffff027224 */ /* 0x000fe200078e0a00 */
[----:B------:R-:W-:Y:S02]  /*c860*/  IADD3.X R9, R3, R9, R18, P1, P0 ;  /* 0x0000000903097210 */ /* 0x000fe40000fe0412 */
[----:B------:R-:W-:Y:S01]  /*c870*/  SHF.R.S32.HI R3, RZ, 0x1f, R0 ;  /* 0x0000001fff037819 */ /* 0x000fe20000011400 */
[----:B------:R-:W-:Y:S01]  /*c880*/  IMAD R2, R2, c[0x0][0x4e8], R16 ;  /* 0x00013a0002027a24 */ /* 0x000fe200078e0210 */
[----:B--2---:R-:W-:-:S05]  /*c890*/  SEL R7, R22, RZ, P2 ;  /* 0x000000ff16077207 */ /* 0x004fca0001000000 */
[-C--:B-----5:R-:W-:Y:S02]  /*c8a0*/  IMAD R8, R15, R7.reuse, RZ ;  /* 0x000000070f087224 */ /* 0x0a0fe400078e02ff */
[----:B------:R-:W-:Y:S01]  /*c8b0*/  IMAD.WIDE.U32 R4, R14, R7, RZ ;  /* 0x000000070e047225 */ /* 0x000fe200078e00ff */
[----:B------:R-:W-:-:S04]  /*c8c0*/  SHF.R.S32.HI R7, RZ, 0x1f, R2 ;  /* 0x0000001fff077819 */ /* 0x000fc80000011402 */
[----:B------:R-:W-:Y:S01]  /*c8d0*/  IADD3 R5, R5, R8, RZ ;  /* 0x0000000805057210 */ /* 0x000fe20007ffe0ff */
[----:B------:R-:W-:Y:S01]  /*c8e0*/  IMAD.MOV.U32 R8, RZ, RZ, c[0x0][0x4a8] ;  /* 0x00012a00ff087624 */ /* 0x000fe200078e00ff */
[----:B------:R-:W-:Y:S01]  /*c8f0*/  IADD3 R4, P1, P0, R0, R17, R4 ;  /* 0x0000001100047210 */ /* 0x000fe2000783e004 */
[----:B------:R-:W-:-:S03]  /*c900*/  IMAD R0, R11, R2, RZ ;  /* 0x000000020b007224 */ /* 0x000fc600078e02ff */
[----:B------:R-:W-:Y:S01]  /*c910*/  IADD3.X R5, R3, R9, R5, P1, P0 ;  /* 0x0000000903057210 */ /* 0x000fe20000fe0405 */
[----:B------:R-:W-:-:S04]  /*c920*/  IMAD R0, R10, R7, R0 ;  /* 0x000000070a007224 */ /* 0x000fc800078e0200 */
[----:B------:R-:W-:Y:S01]  /*c930*/  IMAD.WIDE.U32 R2, R10, R2, R4 ;  /* 0x000000020a027225 */ /* 0x000fe200078e0004 */
[----:B------:R-:W-:Y:S02]  /*c940*/  MOV R5, c[0x0][0x4ac] ;  /* 0x00012b0000057a02 */ /* 0x000fe40000000f00 */
[----:B------:R-:W-:Y:S01]  /*c950*/  SEL R4, R8, c[0x0][0x450], P2 ;  /* 0x0001140008047a07 */ /* 0x000fe20001000000 */
[----:B------:R-:W-:Y:S01]  /*c960*/  IMAD.IADD R0, R3, 0x1, R0 ;  /* 0x0000000103007824 */ /* 0x000fe200078e0200 */
[----:B------:R-:W-:Y:S02]  /*c970*/  SEL R5, R5, c[0x0][0x454], P2 ;  /* 0x0001150005057a07 */ /* 0x000fe40001000000 */
[----:B------:R-:W-:-:S04]  /*c980*/  LEA R4, P0, R2, R4, 0x2 ;  /* 0x0000000402047211 */ /* 0x000fc800078010ff */
[----:B------:R-:W-:Y:S02]  /*c990*/  LEA.HI.X R5, R2, R5, R0, 0x2, P0 ;  /* 0x0000000502057211 */ /* 0x000fe400000f1400 */
[----:B------:R-:W-:-:S05]  /*c9a0*/  MOV R0, 0xff800000 ;  /* 0xff80000000007802 */ /* 0x000fca0000000f00 */
[----:B------:R1:W-:Y:S02]  /*c9b0*/  STG.E [R4.64], R0 ;  /* 0x0000000004007986 */ /* 0x0003e4000c101906 */
.L_x_112:
[----:B------:R-:W-:Y:S05]  /*c9c0*/  BSYNC B0 ;  /* 0x0000000000007941 */ /* 0x000fea0003800000 */
.L_x_111:
[----:B------:R-:W-:-:S13]  /*c9d0*/  ISETP.GT.AND P0, PT, R19, 0x1, PT ;  /* 0x000000011300780c */ /* 0x000fda0003f04270 */
[----:B------:R-:W-:Y:S05]  /*c9e0*/  @P0 BRA `(.L_x_97) ;  /* 0x000007e000000947 */ /* 0x000fea0003800000 */
[----:B-1----:R-:W2:Y:S01]  /*c9f0*/  LDL R5, [R1+0x4] ;  /* 0x0000040001057983 */ /* 0x002ea20000100800 */
[----:B------:R-:W-:Y:S01]  /*ca00*/  MOV R2, c[0x0][0x4e8] ;  /* 0x00013a0000027a02 */ /* 0x000fe20000000f00 */
[----:B------:R-:W-:Y:S01]  /*ca10*/  IMAD R0, R18, c[0x0][0x3a0], RZ ;  /* 0x0000e80012007a24 */ /* 0x000fe200078e02ff */
[----:B------:R-:W-:Y:S02]  /*ca20*/  LEA R4, R235, R238, 0x5 ;  /* 0x000000eeeb047211 */ /* 0x000fe400078e28ff */
[----:B------:R-:W-:Y:S01]  /*ca30*/  ISETP.NE.AND P0, PT, R2, 0x1, PT ;  /* 0x000000010200780c */ /* 0x000fe20003f05270 */
[----:B------:R-:W-:-:S04]  /*ca40*/  IMAD.WIDE.U32 R2, R6, c[0x0][0x3a0], RZ ;  /* 0x0000e80006027a25 */ /* 0x000fc800078e00ff */
[----:B------:R-:W-:-:S05]  /*ca50*/  IMAD R6, R6, c[0x0][0x3a4], R0 ;  /* 0x0000e90006067a24 */ /* 0x000fca00078e0200 */
[----:B------:R-:W-:-:S05]  /*ca60*/  IADD3 R3, R3, R6, RZ ;  /* 0x0000000603037210 */ /* 0x000fca0007ffe0ff */
[----:B------:R-:W-:-:S04]  /*ca70*/  IMAD.WIDE.U32 R2, R12, c[0x0][0x3e8], R2 ;  /* 0x0000fa000c027a25 */ /* 0x000fc800078e0002 */
[----:B------:R-:W-:-:S04]  /*ca80*/  IMAD R3, R12, c[0x0][0x3ec], R3 ;  /* 0x0000fb000c037a24 */ /* 0x000fc800078e0203 */
[----:B------:R-:W-:Y:S01]  /*ca90*/  IMAD.WIDE.U32 R2, R13, c[0x0][0x3f0], R2 ;  /* 0x0000fc000d027a25 */ /* 0x000fe200078e0002 */
[----:B--2---:R-:W-:-:S03]  /*caa0*/  LEA R4, R5, R4, 0x7 ;  /* 0x0000000405047211 */ /* 0x004fc600078e38ff */
[----:B------:R-:W-:Y:S01]  /*cab0*/  IMAD R5, R21, c[0x0][0x3f0], RZ ;  /* 0x0000fc0015057a24 */ /* 0x000fe200078e02ff */
[----:B------:R-:W-:Y:S01]  /*cac0*/  MOV R0, R4 ;  /* 0x0000000400007202 */ /* 0x000fe20000000f00 */
[----:B------:R-:W-:-:S04]  /*cad0*/  @P0 IMAD.HI.U32 R6, R4, c[0x0][0x4ec], RZ ;  /* 0x00013b0004060a27 */ /* 0x000fc800078e00ff */
[----:B------:R-:W-:Y:S01]  /*cae0*/  IMAD R7, R13, c[0x0][0x3f4], R5 ;  /* 0x0000fd000d077a24 */ /* 0x000fe200078e0205 */
[----:B------:R-:W-:-:S04]  /*caf0*/  @P0 SHF.R.U32.HI R0, RZ, c[0x0][0x4f0], R6 ;  /* 0x00013c00ff000a19 */ /* 0x000fc80000011606 */
[----:B------:R-:W-:Y:S02]  /*cb00*/  SHF.R.S32.HI R6, RZ, 0x1f, R0 ;  /* 0x0000001fff067819 */ /* 0x000fe40000011400 */
[----:B------:R-:W-:Y:S02]  /*cb10*/  IADD3 R5, -R0, RZ, RZ ;  /* 0x000000ff00057210 */ /* 0x000fe40007ffe1ff */
[----:B------:R-:W-:Y:S01]  /*cb20*/  IADD3 R3, R3, R7, RZ ;  /* 0x0000000703037210 */ /* 0x000fe20007ffe0ff */
[----:B------:R-:W-:Y:S02]  /*cb30*/  IMAD R6, R6, c[0x0][0x3e0], RZ ;  /* 0x0000f80006067a24 */ /* 0x000fe400078e02ff */
[----:B------:R-:W-:Y:S02]  /*cb40*/  IMAD R4, R5, c[0x0][0x4e8], R4 ;  /* 0x00013a0005047a24 */ /* 0x000fe400078e0204 */
[C---:B------:R-:W-:Y:S02]  /*cb50*/  IMAD R6, R0.reuse, c[0x0][0x3e4], R6 ;  /* 0x0000f90000067a24 */ /* 0x040fe400078e0206 */
        /* <DEDUP_REMOVED lines=11> */
.L_x_180:
[----:B------:R-:W-:Y:S05]  /*cc10*/  BRA.DIV ~URZ, `(.L_x_114) ;  /* 0x00002d127f007947 */ /* 0x000fea000b800000 */
[----:B------:R3:W4:Y:S02]  /*cc20*/  SHFL.IDX PT, R0, R12, RZ, 0x1c1f ;  /* 0x001c1fff0c007589 */ /* 0x00072400000e0000 */
.L_x_181:
[----:B------:R-:W5:Y:S01]  /*cc30*/  LDL.LU R2, [R1+0x4] ;  /* 0x0000040001027983 */ /* 0x000f620000300800 */
[----:B------:R-:W-:Y:S01]  /*cc40*/  IMAD R11, R20, c[0x0][0x4e8], RZ ;  /* 0x00013a00140b7a24 */ /* 0x000fe200078e02ff */
        /* <DEDUP_REMOVED lines=16> */
[----:B------:R2:W-:Y:S04]  /*cd50*/  @!P2 ST.E.128 [R8.64], RZ ;  /* 0x000000ff0800a985 */ /* 0x0005e8000c101d06 */
[----:B------:R2:W-:Y:S04]  /*cd60*/  @!P1 ST.E.128 [R6.64], RZ ;  /* 0x000000ff06009985 */ /* 0x0005e8000c101d06 */
[----:B------:R2:W-:Y:S02]  /*cd70*/  @!P0 ST.E.128 [R2.64], RZ ;  /* 0x000000ff02008985 */ /* 0x0005e4000c101d06 */
.L_x_116:
[----:B------:R-:W-:Y:S05]  /*cd80*/  BSYNC B0 ;  /* 0x0000000000007941 */ /* 0x000fea0003800000 */
.L_x_115:
[----:B------:R-:W-:Y:S05]  /*cd90*/  BRA.DIV ~URZ, `(.L_x_117) ;  /* 0x00002c027f007947 */ /* 0x000fea000b800000 */
[----:B--2---:R2:W1:Y:S04]  /*cda0*/  SHFL.IDX PT, R4, R5, 0x1, 0x1c1f ;  /* 0x003c1f0005047f89 */ /* 0x00446800000e0000 */
[----:B----4-:R2:W4:Y:S02]  /*cdb0*/  SHFL.IDX PT, R0, R12, 0x1, 0x1c1f ;  /* 0x003c1f000c007f89 */ /* 0x01052400000e0000 */
.L_x_182:
        /* <DEDUP_REMOVED lines=16> */
[----:B------:R1:W-:Y:S04]  /*cec0*/  @!P2 ST.E.128 [R8.64], RZ ;  /* 0x000000ff0800a985 */ /* 0x0003e8000c101d06 */
[----:B------:R1:W-:Y:S04]  /*ced0*/  @!P1 ST.E.128 [R6.64], RZ ;  /* 0x000000ff06009985 */ /* 0x0003e8000c101d06 */
[----:B------:R1:W-:Y:S02]  /*cee0*/  @!P0 ST.E.128 [R2.64], RZ ;  /* 0x000000ff02008985 */ /* 0x0003e4000c101d06 */
.L_x_119:
[----:B------:R-:W-:Y:S05]  /*cef0*/  BSYNC B0 ;  /* 0x0000000000007941 */ /* 0x000fea0003800000 */
.L_x_118:
[----:B------:R-:W-:Y:S05]  /*cf00*/  BRA.DIV ~URZ, `(.L_x_120) ;  /* 0x00002b627f007947 */ /* 0x000fea000b800000 */
[----:B-1----:R1:W2:Y:S02]  /*cf10*/  SHFL.IDX PT, R4, R5, 0x2, 0x1c1f ;  /* 0x005c1f0005047f89 */ /* 0x0022a400000e0000 */
.L_x_183:
[----:B------:R-:W-:Y:S05]  /*cf20*/  BRA.DIV ~URZ, `(.L_x_121) ;  /* 0x00002bb27f007947 */ /* 0x000fea000b800000 */
[----:B----4-:R4:W1:Y:S02]  /*cf30*/  SHFL.IDX PT, R0, R12, 0x2, 0x1c1f ;  /* 0x005c1f000c007f89 */ /* 0x01086400000e0000 */
.L_x_184:
        /* <DEDUP_REMOVED lines=19> */
.L_x_123:
[----:B------:R-:W-:Y:S05]  /*d070*/  BSYNC B0 ;  /* 0x0000000000007941 */ /* 0x000fea0003800000 */
.L_x_122:
[----:B------:R-:W-:Y:S05]  /*d080*/  BRA.DIV ~URZ, `(.L_x_124) ;  /* 0x00002ac27f007947 */ /* 0x000fea000b800000 */
[----:B--2---:R2:W3:Y:S04]  /*d090*/  SHFL.IDX PT, R4, R5, 0x3, 0x1c1f ;  /* 0x007c1f0005047f89 */ /* 0x0044e800000e0000 */
[----:B-1----:R2:W1:Y:S02]  /*d0a0*/  SHFL.IDX PT, R0, R12, 0x3, 0x1c1f ;  /* 0x007c1f000c007f89 */ /* 0x00246400000e0000 */
.L_x_185:
[----:B------:R-:W-:-:S04]  /*d0b0*/  IADD3 R2, R10, 0x60, RZ ;  /* 0x000000600a027810 */ /* 0x000fc80007ffe0ff */
[----:B------:R-:W-:-:S13]  /*d0c0*/  ISETP.GE.AND P0, PT, R2, R11, PT ;  /* 0x0000000b0200720c */ /* 0x000fda0003f06270 */
[----:B------:R-:W-:Y:S05]  /*d0d0*/  @P0 BRA `(.L_x_97) ;  /* 0x000000f000000947 */ /* 0x000fea0003800000 */
[----:B------:R-:W-:Y:S02]  /*d0e0*/  ISETP.GE.AND P2, PT, R204, c[0x0][0x3c8], PT ;  /* 0x0000f200cc007a0c */ /* 0x000fe40003f46270 */
[----:B------:R-:W-:Y:S02]  /*d0f0*/  ISETP.GE.AND P1, PT, R236, c[0x0][0x3c8], PT ;  /* 0x0000f200ec007a0c */ /* 0x000fe40003f26270 */
[----:B------:R-:W-:Y:S02]  /*d100*/  ISETP.GE.AND P0, PT, R237, c[0x0][0x3c8], PT ;  /* 0x0000f200ed007a0c */ /* 0x000fe40003f06270 */
[----:B------:R-:W-:Y:S02]  /*d110*/  SHF.R.S32.HI R13, RZ, 0x1f, R204 ;  /* 0x0000001fff0d7819 */ /* 0x000fe400000114cc */
[----:B--234-:R-:W-:Y:S02]  /*d120*/  SHF.R.S32.HI R12, RZ, 0x1f, R236 ;  /* 0x0000001fff0c7819 */ /* 0x01cfe400000114ec */
[----:B------:R-:W-:-:S03]  /*d130*/  SHF.R.S32.HI R5, RZ, 0x1f, R237 ;  /* 0x0000001fff057819 */ /* 0x000fc600000114ed */
[-C--:B-1----:R-:W-:Y:S02]  /*d140*/  @!P2 LEA R8, P5, R204, R0.reuse, 0x1 ;  /* 0x00000000cc08a211 */ /* 0x082fe400078a08ff */
[-C--:B------:R-:W-:Y:S02]  /*d150*/  @!P1 LEA R6, P4, R236, R0.reuse, 0x1 ;  /* 0x00000000ec069211 */ /* 0x080fe400078808ff */
[C---:B------:R-:W-:Y:S02]  /*d160*/  @!P0 LEA R2, P3, R237.reuse, R0, 0x1 ;  /* 0x00000000ed028211 */ /* 0x040fe400078608ff */
[-C--:B------:R-:W-:Y:S02]  /*d170*/  @!P2 LEA.HI.X R9, R204, R4.reuse, R13, 0x1, P5 ;  /* 0x00000004cc09a211 */ /* 0x080fe400028f0c0d */
[-C--:B------:R-:W-:Y:S02]  /*d180*/  @!P1 LEA.HI.X R7, R236, R4.reuse, R12, 0x1, P4 ;  /* 0x00000004ec079211 */ /* 0x080fe400020f0c0c */
[----:B------:R-:W-:Y:S01]  /*d190*/  @!P0 LEA.HI.X R3, R237, R4, R5, 0x1, P3 ;  /* 0x00000004ed038211 */ /* 0x000fe200018f0c05 */
[----:B------:R1:W-:Y:S04]  /*d1a0*/  @!P2 ST.E.128 [R8.64], RZ ;  /* 0x000000ff0800a985 */ /* 0x0003e8000c101d06 */
[----:B------:R1:W-:Y:S04]  /*d1b0*/  @!P1 ST.E.128 [R6.64], RZ ;  /* 0x000000ff06009985 */ /* 0x0003e8000c101d06 */
[----:B------:R1:W-:Y:S02]  /*d1c0*/  @!P0 ST.E.128 [R2.64], RZ ;  /* 0x000000ff02008985 */ /* 0x0003e4000c101d06 */
.L_x_97:
[----:B----4-:R-:W-:Y:S05]  /*d1d0*/  BSYNC B1 ;  /* 0x0000000000017941 */ /* 0x010fea0003800000 */
.L_x_81:
[----:B-1----:R-:W4:Y:S02]  /*d1e0*/  LDL R0, [R1+0x8c] ;  /* 0x00008c0001007983 */ /* 0x002f240000100800 */
[----:B----4-:R-:W-:-:S13]  /*d1f0*/  ISETP.NE.AND P0, PT, R0, RZ, PT ;  /* 0x000000ff0000720c */ /* 0x010fda0003f05270 */
[----:B------:R-:W-:Y:S01]  /*d200*/  @P0 WARPSYNC 0xffffffff ;  /* 0xffffffff00000948 */ /* 0x000fe20003800000 */
[----:B------:R-:W-:Y:S06]  /*d210*/  @P0 BAR.SYNC.DEFER_BLOCKING 0x5, 0x80 ;  /* 0x0142000000000b1d */ /* 0x000fec0000010000 */
[----:B--23--:R-:W1:Y:S04]  /*d220*/  @P0 LDS.128 R4, [0xc080] ;  /* 0x00c08000ff040984 */ /* 0x00ce680000000c00 */
[----:B-1----:R1:W-:Y:S04]  /*d230*/  @P0 STL.64 [R1], R4 ;  /* 0x0000000401000387 */ /* 0x0023e80000100a00 */
[----:B------:R1:W-:Y:S04]  /*d240*/  @P0 STL.64 [R1+0x8], R6 ;  /* 0x0000080601000387 */ /* 0x0003e80000100a00 */
[----:B------:R-:W-:Y:S06]  /*d250*/  @P0 BAR.ARV 0x4, 0x80 ;  /* 0x0102000000000b1d */ /* 0x000fec0000002000 */
[----:B------:R-:W-:Y:S05]  /*d260*/  @P0 BRA `(.L_x_125) ;  /* 0x00000b9000000947 */ /* 0x000fea0003800000 */
[----:B------:R-:W2:Y:S01]  /*d270*/  S2R R0, SR_TID.X ;  /* 0x0000000000007919 */ /* 0x000ea20000002100 */
[----:B-1----:R-:W-:Y:S01]  /*d280*/  IMAD.MOV.U32 R7, RZ, RZ, RZ ;  /* 0x000000ffff077224 */ /* 0x002fe200078e00ff */
[----:B--2---:R-:W-:-:S04]  /*d290*/  LOP3.LUT R13, R0, 0x1f, RZ, 0xc0, !PT ;  /* 0x0000001f000d7812 */ /* 0x004fc800078ec0ff */
[----:B------:R-:W-:Y:S01]  /*d2a0*/  ISETP.NE.AND P5, PT, R13, 0x1f, PT ;  /* 0x0000001f0d00780c */ /* 0x000fe20003fa5270 */
[----:B------:R-:W-:Y:S10]  /*d2b0*/  BRA.DIV ~URZ, `(.L_x_126) ;  /* 0x000029627f007947 */ /* 0x000ff4000b800000 */
[----:B------:R1:W2:Y:S02]  /*d2c0*/  SHFL.IDX PT, R9, R28, RZ, 0x1f ;  /* 0x00001fff1c097589 */ /* 0x0002a400000e0000 */
.L_x_186:
[----:B------:R-:W-:Y:S05]  /*d2d0*/  BRA.DIV ~URZ, `(.L_x_127) ;  /* 0x000029b27f007947 */ /* 0x000fea000b800000 */
[----:B------:R3:W4:Y:S02]  /*d2e0*/  SHFL.IDX PT, R8, R28, 0x1, 0x1f ;  /* 0x00201f001c087f89 */ /* 0x00072400000e0000 */
.L_x_187:
[----:B------:R-:W5:Y:S01]  /*d2f0*/  LDL R0, [R1+0xc] ;  /* 0x00000c0001007983 */ /* 0x000f620000100800 */
[----:B------:R-:W-:Y:S02]  /*d300*/  IMAD.MOV.U32 R6, RZ, RZ, RZ ;  /* 0x000000ffff067224 */ /* 0x000fe400078e00ff */
[----:B-----5:R-:W-:-:S05]  /*d310*/  IMAD.IADD R0, R0, 0x1, R13 ;  /* 0x0000000100007824 */ /* 0x020fca00078e020d */
[----:B------:R-:W-:-:S13]  /*d320*/  ISETP.GE.OR P0, PT, R0, c[0x0][0x53c], !P5 ;  /* 0x00014f0000007a0c */ /* 0x000fda0006f06670 */
[----:B------:R-:W-:Y:S01]  /*d330*/  @!P0 IMAD.MOV.U32 R2, RZ, RZ, 0x4 ;  /* 0x00000004ff028424 */ /* 0x000fe200078e00ff */
[----:B------:R-:W-:-:S03]  /*d340*/  @!P0 MOV R3, 0x4 ;  /* 0x0000000400038802 */ /* 0x000fc60000000f00 */
[----:B------:R-:W-:-:S04]  /*d350*/  @!P0 IMAD.WIDE R4, R0, R2, c[0x0][0x580] ;  /* 0x0001600000048625 */ /* 0x000fc800078e0202 */
[----:B------:R-:W-:Y:S01]  /*d360*/  @!P0 IMAD.WIDE R2, R0, R3, c[0x0][0x578] ;  /* 0x00015e0000028625 */ /* 0x000fe200078e0203 */
[----:B------:R-:W5:Y:S04]  /*d370*/  @!P0 LDG.E R6, [R4.64] ;  /* 0x0000000604068981 */ /* 0x000f68000c1e1900 */
[----:B------:R-:W5:Y:S01]  /*d380*/  @!P0 LDG.E R7, [R2.64] ;  /* 0x0000000602078981 */ /* 0x000f62000c1e1900 */
[C---:B------:R-:W-:Y:S02]  /*d390*/  ISETP.GE.U32.AND P4, PT, R13.reuse, 0x10, PT ;  /* 0x000000100d00780c */ /* 0x040fe40003f86070 */
[C---:B------:R-:W-:Y:S02]  /*d3a0*/  ISETP.GE.U32.AND P3, PT, R13.reuse, 0x8, PT ;  /* 0x000000080d00780c */ /* 0x040fe40003f66070 */
[----:B------:R-:W-:-:S02]  /*d3b0*/  ISETP.GE.U32.AND P2, PT, R13, 0x4, PT ;  /* 0x000000040d00780c */ /* 0x000fc40003f46070 */
[C---:B------:R-:W-:Y:S02]  /*d3c0*/  ISETP.GE.U32.AND P1, PT, R13.reuse, 0x2, PT ;  /* 0x000000020d00780c */ /* 0x040fe40003f26070 */
[----:B------:R-:W-:Y:S02]  /*d3d0*/  ISETP.NE.AND P0, PT, R13, RZ, PT ;  /* 0x000000ff0d00720c */ /* 0x000fe40003f05270 */
[----:B------:R-:W-:Y:S01]  /*d3e0*/  MOV R12, RZ ;  /* 0x000000ff000c7202 */ /* 0x000fe20000000f00 */
[----:B-----5:R-:W-:Y:S01]  /*d3f0*/  IMAD R0, R7, R6, RZ ;  /* 0x0000000607007224 */ /* 0x020fe200078e02ff */
[----:B------:R-:W-:Y:S07]  /*d400*/  BRA.DIV ~URZ, `(.L_x_128) ;  /* 0x000028f27f007947 */ /* 0x000fee000b800000 */
[----:B------:R1:W3:Y:S02]  /*d410*/  SHFL.UP PT, R4, R0, 0x1, RZ ;  /* 0x0420000000047989 */ /* 0x0002e400000e00ff */
.L_x_188:
[----:B---3--:R-:W-:-:S04]  /*d420*/  SEL R4, R4, RZ, P0 ;  /* 0x000000ff04047207 */ /* 0x008fc80000000000 */
        /* <DEDUP_REMOVED lines=14> */
[----:B------:R1:W3:Y:S02]  /*d510*/  SHFL.IDX PT, R0, R4, 0x1f, 0x1f ;  /* 0x03e01f0004007f89 */ /* 0x0002e400000e0000 */
.L_x_189:
[----:B---3--:R-:W-:Y:S01]  /*d520*/  IMAD R0, R0, c[0x0][0x538], RZ ;  /* 0x00014e0000007a24 */ /* 0x008fe200078e02ff */
[----:B------:R-:W-:Y:S04]  /*d530*/  BSSY B1, `(.L_x_130) ;  /* 0x0000083000017945 */ /* 0x000fe80003800000 */
[----:B----4-:R-:W-:-:S04]  /*d540*/  IADD3 R8, R0, R8, RZ ;  /* 0x0000000800087210 */ /* 0x010fc80007ffe0ff */
[----:B--2---:R-:W-:-:S13]  /*d550*/  ISETP.GT.AND P6, PT, R8, R9, PT ;  /* 0x000000090800720c */ /* 0x004fda0003fc4270 */
[----:B------:R-:W-:Y:S05]  /*d560*/  @P6 BRA `(.L_x_131) ;  /* 0x0000025000006947 */ /* 0x000fea0003800000 */
.L_x_135:
[----:B------:R-:W2:Y:S02]  /*d570*/  LDL.LU R0, [R1+0xc] ;  /* 0x00000c0001007983 */ /* 0x000ea40000300800 */
[----:B--2---:R-:W-:-:S04]  /*d580*/  IADD3 R0, R0, 0x1f, RZ ;  /* 0x0000001f00007810 */ /* 0x004fc80007ffe0ff */
[----:B------:R-:W-:-:S13]  /*d590*/  ISETP.GE.AND P6, PT, R0, c[0x0][0x53c], PT ;  /* 0x00014f0000007a0c */ /* 0x000fda0003fc6270 */
[----:B------:R-:W-:Y:S05]  /*d5a0*/  @P6 BRA `(.L_x_132) ;  /* 0x0000076000006947 */ /* 0x000fea0003800000 */
[----:B------:R2:W-:Y:S01]  /*d5b0*/  STL [R1+0xc], R0 ;  /* 0x00000c0001007387 */ /* 0x0005e20000100800 */
[----:B------:R-:W-:Y:S01]  /*d5c0*/  CS2R R6, SRZ ;  /* 0x0000000000067805 */ /* 0x000fe2000001ff00 */
[----:B--2---:R-:W-:-:S04]  /*d5d0*/  IADD3 R0, R0, R13, RZ ;  /* 0x0000000d00007210 */ /* 0x004fc80007ffe0ff */
[----:B------:R-:W-:-:S13]  /*d5e0*/  ISETP.GE.OR P6, PT, R0, c[0x0][0x53c], !P5 ;  /* 0x00014f0000007a0c */ /* 0x000fda0006fc6670 */
[----:B------:R-:W-:Y:S02]  /*d5f0*/  @!P6 MOV R2, 0x4 ;  /* 0x000000040002e802 */ /* 0x000fe40000000f00 */
[----:B------:R-:W-:-:S03]  /*d600*/  @!P6 MOV R3, 0x4 ;  /* 0x000000040003e802 */ /* 0x000fc60000000f00 */
[----:B-1----:R-:W-:-:S04]  /*d610*/  @!P6 IMAD.WIDE R4, R0, R2, c[0x0][0x580] ;  /* 0x000160000004e625 */ /* 0x002fc800078e0202 */
[----:B------:R-:W-:Y:S01]  /*d620*/  @!P6 IMAD.WIDE R2, R0, R3, c[0x0][0x578] ;  /* 0x00015e000002e625 */ /* 0x000fe200078e0203 */
[----:B------:R-:W2:Y:S04]  /*d630*/  @!P6 LDG.E R6, [R4.64] ;  /* 0x000000060406e981 */ /* 0x000ea8000c1e1900 */
[----:B------:R-:W2:Y:S02]  /*d640*/  @!P6 LDG.E R7, [R2.64] ;  /* 0x000000060207e981 */ /* 0x000ea4000c1e1900 */
[----:B--2---:R-:W-:Y:S01]  /*d650*/  IMAD R0, R7, R6, RZ ;  /* 0x0000000607007224 */ /* 0x004fe200078e02ff */
[----:B------:R-:W-:Y:S05]  /*d660*/  BRA.DIV ~URZ, `(.L_x_133) ;  /* 0x000028827f007947 */ /* 0x000fea000b800000 */
[----:B------:R1:W2:Y:S02]  /*d670*/  SHFL.UP PT, R2, R0, 0x1, RZ ;  /* 0x0420000000027989 */ /* 0x0002a400000e00ff */
.L_x_190:
        /* <DEDUP_REMOVED lines=16> */
.L_x_191:
[----:B--2---:R-:W-:-:S05]  /*d780*/  IMAD R0, R0, c[0x0][0x538], RZ ;  /* 0x00014e0000007a24 */ /* 0x004fca00078e02ff */
[----:B------:R-:W-:-:S04]  /*d790*/  IADD3 R8, R0, R8, RZ ;  /* 0x0000000800087210 */ /* 0x000fc80007ffe0ff */
[----:B------:R-:W-:-:S13]  /*d7a0*/  ISETP.GT.AND P6, PT, R8, R9, PT ;  /* 0x000000090800720c */ /* 0x000fda0003fc4270 */
[----:B-1----:R-:W-:Y:S05]  /*d7b0*/  @!P6 BRA `(.L_x_135) ;  /* 0xfffffdb00000e947 */ /* 0x002fea000383ffff */
.L_x_131:
[----:B------:R-:W-:-:S05]  /*d7c0*/  IADD3 R10, -R0, R8, RZ ;  /* 0x00000008000a7210 */ /* 0x000fca0007ffe1ff */
[----:B------:R-:W-:-:S05]  /*d7d0*/  IMAD R0, R4, c[0x0][0x538], R10 ;  /* 0x00014e0004007a24 */ /* 0x000fca00078e020a */
[----:B------:R-:W-:Y:S01]  /*d7e0*/  ISETP.GT.AND P0, PT, R0, R9, PT ;  /* 0x000000090000720c */ /* 0x000fe20003f04270 */
[----:B------:R-:W-:-:S12]  /*d7f0*/  BRA.DIV ~URZ, `(.L_x_136) ;  /* 0x000028f27f007947 */ /* 0x000fd8000b800000 */
[----:B------:R-:W-:-:S04]  /*d800*/  VOTE.ANY R0, PT, !P0 ;  /* 0x0000000000007806 */ /* 0x000fc800040e0100 */
.L_x_192:
[----:B------:R2:W3:Y:S01]  /*d810*/  POPC R11, R0 ;  /* 0x00000000000b7309 */ /* 0x0004e20000000000 */
[----:B------:R-:W-:Y:S05]  /*d820*/  BRA.DIV ~URZ, `(.L_x_137) ;  /* 0x000029027f007947 */ /* 0x000fea000b800000 */
[----:B---3--:R3:W4:Y:S04]  /*d830*/  SHFL.IDX PT, R8, R6, R11, 0x1f ;  /* 0x00001f0b06087589 */ /* 0x00872800000e0000 */
[----:B------:R3:W1:Y:S02]  /*d840*/  SHFL.IDX PT, R7, R7, R11, 0x1f ;  /* 0x00001f0b07077589 */ /* 0x00066400000e0000 */
.L_x_193:
[----:B------:R-:W-:Y:S01]  /*d850*/  ISETP.NE.AND P0, PT, R0, RZ, PT ;  /* 0x000000ff0000720c */ /* 0x000fe20003f05270 */
[----:B------:R-:W-:-:S12]  /*d860*/  BSSY B0, `(.L_x_138) ;  /* 0x0000005000007945 */ /* 0x000fd80003800000 */
[----:B------:R-:W-:Y:S05]  /*d870*/  @!P0 BRA `(.L_x_139) ;  /* 0x0000003000008947 */ /* 0x000fea0003800000 */
[----:B--2---:R-:W-:Y:S01]  /*d880*/  IADD3 R0, R11, -0x1, RZ ;  /* 0xffffffff0b007810 */ /* 0x004fe20007ffe0ff */
[----:B------:R-:W-:Y:S05]  /*d890*/  BRA.DIV ~URZ, `(.L_x_140) ;  /* 0x000029627f007947 */ /* 0x000fea000b800000 */
[----:B------:R2:W3:Y:S02]  /*d8a0*/  SHFL.IDX PT, R12, R4, R0, 0x1f ;  /* 0x00001f00040c7589 */ /* 0x0004e400000e0000 */
.L_x_139:
[----:B------:R-:W-:Y:S05]  /*d8b0*/  BSYNC B0 ;  /* 0x0000000000007941 */ /* 0x000fea0003800000 */
.L_x_138:
[----:B---3--:R-:W-:Y:S01]  /*d8c0*/  IMAD R6, R12, c[0x0][0x538], R10 ;  /* 0x00014e000c067a24 */ /* 0x008fe200078e020a */
[----:B----4-:R-:W-:Y:S02]  /*d8d0*/  IABS R2, R8 ;  /* 0x0000000800027213 */ /* 0x010fe40000000000 */
[----:B-12---:R-:W-:Y:S01]  /*d8e0*/  IABS R0, R7 ;  /* 0x0000000700007213 */ /* 0x006fe20000000000 */
[----:B------:R-:W-:Y:S01]  /*d8f0*/  IMAD.IADD R10, R9, 0x1, -R6 ;  /* 0x00000001090a7824 */ /* 0x000fe200078e0a06 */
[----:B------:R1:W-:Y:S01]  /*d900*/  STL [R1], R6 ;  /* 0x0000000601007387 */ /* 0x0003e20000100800 */
[----:B------:R-:W2:Y:S03]  /*d910*/  I2F.RP R4, R2 ;  /* 0x0000000200047306 */ /* 0x000ea60000209400 */
[----:B------:R-:W3:Y:S05]  /*d920*/  LDL.LU R14, [R1+0xc] ;  /* 0x00000c00010e7983 */ /* 0x000eea0000300800 */
[----:B--2---:R-:W2:Y:S02]  /*d930*/  MUFU.RCP R4, R4 ;  /* 0x0000000400047308 */ /* 0x004ea40000001000 */
[----:B--2---:R-:W-:-:S06]  /*d940*/  IADD3 R4, R4, 0xffffffe, RZ ;  /* 0x0ffffffe04047810 */ /* 0x004fcc0007ffe0ff */
[----:B------:R-:W2:Y:S01]  /*d950*/  F2I.FTZ.U32.TRUNC.NTZ R5, R4 ;  /* 0x0000000400057305 */ /* 0x000ea2000021f000 */
[----:B-1----:R-:W-:Y:S01]  /*d960*/  IMAD.MOV.U32 R6, RZ, RZ, R0 ;  /* 0x000000ffff067224 */ /* 0x002fe200078e0000 */
[----:B------:R-:W-:Y:S02]  /*d970*/  IABS R0, R8 ;  /* 0x0000000800007213 */ /* 0x000fe40000000000 */
[----:B------:R-:W-:-:S04]  /*d980*/  IABS R9, R10 ;  /* 0x0000000a00097213 */ /* 0x000fc80000000000 */
[----:B------:R-:W1:Y:S01]  /*d990*/  I2F.RP R12, R6 ;  /* 0x00000006000c7306 */ /* 0x000e620000209400 */
[----:B--2---:R-:W-:Y:S01]  /*d9a0*/  IMAD.MOV R3, RZ, RZ, -R5 ;  /* 0x000000ffff037224 */ /* 0x004fe200078e0a05 */
[----:B------:R-:W-:-:S03]  /*d9b0*/  MOV R4, RZ ;  /* 0x000000ff00047202 */ /* 0x000fc60000000f00 */
[----:B------:R-:W-:Y:S02]  /*d9c0*/  IMAD R3, R3, R2, RZ ;  /* 0x0000000203037224 */ /* 0x000fe400078e02ff */
[----:B------:R-:W-:Y:S02]  /*d9d0*/  IMAD.MOV R0, RZ, RZ, -R0 ;  /* 0x000000ffff007224 */ /* 0x000fe400078e0a00 */
[----:B------:R-:W-:-:S04]  /*d9e0*/  IMAD.HI.U32 R5, R5, R3, R4 ;  /* 0x0000000305057227 */ /* 0x000fc800078e0004 */
[----:B------:R-:W-:Y:S02]  /*d9f0*/  IMAD.MOV.U32 R3, RZ, RZ, R9 ;  /* 0x000000ffff037224 */ /* 0x000fe400078e0009 */
[----:B------:R-:W-:Y:S02]  /*da00*/  IMAD.MOV.U32 R4, RZ, RZ, R0 ;  /* 0x000000ffff047224 */ /* 0x000fe400078e0000 */
[----:B------:R-:W-:-:S04]  /*da10*/  IMAD.HI.U32 R0, R5, R3, RZ ;  /* 0x0000000305007227 */ /* 0x000fc800078e00ff */
[----:B------:R-:W-:Y:S02]  /*da20*/  IMAD R3, R0, R4, R3 ;  /* 0x0000000400037224 */ /* 0x000fe400078e0203 */
[----:B-1----:R-:W1:Y:S03]  /*da30*/  MUFU.RCP R4, R12 ;  /* 0x0000000c00047308 */ /* 0x002e660000001000 */
[----:B------:R-:W-:-:S13]  /*da40*/  ISETP.GT.U32.AND P1, PT, R2, R3, PT ;  /* 0x000000030200720c */ /* 0x000fda0003f24070 */
[-C--:B------:R-:W-:Y:S02]  /*da50*/  @!P1 IADD3 R3, R3, -R2.reuse, RZ ;  /* 0x8000000203039210 */ /* 0x080fe40007ffe0ff */
[----:B-1----:R-:W-:Y:S02]  /*da60*/  IADD3 R4, R4, 0xffffffe, RZ ;  /* 0x0ffffffe04047810 */ /* 0x002fe40007ffe0ff */
[----:B------:R-:W-:Y:S02]  /*da70*/  ISETP.GE.U32.AND P2, PT, R3, R2, PT ;  /* 0x000000020300720c */ /* 0x000fe40003f46070 */
[----:B------:R-:W1:Y:S01]  /*da80*/  F2I.FTZ.U32.TRUNC.NTZ R3, R4 ;  /* 0x0000000400037305 */ /* 0x000e62000021f000 */
[----:B------:R-:W-:Y:S02]  /*da90*/  LOP3.LUT R2, R10, R8, RZ, 0x3c, !PT ;  /* 0x000000080a027212 */ /* 0x000fe400078e3cff */
[----:B------:R-:W-:Y:S02]  /*daa0*/  @!P1 IADD3 R0, R0, 0x1, RZ ;  /* 0x0000000100009810 */ /* 0x000fe40007ffe0ff */
[----:B------:R-:W-:-:S02]  /*dab0*/  ISETP.GE.AND P0, PT, R2, RZ, PT ;  /* 0x000000ff0200720c */ /* 0x000fc40003f06270 */
[----:B------:R-:W-:-:S04]  /*dac0*/  ISETP.NE.AND P1, PT, R8, RZ, PT ;  /* 0x000000ff0800720c */ /* 0x000fc80003f25270 */
[----:B------:R-:W-:Y:S01]  /*dad0*/  @P2 IADD3 R0, R0, 0x1, RZ ;  /* 0x0000000100002810 */ /* 0x000fe20007ffe0ff */
[----:B-1----:R-:W-:-:S06]  /*dae0*/  IMAD.MOV R2, RZ, RZ, -R3 ;  /* 0x000000ffff027224 */ /* 0x002fcc00078e0a03 */
[----:B------:R-:W-:Y:S02]  /*daf0*/  @!P0 IMAD.MOV R0, RZ, RZ, -R0 ;  /* 0x000000ffff008224 */ /* 0x000fe400078e0a00 */
[----:B------:R-:W-:Y:S01]  /*db00*/  IMAD.MOV.U32 R4, RZ, RZ, R2 ;  /* 0x000000ffff047224 */ /* 0x000fe200078e0002 */
[----:B------:R-:W-:Y:S02]  /*db10*/  IABS R2, R7 ;  /* 0x0000000700027213 */ /* 0x000fe40000000000 */
[----:B------:R-:W-:Y:S01]  /*db20*/  @!P1 LOP3.LUT R0, RZ, R8, RZ, 0x33, !PT ;  /* 0x00000008ff009212 */ /* 0x000fe200078e33ff */
[----:B------:R-:W-:Y:S01]  /*db30*/  IMAD R4, R4, R6, RZ ;  /* 0x0000000604047224 */ /* 0x000fe200078e02ff */
[----:B------:R-:W-:Y:S01]  /*db40*/  IADD3 R5, RZ, -R2, RZ ;  /* 0x80000002ff057210 */ /* 0x000fe20007ffe0ff */
[----:B------:R-:W-:Y:S01]  /*db50*/  IMAD.MOV.U32 R2, RZ, RZ, RZ ;  /* 0x000000ffff027224 */ /* 0x000fe200078e00ff */
[----:B------:R-:W-:-:S03]  /*db60*/  IABS R9, R0 ;  /* 0x0000000000097213 */ /* 0x000fc60000000000 */
[----:B------:R-:W-:Y:S01]  /*db70*/  IMAD.HI.U32 R2, R3, R4, R2 ;  /* 0x0000000403027227 */ /* 0x000fe200078e0002 */
[----:B------:R-:W-:-:S03]  /*db80*/  MOV R4, R5 ;  /* 0x0000000500047202 */ /* 0x000fc60000000f00 */
[----:B------:R-:W-:-:S04]  /*db90*/  IMAD.MOV.U32 R3, RZ, RZ, R9 ;  /* 0x000000ffff037224 */ /* 0x000fc800078e0009 */
[----:B------:R-:W-:-:S04]  /*dba0*/  IMAD.HI.U32 R2, R2, R3, RZ ;  /* 0x0000000302027227 */ /* 0x000fc800078e00ff */
[----:B------:R-:W-:-:S05]  /*dbb0*/  IMAD R3, R2, R4, R3 ;  /* 0x0000000402037224 */ /* 0x000fca00078e0203 */
[----:B------:R-:W-:-:S13]  /*dbc0*/  ISETP.GT.U32.AND P1, PT, R6, R3, PT ;  /* 0x000000030600720c */ /* 0x000fda0003f24070 */
[----:B------:R-:W-:-:S05]  /*dbd0*/  @!P1 IMAD.IADD R3, R3, 0x1, -R6 ;  /* 0x0000000103039824 */ /* 0x000fca00078e0a06 */
[----:B------:R-:W-:Y:S02]  /*dbe0*/  ISETP.GE.U32.AND P2, PT, R3, R6, PT ;  /* 0x000000060300720c */ /* 0x000fe40003f46070 */
[----:B------:R-:W-:Y:S02]  /*dbf0*/  LOP3.LUT R3, R0, R7, RZ, 0x3c, !PT ;  /* 0x0000000700037212 */ /* 0x000fe400078e3cff */
[----:B------:R-:W-:Y:S02]  /*dc00*/  @!P1 IADD3 R2, R2, 0x1, RZ ;  /* 0x0000000102029810 */ /* 0x000fe40007ffe0ff */
[----:B------:R-:W-:Y:S02]  /*dc10*/  ISETP.GE.AND P0, PT, R3, RZ, PT ;  /* 0x000000ff0300720c */ /* 0x000fe40003f06270 */
[----:B------:R-:W-:-:S05]  /*dc20*/  ISETP.NE.AND P1, PT, R7, RZ, PT ;  /* 0x000000ff0700720c */ /* 0x000fca0003f25270 */
[----:B------:R-:W-:-:S06]  /*dc30*/  @P2 IADD3 R2, R2, 0x1, RZ ;  /* 0x0000000102022810 */ /* 0x000fcc0007ffe0ff */
[----:B------:R-:W-:Y:S02]  /*dc40*/  @!P0 IMAD.MOV R2, RZ, RZ, -R2 ;  /* 0x000000ffff028224 */ /* 0x000fe400078e0a02 */
[----:B------:R-:W-:-:S04]  /*dc50*/  @!P1 LOP3.LUT R2, RZ, R7, RZ, 0x33, !PT ;  /* 0x00000007ff029212 */ /* 0x000fc800078e33ff */
[----:B------:R-:W-:Y:S01]  /*dc60*/  IADD3 R3, -R2, RZ, RZ ;  /* 0x000000ff02037210 */ /* 0x000fe20007ffe1ff */
[----:B------:R-:W-:Y:S02]  /*dc70*/  IMAD R4, R0, R8, RZ ;  /* 0x0000000800047224 */ /* 0x000fe400078e02ff */
[C---:B------:R-:W-:Y:S02]  /*dc80*/  IMAD R2, R7.reuse, 0x1000000, R2 ;  /* 0x0100000007027824 */ /* 0x040fe400078e0202 */
[----:B------:R-:W-:Y:S01]  /*dc90*/  IMAD R0, R7, R3, R0 ;  /* 0x0000000307007224 */ /* 0x000fe200078e0200 */
[----:B------:R-:W-:-:S03]  /*dca0*/  IADD3 R3, R10, -R4, RZ ;  /* 0x800000040a037210 */ /* 0x000fc60007ffe0ff */
[----:B------:R-:W-:-:S05]  /*dcb0*/  IMAD R0, R0, 0x10000, R2 ;  /* 0x0001000000007824 */ /* 0x000fca00078e0202 */
[----:B------:R1:W-:Y:S01]  /*dcc0*/  STL [R1+0x8], R0 ;  /* 0x0000080001007387 */ /* 0x0003e20000100800 */
[----:B---3--:R-:W-:-:S05]  /*dcd0*/  IMAD.IADD R14, R11, 0x1, R14 ;  /* 0x000000010b0e7824 */ /* 0x008fca00078e020e */
[----:B------:R1:W-:Y:S04]  /*dce0*/  STL [R1+0xc], R14 ;  /* 0x00000c0e01007387 */ /* 0x0003e80000100800 */
[----:B------:R1:W-:Y:S01]  /*dcf0*/  STL [R1+0x4], R3 ;  /* 0x0000040301007387 */ /* 0x0003e20000100800 */
[----:B------:R-:W-:Y:S05]  /*dd00*/  BRA `(.L_x_141) ;  /* 0x0000005000007947 */ /* 0x000fea0003800000 */
.L_x_132:
[----:B------:R-:W-:Y:S01]  /*dd10*/  MOV R0, c[0x0][0x53c] ;  /* 0x00014f0000007a02 */ /* 0x000fe20000000f00 */
[----:B------:R2:W-:Y:S04]  /*dd20*/  STL [R1], R9 ;  /* 0x0000000901007387 */ /* 0x0005e80000100800 */
[----:B------:R2:W-:Y:S04]  /*dd30*/  STL [R1+0x4], RZ ;  /* 0x000004ff01007387 */ /* 0x0005e80000100800 */
[----:B------:R2:W-:Y:S04]  /*dd40*/  STL [R1+0x8], RZ ;  /* 0x000008ff01007387 */ /* 0x0005e80000100800 */
[----:B------:R2:W-:Y:S02]  /*dd50*/  STL [R1+0xc], R0 ;  /* 0x00000c0001007387 */ /* 0x0005e40000100800 */
.L_x_141:
[----:B------:R-:W-:Y:S05]  /*dd60*/  BSYNC B1 ;  /* 0x0000000000017941 */ /* 0x000fea0003800000 */
.L_x_130:
[----:B-1----:R-:W3:Y:S04]  /*dd70*/  LDL R4, [R1] ;  /* 0x0000000001047983 */ /* 0x002ee80000100800 */
[----:B------:R-:W3:Y:S04]  /*dd80*/  LDL R5, [R1+0x4] ;  /* 0x0000040001057983 */ /* 0x000ee80000100800 */
[----:B------:R-:W3:Y:S04]  /*dd90*/  LDL R6, [R1+0x8] ;  /* 0x0000080001067983 */ /* 0x000ee80000100800 */
[----:B------:R-:W3:Y:S01]  /*dda0*/  LDL R7, [R1+0xc] ;  /* 0x00000c0001077983 */ /* 0x000ee20000100800 */
[----:B------:R-:W-:Y:S03]  /*ddb0*/  WARPSYNC 0xffffffff ;  /* 0xffffffff00007948 */ /* 0x000fe60003800000 */
[----:B------:R-:W-:Y:S01]  /*ddc0*/  BAR.SYNC.DEFER_BLOCKING 0x4, 0x80 ;  /* 0x0102000000007b1d */ /* 0x000fe20000010000 */
[----:B------:R-:W-:-:S13]  /*ddd0*/  ISETP.NE.AND P0, PT, R13, RZ, PT ;  /* 0x000000ff0d00720c */ /* 0x000fda0003f05270 */
[----:B---3--:R1:W-:Y:S04]  /*dde0*/  @!P0 STS.128 [0xc080], R4 ;  /* 0x00c08004ff008388 */ /* 0x0083e80000000c00 */
[----:B------:R-:W-:Y:S06]  /*ddf0*/  BAR.ARV 0x5, 0x80 ;  /* 0x0142000000007b1d */ /* 0x000fec0000002000 */
.L_x_125:
[----:B--2---:R-:W2:Y:S02]  /*de00*/  LDL R0, [R1+0xc] ;  /* 0x00000c0001007983 */ /* 0x004ea40000100800 */
[----:B--2---:R-:W-:-:S13]  /*de10*/  ISETP.GE.AND P0, PT, R0, c[0x0][0x53c], PT ;  /* 0x00014f0000007a0c */ /* 0x004fda0003f06270 */
[----:B-1----:R-:W-:Y:S01]  /*de20*/  @P0 CALL.REL.NOINC `(.L_x_142) ;  /* 0x0000001000000944 */ /* 0x002fe20003c00000 */
[----:B------:R-:W-:Y:S05]  /*de30*/  BRA `(.L_x_143) ;  /* 0xffff398000007947 */ /* 0x000fea000383ffff */
.L_x_142:
[----:B------:R-:W-:Y:S05]  /*de40*/  EXIT ;  /* 0x000000000000794d */ /* 0x000fea0003800000 */
.L_x_26:
[----:B------:R-:W-:Y:S01]  /*de50*/  IMAD.MOV.U32 R0, RZ, RZ, R5 ;  /* 0x000000ffff007224 */ /* 0x000fe200078e0005 */
[----:B------:R-:W-:Y:S02]  /*de60*/  MOV R2, 0x1 ;  /* 0x0000000100027802 */ /* 0x000fe40000000f00 */
[----:B------:R-:W-:Y:S02]  /*de70*/  MOV R3, 0xde90 ;  /* 0x0000de9000037802 */ /* 0x000fe40000000f00 */
[----:B------:R-:W-:Y:S05]  /*de80*/  CALL.REL.NOINC `($__internal_2_$__cuda_sm70_shflsync_up_p) ;  /* 0x0000249000007944 */ /* 0x000fea0003c00000 */
[----:B------:R-:W-:Y:S01]  /*de90*/  MOV R0, R4 ;  /* 0x0000000400007202 */ /* 0x000fe20000000f00 */
[----:B------:R-:W-:Y:S05]  /*dea0*/  BRA `(.L_x_144) ;  /* 0xffff25c000007947 */ /* 0x000fea000383ffff */
.L_x_27:
[----:B------:R-:W-:Y:S01]  /*deb0*/  IMAD.MOV.U32 R0, RZ, RZ, R5 ;  /* 0x000000ffff007224 */ /* 0x000fe200078e0005 */
[----:B------:R-:W-:Y:S02]  /*dec0*/  MOV R2, 0x2 ;  /* 0x0000000200027802 */ /* 0x000fe40000000f00 */
[----:B------:R-:W-:Y:S02]  /*ded0*/  MOV R3, 0xdef0 ;  /* 0x0000def000037802 */ /* 0x000fe40000000f00 */
[----:B------:R-:W-:Y:S05]  /*dee0*/  CALL.REL.NOINC `($__internal_2_$__cuda_sm70_shflsync_up_p) ;  /* 0x0000243000007944 */ /* 0x000fea0003c00000 */
[----:B------:R-:W-:Y:S01]  /*def0*/  SEL R0, R4, RZ, P4 ;  /* 0x000000ff04007207 */ /* 0x000fe20002000000 */
[----:B------:R-:W-:Y:S01]  /*df00*/  IMAD.MOV.U32 R2, RZ, RZ, 0x4 ;  /* 0x00000004ff027424 */ /* 0x000fe200078e00ff */
[----:B------:R-:W-:-:S03]  /*df10*/  MOV R3, 0xdf40 ;  /* 0x0000df4000037802 */ /* 0x000fc60000000f00 */
[----:B------:R-:W-:Y:S02]  /*df20*/  IMAD.IADD R0, R5, 0x1, R0 ;  /* 0x0000000105007824 */ /* 0x000fe400078e0200 */
        /* <DEDUP_REMOVED lines=13> */
[----:B------:R-:W-:Y:S02]  /*e000*/  MOV R3, 0x1f ;  /* 0x0000001f00037802 */ /* 0x000fe40000000f00 */
[----:B------:R-:W-:Y:S01]  /*e010*/  MOV R2, 0xe050 ;  /* 0x0000e05000027802 */ /* 0x000fe20000000f00 */
[----:B------:R-:W-:-:S04]  /*e020*/  IMAD.IADD R4, R0, 0x1, R4 ;  /* 0x0000000100047824 */ /* 0x000fc800078e0204 */
[----:B------:R-:W-:Y:S02]  /*e030*/  IMAD.MOV.U32 R30, RZ, RZ, R4 ;  /* 0x000000ffff1e7224 */ /* 0x000fe400078e0004 */
[----:B------:R-:W-:Y:S05]  /*e040*/  CALL.REL.NOINC `($__internal_1_$__cuda_sm70_shflsync_idx_p) ;  /* 0x0000228000007944 */ /* 0x000fea0003c00000 */
[----:B------:R-:W-:Y:S01]  /*e050*/  MOV R0, R29 ;  /* 0x0000001d00007202 */ /* 0x000fe20000000f00 */
[----:B------:R-:W-:Y:S05]  /*e060*/  BRA `(.L_x_145) ;  /* 0xffff250000007947 */ /* 0x000fea000383ffff */
.L_x_29:
[----:B------:R-:W-:Y:S02]  /*e070*/  SEL R0, RZ, 0x1, P0 ;  /* 0x00000001ff007807 */ /* 0x000fe40000000000 */
[----:B------:R-:W-:Y:S02]  /*e080*/  MOV R2, 0xe0a0 ;  /* 0x0000e0a000027802 */ /* 0x000fe40000000f00 */
[----:B------:R-:W-:Y:S05]  /*e090*/  CALL.REL.NOINC `($__internal_3_$__cuda_sm70_votesync_ballot) ;  /* 0x000022f000007944 */ /* 0x000fea0003c00000 */
[----:B------:R-:W-:Y:S05]  /*e0a0*/  BRA `(.L_x_146) ;  /* 0xffff255000007947 */ /* 0x000fea000383ffff */
.L_x_30:
[----:B------:R-:W-:Y:S01]  /*e0b0*/  IMAD.MOV.U32 R30, RZ, RZ, R8 ;  /* 0x000000ffff1e7224 */ /* 0x000fe200078e0008 */
[----:B--2---:R-:W-:Y:S01]  /*e0c0*/  MOV R29, R13 ;  /* 0x0000000d001d7202 */ /* 0x004fe20000000f00 */
[----:B------:R-:W-:Y:S01]  /*e0d0*/  IMAD.MOV.U32 R3, RZ, RZ, 0x1f ;  /* 0x0000001fff037424 */ /* 0x000fe200078e00ff */
[----:B------:R-:W-:Y:S02]  /*e0e0*/  MOV R2, 0xe100 ;  /* 0x0000e10000027802 */ /* 0x000fe40000000f00 */
[----:B-1----:R-:W-:Y:S05]  /*e0f0*/  CALL.REL.NOINC `($__internal_1_$__cuda_sm70_shflsync_idx_p) ;  /* 0x000021d000007944 */ /* 0x002fea0003c00000 */
[----:B------:R-:W-:Y:S01]  /*e100*/  IMAD.MOV.U32 R11, RZ, RZ, R29 ;  /* 0x000000ffff0b7224 */ /* 0x000fe200078e001d */
[----:B------:R-:W-:Y:S01]  /*e110*/  MOV R30, R7 ;  /* 0x00000007001e7202 */ /* 0x000fe20000000f00 */
[----:B------:R-:W-:Y:S01]  /*e120*/  IMAD.MOV.U32 R6, RZ, RZ, RZ ;  /* 0x000000ffff067224 */ /* 0x000fe200078e00ff */
[----:B------:R-:W-:Y:S01]  /*e130*/  MOV R29, R13 ;  /* 0x0000000d001d7202 */ /* 0x000fe20000000f00 */
[----:B------:R-:W-:Y:S01]  /*e140*/  IMAD.MOV.U32 R3, RZ, RZ, 0x1f ;  /* 0x0000001fff037424 */ /* 0x000fe200078e00ff */
[----:B------:R-:W-:-:S02]  /*e150*/  MOV R2, 0xe170 ;  /* 0x0000e17000027802 */ /* 0x000fc40000000f00 */
[----:B------:R-:W-:Y:S05]  /*e160*/  CALL.REL.NOINC `($__internal_1_$__cuda_sm70_shflsync_idx_p) ;  /* 0x0000216000007944 */ /* 0x000fea0003c00000 */
[----:B------:R-:W-:Y:S01]  /*e170*/  MOV R10, R29 ;  /* 0x0000001d000a7202 */ /* 0x000fe20000000f00 */
[----:B------:R-:W-:Y:S05]  /*e180*/  BRA `(.L_x_147) ;  /* 0xffff24c000007947 */ /* 0x000fea000383ffff */
.L_x_33:
[----:B------:R-:W-:Y:S01]  /*e190*/  IMAD.MOV.U32 R30, RZ, RZ, R4 ;  /* 0x000000ffff1e7224 */ /* 0x000fe200078e0004 */
[----:B------:R-:W-:-:S02]  /*e1a0*/  MOV R3, 0x1f ;  /* 0x0000001f00037802 */ /* 0x000fc40000000f00 */
[----:B------:R-:W-:Y:S02]  /*e1b0*/  MOV R2, 0xe1d0 ;  /* 0x0000e1d000027802 */ /* 0x000fe40000000f00 */
[----:B-1234-:R-:W-:Y:S05]  /*e1c0*/  CALL.REL.NOINC `($__internal_1_$__cuda_sm70_shflsync_idx_p) ;  /* 0x0000210000007944 */ /* 0x01efea0003c00000 */
[----:B------:R-:W-:Y:S01]  /*e1d0*/  MOV R6, R29 ;  /* 0x0000001d00067202 */ /* 0x000fe20000000f00 */
[----:B------:R-:W-:Y:S05]  /*e1e0*/  BRA `(.L_x_32) ;  /* 0xffff24c000007947 */ /* 0x000fea000383ffff */
.L_x_41:
[----:B------:R-:W-:Y:S01]  /*e1f0*/  IMAD.MOV.U32 R30, RZ, RZ, R5 ;  /* 0x000000ffff1e7224 */ /* 0x000fe200078e0005 */
[----:B------:R-:W-:Y:S01]  /*e200*/  MOV R29, RZ ;  /* 0x000000ff001d7202 */ /* 0x000fe20000000f00 */
[----:B------:R-:W-:Y:S01]  /*e210*/  IMAD.MOV.U32 R3, RZ, RZ, 0x1c1f ;  /* 0x00001c1fff037424 */ /* 0x000fe200078e00ff */
[----:B------:R-:W-:Y:S02]  /*e220*/  MOV R2, 0xe240 ;  /* 0x0000e24000027802 */ /* 0x000fe40000000f00 */
[----:B-----5:R-:W-:Y:S05]  /*e230*/  CALL.REL.NOINC `($__internal_1_$__cuda_sm70_shflsync_idx_p) ;  /* 0x0000209000007944 */ /* 0x020fea0003c00000 */
[----:B------:R-:W-:Y:S01]  /*e240*/  MOV R4, R29 ;  /* 0x0000001d00047202 */ /* 0x000fe20000000f00 */
[----:B------:R-:W-:Y:S05]  /*e250*/  BRA `(.L_x_148) ;  /* 0xffff421000007947 */ /* 0x000fea000383ffff */
.L_x_42:
[----:B------:R-:W-:Y:S01]  /*e260*/  IMAD.MOV.U32 R30, RZ, RZ, R12 ;  /* 0x000000ffff1e7224 */ /* 0x000fe200078e000c */
[----:B------:R-:W-:Y:S01]  /*e270*/  MOV R29, RZ ;  /* 0x000000ff001d7202 */ /* 0x000fe20000000f00 */
[----:B------:R-:W-:Y:S01]  /*e280*/  IMAD.MOV.U32 R3, RZ, RZ, 0x1c1f ;  /* 0x00001c1fff037424 */ /* 0x000fe200078e00ff */
[----:B------:R-:W-:Y:S02]  /*e290*/  MOV R2, 0xe2b0 ;  /* 0x0000e2b000027802 */ /* 0x000fe40000000f00 */
[----:B-12--5:R-:W-:Y:S05]  /*e2a0*/  CALL.REL.NOINC `($__internal_1_$__cuda_sm70_shflsync_idx_p) ;  /* 0x0000202000007944 */ /* 0x026fea0003c00000 */
[----:B------:R-:W-:Y:S01]  /*e2b0*/  MOV R0, R29 ;  /* 0x0000001d00007202 */ /* 0x000fe20000000f00 */
[----:B------:R-:W-:Y:S05]  /*e2c0*/  BRA `(.L_x_149) ;  /* 0xffff41c000007947 */ /* 0x000fea000383ffff */
.L_x_45:
[----:B------:R-:W-:Y:S01]  /*e2d0*/  IMAD.MOV.U32 R30, RZ, RZ, R5 ;  /* 0x000000ffff1e7224 */ /* 0x000fe200078e0005 */
[----:B------:R-:W-:Y:S01]  /*e2e0*/  MOV R29, 0x1 ;  /* 0x00000001001d7802 */ /* 0x000fe20000000f00 */
[----:B--2---:R-:W-:Y:S01]  /*e2f0*/  IMAD.MOV.U32 R3, RZ, RZ, 0x1c1f ;  /* 0x00001c1fff037424 */ /* 0x004fe200078e00ff */
[----:B------:R-:W-:-:S02]  /*e300*/  MOV R2, 0xe320 ;  /* 0x0000e32000027802 */ /* 0x000fc40000000f00 */
[----:B-1--45:R-:W-:Y:S05]  /*e310*/  CALL.REL.NOINC `($__internal_1_$__cuda_sm70_shflsync_idx_p) ;  /* 0x00001fb000007944 */ /* 0x032fea0003c00000 */
[----:B------:R-:W-:Y:S01]  /*e320*/  IMAD.MOV.U32 R4, RZ, RZ, R29 ;  /* 0x000000ffff047224 */ /* 0x000fe200078e001d */
[----:B------:R-:W-:Y:S01]  /*e330*/  MOV R29, 0x1 ;  /* 0x00000001001d7802 */ /* 0x000fe20000000f00 */
[----:B------:R-:W-:Y:S01]  /*e340*/  IMAD.MOV.U32 R30, RZ, RZ, R12 ;  /* 0x000000ffff1e7224 */ /* 0x000fe200078e000c */
[----:B------:R-:W-:-:S02]  /*e350*/  MOV R3, 0x1c1f ;  /* 0x00001c1f00037802 */ /* 0x000fc40000000f00 */
[----:B------:R-:W-:Y:S02]  /*e360*/  MOV R2, 0xe380 ;  /* 0x0000e38000027802 */ /* 0x000fe40000000f00 */
[----:B------:R-:W-:Y:S05]  /*e370*/  CALL.REL.NOINC `($__internal_1_$__cuda_sm70_shflsync_idx_p) ;  /* 0x00001f5000007944 */ /* 0x000fea0003c00000 */
[----:B------:R-:W-:Y:S01]  /*e380*/  MOV R0, R29 ;  /* 0x0000001d00007202 */ /* 0x000fe20000000f00 */
[----:B------:R-:W-:Y:S05]  /*e390*/  BRA `(.L_x_150) ;  /* 0xffff42a000007947 */ /* 0x000fea000383ffff */
.L_x_48:
[----:B------:R-:W-:Y:S01]  /*e3a0*/  IMAD.MOV.U32 R30, RZ, RZ, R5 ;  /* 0x000000ffff1e7224 */ /* 0x000fe200078e0005 */
[----:B------:R-:W-:Y:S01]  /*e3b0*/  MOV R29, 0x2 ;  /* 0x00000002001d7802 */ /* 0x000fe20000000f00 */
[----:B--2---:R-:W-:Y:S01]  /*e3c0*/  IMAD.MOV.U32 R3, RZ, RZ, 0x1c1f ;  /* 0x00001c1fff037424 */ /* 0x004fe200078e00ff */
[----:B------:R-:W-:Y:S02]  /*e3d0*/  MOV R2, 0xe3f0 ;  /* 0x0000e3f000027802 */ /* 0x000fe40000000f00 */
[----:B-1-345:R-:W-:Y:S05]  /*e3e0*/  CALL.REL.NOINC `($__internal_1_$__cuda_sm70_shflsync_idx_p) ;  /* 0x00001ee000007944 */ /* 0x03afea0003c00000 */
[----:B------:R-:W-:Y:S01]  /*e3f0*/  MOV R4, R29 ;  /* 0x0000001d00047202 */ /* 0x000fe20000000f00 */
[----:B------:R-:W-:Y:S05]  /*e400*/  BRA `(.L_x_151) ;  /* 0xffff43b000007947 */ /* 0x000fea000383ffff */
.L_x_49:
[----:B------:R-:W-:Y:S01]  /*e410*/  IMAD.MOV.U32 R30, RZ, RZ, R12 ;  /* 0x000000ffff1e7224 */ /* 0x000fe200078e000c */
[----:B------:R-:W-:Y:S01]  /*e420*/  MOV R29, 0x2 ;  /* 0x00000002001d7802 */ /* 0x000fe20000000f00 */
[----:B--2---:R-:W-:Y:S01]  /*e430*/  IMAD.MOV.U32 R3, RZ, RZ, 0x1c1f ;  /* 0x00001c1fff037424 */ /* 0x004fe200078e00ff */
[----:B------:R-:W-:Y:S02]  /*e440*/  MOV R2, 0xe460 ;  /* 0x0000e46000027802 */ /* 0x000fe40000000f00 */
[----:B-1-345:R-:W-:Y:S05]  /*e450*/  CALL.REL.NOINC `($__internal_1_$__cuda_sm70_shflsync_idx_p) ;  /* 0x00001e7000007944 */ /* 0x03afea0003c00000 */
[----:B------:R-:W-:Y:S01]  /*e460*/  MOV R0, R29 ;  /* 0x0000001d00007202 */ /* 0x000fe20000000f00 */
[----:B------:R-:W-:Y:S05]  /*e470*/  BRA `(.L_x_152) ;  /* 0xffff436000007947 */ /* 0x000fea000383ffff */
.L_x_52:
[----:B------:R-:W-:Y:S01]  /*e480*/  IMAD.MOV.U32 R30, RZ, RZ, R5 ;  /* 0x000000ffff1e7224 */ /* 0x000fe200078e0005 */
[----:B------:R-:W-:Y:S01]  /*e490*/  MOV R29, 0x3 ;  /* 0x00000003001d7802 */ /* 0x000fe20000000f00 */
[----:B-1----:R-:W-:Y:S01]  /*e4a0*/  IMAD.MOV.U32 R3, RZ, RZ, 0x1c1f ;  /* 0x00001c1fff037424 */ /* 0x002fe200078e00ff */
[----:B------:R-:W-:-:S02]  /*e4b0*/  MOV R2, 0xe4d0 ;  /* 0x0000e4d000027802 */ /* 0x000fc40000000f00 */
[----:B--2345:R-:W-:Y:S05]  /*e4c0*/  CALL.REL.NOINC `($__internal_1_$__cuda_sm70_shflsync_idx_p) ;  /* 0x00001e0000007944 */ /* 0x03cfea0003c00000 */
        /* <DEDUP_REMOVED lines=8> */
.L_x_55:
[----:B------:R-:W-:Y:S01]  /*e550*/  IMAD.MOV.U32 R30, RZ, RZ, R16 ;  /* 0x000000ffff1e7224 */ /* 0x000fe200078e0010 */
[----:B------:R-:W-:Y:S01]  /*e560*/  MOV R29, 0x1 ;  /* 0x00000001001d7802 */ /* 0x000fe20000000f00 */
[----:B--2---:R-:W-:Y:S01]  /*e570*/  IMAD.MOV.U32 R3, RZ, RZ, 0x1c1f ;  /* 0x00001c1fff037424 */ /* 0x004fe200078e00ff */
[----:B------:R-:W-:Y:S02]  /*e580*/  MOV R2, 0xe5a0 ;  /* 0x0000e5a000027802 */ /* 0x000fe40000000f00 */
[----:B------:R-:W-:Y:S05]  /*e590*/  CALL.REL.NOINC `($__internal_1_$__cuda_sm70_shflsync_idx_p) ;  /* 0x00001d3000007944 */ /* 0x000fea0003c00000 */
[----:B------:R-:W-:Y:S01]  /*e5a0*/  IMAD.MOV.U32 R12, RZ, RZ, R29 ;  /* 0x000000ffff0c7224 */ /* 0x000fe200078e001d */
[----:B------:R-:W-:Y:S01]  /*e5b0*/  MOV R29, 0x1 ;  /* 0x00000001001d7802 */ /* 0x000fe20000000f00 */
[----:B------:R-:W-:Y:S01]  /*e5c0*/  IMAD.MOV.U32 R30, RZ, RZ, R17 ;  /* 0x000000ffff1e7224 */ /* 0x000fe200078e0011 */
[----:B------:R-:W-:Y:S02]  /*e5d0*/  MOV R3, 0x1c1f ;  /* 0x00001c1f00037802 */ /* 0x000fe40000000f00 */
[----:B------:R-:W-:Y:S02]  /*e5e0*/  MOV R2, 0xe600 ;  /* 0x0000e60000027802 */ /* 0x000fe40000000f00 */
[----:B------:R-:W-:Y:S05]  /*e5f0*/  CALL.REL.NOINC `($__internal_1_$__cuda_sm70_shflsync_idx_p) ;  /* 0x00001cd000007944 */ /* 0x000fea0003c00000 */
[----:B------:R-:W-:Y:S01]  /*e600*/  MOV R2, R29 ;  /* 0x0000001d00027202 */ /* 0x000fe20000000f00 */
[----:B------:R-:W-:Y:S05]  /*e610*/  BRA `(.L_x_154) ;  /* 0xffff4c9000007947 */ /* 0x000fea000383ffff */
.L_x_58:
[----:B------:R-:W-:Y:S01]  /*e620*/  IMAD.MOV.U32 R30, RZ, RZ, R5 ;  /* 0x000000ffff1e7224 */ /* 0x000fe200078e0005 */
[----:B------:R-:W-:Y:S01]  /*e630*/  MOV R29, RZ ;  /* 0x000000ff001d7202 */ /* 0x000fe20000000f00 */
[----:B------:R-:W-:Y:S01]  /*e640*/  IMAD.MOV.U32 R3, RZ, RZ, 0x1c1f ;  /* 0x00001c1fff037424 */ /* 0x000fe200078e00ff */
[----:B------:R-:W-:-:S02]  /*e650*/  MOV R2, 0xe670 ;  /* 0x0000e67000027802 */ /* 0x000fc40000000f00 */
[----:B------:R-:W-:Y:S05]  /*e660*/  CALL.REL.NOINC `($__internal_1_$__cuda_sm70_shflsync_idx_p) ;  /* 0x00001c6000007944 */ /* 0x000fea0003c00000 */
[----:B------:R-:W-:Y:S01]  /*e670*/  MOV R4, R29 ;  /* 0x0000001d00047202 */ /* 0x000fe20000000f00 */
[----:B------:R-:W-:Y:S05]  /*e680*/  BRA `(.L_x_155) ;  /* 0xffff5bb000007947 */ /* 0x000fea000383ffff */
.L_x_59:
[----:B------:R-:W-:Y:S01]  /*e690*/  IMAD.MOV.U32 R30, RZ, RZ, R10 ;  /* 0x000000ffff1e7224 */ /* 0x000fe200078e000a */
[----:B------:R-:W-:Y:S01]  /*e6a0*/  MOV R29, RZ ;  /* 0x000000ff001d7202 */ /* 0x000fe20000000f00 */
[----:B------:R-:W-:Y:S01]  /*e6b0*/  IMAD.MOV.U32 R3, RZ, RZ, 0x1c1f ;  /* 0x00001c1fff037424 */ /* 0x000fe200078e00ff */
[----:B------:R-:W-:-:S02]  /*e6c0*/  MOV R2, 0xe6e0 ;  /* 0x0000e6e000027802 */ /* 0x000fc40000000f00 */
[----:B-12---:R-:W-:Y:S05]  /*e6d0*/  CALL.REL.NOINC `($__internal_1_$__cuda_sm70_shflsync_idx_p) ;  /* 0x00001bf000007944 */ /* 0x006fea0003c00000 */
[----:B------:R-:W-:Y:S01]  /*e6e0*/  MOV R0, R29 ;  /* 0x0000001d00007202 */ /* 0x000fe20000000f00 */
[----:B------:R-:W-:Y:S05]  /*e6f0*/  BRA `(.L_x_156) ;  /* 0xffff5b6000007947 */ /* 0x000fea000383ffff */
.L_x_62:
[----:B------:R-:W-:Y:S01]  /*e700*/  IMAD.MOV.U32 R30, RZ, RZ, R5 ;  /* 0x000000ffff1e7224 */ /* 0x000fe200078e0005 */
[----:B------:R-:W-:Y:S01]  /*e710*/  MOV R29, 0x1 ;  /* 0x00000001001d7802 */ /* 0x000fe20000000f00 */
[----:B--2---:R-:W-:Y:S01]  /*e720*/  IMAD.MOV.U32 R3, RZ, RZ, 0x1c1f ;  /* 0x00001c1fff037424 */ /* 0x004fe200078e00ff */
[----:B------:R-:W-:-:S03]  /*e730*/  MOV R2, 0xe750 ;  /* 0x0000e75000027802 */ /* 0x000fc60000000f00 */
[----:B-1-34-:R-:W-:Y:S05]  /*e740*/  CALL.REL.NOINC `($__internal_1_$__cuda_sm70_shflsync_idx_p) ;  /* 0x00001b8000007944 */ /* 0x01afea0003c00000 */
        /* <DEDUP_REMOVED lines=8> */
.L_x_63:
[----:B------:R-:W-:Y:S01]  /*e7d0*/  IMAD.MOV.U32 R4, RZ, RZ, R0 ;  /* 0x000000ffff047224 */ /* 0x000fe200078e0000 */
[----:B------:R-:W-:Y:S02]  /*e7e0*/  MOV R3, 0x2 ;  /* 0x0000000200037802 */ /* 0x000fe40000000f00 */
[----:B------:R-:W-:Y:S02]  /*e7f0*/  MOV R2, 0xe810 ;  /* 0x0000e81000027802 */ /* 0x000fe40000000f00 */
[----:B------:R-:W-:Y:S05]  /*e800*/  CALL.REL.NOINC `($__internal_0_$__cuda_sm70_shflsync_bfly_p) ;  /* 0x00001a6000007944 */ /* 0x000fea0003c00000 */
[----:B------:R-:W-:Y:S01]  /*e810*/  MOV R2, R9 ;  /* 0x0000000900027202 */ /* 0x000fe20000000f00 */
[----:B------:R-:W-:Y:S05]  /*e820*/  BRA `(.L_x_158) ;  /* 0xffff637000007947 */ /* 0x000fea000383ffff */
.L_x_64:
[----:B------:R-:W-:Y:S02]  /*e830*/  MOV R3, 0x1 ;  /* 0x0000000100037802 */ /* 0x000fe40000000f00 */
[----:B------:R-:W-:Y:S02]  /*e840*/  MOV R2, 0xe860 ;  /* 0x0000e86000027802 */ /* 0x000fe40000000f00 */
[----:B-1----:R-:W-:Y:S05]  /*e850*/  CALL.REL.NOINC `($__internal_0_$__cuda_sm70_shflsync_bfly_p) ;  /* 0x00001a1000007944 */ /* 0x002fea0003c00000 */
[----:B------:R-:W-:Y:S01]  /*e860*/  FMNMX.FTZ R104, R4, R9, !PT ;  /* 0x0000000904687209 */ /* 0x000fe20007810000 */
[----:B------:R-:W-:Y:S01]  /*e870*/  IMAD.MOV.U32 R4, RZ, RZ, R5 ;  /* 0x000000ffff047224 */ /* 0x000fe200078e0005 */
[----:B------:R-:W-:Y:S01]  /*e880*/  MOV R2, 0xe8b0 ;  /* 0x0000e8b000027802 */ /* 0x000fe20000000f00 */
[----:B------:R-:W-:-:S02]  /*e890*/  IMAD.MOV.U32 R3, RZ, RZ, 0x2 ;  /* 0x00000002ff037424 */ /* 0x000fc400078e00ff */
[----:B------:R-:W-:Y:S05]  /*e8a0*/  CALL.REL.NOINC `($__internal_0_$__cuda_sm70_shflsync_bfly_p) ;  /* 0x000019c000007944 */ /* 0x000fea0003c00000 */
[----:B------:R-:W-:Y:S01]  /*e8b0*/  FMNMX.FTZ R5, R5, R9, !PT ;  /* 0x0000000905057209 */ /* 0x000fe20007810000 */
[----:B------:R-:W-:Y:S01]  /*e8c0*/  IMAD.MOV.U32 R3, RZ, RZ, 0x1 ;  /* 0x00000001ff037424 */ /* 0x000fe200078e00ff */
[----:B------:R-:W-:-:S03]  /*e8d0*/  MOV R2, 0xe900 ;  /* 0x0000e90000027802 */ /* 0x000fc60000000f00 */
[----:B------:R-:W-:Y:S02]  /*e8e0*/  IMAD.MOV.U32 R4, RZ, RZ, R5 ;  /* 0x000000ffff047224 */ /* 0x000fe400078e0005 */
[----:B------:R-:W-:Y:S05]  /*e8f0*/  CALL.REL.NOINC `($__internal_0_$__cuda_sm70_shflsync_bfly_p) ;  /* 0x0000197000007944 */ /* 0x000fea0003c00000 */
[----:B------:R-:W-:Y:S01]  /*e900*/  FMNMX.FTZ R103, R5, R9, !PT ;  /* 0x0000000905677209 */ /* 0x000fe20007810000 */
[----:B------:R-:W-:Y:S01]  /*e910*/  IMAD.MOV.U32 R4, RZ, RZ, R6 ;  /* 0x000000ffff047224 */ /* 0x000fe200078e0006 */
[----:B------:R-:W-:Y:S01]  /*e920*/  MOV R2, 0xe950 ;  /* 0x0000e95000027802 */ /* 0x000fe20000000f00 */
[----:B------:R-:W-:Y:S02]  /*e930*/  IMAD.MOV.U32 R3, RZ, RZ, 0x2 ;  /* 0x00000002ff037424 */ /* 0x000fe400078e00ff */
        /* <DEDUP_REMOVED lines=16> */
[----:B------:R-:W-:Y:S05]  /*ea40*/  BRA `(.L_x_159) ;  /* 0xffff624000007947 */ /* 0x000fea000383ffff */
.L_x_66:
[----:B------:R-:W-:Y:S01]  /*ea50*/  MOV R29, RZ ;  /* 0x000000ff001d7202 */ /* 0x000fe20000000f00 */
[----:B------:R-:W-:Y:S01]  /*ea60*/  IMAD.MOV.U32 R30, RZ, RZ, R10 ;  /* 0x000000ffff1e7224 */ /* 0x000fe200078e000a */
[----:B------:R-:W-:Y:S01]  /*ea70*/  MOV R2, 0xeaa0 ;  /* 0x0000eaa000027802 */ /* 0x000fe20000000f00 */
[----:B------:R-:W-:Y:S02]  /*ea80*/  IMAD.MOV.U32 R3, RZ, RZ, 0x1c1f ;  /* 0x00001c1fff037424 */ /* 0x000fe400078e00ff */
[----:B-1234-:R-:W-:Y:S05]  /*ea90*/  CALL.REL.NOINC `($__internal_1_$__cuda_sm70_shflsync_idx_p) ;  /* 0x0000183000007944 */ /* 0x01efea0003c00000 */
[----:B------:R-:W-:Y:S01]  /*eaa0*/  MOV R2, R29 ;  /* 0x0000001d00027202 */ /* 0x000fe20000000f00 */
[----:B------:R-:W-:-:S05]  /*eab0*/  BRA `(.L_x_160) ;  /* 0xffff74e000007947 */ /* 0x000fca000383ffff */
.L_x_69:
[----:B------:R-:W-:Y:S01]  /*eac0*/  MOV R29, 0x1 ;  /* 0x00000001001d7802 */ /* 0x000fe20000000f00 */
[----:B------:R-:W-:Y:S01]  /*ead0*/  IMAD.MOV.U32 R30, RZ, RZ, R10 ;  /* 0x000000ffff1e7224 */ /* 0x000fe200078e000a */
[----:B------:R-:W-:Y:S01]  /*eae0*/  MOV R2, 0xeb10 ;  /* 0x0000eb1000027802 */ /* 0x000fe20000000f00 */
[----:B------:R-:W-:Y:S02]  /*eaf0*/  IMAD.MOV.U32 R3, RZ, RZ, 0x1c1f ;  /* 0x00001c1fff037424 */ /* 0x000fe400078e00ff */
[----:B-12-4-:R-:W-:Y:S05]  /*eb00*/  CALL.REL.NOINC `($__internal_1_$__cuda_sm70_shflsync_idx_p) ;  /* 0x000017c000007944 */ /* 0x016fea0003c00000 */
[----:B------:R-:W-:Y:S01]  /*eb10*/  MOV R3, 0x1c1f ;  /* 0x00001c1f00037802 */ /* 0x000fe20000000f00 */
[----:B------:R-:W-:Y:S01]  /*eb20*/  IMAD.MOV.U32 R4, RZ, RZ, R29 ;  /* 0x000000ffff047224 */ /* 0x000fe200078e001d */
[----:B------:R-:W-:Y:S01]  /*eb30*/  MOV R29, 0x1 ;  /* 0x00000001001d7802 */ /* 0x000fe20000000f00 */
[----:B------:R-:W-:Y:S01]  /*eb40*/  IMAD.MOV.U32 R30, RZ, RZ, R11 ;  /* 0x000000ffff1e7224 */ /* 0x000fe200078e000b */
[----:B------:R-:W-:Y:S02]  /*eb50*/  MOV R2, 0xeb70 ;  /* 0x0000eb7000027802 */ /* 0x000fe40000000f00 */
[----:B------:R-:W-:Y:S05]  /*eb60*/  CALL.REL.NOINC `($__internal_1_$__cuda_sm70_shflsync_idx_p) ;  /* 0x0000176000007944 */ /* 0x000fea0003c00000 */
[----:B------:R-:W-:Y:S01]  /*eb70*/  MOV R2, R29 ;  /* 0x0000001d00027202 */ /* 0x000fe20000000f00 */
[----:B------:R-:W-:-:S05]  /*eb80*/  BRA `(.L_x_161) ;  /* 0xffff758000007947 */ /* 0x000fca000383ffff */
.L_x_72:
[----:B------:R-:W-:Y:S01]  /*eb90*/  MOV R29, RZ ;  /* 0x000000ff001d7202 */ /* 0x000fe20000000f00 */
[----:B------:R-:W-:Y:S01]  /*eba0*/  IMAD.MOV.U32 R30, RZ, RZ, R10 ;  /* 0x000000ffff1e7224 */ /* 0x000fe200078e000a */
[----:B------:R-:W-:Y:S01]  /*ebb0*/  MOV R2, 0xebe0 ;  /* 0x0000ebe000027802 */ /* 0x000fe20000000f00 */
[----:B------:R-:W-:Y:S02]  /*ebc0*/  IMAD.MOV.U32 R3, RZ, RZ, 0x1c1f ;  /* 0x00001c1fff037424 */ /* 0x000fe400078e00ff */
[----:B------:R-:W-:Y:S05]  /*ebd0*/  CALL.REL.NOINC `($__internal_1_$__cuda_sm70_shflsync_idx_p) ;  /* 0x000016f000007944 */ /* 0x000fea0003c00000 */
[----:B------:R-:W-:Y:S01]  /*ebe0*/  MOV R4, R29 ;  /* 0x0000001d00047202 */ /* 0x000fe20000000f00 */
[----:B------:R-:W-:-:S05]  /*ebf0*/  BRA `(.L_x_162) ;  /* 0xffff847000007947 */ /* 0x000fca000383ffff */
.L_x_73:
[----:B------:R-:W-:Y:S01]  /*ec00*/  MOV R29, RZ ;  /* 0x000000ff001d7202 */ /* 0x000fe20000000f00 */
[----:B------:R-:W-:Y:S01]  /*ec10*/  IMAD.MOV.U32 R30, RZ, RZ, R11 ;  /* 0x000000ffff1e7224 */ /* 0x000fe200078e000b */
[----:B------:R-:W-:Y:S01]  /*ec20*/  MOV R2, 0xec50 ;  /* 0x0000ec5000027802 */ /* 0x000fe20000000f00 */
[----:B------:R-:W-:Y:S02]  /*ec30*/  IMAD.MOV.U32 R3, RZ, RZ, 0x1c1f ;  /* 0x00001c1fff037424 */ /* 0x000fe400078e00ff */
[----:B-12---:R-:W-:Y:S05]  /*ec40*/  CALL.REL.NOINC `($__internal_1_$__cuda_sm70_shflsync_idx_p) ;  /* 0x0000168000007944 */ /* 0x006fea0003c00000 */
[----:B------:R-:W-:Y:S01]  /*ec50*/  MOV R2, R29 ;  /* 0x0000001d00027202 */ /* 0x000fe20000000f00 */
[----:B------:R-:W-:-:S05]  /*ec60*/  BRA `(.L_x_163) ;  /* 0xffff842000007947 */ /* 0x000fca000383ffff */
.L_x_74:
[----:B------:R-:W-:Y:S01]  /*ec70*/  MOV R29, 0x1 ;  /* 0x00000001001d7802 */ /* 0x000fe20000000f00 */
[----:B------:R-:W-:Y:S01]  /*ec80*/  IMAD.MOV.U32 R30, RZ, RZ, R10 ;  /* 0x000000ffff1e7224 */ /* 0x000fe200078e000a */
[----:B--2---:R-:W-:Y:S01]  /*ec90*/  MOV R2, 0xecc0 ;  /* 0x0000ecc000027802 */ /* 0x004fe20000000f00 */
[----:B------:R-:W-:Y:S02]  /*eca0*/  IMAD.MOV.U32 R3, RZ, RZ, 0x1c1f ;  /* 0x00001c1fff037424 */ /* 0x000fe400078e00ff */
[----:B-1-3--:R-:W-:Y:S05]  /*ecb0*/  CALL.REL.NOINC `($__internal_1_$__cuda_sm70_shflsync_idx_p) ;  /* 0x0000161000007944 */ /* 0x00afea0003c00000 */
        /* <DEDUP_REMOVED lines=8> */
.L_x_75:
[----:B------:R-:W-:Y:S02]  /*ed40*/  MOV R3, 0x2 ;  /* 0x0000000200037802 */ /* 0x000fe40000000f00 */
[----:B------:R-:W-:Y:S02]  /*ed50*/  MOV R2, 0xed70 ;  /* 0x0000ed7000027802 */ /* 0x000fe40000000f00 */
[----:B------:R-:W-:Y:S05]  /*ed60*/  CALL.REL.NOINC `($__internal_0_$__cuda_sm70_shflsync_bfly_p) ;  /* 0x0000150000007944 */ /* 0x000fea0003c00000 */
[----:B------:R-:W-:Y:S01]  /*ed70*/  MOV R2, R9 ;  /* 0x0000000900027202 */ /* 0x000fe20000000f00 */
[----:B------:R-:W-:-:S05]  /*ed80*/  BRA `(.L_x_165) ;  /* 0xffff886000007947 */ /* 0x000fca000383ffff */
.L_x_76:
[----:B------:R-:W-:Y:S01]  /*ed90*/  MOV R3, 0x1 ;  /* 0x0000000100037802 */ /* 0x000fe20000000f00 */
[----:B-1----:R-:W-:Y:S01]  /*eda0*/  IMAD.MOV.U32 R4, RZ, RZ, R6 ;  /* 0x000000ffff047224 */ /* 0x002fe200078e0006 */
[----:B------:R-:W-:Y:S02]  /*edb0*/  MOV R2, 0xedd0 ;  /* 0x0000edd000027802 */ /* 0x000fe40000000f00 */
[----:B------:R-:W-:Y:S05]  /*edc0*/  CALL.REL.NOINC `($__internal_0_$__cuda_sm70_shflsync_bfly_p) ;  /* 0x000014a000007944 */ /* 0x000fea0003c00000 */
[----:B------:R-:W-:Y:S01]  /*edd0*/  IMAD.MOV.U32 R4, RZ, RZ, R5 ;  /* 0x000000ffff047224 */ /* 0x000fe200078e0005 */
[----:B------:R-:W-:Y:S01]  /*ede0*/  FMNMX.FTZ R104, R6, R9, !PT ;  /* 0x0000000906687209 */ /* 0x000fe20007810000 */
[----:B------:R-:W-:Y:S01]  /*edf0*/  IMAD.MOV.U32 R3, RZ, RZ, 0x2 ;  /* 0x00000002ff037424 */ /* 0x000fe200078e00ff */
[----:B------:R-:W-:Y:S02]  /*ee00*/  MOV R2, 0xee20 ;  /* 0x0000ee2000027802 */ /* 0x000fe40000000f00 */
[----:B------:R-:W-:Y:S05]  /*ee10*/  CALL.REL.NOINC `($__internal_0_$__cuda_sm70_shflsync_bfly_p) ;  /* 0x0000145000007944 */ /* 0x000fea0003c00000 */
[----:B------:R-:W-:Y:S01]  /*ee20*/  FMNMX.FTZ R4, R5, R9, !PT ;  /* 0x0000000905047209 */ /* 0x000fe20007810000 */
[----:B------:R-:W-:Y:S01]  /*ee30*/  IMAD.MOV.U32 R3, RZ, RZ, 0x1 ;  /* 0x00000001ff037424 */ /* 0x000fe200078e00ff */
[----:B------:R-:W-:Y:S02]  /*ee40*/  MOV R2, 0xee60 ;  /* 0x0000ee6000027802 */ /* 0x000fe40000000f00 */
[----:B------:R-:W-:Y:S05]  /*ee50*/  CALL.REL.NOINC `($__internal_0_$__cuda_sm70_shflsync_bfly_p) ;  /* 0x0000141000007944 */ /* 0x000fea0003c00000 */
[----:B------:R-:W-:Y:S01]  /*ee60*/  IMAD.MOV.U32 R3, RZ, RZ, 0x2 ;  /* 0x00000002ff037424 */ /* 0x000fe200078e00ff */
[----:B------:R-:W-:Y:S01]  /*ee70*/  FMNMX.FTZ R103, R4, R9, !PT ;  /* 0x0000000904677209 */ /* 0x000fe20007810000 */
[----:B------:R-:W-:Y:S01]  /*ee80*/  IMAD.MOV.U32 R4, RZ, RZ, R7 ;  /* 0x000000ffff047224 */ /* 0x000fe200078e0007 */
        /* <DEDUP_REMOVED lines=15> */
[----:B------:R-:W-:Y:S01]  /*ef80*/  MOV R2, R9 ;  /* 0x0000000900027202 */ /* 0x000fe20000000f00 */
[----:B------:R-:W-:-:S05]  /*ef90*/  BRA `(.L_x_166) ;  /* 0xffff874000007947 */ /* 0x000fca000383ffff */
.L_x_78:
[----:B------:R-:W-:Y:S01]  /*efa0*/  IMAD.MOV.U32 R4, RZ, RZ, R212 ;  /* 0x000000ffff047224 */ /* 0x000fe200078e00d4 */
[----:B------:R-:W-:-:S02]  /*efb0*/  MOV R3, 0x2 ;  /* 0x0000000200037802 */ /* 0x000fc40000000f00 */
[----:B------:R-:W-:Y:S02]  /*efc0*/  MOV R2, 0xefe0 ;  /* 0x0000efe000027802 */ /* 0x000fe40000000f00 */
[----:B------:R-:W-:Y:S05]  /*efd0*/  CALL.REL.NOINC `($__internal_0_$__cuda_sm70_shflsync_bfly_p) ;  /* 0x0000129000007944 */ /* 0x000fea0003c00000 */
[----:B------:R-:W-:Y:S01]  /*efe0*/  FADD.FTZ R4, R212, R9 ;  /* 0x00000009d4047221 */ /* 0x000fe20000010000 */
[----:B------:R-:W-:Y:S02]  /*eff0*/  MOV R3, 0x1 ;  /* 0x0000000100037802 */ /* 0x000fe40000000f00 */
[----:B------:R-:W-:Y:S02]  /*f000*/  MOV R2, 0xf020 ;  /* 0x0000f02000027802 */ /* 0x000fe40000000f00 */
[----:B------:R-:W-:Y:S05]  /*f010*/  CALL.REL.NOINC `($__internal_0_$__cuda_sm70_shflsync_bfly_p) ;  /* 0x0000125000007944 */ /* 0x000fea0003c00000 */
[----:B------:R-:W-:Y:S01]  /*f020*/  FADD.FTZ R7, R4, R9 ;  /* 0x0000000904077221 */ /* 0x000fe20000010000 */
[----:B------:R-:W-:Y:S02]  /*f030*/  MOV R4, R214 ;  /* 0x000000d600047202 */ /* 0x000fe40000000f00 */
[----:B------:R-:W-:Y:S02]  /*f040*/  MOV R3, 0x2 ;  /* 0x0000000200037802 */ /* 0x000fe40000000f00 */
[----:B------:R-:W-:Y:S02]  /*f050*/  MOV R2, 0xf070 ;  /* 0x0000f07000027802 */ /* 0x000fe40000000f00 */
[----:B------:R-:W-:Y:S05]  /*f060*/  CALL.REL.NOINC `($__internal_0_$__cuda_sm70_shflsync_bfly_p) ;  /* 0x0000120000007944 */ /* 0x000fea0003c00000 */
[----:B------:R-:W-:Y:S01]  /*f070*/  FADD.FTZ R6, R214, R9 ;  /* 0x00000009d6067221 */ /* 0x000fe20000010000 */
[----:B------:R-:W-:Y:S02]  /*f080*/  MOV R3, 0x1 ;  /* 0x0000000100037802 */ /* 0x000fe40000000f00 */
[----:B------:R-:W-:-:S02]  /*f090*/  MOV R2, 0xf0c0 ;  /* 0x0000f0c000027802 */ /* 0x000fc40000000f00 */
[----:B------:R-:W-:Y:S02]  /*f0a0*/  MOV R4, R6 ;  /* 0x0000000600047202 */ /* 0x000fe40000000f00 */
        /* <DEDUP_REMOVED lines=8> */
[----:B------:R-:W-:Y:S02]  /*f130*/  MOV R2, 0xf160 ;  /* 0x0000f16000027802 */ /* 0x000fe40000000f00 */
[----:B------:R-:W-:-:S02]  /*f140*/  MOV R4, R5 ;  /* 0x0000000500047202 */ /* 0x000fc40000000f00 */
[----:B------:R-:W-:Y:S05]  /*f150*/  CALL.REL.NOINC `($__internal_0_$__cuda_sm70_shflsync_bfly_p) ;  /* 0x0000111000007944 */ /* 0x000fea0003c00000 */
[----:B------:R-:W-:Y:S01]  /*f160*/  FADD.FTZ R5, R5, R9 ;  /* 0x0000000905057221 */ /* 0x000fe20000010000 */
[----:B------:R-:W-:-:S02]  /*f170*/  MOV R4, R234 ;  /* 0x000000ea00047202 */ /* 0x000fc40000000f00 */
[----:B------:R-:W-:Y:S02]  /*f180*/  MOV R3, 0x2 ;  /* 0x0000000200037802 */ /* 0x000fe40000000f00 */
[----:B------:R-:W-:Y:S02]  /*f190*/  MOV R2, 0xf1b0 ;  /* 0x0000f1b000027802 */ /* 0x000fe40000000f00 */
[----:B------:R-:W-:Y:S05]  /*f1a0*/  CALL.REL.NOINC `($__internal_0_$__cuda_sm70_shflsync_bfly_p) ;  /* 0x000010c000007944 */ /* 0x000fea0003c00000 */
[----:B------:R-:W-:Y:S01]  /*f1b0*/  FADD.FTZ R4, R234, R9 ;  /* 0x00000009ea047221 */ /* 0x000fe20000010000 */
[----:B------:R-:W-:Y:S02]  /*f1c0*/  MOV R3, 0x1 ;  /* 0x0000000100037802 */ /* 0x000fe40000000f00 */
[----:B------:R-:W-:Y:S02]  /*f1d0*/  MOV R2, 0xf1f0 ;  /* 0x0000f1f000027802 */ /* 0x000fe40000000f00 */
[----:B------:R-:W-:Y:S05]  /*f1e0*/  CALL.REL.NOINC `($__internal_0_$__cuda_sm70_shflsync_bfly_p) ;  /* 0x0000108000007944 */ /* 0x000fea0003c00000 */
[----:B------:R-:W-:Y:S05]  /*f1f0*/  BRA `(.L_x_167) ;  /* 0xffff9d7000007947 */ /* 0x000fea000383ffff */
.L_x_85:
[----:B-1234-:R-:W-:Y:S01]  /*f200*/  IMAD.MOV.U32 R30, RZ, RZ, R10 ;  /* 0x000000ffff1e7224 */ /* 0x01efe200078e000a */
[----:B------:R-:W-:Y:S01]  /*f210*/  MOV R29, RZ ;  /* 0x000000ff001d7202 */ /* 0x000fe20000000f00 */
[----:B------:R-:W-:Y:S01]  /*f220*/  IMAD.MOV.U32 R3, RZ, RZ, 0x1c1f ;  /* 0x00001c1fff037424 */ /* 0x000fe200078e00ff */
[----:B------:R-:W-:Y:S02]  /*f230*/  MOV R2, 0xf250 ;  /* 0x0000f25000027802 */ /* 0x000fe40000000f00 */
[----:B------:R-:W-:Y:S05]  /*f240*/  CALL.REL.NOINC `($__internal_1_$__cuda_sm70_shflsync_idx_p) ;  /* 0x0000108000007944 */ /* 0x000fea0003c00000 */
[----:B------:R-:W-:Y:S01]  /*f250*/  MOV R5, R29 ;  /* 0x0000001d00057202 */ /* 0x000fe20000000f00 */
[----:B------:R-:W-:Y:S05]  /*f260*/  BRA `(.L_x_168) ;  /* 0xffffb6e000007947 */ /* 0x000fea000383ffff */
.L_x_86:
[----:B------:R-:W-:Y:S01]  /*f270*/  IMAD.MOV.U32 R30, RZ, RZ, R12 ;  /* 0x000000ffff1e7224 */ /* 0x000fe200078e000c */
[----:B------:R-:W-:Y:S01]  /*f280*/  MOV R29, RZ ;  /* 0x000000ff001d7202 */ /* 0x000fe20000000f00 */
[----:B------:R-:W-:Y:S01]  /*f290*/  IMAD.MOV.U32 R3, RZ, RZ, 0x1c1f ;  /* 0x00001c1fff037424 */ /* 0x000fe200078e00ff */
[----:B------:R-:W-:-:S02]  /*f2a0*/  MOV R2, 0xf2c0 ;  /* 0x0000f2c000027802 */ /* 0x000fc40000000f00 */
[----:B-12---:R-:W-:Y:S05]  /*f2b0*/  CALL.REL.NOINC `($__internal_1_$__cuda_sm70_shflsync_idx_p) ;  /* 0x0000101000007944 */ /* 0x006fea0003c00000 */
[----:B------:R-:W-:Y:S01]  /*f2c0*/  MOV R0, R29 ;  /* 0x0000001d00007202 */ /* 0x000fe20000000f00 */
[----:B------:R-:W-:Y:S05]  /*f2d0*/  BRA `(.L_x_169) ;  /* 0xffffb69000007947 */ /* 0x000fea000383ffff */
.L_x_89:
[----:B------:R-:W-:Y:S01]  /*f2e0*/  IMAD.MOV.U32 R30, RZ, RZ, R10 ;  /* 0x000000ffff1e7224 */ /* 0x000fe200078e000a */
[----:B------:R-:W-:Y:S01]  /*f2f0*/  MOV R29, 0x1 ;  /* 0x00000001001d7802 */ /* 0x000fe20000000f00 */
[----:B--2---:R-:W-:Y:S01]  /*f300*/  IMAD.MOV.U32 R3, RZ, RZ, 0x1c1f ;  /* 0x00001c1fff037424 */ /* 0x004fe200078e00ff */
[----:B------:R-:W-:-:S02]  /*f310*/  MOV R2, 0xf330 ;  /* 0x0000f33000027802 */ /* 0x000fc40000000f00 */
        /* <DEDUP_REMOVED lines=9> */
.L_x_92:
[----:B------:R-:W-:Y:S01]  /*f3b0*/  IMAD.MOV.U32 R30, RZ, RZ, R10 ;  /* 0x000000ffff1e7224 */ /* 0x000fe200078e000a */
[----:B------:R-:W-:Y:S01]  /*f3c0*/  MOV R29, 0x2 ;  /* 0x00000002001d7802 */ /* 0x000fe20000000f00 */
[----:B-1----:R-:W-:Y:S01]  /*f3d0*/  IMAD.MOV.U32 R3, RZ, RZ, 0x1c1f ;  /* 0x00001c1fff037424 */ /* 0x002fe200078e00ff */
[----:B------:R-:W-:Y:S02]  /*f3e0*/  MOV R2, 0xf400 ;  /* 0x0000f40000027802 */ /* 0x000fe40000000f00 */
[----:B--234-:R-:W-:Y:S05]  /*f3f0*/  CALL.REL.NOINC `($__internal_1_$__cuda_sm70_shflsync_idx_p) ;  /* 0x00000ed000007944 */ /* 0x01cfea0003c00000 */
[----:B------:R-:W-:Y:S01]  /*f400*/  MOV R5, R29 ;  /* 0x0000001d00057202 */ /* 0x000fe20000000f00 */
[----:B------:R-:W-:Y:S05]  /*f410*/  BRA `(.L_x_171) ;  /* 0xffffb83000007947 */ /* 0x000fea000383ffff */
.L_x_93:
[----:B------:R-:W-:Y:S01]  /*f420*/  IMAD.MOV.U32 R30, RZ, RZ, R12 ;  /* 0x000000ffff1e7224 */ /* 0x000fe200078e000c */
[----:B------:R-:W-:Y:S01]  /*f430*/  MOV R29, 0x2 ;  /* 0x00000002001d7802 */ /* 0x000fe20000000f00 */
[----:B------:R-:W-:Y:S01]  /*f440*/  IMAD.MOV.U32 R3, RZ, RZ, 0x1c1f ;  /* 0x00001c1fff037424 */ /* 0x000fe200078e00ff */
[----:B------:R-:W-:Y:S02]  /*f450*/  MOV R2, 0xf470 ;  /* 0x0000f47000027802 */ /* 0x000fe40000000f00 */
[----:B-1234-:R-:W-:Y:S05]  /*f460*/  CALL.REL.NOINC `($__internal_1_$__cuda_sm70_shflsync_idx_p) ;  /* 0x00000e6000007944 */ /* 0x01efea0003c00000 */
[----:B------:R-:W-:Y:S01]  /*f470*/  MOV R0, R29 ;  /* 0x0000001d00007202 */ /* 0x000fe20000000f00 */
[----:B------:R-:W-:Y:S05]  /*f480*/  BRA `(.L_x_172) ;  /* 0xffffb7e000007947 */ /* 0x000fea000383ffff */
.L_x_96:
[----:B------:R-:W-:Y:S01]  /*f490*/  IMAD.MOV.U32 R30, RZ, RZ, R10 ;  /* 0x000000ffff1e7224 */ /* 0x000fe200078e000a */
[----:B------:R-:W-:Y:S01]  /*f4a0*/  MOV R29, 0x3 ;  /* 0x00000003001d7802 */ /* 0x000fe20000000f00 */
[----:B-1----:R-:W-:Y:S01]  /*f4b0*/  IMAD.MOV.U32 R3, RZ, RZ, 0x1c1f ;  /* 0x00001c1fff037424 */ /* 0x002fe200078e00ff */
[----:B------:R-:W-:-:S02]  /*f4c0*/  MOV R2, 0xf4e0 ;  /* 0x0000f4e000027802 */ /* 0x000fc40000000f00 */
[----:B--234-:R-:W-:Y:S05]  /*f4d0*/  CALL.REL.NOINC `($__internal_1_$__cuda_sm70_shflsync_idx_p) ;  /* 0x00000df000007944 */ /* 0x01cfea0003c00000 */
        /* <DEDUP_REMOVED lines=8> */
.L_x_98:
[----:B------:R-:W-:Y:S01]  /*f560*/  IMAD.MOV.U32 R30, RZ, RZ, R5 ;  /* 0x000000ffff1e7224 */ /* 0x000fe200078e0005 */
[----:B------:R-:W-:Y:S01]  /*f570*/  MOV R29, RZ ;  /* 0x000000ff001d7202 */ /* 0x000fe20000000f00 */
[----:B------:R-:W-:Y:S01]  /*f580*/  IMAD.MOV.U32 R3, RZ, RZ, 0x1c1f ;  /* 0x00001c1fff037424 */ /* 0x000fe200078e00ff */
[----:B------:R-:W-:Y:S02]  /*f590*/  MOV R2, 0xf5b0 ;  /* 0x0000f5b000027802 */ /* 0x000fe40000000f00 */
[----:B------:R-:W-:Y:S05]  /*f5a0*/  CALL.REL.NOINC `($__internal_1_$__cuda_sm70_shflsync_idx_p) ;  /* 0x00000d2000007944 */ /* 0x000fea0003c00000 */
[----:B------:R-:W-:Y:S01]  /*f5b0*/  MOV R4, R29 ;  /* 0x0000001d00047202 */ /* 0x000fe20000000f00 */
[----:B------:R-:W-:Y:S05]  /*f5c0*/  BRA `(.L_x_174) ;  /* 0xffffbb6000007947 */ /* 0x000fea000383ffff */
.L_x_99:
[----:B------:R-:W-:Y:S01]  /*f5d0*/  IMAD.MOV.U32 R30, RZ, RZ, R12 ;  /* 0x000000ffff1e7224 */ /* 0x000fe200078e000c */
[----:B------:R-:W-:Y:S01]  /*f5e0*/  MOV R29, RZ ;  /* 0x000000ff001d7202 */ /* 0x000fe20000000f00 */
[----:B------:R-:W-:Y:S01]  /*f5f0*/  IMAD.MOV.U32 R3, RZ, RZ, 0x1c1f ;  /* 0x00001c1fff037424 */ /* 0x000fe200078e00ff */
[----:B------:R-:W-:Y:S02]  /*f600*/  MOV R2, 0xf620 ;  /* 0x0000f62000027802 */ /* 0x000fe40000000f00 */
[----:B-12---:R-:W-:Y:S05]  /*f610*/  CALL.REL.NOINC `($__internal_1_$__cuda_sm70_shflsync_idx_p) ;  /* 0x00000cb000007944 */ /* 0x006fea0003c00000 */
[----:B------:R-:W-:Y:S01]  /*f620*/  MOV R0, R29 ;  /* 0x0000001d00007202 */ /* 0x000fe20000000f00 */
[----:B------:R-:W-:Y:S05]  /*f630*/  BRA `(.L_x_175) ;  /* 0xffffbb1000007947 */ /* 0x000fea000383ffff */
.L_x_102:
        /* <DEDUP_REMOVED lines=13> */
.L_x_105:
[----:B------:R-:W-:Y:S01]  /*f710*/  IMAD.MOV.U32 R30, RZ, RZ, R5 ;  /* 0x000000ffff1e7224 */ /* 0x000fe200078e0005 */
[----:B------:R-:W-:Y:S01]  /*f720*/  MOV R29, 0x2 ;  /* 0x00000002001d7802 */ /* 0x000fe20000000f00 */
[----:B-1----:R-:W-:Y:S01]  /*f730*/  IMAD.MOV.U32 R3, RZ, RZ, 0x1c1f ;  /* 0x00001c1fff037424 */ /* 0x002fe200078e00ff */
[----:B------:R-:W-:Y:S02]  /*f740*/  MOV R2, 0xf760 ;  /* 0x0000f76000027802 */ /* 0x000fe40000000f00 */
[----:B--234-:R-:W-:Y:S05]  /*f750*/  CALL.REL.NOINC `($__internal_1_$__cuda_sm70_shflsync_idx_p) ;  /* 0x00000b7000007944 */ /* 0x01cfea0003c00000 */
[----:B------:R-:W-:Y:S01]  /*f760*/  MOV R4, R29 ;  /* 0x0000001d00047202 */ /* 0x000fe20000000f00 */
[----:B------:R-:W-:Y:S05]  /*f770*/  BRA `(.L_x_177) ;  /* 0xffffc38000007947 */ /* 0x000fea000383ffff */
.L_x_106:
[----:B------:R-:W-:Y:S01]  /*f780*/  IMAD.MOV.U32 R30, RZ, RZ, R12 ;  /* 0x000000ffff1e7224 */ /* 0x000fe200078e000c */
[----:B------:R-:W-:Y:S01]  /*f790*/  MOV R29, 0x2 ;  /* 0x00000002001d7802 */ /* 0x000fe20000000f00 */
[----:B------:R-:W-:Y:S01]  /*f7a0*/  IMAD.MOV.U32 R3, RZ, RZ, 0x1c1f ;  /* 0x00001c1fff037424 */ /* 0x000fe200078e00ff */
[----:B------:R-:W-:Y:S02]  /*f7b0*/  MOV R2, 0xf7d0 ;  /* 0x0000f7d000027802 */ /* 0x000fe40000000f00 */
[----:B-1234-:R-:W-:Y:S05]  /*f7c0*/  CALL.REL.NOINC `($__internal_1_$__cuda_sm70_shflsync_idx_p) ;  /* 0x00000b0000007944 */ /* 0x01efea0003c00000 */
[----:B------:R-:W-:Y:S01]  /*f7d0*/  MOV R0, R29 ;  /* 0x0000001d00007202 */ /* 0x000fe20000000f00 */
[----:B------:R-:W-:Y:S05]  /*f7e0*/  BRA `(.L_x_178) ;  /* 0xffffc33000007947 */ /* 0x000fea000383ffff */
.L_x_109:
        /* <DEDUP_REMOVED lines=13> */
.L_x_113:
[----:B------:R-:W-:Y:S01]  /*f8c0*/  IMAD.MOV.U32 R30, RZ, RZ, R5 ;  /* 0x000000ffff1e7224 */ /* 0x000fe200078e0005 */
[----:B------:R-:W-:Y:S01]  /*f8d0*/  MOV R29, RZ ;  /* 0x000000ff001d7202 */ /* 0x000fe20000000f00 */
[----:B------:R-:W-:Y:S01]  /*f8e0*/  IMAD.MOV.U32 R3, RZ, RZ, 0x1c1f ;  /* 0x00001c1fff037424 */ /* 0x000fe200078e00ff */
[----:B------:R-:W-:Y:S02]  /*f8f0*/  MOV R2, 0xf910 ;  /* 0x0000f91000027802 */ /* 0x000fe40000000f00 */
[----:B------:R-:W-:Y:S05]  /*f900*/  CALL.REL.NOINC `($__internal_1_$__cuda_sm70_shflsync_idx_p) ;  /* 0x000009c000007944 */ /* 0x000fea0003c00000 */
[----:B------:R-:W-:Y:S01]  /*f910*/  MOV R4, R29 ;  /* 0x0000001d00047202 */ /* 0x000fe20000000f00 */
[----:B------:R-:W-:Y:S05]  /*f920*/  BRA `(.L_x_180) ;  /* 0xffffd2e000007947 */ /* 0x000fea000383ffff */
.L_x_114:
[----:B------:R-:W-:Y:S01]  /*f930*/  IMAD.MOV.U32 R30, RZ, RZ, R12 ;  /* 0x000000ffff1e7224 */ /* 0x000fe200078e000c */
[----:B------:R-:W-:Y:S01]  /*f940*/  MOV R29, RZ ;  /* 0x000000ff001d7202 */ /* 0x000fe20000000f00 */
[----:B------:R-:W-:Y:S01]  /*f950*/  IMAD.MOV.U32 R3, RZ, RZ, 0x1c1f ;  /* 0x00001c1fff037424 */ /* 0x000fe200078e00ff */
[----:B------:R-:W-:Y:S02]  /*f960*/  MOV R2, 0xf980 ;  /* 0x0000f98000027802 */ /* 0x000fe40000000f00 */
[----:B-12---:R-:W-:Y:S05]  /*f970*/  CALL.REL.NOINC `($__internal_1_$__cuda_sm70_shflsync_idx_p) ;  /* 0x0000095000007944 */ /* 0x006fea0003c00000 */
[----:B------:R-:W-:Y:S01]  /*f980*/  MOV R0, R29 ;  /* 0x0000001d00007202 */ /* 0x000fe20000000f00 */
[----:B------:R-:W-:Y:S05]  /*f990*/  BRA `(.L_x_181) ;  /* 0xffffd29000007947 */ /* 0x000fea000383ffff */
.L_x_117:
        /* <DEDUP_REMOVED lines=13> */
.L_x_120:
[----:B------:R-:W-:Y:S01]  /*fa70*/  IMAD.MOV.U32 R30, RZ, RZ, R5 ;  /* 0x000000ffff1e7224 */ /* 0x000fe200078e0005 */
[----:B------:R-:W-:Y:S01]  /*fa80*/  MOV R29, 0x2 ;  /* 0x00000002001d7802 */ /* 0x000fe20000000f00 */
[----:B-1----:R-:W-:Y:S01]  /*fa90*/  IMAD.MOV.U32 R3, RZ, RZ, 0x1c1f ;  /* 0x00001c1fff037424 */ /* 0x002fe200078e00ff */
[----:B------:R-:W-:Y:S02]  /*faa0*/  MOV R2, 0xfac0 ;  /* 0x0000fac000027802 */ /* 0x000fe40000000f00 */
[----:B--234-:R-:W-:Y:S05]  /*fab0*/  CALL.REL.NOINC `($__internal_1_$__cuda_sm70_shflsync_idx_p) ;  /* 0x0000081000007944 */ /* 0x01cfea0003c00000 */
[----:B------:R-:W-:Y:S01]  /*fac0*/  MOV R4, R29 ;  /* 0x0000001d00047202 */ /* 0x000fe20000000f00 */
[----:B------:R-:W-:Y:S05]  /*fad0*/  BRA `(.L_x_183) ;  /* 0xffffd44000007947 */ /* 0x000fea000383ffff */
.L_x_121:
[----:B------:R-:W-:Y:S01]  /*fae0*/  IMAD.MOV.U32 R30, RZ, RZ, R12 ;  /* 0x000000ffff1e7224 */ /* 0x000fe200078e000c */
[----:B------:R-:W-:Y:S01]  /*faf0*/  MOV R29, 0x2 ;  /* 0x00000002001d7802 */ /* 0x000fe20000000f00 */
[----:B------:R-:W-:Y:S01]  /*fb00*/  IMAD.MOV.U32 R3, RZ, RZ, 0x1c1f ;  /* 0x00001c1fff037424 */ /* 0x000fe200078e00ff */
[----:B------:R-:W-:Y:S02]  /*fb10*/  MOV R2, 0xfb30 ;  /* 0x0000fb3000027802 */ /* 0x000fe40000000f00 */
[----:B-1234-:R-:W-:Y:S05]  /*fb20*/  CALL.REL.NOINC `($__internal_1_$__cuda_sm70_shflsync_idx_p) ;  /* 0x000007a000007944 */ /* 0x01efea0003c00000 */
[----:B------:R-:W-:Y:S01]  /*fb30*/  MOV R0, R29 ;  /* 0x0000001d00007202 */ /* 0x000fe20000000f00 */
[----:B------:R-:W-:Y:S05]  /*fb40*/  BRA `(.L_x_184) ;  /* 0xffffd3f000007947 */ /* 0x000fea000383ffff */
.L_x_124:
        /* <DEDUP_REMOVED lines=13> */
.L_x_126:
[----:B------:R-:W-:Y:S01]  /*fc20*/  IMAD.MOV.U32 R30, RZ, RZ, R28 ;  /* 0x000000ffff1e7224 */ /* 0x000fe200078e001c */
[----:B------:R-:W-:Y:S01]  /*fc30*/  MOV R29, RZ ;  /* 0x000000ff001d7202 */ /* 0x000fe20000000f00 */
[----:B------:R-:W-:Y:S01]  /*fc40*/  IMAD.MOV.U32 R3, RZ, RZ, 0x1f ;  /* 0x0000001fff037424 */ /* 0x000fe200078e00ff */
[----:B------:R-:W-:Y:S02]  /*fc50*/  MOV R2, 0xfc70 ;  /* 0x0000fc7000027802 */ /* 0x000fe40000000f00 */
[----:B------:R-:W-:Y:S05]  /*fc60*/  CALL.REL.NOINC `($__internal_1_$__cuda_sm70_shflsync_idx_p) ;  /* 0x0000066000007944 */ /* 0x000fea0003c00000 */
[----:B------:R-:W-:Y:S01]  /*fc70*/  MOV R9, R29 ;  /* 0x0000001d00097202 */ /* 0x000fe20000000f00 */
[----:B------:R-:W-:Y:S05]  /*fc80*/  BRA `(.L_x_186) ;  /* 0xffffd64000007947 */ /* 0x000fea000383ffff */
.L_x_127:
[----:B------:R-:W-:Y:S01]  /*fc90*/  IMAD.MOV.U32 R30, RZ, RZ, R28 ;  /* 0x000000ffff1e7224 */ /* 0x000fe200078e001c */
[----:B------:R-:W-:Y:S01]  /*fca0*/  MOV R29, 0x1 ;  /* 0x00000001001d7802 */ /* 0x000fe20000000f00 */
[----:B------:R-:W-:Y:S01]  /*fcb0*/  IMAD.MOV.U32 R3, RZ, RZ, 0x1f ;  /* 0x0000001fff037424 */ /* 0x000fe200078e00ff */
[----:B------:R-:W-:Y:S02]  /*fcc0*/  MOV R2, 0xfce0 ;  /* 0x0000fce000027802 */ /* 0x000fe40000000f00 */
[----:B-12---:R-:W-:Y:S05]  /*fcd0*/  CALL.REL.NOINC `($__internal_1_$__cuda_sm70_shflsync_idx_p) ;  /* 0x000005f000007944 */ /* 0x006fea0003c00000 */
[----:B------:R-:W-:Y:S01]  /*fce0*/  MOV R8, R29 ;  /* 0x0000001d00087202 */ /* 0x000fe20000000f00 */
[----:B------:R-:W-:Y:S05]  /*fcf0*/  BRA `(.L_x_187) ;  /* 0xffffd5f000007947 */ /* 0x000fea000383ffff */
.L_x_128:
[----:B------:R-:W-:Y:S02]  /*fd00*/  MOV R2, 0x1 ;  /* 0x0000000100027802 */ /* 0x000fe40000000f00 */
[----:B------:R-:W-:-:S02]  /*fd10*/  MOV R3, 0xfd30 ;  /* 0x0000fd3000037802 */ /* 0x000fc40000000f00 */
[----:B-1234-:R-:W-:Y:S05]  /*fd20*/  CALL.REL.NOINC `($__internal_2_$__cuda_sm70_shflsync_up_p) ;  /* 0x000005f000007944 */ /* 0x01efea0003c00000 */
[----:B------:R-:W-:Y:S05]  /*fd30*/  BRA `(.L_x_188) ;  /* 0xffffd6e000007947 */ /* 0x000fea000383ffff */
.L_x_129:
[----:B------:R-:W-:Y:S02]  /*fd40*/  MOV R2, 0x2 ;  /* 0x0000000200027802 */ /* 0x000fe40000000f00 */
[----:B------:R-:W-:-:S02]  /*fd50*/  MOV R3, 0xfd70 ;  /* 0x0000fd7000037802 */ /* 0x000fc40000000f00 */
[----:B--2-4-:R-:W-:Y:S05]  /*fd60*/  CALL.REL.NOINC `($__internal_2_$__cuda_sm70_shflsync_up_p) ;  /* 0x000005b000007944 */ /* 0x014fea0003c00000 */
        /* <DEDUP_REMOVED lines=24> */
.L_x_133:
[----:B------:R-:W-:Y:S02]  /*fef0*/  MOV R2, 0x1 ;  /* 0x0000000100027802 */ /* 0x000fe40000000f00 */
[----:B------:R-:W-:Y:S02]  /*ff00*/  MOV R3, 0xff20 ;  /* 0x0000ff2000037802 */ /* 0x000fe40000000f00 */
[----:B------:R-:W-:Y:S05]  /*ff10*/  CALL.REL.NOINC `($__internal_2_$__cuda_sm70_shflsync_up_p) ;  /* 0x0000040000007944 */ /* 0x000fea0003c00000 */
[----:B------:R-:W-:Y:S01]  /*ff20*/  MOV R2, R4 ;  /* 0x0000000400027202 */ /* 0x000fe20000000f00 */
[----:B------:R-:W-:Y:S05]  /*ff30*/  BRA `(.L_x_190) ;  /* 0xffffd74000007947 */ /* 0x000fea000383ffff */
.L_x_134:
        /* <DEDUP_REMOVED lines=27> */
.L_x_136:
[----:B------:R-:W-:Y:S02]  /*100f0*/  SEL R0, RZ, 0x1, P0 ;  /* 0x00000001ff007807 */ /* 0x000fe40000000000 */
[----:B------:R-:W-:Y:S02]  /*10100*/  MOV R2, 0x10120 ;  /* 0x0001012000027802 */ /* 0x000fe40000000f00 */
[----:B-1----:R-:W-:Y:S05]  /*10110*/  CALL.REL.NOINC `($__internal_3_$__cuda_sm70_votesync_ballot) ;  /* 0x0000027000007944 */ /* 0x002fea0003c00000 */
[----:B------:R-:W-:Y:S05]  /*10120*/  BRA `(.L_x_192) ;  /* 0xffffd6e000007947 */ /* 0x000fea000383ffff */
.L_x_137:
[----:B------:R-:W-:Y:S01]  /*10130*/  IMAD.MOV.U32 R30, RZ, RZ, R6 ;  /* 0x000000ffff1e7224 */ /* 0x000fe200078e0006 */
[----:B---3--:R-:W-:Y:S01]  /*10140*/  MOV R29, R11 ;  /* 0x0000000b001d7202 */ /* 0x008fe20000000f00 */
[----:B------:R-:W-:Y:S01]  /*10150*/  IMAD.MOV.U32 R3, RZ, RZ, 0x1f ;  /* 0x0000001fff037424 */ /* 0x000fe200078e00ff */
[----:B------:R-:W-:Y:S02]  /*10160*/  MOV R2, 0x10180 ;  /* 0x0001018000027802 */ /* 0x000fe40000000f00 */
[----:B-12---:R-:W-:Y:S05]  /*10170*/  CALL.REL.NOINC `($__internal_1_$__cuda_sm70_shflsync_idx_p) ;  /* 0x0000015000007944 */ /* 0x006fea0003c00000 */
[----:B------:R-:W-:Y:S01]  /*10180*/  IMAD.MOV.U32 R8, RZ, RZ, R29 ;  /* 0x000000ffff087224 */ /* 0x000fe200078e001d */
[----:B------:R-:W-:Y:S01]  /*10190*/  MOV R29, R11 ;  /* 0x0000000b001d7202 */ /* 0x000fe20000000f00 */
[----:B------:R-:W-:Y:S01]  /*101a0*/  IMAD.MOV.U32 R30, RZ, RZ, R7 ;  /* 0x000000ffff1e7224 */ /* 0x000fe200078e0007 */
[----:B------:R-:W-:Y:S02]  /*101b0*/  MOV R3, 0x1f ;  /* 0x0000001f00037802 */ /* 0x000fe40000000f00 */
[----:B------:R-:W-:-:S02]  /*101c0*/  MOV R2, 0x101e0 ;  /* 0x000101e000027802 */ /* 0x000fc40000000f00 */
[----:B------:R-:W-:Y:S05]  /*101d0*/  CALL.REL.NOINC `($__internal_1_$__cuda_sm70_shflsync_idx_p) ;  /* 0x000000f000007944 */ /* 0x000fea0003c00000 */
[----:B------:R-:W-:Y:S01]  /*101e0*/  MOV R7, R29 ;  /* 0x0000001d00077202 */ /* 0x000fe20000000f00 */
[----:B------:R-:W-:Y:S05]  /*101f0*/  BRA `(.L_x_193) ;  /* 0xffffd65000007947 */ /* 0x000fea000383ffff */
.L_x_140:
[----:B------:R-:W-:Y:S01]  /*10200*/  IMAD.MOV.U32 R30, RZ, RZ, R4 ;  /* 0x000000ffff1e7224 */ /* 0x000fe200078e0004 */
[----:B------:R-:W-:Y:S01]  /*10210*/  MOV R29, R0 ;  /* 0x00000000001d7202 */ /* 0x000fe20000000f00 */
[----:B------:R-:W-:Y:S01]  /*10220*/  IMAD.MOV.U32 R3, RZ, RZ, 0x1f ;  /* 0x0000001fff037424 */ /* 0x000fe200078e00ff */
[----:B------:R-:W-:-:S02]  /*10230*/  MOV R2, 0x10250 ;  /* 0x0001025000027802 */ /* 0x000fc40000000f00 */
[----:B-1-34-:R-:W-:Y:S05]  /*10240*/  CALL.REL.NOINC `($__internal_1_$__cuda_sm70_shflsync_idx_p) ;  /* 0x0000008000007944 */ /* 0x01afea0003c00000 */
[----:B------:R-:W-:Y:S01]  /*10250*/  MOV R12, R29 ;  /* 0x0000001d000c7202 */ /* 0x000fe20000000f00 */
[----:B------:R-:W-:Y:S05]  /*10260*/  BRA `(.L_x_139) ;  /* 0xffffd64000007947 */ /* 0x000fea000383ffff */
        .weak           $__internal_0_$__cuda_sm70_shflsync_bfly_p
        .type           $__internal_0_$__cuda_sm70_shflsync_bfly_p,@function
        .size           $__internal_0_$__cuda_sm70_shflsync_bfly_p,($__internal_1_$__cuda_sm70_shflsync_idx_p - $__internal_0_$__cuda_sm70_shflsync_bfly_p)
$__internal_0_$__cuda_sm70_shflsync_bfly_p:
[----:B------:R-:W-:Y:S02]  /*10270*/  MOV R9, 0x1f ;  /* 0x0000001f00097802 */ /* 0x000fe40000000f00 */
[----:B------:R-:W-:-:S04]  /*10280*/  MOV R36, 0xffffffff ;  /* 0xffffffff00247802 */ /* 0x000fc80000000f00 */
[----:B------:R-:W-:Y:S04]  /*10290*/  WARPSYNC R36 ;  /* 0x0000002400007348 */ /* 0x000fe80003800000 */
[----:B------:R1:W2:Y:S02]  /*102a0*/  SHFL.BFLY PT, R9, R4, R3, R9 ;  /* 0x0c00000304097389 */ /* 0x0002a400000e0009 */
[----:B-1----:R-:W-:-:S04]  /*102b0*/  MOV R3, 0x0 ;  /* 0x0000000000037802 */ /* 0x002fc80000000f00 */
[----:B--2---:R-:W-:Y:S05]  /*102c0*/  RET.REL.NODEC R2 `(_ZN7cutlass13device_kernelIN5flash19enable_sm80_to_sm89INS1_16FlashAttnFwdSm80INS1_25CollectiveMainloopFwdSm80ILi4ELi1ELb0EN4cute5tupleIJNS5_1CILi128EEENS7_ILi48EEENS7_ILi96EEEEEELi96ENS_6half_tEfNS_4arch4Sm80ELb0ELb0ELb1ELb1ELb1ELb0ELb1ELb1EEENS1_21CollectiveEpilogueFwdINS6_IJS8_SA_S9_EEENS6_IJNS7_ILi1EEESI_SI_EEESC_SE_Li128ELb1ELb1ELb1ELb0EEENS1_36VarlenDynamicPersistentTileSchedulerILi128ELi48ELi128ELi128ELb1ELb1ELb0ELb0ELb1ELb1EEEEEEEEEvNT_6ParamsE) ;  /* 0xfffefd3002007950 */ /* 0x004fea0003c3ffff */
        .weak           $__internal_1_$__cuda_sm70_shflsync_idx_p
        .type           $__internal_1_$__cuda_sm70_shflsync_idx_p,@function
        .size           $__internal_1_$__cuda_sm70_shflsync_idx_p,($__internal_2_$__cuda_sm70_shflsync_up_p - $__internal_1_$__cuda_sm70_shflsync_idx_p)
$__internal_1_$__cuda_sm70_shflsync_idx_p:
[----:B------:R-:W-:-:S04]  /*102d0*/  MOV R31, 0xffffffff ;  /* 0xffffffff001f7802 */ /* 0x000fc80000000f00 */
[----:B------:R-:W-:Y:S04]  /*102e0*/  WARPSYNC R31 ;  /* 0x0000001f00007348 */ /* 0x000fe80003800000 */
[----:B------:R1:W2:Y:S02]  /*102f0*/  SHFL.IDX PT, R29, R30, R29, R3 ;  /* 0x0000001d1e1d7389 */ /* 0x0002a400000e0003 */
[----:B-1----:R-:W-:-:S04]  /*10300*/  MOV R3, 0x0 ;  /* 0x0000000000037802 */ /* 0x002fc80000000f00 */
[----:B--2---:R-:W-:Y:S05]  /*10310*/  RET.REL.NODEC R2 `(_ZN7cutlass13device_kernelIN5flash19enable_sm80_to_sm89INS1_16FlashAttnFwdSm80INS1_25CollectiveMainloopFwdSm80ILi4ELi1ELb0EN4cute5tupleIJNS5_1CILi128EEENS7_ILi48EEENS7_ILi96EEEEEELi96ENS_6half_tEfNS_4arch4Sm80ELb0ELb0ELb1ELb1ELb1ELb0ELb1ELb1EEENS1_21CollectiveEpilogueFwdINS6_IJS8_SA_S9_EEENS6_IJNS7_ILi1EEESI_SI_EEESC_SE_Li128ELb1ELb1ELb1ELb0EEENS1_36VarlenDynamicPersistentTileSchedulerILi128ELi48ELi128ELi128ELb1ELb1ELb0ELb0ELb1ELb1EEEEEEEEEvNT_6ParamsE) ;  /* 0xfffefce002007950 */ /* 0x004fea0003c3ffff */
        .weak           $__internal_2_$__cuda_sm70_shflsync_up_p
        .type           $__internal_2_$__cuda_sm70_shflsync_up_p,@function
        .size           $__internal_2_$__cuda_sm70_shflsync_up_p,($__internal_3_$__cuda_sm70_votesync_ballot - $__internal_2_$__cuda_sm70_shflsync_up_p)
$__internal_2_$__cuda_sm70_shflsync_up_p:
[----:B------:R-:W-:Y:S02]  /*10320*/  IMAD.MOV.U32 R4, RZ, RZ, RZ ;  /* 0x000000ffff047224 */ /* 0x000fe400078e00ff */
[----:B------:R-:W-:-:S04]  /*10330*/  IMAD.MOV.U32 R10, RZ, RZ, -0x1 ;  /* 0xffffffffff0a7424 */ /* 0x000fc800078e00ff */
[----:B------:R-:W-:Y:S04]  /*10340*/  WARPSYNC R10 ;  /* 0x0000000a00007348 */ /* 0x000fe80003800000 */
[----:B------:R1:W2:Y:S02]  /*10350*/  SHFL.UP PT, R4, R0, R2, R4 ;  /* 0x0400000200047389 */ /* 0x0002a400000e0004 */
[----:B-1----:R-:W-:Y:S02]  /*10360*/  MOV R2, R3 ;  /* 0x0000000300027202 */ /* 0x002fe40000000f00 */
[----:B------:R-:W-:-:S04]  /*10370*/  MOV R3, 0x0 ;  /* 0x0000000000037802 */ /* 0x000fc80000000f00 */
[----:B--2---:R-:W-:Y:S05]  /*10380*/  RET.REL.NODEC R2 `(_ZN7cutlass13device_kernelIN5flash19enable_sm80_to_sm89INS1_16FlashAttnFwdSm80INS1_25CollectiveMainloopFwdSm80ILi4ELi1ELb0EN4cute5tupleIJNS5_1CILi128EEENS7_ILi48EEENS7_ILi96EEEEEELi96ENS_6half_tEfNS_4arch4Sm80ELb0ELb0ELb1ELb1ELb1ELb0ELb1ELb1EEENS1_21CollectiveEpilogueFwdINS6_IJS8_SA_S9_EEENS6_IJNS7_ILi1EEESI_SI_EEESC_SE_Li128ELb1ELb1ELb1ELb0EEENS1_36VarlenDynamicPersistentTileSchedulerILi128ELi48ELi128ELi128ELb1ELb1ELb0ELb0ELb1ELb1EEEEEEEEEvNT_6ParamsE) ;  /* 0xfffefc7002007950 */ /* 0x004fea0003c3ffff */
        .weak           $__internal_3_$__cuda_sm70_votesync_ballot
        .type           $__internal_3_$__cuda_sm70_votesync_ballot,@function
        .size           $__internal_3_$__cuda_sm70_votesync_ballot,(.L_x_1815 - $__internal_3_$__cuda_sm70_votesync_ballot)
$__internal_3_$__cuda_sm70_votesync_ballot:
[----:B------:R-:W-:Y:S01]  /*10390*/  ISETP.NE.U32.AND P0, PT, R0, 0x1, PT ;  /* 0x000000010000780c */ /* 0x000fe20003f05070 */
[----:B------:R-:W-:-:S04]  /*103a0*/  IMAD.MOV.U32 R3, RZ, RZ, -0x1 ;  /* 0xffffffffff037424 */ /* 0x000fc800078e00ff */
[----:B------:R-:W-:Y:S08]  /*103b0*/  WARPSYNC R3 ;  /* 0x0000000300007348 */ /* 0x000ff00003800000 */
[----:B------:R-:W-:-:S04]  /*103c0*/  VOTE.ANY R0, PT, !P0 ;  /* 0x0000000000007806 */ /* 0x000fc800040e0100 */
[----:B------:R-:W-:Y:S01]  /*103d0*/  LOP3.LUT R0, R0, R3, RZ, 0xc0, !PT ;  /* 0x0000000300007212 */ /* 0x000fe200078ec0ff */
[----:B------:R-:W-:-:S04]  /*103e0*/  IMAD.MOV.U32 R3, RZ, RZ, 0x0 ;  /* 0x00000000ff037424 */ /* 0x000fc800078e00ff */
[----:B------:R-:W-:Y:S05]  /*103f0*/  RET.REL.NODEC R2 `(_ZN7cutlass13device_kernelIN5flash19enable_sm80_to_sm89INS1_16FlashAttnFwdSm80INS1_25CollectiveMainloopFwdSm80ILi4ELi1ELb0EN4cute5tupleIJNS5_1CILi128EEENS7_ILi48EEENS7_ILi96EEEEEELi96ENS_6half_tEfNS_4arch4Sm80ELb0ELb0ELb1ELb1ELb1ELb0ELb1ELb1EEENS1_21CollectiveEpilogueFwdINS6_IJS8_SA_S9_EEENS6_IJNS7_ILi1EEESI_SI_EEESC_SE_Li128ELb1ELb1ELb1ELb0EEENS1_36VarlenDynamicPersistentTileSchedulerILi128ELi48ELi128ELi128ELb1ELb1ELb0ELb0ELb1ELb1EEEEEEEEEvNT_6ParamsE) ;  /* 0xfffefc0002007950 */ /* 0x000fea0003c3ffff */
.L_x_194:
        /* <DEDUP_REMOVED lines=16> */
.L_x_1815:


//--------------------- .text._ZN7cutlass13device_kernelIN5flash19enable_sm80_to_sm89INS1_16FlashAttnFwdSm80INS1_25CollectiveMainloopFwdSm80ILi4ELi1ELb0EN4cute5tupleIJNS5_1CILi128EEENS7_ILi48EEENS7_ILi96EEEEEELi96ENS_6half_tEfNS_4arch4Sm80ELb0ELb0ELb1ELb1ELb1ELb1ELb1ELb1EEENS1_21CollectiveEpilogueFwdINS6_IJS8_SA_S9_EEENS6_IJNS7_ILi1EEESI_SI_EEESC_SE_Li128ELb1ELb1ELb1ELb0EEENS1_36VarlenDynamicPersistentTileSchedulerILi128ELi48ELi128ELi128ELb1ELb1ELb0ELb0ELb1ELb1EEEEEEEEEvNT_6ParamsE --------------------------
	.section	.text._ZN7cutlass13device_kernelIN5flash19enable_sm80_to_sm89INS1_16FlashAttnFwdSm80INS1_25CollectiveMainloopFwdSm80ILi4ELi1ELb0EN4cute5tupleIJNS5_1CILi128EEENS7_ILi48EEENS7_ILi96EEEEEELi96ENS_6half_tEfNS_4arch4Sm80ELb0ELb0ELb1ELb1ELb1ELb1ELb1ELb1EEENS1_21CollectiveEpilogueFwdINS6_IJS8_SA_S9_EEENS6_IJNS7_ILi1EEESI_SI_EEESC_SE_Li128ELb1ELb1ELb1ELb0EEENS1_36VarlenDynamicPersistentTileSchedulerILi128ELi48ELi128ELi128ELb1ELb1ELb0ELb0ELb1ELb1EEEEEEEEEvNT_6ParamsE,"ax",@progbits
	.sectioninfo	@"SHI_REGISTERS=255"
	.align	128
.text._ZN7cutlass13device_kernelIN5flash19enable_sm80_to_sm89INS1_16FlashAttnFwdSm80INS1_25CollectiveMainloopFwdSm80ILi4ELi1ELb0EN4cute5tupleIJNS5_1CILi128EEENS7_ILi48EEENS7_ILi96EEEEEELi96ENS_6half_tEfNS_4arch4Sm80ELb0ELb0ELb1ELb1ELb1ELb1ELb1ELb1EEENS1_21CollectiveEpilogueFwdINS6_IJS8_SA_S9_EEENS6_IJNS7_ILi1EEESI_SI_EEESC_SE_Li128ELb1ELb1ELb1ELb0EEENS1_36VarlenDynamicPersistentTileSchedulerILi128ELi48ELi128ELi128ELb1ELb1ELb0ELb0ELb1ELb1EEEEEEEEEvNT_6ParamsE:
        .type           _ZN7cutlass13device_kernelIN5flash19enable_sm80_to_sm89INS1_16FlashAttnFwdSm80INS1_25CollectiveMainloopFwdSm80ILi4ELi1ELb0EN4cute5tupleIJNS5_1CILi128EEENS7_ILi48EEENS7_ILi96EEEEEELi96ENS_6half_tEfNS_4arch4Sm80ELb0ELb0ELb1ELb1ELb1ELb1ELb1ELb1EEENS1_21CollectiveEpilogueFwdINS6_IJS8_SA_S9_EEENS6_IJNS7_ILi1EEESI_SI_EEESC_SE_Li128ELb1ELb1ELb1ELb0EEENS1_36VarlenDynamicPersistentTileSchedulerILi128ELi48ELi128ELi128ELb1ELb1ELb0ELb0ELb1ELb1EEEEEEEEEvNT_6ParamsE,@function
        .size           _ZN7cutlass13device_kernelIN5flash19enable_sm80_to_sm89INS1_16FlashAttnFwdSm80INS1_25CollectiveMainloopFwdSm80ILi4ELi1ELb0EN4cute5tupleIJNS5_1CILi128EEENS7_ILi48EEENS7_ILi96EEEEEELi96ENS_6half_tEfNS_4arch4Sm80ELb0ELb0ELb1ELb1ELb1ELb1ELb1ELb1EEENS1_21CollectiveEpilogueFwdINS6_IJS8_SA_S9_EEENS6_IJNS7_ILi1EEESI_SI_EEESC_SE_Li128ELb1ELb1ELb1ELb0EEENS1_36VarlenDynamicPersistentTileSchedulerILi128ELi48ELi128ELi128ELb1ELb1ELb0ELb0ELb1ELb1EEEEEEEEEvNT_6ParamsE,(.L_x_1820 - _ZN7cutlass13device_kernelIN5flash19enable_sm80_to_sm89INS1_16FlashAttnFwdSm80INS1_25CollectiveMainloopFwdSm80ILi4ELi1ELb0EN4cute5tupleIJNS5_1CILi128EEENS7_ILi48EEENS7_ILi96EEEEEELi96ENS_6half_tEfNS_4arch4Sm80ELb0ELb0ELb1ELb1ELb1ELb1ELb1ELb1EEENS1_21CollectiveEpilogueFwdINS6_IJS8_SA_S9_EEENS6_IJNS7_ILi1EEESI_SI_EEESC_SE_Li128ELb1ELb1ELb1ELb0EEENS1_36VarlenDynamicPersistentTileSchedulerILi128ELi48ELi128ELi128ELb1ELb1ELb0ELb0ELb1ELb1EEEEEEEEEvNT_6ParamsE)
        .other          _ZN7cutlass13device_kernelIN5flash19enable_sm80_to_sm89INS1_16FlashAttnFwdSm80INS1_25CollectiveMainloopFwdSm80ILi4ELi1ELb0EN4cute5tupleIJNS5_1CILi128EEENS7_ILi48EEENS7_ILi96EEEEEELi96ENS_6half_tEfNS_4arch4Sm80ELb0ELb0ELb1ELb1ELb1ELb1ELb1ELb1EEENS1_21CollectiveEpilogueFwdINS6_IJS8_SA_S9_EEENS6_IJNS7_ILi1EEESI_SI_EEESC_SE_Li128ELb1ELb1ELb1ELb0EEENS1_36VarlenDynamicPersistentTileSchedulerILi128ELi48ELi128ELi128ELb1ELb1ELb0ELb0ELb1ELb1EEEEEEEEEvNT_6ParamsE,@"STO_CUDA_ENTRY STV_DEFAULT"
_ZN7cutlass13device_kernelIN5flash19enable_sm80_to_sm89INS1_16FlashAttnFwdSm80INS1_25CollectiveMainloopFwdSm80ILi4ELi1ELb0EN4cute5tupleIJNS5_1CILi128EEENS7_ILi48EEENS7_ILi96EEEEEELi96ENS_6half_tEfNS_4arch4Sm80ELb0ELb0ELb1ELb1ELb1ELb1ELb1ELb1EEENS1_21CollectiveEpilogueFwdINS6_IJS8_SA_S9_EEENS6_IJNS7_ILi1EEESI_SI_EEESC_SE_Li128ELb1ELb1ELb1ELb0EEENS1_36VarlenDynamicPersistentTileSchedulerILi128ELi48ELi128ELi128ELb1ELb1ELb0ELb0ELb1ELb1EEEEEEEEEvNT_6ParamsE:
        /* <DEDUP_REMOVED lines=10> */
[----:B-1----:R1:W-:Y:S04]  /*00a0*/  @P0 STL.64 [R1+0x50], R4 ;  /* 0x0000500401000387 */ /* 0x0023e80000100a00 */
        /* <DEDUP_REMOVED lines=43> */
.L_x_200:
        /* <DEDUP_REMOVED lines=17> */
.L_x_386:
        /* <DEDUP_REMOVED lines=16> */
.L_x_387:
[----:B--2---:R-:W-:-:S05]  /*0570*/  IMAD R0, R0, c[0x0][0x538], RZ ;  /* 0x00014e0000007a24 */ /* 0x004fca00078e02ff */
[----:B------:R-:W-:-:S04]  /*0580*/  IADD3 R6, R0, R6, RZ ;  /* 0x0000000600067210 */ /* 0x000fc80007ffe0ff */
[----:B------:R-:W-:-:S13]  /*0590*/  ISETP.GT.AND P0, PT, R6, UR4, PT ;  /* 0x0000000406007c0c */ /* 0x000fda000bf04270 */
[----:B-1----:R-:W-:Y:S05]  /*05a0*/  @!P0 BRA `(.L_x_200) ;  /* 0xfffffdb000008947 */ /* 0x002fea000383ffff */
.L_x_196:
[----:B------:R-:W-:-:S05]  /*05b0*/  IADD3 R12, -R0, R6, RZ ;  /* 0x00000006000c7210 */ /* 0x000fca0007ffe1ff */
[----:B------:R-:W-:-:S05]  /*05c0*/  IMAD R0, R4, c[0x0][0x538], R12 ;  /* 0x00014e0004007a24 */ /* 0x000fca00078e020c */
[----:B------:R-:W-:Y:S01]  /*05d0*/  ISETP.GT.AND P0, PT, R0, UR4, PT ;  /* 0x0000000400007c0c */ /* 0x000fe2000bf04270 */
[----:B------:R-:W-:-:S12]  /*05e0*/  BRA.DIV ~URZ, `(.L_x_201) ;  /* 0x000193427f007947 */ /* 0x000fd8000b800000 */
[----:B------:R-:W-:-:S04]  /*05f0*/  VOTE.ANY R5, PT, !P0 ;  /* 0x0000000000057806 */ /* 0x000fc800040e0100 */
.L_x_388:
[----:B------:R1:W2:Y:S01]  /*0600*/  POPC R13, R5 ;  /* 0x00000005000d7309 */ /* 0x0002a20000000000 */
[----:B------:R-:W-:Y:S05]  /*0610*/  BRA.DIV ~URZ, `(.L_x_202) ;  /* 0x000193627f007947 */ /* 0x000fea000b800000 */
[----:B--2---:R2:W3:Y:S01]  /*0620*/  SHFL.IDX PT, R11, R8, R13, 0x1f ;  /* 0x00001f0d080b7589 */ /* 0x0044e200000e0000 */
[----:B------:R-:W-:-:S03]  /*0630*/  MOV R6, RZ ;  /* 0x000000ff00067202 */ /* 0x000fc60000000f00 */
[----:B------:R2:W4:Y:S04]  /*0640*/  SHFL.IDX PT, R10, R7, R13, 0x1f ;  /* 0x00001f0d070a7589 */ /* 0x00052800000e0000 */
.L_x_389:
[----:B------:R-:W-:Y:S01]  /*0650*/  ISETP.NE.AND P0, PT, R5, RZ, PT ;  /* 0x000000ff0500720c */ /* 0x000fe20003f05270 */
[----:B------:R-:W-:-:S12]  /*0660*/  BSSY B0, `(.L_x_203) ;  /* 0x0000005000007945 */ /* 0x000fd80003800000 */
[----:B------:R-:W-:Y:S05]  /*0670*/  @!P0 BRA `(.L_x_204) ;  /* 0x0000003000008947 */ /* 0x000fea0003800000 */
[----:B------:R-:W-:Y:S01]  /*0680*/  IADD3 R3, R13, -0x1, RZ ;  /* 0xffffffff0d037810 */ /* 0x000fe20007ffe0ff */
[----:B------:R-:W-:Y:S05]  /*0690*/  BRA.DIV ~URZ, `(.L_x_205) ;  /* 0x000193c27f007947 */ /* 0x000fea000b800000 */
[----:B------:R1:W2:Y:S02]  /*06a0*/  SHFL.IDX PT, R6, R4, R3, 0x1f ;  /* 0x00001f0304067589 */ /* 0x0002a400000e0000 */
.L_x_204:
[----:B------:R-:W-:Y:S05]  /*06b0*/  BSYNC B0 ;  /* 0x0000000000007941 */ /* 0x000fea0003800000 */
.L_x_203:
[----:B---3--:R-:W-:Y:S01]  /*06c0*/  IABS R0, R11 ;  /* 0x0000000b00007213 */ /* 0x008fe20000000000 */
[----:B-12---:R-:W-:-:S04]  /*06d0*/  IMAD R4, R6, c[0x0][0x538], R12 ;  /* 0x00014e0006047a24 */ /* 0x006fc800078e020c */
[----:B------:R-:W-:Y:S01]  /*06e0*/  IMAD.MOV.U32 R5, RZ, RZ, R0 ;  /* 0x000000ffff057224 */ /* 0x000fe200078e0000 */
[----:B----4-:R-:W-:Y:S01]  /*06f0*/  IABS R0, R10 ;  /* 0x0000000a00007213 */ /* 0x010fe20000000000 */
[----:B------:R1:W-:Y:S01]  /*0700*/  STL [R1+0x50], R4 ;  /* 0x0000500401007387 */ /* 0x0003e20000100800 */
        /* <DEDUP_REMOVED lines=18> */
[----:B------:R-:W-:Y:S02]  /*0830*/  ISETP.GT.U32.AND P0, PT, R5, R0, PT ;  /* 0x000000000500720c */ /* 0x000fe40003f04070 */
[----:B-1----:R-:W-:-:S11]  /*0840*/  IADD3 R3, R3, 0xffffffe, RZ ;  /* 0x0ffffffe03037810 */ /* 0x002fd60007ffe0ff */
[----:B------:R-:W-:Y:S01]  /*0850*/  @!P0 IMAD.IADD R0, R0, 0x1, -R5 ;  /* 0x0000000100008824 */ /* 0x000fe200078e0a05 */
[----:B------:R-:W-:Y:S02]  /*0860*/  @!P0 IADD3 R2, R2, 0x1, RZ ;  /* 0x0000000102028810 */ /* 0x000fe40007ffe0ff */
[----:B------:R-:W-:Y:S01]  /*0870*/  ISETP.NE.AND P0, PT, R11, RZ, PT ;  /* 0x000000ff0b00720c */ /* 0x000fe20003f05270 */
[----:B------:R-:W1:Y:S01]  /*0880*/  F2I.FTZ.U32.TRUNC.NTZ R3, R3 ;  /* 0x0000000300037305 */ /* 0x000e62000021f000 */
[----:B------:R-:W-:Y:S02]  /*0890*/  ISETP.GE.U32.AND P2, PT, R0, R5, PT ;  /* 0x000000050000720c */ /* 0x000fe40003f46070 */
[----:B------:R-:W-:-:S04]  /*08a0*/  LOP3.LUT R0, R12, R11, RZ, 0x3c, !PT ;  /* 0x0000000b0c007212 */ /* 0x000fc800078e3cff */
[----:B------:R-:W-:-:S07]  /*08b0*/  ISETP.GE.AND P1, PT, R0, RZ, PT ;  /* 0x000000ff0000720c */ /* 0x000fce0003f26270 */
[----:B------:R-:W-:Y:S02]  /*08c0*/  @P2 IADD3 R2, R2, 0x1, RZ ;  /* 0x0000000102022810 */ /* 0x000fe40007ffe0ff */
[----:B-1----:R-:W-:-:S03]  /*08d0*/  IADD3 R0, RZ, -R3, RZ ;  /* 0x80000003ff007210 */ /* 0x002fc60007ffe0ff */
[----:B------:R-:W-:Y:S02]  /*08e0*/  IMAD.MOV.U32 R4, RZ, RZ, R2 ;  /* 0x000000ffff047224 */ /* 0x000fe400078e0002 */
[----:B------:R-:W-:Y:S01]  /*08f0*/  IMAD.MOV.U32 R2, RZ, RZ, R0 ;  /* 0x000000ffff027224 */ /* 0x000fe200078e0000 */
[----:B------:R-:W-:Y:S01]  /*0900*/  IABS R0, R10 ;  /* 0x0000000a00007213 */ /* 0x000fe20000000000 */
[----:B------:R-:W-:Y:S01]  /*0910*/  @!P1 IMAD.MOV R4, RZ, RZ, -R4 ;  /* 0x000000ffff049224 */ /* 0x000fe200078e0a04 */
[----:B------:R-:W-:Y:S01]  /*0920*/  @!P0 LOP3.LUT R4, RZ, R11, RZ, 0x33, !PT ;  /* 0x0000000bff048212 */ /* 0x000fe200078e33ff */
[----:B------:R-:W-:Y:S01]  /*0930*/  IMAD R5, R2, R7, RZ ;  /* 0x0000000702057224 */ /* 0x000fe200078e02ff */
[----:B------:R-:W-:Y:S01]  /*0940*/  MOV R2, RZ ;  /* 0x000000ff00027202 */ /* 0x000fe20000000f00 */
[----:B------:R-:W-:Y:S01]  /*0950*/  IMAD.MOV R6, RZ, RZ, -R0 ;  /* 0x000000ffff067224 */ /* 0x000fe200078e0a00 */
[----:B------:R-:W-:-:S03]  /*0960*/  IABS R8, R4 ;  /* 0x0000000400087213 */ /* 0x000fc60000000000 */
        /* <DEDUP_REMOVED lines=26> */
.L_x_197:
[----:B------:R-:W-:Y:S01]  /*0b10*/  MOV R0, UR4 ;  /* 0x0000000400007c02 */ /* 0x000fe20008000f00 */
[----:B------:R-:W-:Y:S04]  /*0b20*/  STL [R1+0x54], RZ ;  /* 0x000054ff01007387 */ /* 0x000fe80000100800 */
[----:B------:R-:W-:Y:S04]  /*0b30*/  STL [R1+0x58], RZ ;  /* 0x000058ff01007387 */ /* 0x000fe80000100800 */
[----:B------:R1:W-:Y:S02]  /*0b40*/  STL [R1+0x50], R0 ;  /* 0x0000500001007387 */ /* 0x0003e40000100800 */
[----:B-1----:R-:W-:-:S05]  /*0b50*/  MOV R0, c[0x0][0x53c] ;  /* 0x00014f0000007a02 */ /* 0x002fca0000000f00 */
[----:B------:R1:W-:Y:S02]  /*0b60*/  STL [R1+0x5c], R0 ;  /* 0x00005c0001007387 */ /* 0x0003e40000100800 */
.L_x_206:
[----:B-1----:R-:W2:Y:S04]  /*0b70*/  LDL R4, [R1+0x50] ;  /* 0x0000500001047983 */ /* 0x002ea80000100800 */
[----:B------:R-:W2:Y:S04]  /*0b80*/  LDL R5, [R1+0x54] ;  /* 0x0000540001057983 */ /* 0x000ea80000100800 */
[----:B------:R-:W2:Y:S04]  /*0b90*/  LDL R6, [R1+0x58] ;  /* 0x0000580001067983 */ /* 0x000ea80000100800 */
[----:B------:R-:W2:Y:S01]  /*0ba0*/  LDL R7, [R1+0x5c] ;  /* 0x00005c0001077983 */ /* 0x000ea20000100800 */
[----:B------:R-:W-:Y:S01]  /*0bb0*/  ISETP.NE.AND P0, PT, R14, RZ, PT ;  /* 0x000000ff0e00720c */ /* 0x000fe20003f05270 */
[----:B------:R-:W-:-:S12]  /*0bc0*/  WARPSYNC 0xffffffff ;  /* 0xffffffff00007948 */ /* 0x000fd80003800000 */
[----:B--2---:R1:W-:Y:S04]  /*0bd0*/  @!P0 STS.128 [0xc080], R4 ;  /* 0x00c08004ff008388 */ /* 0x0043e80000000c00 */
[----:B------:R-:W-:Y:S06]  /*0be0*/  BAR.ARV 0x5, 0x80 ;  /* 0x0142000000007b1d */ /* 0x000fec0000002000 */
.L_x_195:
[----:B------:R-:W2:Y:S02]  /*0bf0*/  LDL R0, [R1+0x5c] ;  /* 0x00005c0001007983 */ /* 0x000ea40000100800 */
[----:B--2---:R-:W-:-:S13]  /*0c00*/  ISETP.GE.AND P0, PT, R0, c[0x0][0x53c], PT ;  /* 0x00014f0000007a0c */ /* 0x004fda0003f06270 */
[----:B------:R-:W-:Y:S05]  /*0c10*/  @P0 EXIT ;  /* 0x000000000000094d */ /* 0x000fea0003800000 */
[----:B------:R-:W2:Y:S01]  /*0c20*/  S2R R12, SR_TID.X ;  /* 0x00000000000c7919 */ /* 0x000ea20000002100 */
[----:B------:R-:W-:Y:S02]  /*0c30*/  ULDC UR4, c[0x0][0x2ac] ;  /* 0x0000ab0000047ab9 */ /* 0x000fe40000000800 */
[----:B------:R-:W-:Y:S02]  /*0c40*/  ULDC UR6, c[0x0][0x1d0] ;  /* 0x0000740000067ab9 */ /* 0x000fe40000000800 */
[----:B------:R-:W-:Y:S01]  /*0c50*/  UIMAD UR6, UR4, UR6, URZ ;  /* 0x00000006040672a4 */ /* 0x000fe2000f8e023f */
[----:B--2---:R-:W-:Y:S02]  /*0c60*/  SHF.R.S32.HI R8, RZ, 0x1f, R12 ;  /* 0x0000001fff087819 */ /* 0x004fe4000001140c */
[-C--:B------:R-:W-:Y:S02]  /*0c70*/  LEA.HI R11, R12, R12.reuse, RZ, 0x1 ;  /* 0x0000000c0c0b7211 */ /* 0x080fe400078f08ff */
[----:B------:R-:W-:-:S02]  /*0c80*/  LEA.HI R3, R8, R12, RZ, 0x4 ;  /* 0x0000000c08037211 */ /* 0x000fc400078f20ff */
[----:B------:R-:W-:Y:S02]  /*0c90*/  SHF.R.S32.HI R112, RZ, 0x1, R11 ;  /* 0x00000001ff707819 */ /* 0x000fe4000001140b */
[----:B------:R-:W-:Y:S02]  /*0ca0*/  SHF.R.S32.HI R0, RZ, 0x4, R3 ;  /* 0x00000004ff007819 */ /* 0x000fe40000011403 */
[C---:B------:R-:W-:Y:S02]  /*0cb0*/  LOP3.LUT R2, R3.reuse, 0xfffffff0, RZ, 0xc0, !PT ;  /* 0xfffffff003027812 */ /* 0x040fe400078ec0ff */
[----:B-1----:R-:W-:Y:S02]  /*0cc0*/  LEA.HI R4, R3, R0, RZ, 0x1 ;  /* 0x0000000003047211 */ /* 0x002fe400078f08ff */
[----:B------:R-:W-:Y:S01]  /*0cd0*/  LEA.HI R5, R11, R112, RZ, 0x1 ;  /* 0x000000700b057211 */ /* 0x000fe200078f08ff */
[----:B------:R-:W-:Y:S01]  /*0ce0*/  IMAD.IADD R2, R12, 0x1, -R2 ;  /* 0x000000010c027824 */ /* 0x000fe200078e0a02 */
[----:B------:R-:W-:-:S02]  /*0cf0*/  LOP3.LUT R4, R4, 0xfffffffe, RZ, 0xc0, !PT ;  /* 0xfffffffe04047812 */ /* 0x000fc400078ec0ff */
[----:B------:R-:W-:Y:S02]  /*0d00*/  LOP3.LUT R3, R5, 0x7fffffe, RZ, 0xc0, !PT ;  /* 0x07fffffe05037812 */ /* 0x000fe400078ec0ff */
[----:B------:R-:W-:Y:S01]  /*0d10*/  LEA.HI R9, R2, R2, RZ, 0x1 ;  /* 0x0000000202097211 */ /* 0x000fe200078f08ff */
[----:B------:R-:W-:Y:S01]  /*0d20*/  IMAD.IADD R19, R0, 0x1, -R4 ;  /* 0x0000000100137824 */ /* 0x000fe200078e0a04 */
[----:B------:R-:W-:Y:S01]  /*0d30*/  SHF.R.S32.HI R5, RZ, 0x1f, R2 ;  /* 0x0000001fff057819 */ /* 0x000fe20000011402 */
[----:B------:R-:W-:Y:S01]  /*0d40*/  IMAD.IADD R3, R112, 0x1, -R3 ;  /* 0x0000000170037824 */ /* 0x000fe200078e0a03 */
[----:B------:R-:W-:Y:S02]  /*0d50*/  LOP3.LUT R4, R9, 0x7fffffe, RZ, 0xc0, !PT ;  /* 0x07fffffe09047812 */ /* 0x000fe400078ec0ff */
[-C--:B------:R-:W-:Y:S01]  /*0d60*/  LEA.HI R22, R8, R12.reuse, RZ, 0x3 ;  /* 0x0000000c08167211 */ /* 0x080fe200078f18ff */
[----:B------:R-:W-:Y:S01]  /*0d70*/  IMAD R0, R0, 0x8, R3 ;  /* 0x0000000800007824 */ /* 0x000fe200078e0203 */
[----:B------:R-:W-:Y:S01]  /*0d80*/  LEA.HI R13, R8, R12, RZ, 0x2 ;  /* 0x0000000c080d7211 */ /* 0x000fe200078f10ff */
[----:B------:R-:W-:Y:S01]  /*0d90*/  IMAD.IADD R14, R2, 0x1, -R4 ;  /* 0x00000001020e7824 */ /* 0x000fe200078e0a04 */
[----:B------:R-:W-:-:S02]  /*0da0*/  LEA.HI R18, R5, R2, RZ, 0x3 ;  /* 0x0000000205127211 */ /* 0x000fc400078f18ff */
[----:B------:R-:W-:Y:S02]  /*0db0*/  LOP3.LUT R3, R22, 0xfffffff8, RZ, 0xc0, !PT ;  /* 0xfffffff816037812 */ /* 0x000fe400078ec0ff */
[----:B------:R-:W-:Y:S02]  /*0dc0*/  SHF.R.S32.HI R2, RZ, 0x3, R22 ;  /* 0x00000003ff027819 */ /* 0x000fe40000011416 */
[C---:B------:R-:W-:Y:S01]  /*0dd0*/  LOP3.LUT R4, R13.reuse, 0xfffffffc, RZ, 0xc0, !PT ;  /* 0xfffffffc0d047812 */ /* 0x040fe200078ec0ff */
[----:B------:R-:W-:Y:S01]  /*0de0*/  IMAD.IADD R3, R12, 0x1, -R3 ;  /* 0x000000010c037824 */ /* 0x000fe200078e0a03 */
[----:B------:R-:W-:Y:S01]  /*0df0*/  SHF.R.S32.HI R247, RZ, 0x2, R13 ;  /* 0x00000002fff77819 */ /* 0x000fe2000001140d */
[----:B------:R-:W-:Y:S01]  /*0e00*/  IMAD.SHL.U32 R2, R2, 0x40, RZ ;  /* 0x0000004002027824 */ /* 0x000fe200078e00ff */
[----:B------:R-:W-:Y:S01]  /*0e10*/  LEA.HI R8, R8, R12, RZ, 0x5 ;  /* 0x0000000c08087211 */ /* 0x000fe200078f28ff */
[----:B------:R-:W-:Y:S01]  /*0e20*/  IMAD.IADD R24, R12, 0x1, -R4 ;  /* 0x000000010c187824 */ /* 0x000fe200078e0a04 */
[----:B------:R-:W-:-:S02]  /*0e30*/  LEA.HI R4, R13, R247, RZ, 0x1 ;  /* 0x000000f70d047211 */ /* 0x000fc400078f08ff */
[----:B------:R-:W-:Y:S01]  /*0e40*/  LEA.HI R10, R3, R3, RZ, 0x1 ;  /* 0x00000003030a7211 */ /* 0x000fe200078f08ff */
[----:B------:R-:W-:Y:S01]  /*0e50*/  IMAD.SHL.U32 R228, R24, 0x8, RZ ;  /* 0x0000000818e47824 */ /* 0x000fe200078e00ff */
[----:B------:R-:W-:Y:S02]  /*0e60*/  LOP3.LUT R2, R2, 0xc0, RZ, 0xc0, !PT ;  /* 0x000000c002027812 */ /* 0x000fe400078ec0ff */
[----:B------:R-:W-:Y:S02]  /*0e70*/  LOP3.LUT R4, R4, 0x7fffffe, RZ, 0xc0, !PT ;  /* 0x07fffffe04047812 */ /* 0x000fe400078ec0ff */
[----:B------:R-:W-:Y:S02]  /*0e80*/  LOP3.LUT R6, R10, 0x3fffffe, RZ, 0xc0, !PT ;  /* 0x03fffffe0a067812 */ /* 0x000fe400078ec0ff */
[----:B------:R-:W-:Y:S01]  /*0e90*/  SHF.R.U32.HI R5, RZ, 0x3, R2 ;  /* 0x00000003ff057819 */ /* 0x000fe20000011602 */
[----:B------:R-:W-:Y:S01]  /*0ea0*/  IMAD.IADD R4, R247, 0x1, -R4 ;  /* 0x00000001f7047824 */ /* 0x000fe200078e0a04 */
[----:B------:R-:W-:Y:S01]  /*0eb0*/  LOP3.LUT R2, R2, 0x18, R228, 0xf8, !PT ;  /* 0x0000001802027812 */ /* 0x000fe200078ef8e4 */
[----:B------:R-:W-:Y:S01]  /*0ec0*/  IMAD.IADD R21, R3, 0x1, -R6 ;  /* 0x0000000103157824 */ /* 0x000fe200078e0a06 */
[----:B------:R-:W-:-:S02]  /*0ed0*/  SHF.R.S32.HI R7, RZ, 0x5, R8 ;  /* 0x00000005ff077819 */ /* 0x000fc40000011408 */
[----:B------:R-:W-:Y:S02]  /*0ee0*/  LOP3.LUT R6, R2, R5, RZ, 0x3c, !PT ;  /* 0x0000000502067212 */ /* 0x000fe400078e3cff */
[----:B------:R-:W-:Y:S01]  /*0ef0*/  LOP3.LUT R2, R11, 0xfffffffe, RZ, 0xc0, !PT ;  /* 0xfffffffe0b027812 */ /* 0x000fe200078ec0ff */
[----:B------:R-:W-:Y:S01]  /*0f00*/  IMAD R3, R7, 0x8, R4 ;  /* 0x0000000807037824 */ /* 0x000fe200078e0204 */
[----:B------:R-:W-:Y:S02]  /*0f10*/  SHF.R.S32.HI R5, RZ, 0x1f, R8 ;  /* 0x0000001fff057819 */ /* 0x000fe40000011408 */
[----:B------:R-:W-:Y:S01]  /*0f20*/  LOP3.LUT R4, R8, 0xffffffe0, RZ, 0xc0, !PT ;  /* 0xffffffe008047812 */ /* 0x000fe200078ec0ff */
[----:B------:R-:W-:Y:S01]  /*0f30*/  IMAD.IADD R168, R12, 0x1, -R2 ;  /* 0x000000010ca87824 */ /* 0x000fe200078e0a02 */
[----:B------:R-:W-:Y:S01]  /*0f40*/  LEA.HI R2, R24, R24, RZ, 0x1 ;  /* 0x0000001818027211 */ /* 0x000fe200078f08ff */
[----:B------:R-:W-:Y:S01]  /*0f50*/  IMAD.U32 R248, R3, 0x20, R6 ;  /* 0x0000002003f87824 */ /* 0x000fe200078e0006 */
[----:B------:R-:W-:Y:S01]  /*0f60*/  LEA.HI R3, R5, R7, RZ, 0x2 ;  /* 0x0000000705037211 */ /* 0x000fe200078f10ff */
[----:B------:R-:W-:Y:S01]  /*0f70*/  IMAD.SHL.U32 R114, R168, 0x4, RZ ;  /* 0x00000004a8727824 */ /* 0x000fe200078e00ff */
[----:B------:R-:W-:Y:S01]  /*0f80*/  IADD3 R8, R112, 0x40, RZ ;  /* 0x0000004070087810 */ /* 0x000fe20007ffe0ff */
[----:B------:R-:W-:Y:S01]  /*0f90*/  IMAD.IADD R31, R12, 0x1, -R4 ;  /* 0x000000010c1f7824 */ /* 0x000fe200078e0a04 */
[----:B------:R-:W-:Y:S01]  /*0fa0*/  LOP3.LUT R4, R3, 0xffffffc, RZ, 0xc0, !PT ;  /* 0x0ffffffc03047812 */ /* 0x000fe200078ec0ff */
[----:B------:R-:W-:Y:S01]  /*0fb0*/  IMAD.SHL.U32 R104, R168, 0x8, RZ ;  /* 0x00000008a8687824 */ /* 0x000fe200078e00ff */
[C---:B------:R-:W-:Y:S01]  /*0fc0*/  LOP3.LUT R3, R2.reuse, 0x1ffffffe, RZ, 0xc0, !PT ;  /* 0x1ffffffe02037812 */ /* 0x040fe200078ec0ff */
[----:B------:R-:W-:Y:S01]  /*0fd0*/  IMAD.SHL.U32 R2, R2, 0x20, RZ ;  /* 0x0000002002027824 */ /* 0x000fe200078e00ff */
[----:B------:R-:W-:Y:S01]  /*0fe0*/  IADD3 R164, R114, 0x10, RZ ;  /* 0x0000001072a47810 */ /* 0x000fe20007ffe0ff */
[----:B------:R-:W-:Y:S01]  /*0ff0*/  IMAD.IADD R6, R7, 0x1, -R4 ;  /* 0x0000000107067824 */ /* 0x000fe200078e0a04 */
[----:B------:R-:W-:Y:S01]  /*1000*/  SHF.R.S32.HI R5, RZ, 0x1f, R31 ;  /* 0x0000001fff057819 */ /* 0x000fe2000001141f */
[----:B------:R-:W-:Y:S01]  /*1010*/  IMAD.IADD R4, R24, 0x1, -R3 ;  /* 0x0000000118047824 */ /* 0x000fe200078e0a03 */
[----:B------:R-:W-:Y:S01]  /*1020*/  LOP3.LUT R3, R2, 0xffffffc0, RZ, 0xc0, !PT ;  /* 0xffffffc002037812 */ /* 0x000fe200078ec0ff */
[----:B------:R-:W-:Y:S01]  /*1030*/  IMAD.IADD R2, R114, 0x1, R164 ;  /* 0x0000000172027824 */ /* 0x000fe200078e02a4 */
[----:B------:R-:W-:-:S02]  /*1040*/  LEA.HI R20, R5, R31, RZ, 0x2 ;  /* 0x0000001f05147211 */ /* 0x000fc400078f10ff */
[----:B------:R-:W-:Y:S01]  /*1050*/  IADD3 R113, R114, 0x20, RZ ;  /* 0x0000002072717810 */ /* 0x000fe20007ffe0ff */
[----:B------:R-:W-:Y:S01]  /*1060*/  IMAD R23, R4, 0x8, R3 ;  /* 0x0000000804177824 */ /* 0x000fe200078e0203 */
[----:B------:R-:W-:Y:S02]  /*1070*/  SHF.R.S32.HI R4, RZ, 0x1f, R8 ;  /* 0x0000001fff047819 */ /* 0x000fe40000011408 */
[----:B------:R-:W-:Y:S02]  /*1080*/  SHF.R.S32.HI R3, RZ, 0x1f, R2 ;  /* 0x0000001fff037819 */ /* 0x000fe40000011402 */
[----:B------:R-:W-:Y:S02]  /*1090*/  SHF.R.S32.HI R5, RZ, 0x2, R20 ;  /* 0x00000002ff057819 */ /* 0x000fe40000011414 */
[----:B------:R-:W-:Y:S02]  /*10a0*/  LEA.HI R4, R4, R8, RZ, 0x3 ;  /* 0x0000000804047211 */ /* 0x000fe400078f18ff */
[CC--:B------:R-:W-:Y:S01]  /*10b0*/  LEA.HI R15, R3.reuse, R2.reuse, RZ, 0x3 ;  /* 0x00000002030f7211 */ /* 0x0c0fe200078f18ff */
[----:B------:R-:W-:Y:S01]  /*10c0*/  IMAD R29, R6, 0x10, R5 ;  /* 0x00000010061d7824 */ /* 0x000fe200078e0205 */
[----:B------:R-:W-:Y:S01]  /*10d0*/  LEA.HI R16, R3, R2, RZ, 0x5 ;  /* 0x0000000203107211 */ /* 0x000fe200078f28ff */
[----:B------:R-:W-:Y:S01]  /*10e0*/  IMAD.IADD R2, R114, 0x1, R113 ;  /* 0x0000000172027824 */ /* 0x000fe200078e0271 */
[----:B------:R-:W-:Y:S01]  /*10f0*/  LEA.HI R12, R8, R8, RZ, 0x1 ;  /* 0x00000008080c7211 */ /* 0x000fe200078f08ff */
[----:B------:R-:W-:Y:S01]  /*1100*/  IMAD.SHL.U32 R4, R4, 0x20, RZ ;  /* 0x0000002004047824 */ /* 0x000fe200078e00ff */
[----:B------:R-:W-:Y:S01]  /*1110*/  SHF.R.S32.HI R5, RZ, 0x1f, R13 ;  /* 0x0000001fff057819 */ /* 0x000fe2000001140d */
[----:B------:R-:W-:Y:S01]  /*1120*/  STL [R1+0x128], R29 ;  /* 0x0001281d01007387 */ /* 0x000fe20000100800 */
[----:B------:R-:W-:-:S02]  /*1130*/  LOP3.LUT R6, R12, 0x7fffffe, RZ, 0xc0, !PT ;  /* 0x07fffffe0c067812 */ /* 0x000fc400078ec0ff */
[----:B------:R-:W-:Y:S02]  /*1140*/  SHF.R.S32.HI R3, RZ, 0x1f, R2 ;  /* 0x0000001fff037819 */ /* 0x000fe40000011402 */
[----:B------:R-:W-:Y:S01]  /*1150*/  LEA.HI R11, R5, R247, RZ, 0x3 ;  /* 0x000000f7050b7211 */ /* 0x000fe200078f18ff */
[----:B------:R-:W-:Y:S01]  /*1160*/  IMAD.IADD R6, R8, 0x1, -R6 ;  /* 0x0000000108067824 */ /* 0x000fe200078e0a06 */
[----:B------:R-:W-:Y:S01]  /*1170*/  LOP3.LUT R4, R4, 0xffffff00, RZ, 0xc0, !PT ;  /* 0xffffff0004047812 */ /* 0x000fe200078ec0ff */
[----:B------:R-:W-:Y:S01]  /*1180*/  IMAD.SHL.U32 R8, R7, 0x200, RZ ;  /* 0x0000020007087824 */ /* 0x000fe200078e00ff */
[CC--:B------:R-:W-:Y:S02]  /*1190*/  LEA.HI R252, R3.reuse, R2.reuse, RZ, 0x3 ;  /* 0x0000000203fc7211 */ /* 0x0c0fe400078f18ff */
[----:B------:R-:W-:Y:S01]  /*11a0*/  LEA.HI R17, R3, R2, RZ, 0x5 ;  /* 0x0000000203117211 */ /* 0x000fe200078f28ff */
[----:B------:R-:W-:Y:S01]  /*11b0*/  IMAD R25, R6, 0x20, R4 ;  /* 0x0000002006197824 */ /* 0x000fe200078e0204 */
[----:B------:R-:W-:-:S02]  /*11c0*/  LOP3.LUT R3, R11, 0xfffffff8, RZ, 0xc0, !PT ;  /* 0xfffffff80b037812 */ /* 0x000fc400078ec0ff */
[----:B------:R-:W-:Y:S02]  /*11d0*/  SHF.R.S32.HI R2, RZ, 0x1, R10 ;  /* 0x00000001ff027819 */ /* 0x000fe4000001140a */
[----:B------:R-:W-:Y:S01]  /*11e0*/  SHF.R.S32.HI R7, RZ, 0x1, R9 ;  /* 0x00000001ff077819 */ /* 0x000fe20000011409 */
[----:B------:R-:W-:Y:S01]  /*11f0*/  IMAD.IADD R6, R247, 0x1, -R3 ;  /* 0x00000001f7067824 */ /* 0x000fe200078e0a03 */
[----:B------:R-:W-:Y:S01]  /*1200*/  SHF.R.S32.HI R4, RZ, 0x1f, R9 ;  /* 0x0000001fff047819 */ /* 0x000fe20000011409 */
[C---:B------:R-:W-:Y:S01]  /*1210*/  IMAD.SHL.U32 R3, R2.reuse, 0x40, RZ ;  /* 0x0000004002037824 */ /* 0x040fe200078e00ff */
[----:B------:R-:W-:Y:S01]  /*1220*/  LOP3.LUT P3, RZ, R2, 0x2, RZ, 0xc0, !PT ;  /* 0x0000000202ff7812 */ /* 0x000fe2000786c0ff */
[----:B------:R-:W-:Y:S01]  /*1230*/  STL [R1+0xe0], R25 ;  /* 0x0000e01901007387 */ /* 0x000fe20000100800 */
[----:B------:R-:W-:Y:S01]  /*1240*/  LEA.HI R9, R4, R7, RZ, 0x2 ;  /* 0x0000000704097211 */ /* 0x000fe200078f10ff */
[----:B------:R-:W-:Y:S01]  /*1250*/  IMAD.SHL.U32 R4, R18, 0x20, RZ ;  /* 0x0000002012047824 */ /* 0x000fe200078e00ff */
[----:B------:R-:W-:-:S02]  /*1260*/  LOP3.LUT R3, R3, 0xc0, RZ, 0xc0, !PT ;  /* 0x000000c003037812 */ /* 0x000fc400078ec0ff */
[----:B------:R-:W-:Y:S02]  /*1270*/  LEA.HI R2, R6, R6, RZ, 0x1 ;  /* 0x0000000606027211 */ /* 0x000fe400078f08ff */
[----:B------:R-:W-:Y:S02]  /*1280*/  LOP3.LUT R10, R3, 0x8, R22, 0xf8, !PT ;  /* 0x00000008030a7812 */ /* 0x000fe400078ef816 */
[----:B------:R-:W-:Y:S02]  /*1290*/  SHF.R.U32.HI R3, RZ, 0x3, R3 ;  /* 0x00000003ff037819 */ /* 0x000fe40000011603 */
[----:B------:R-:W-:Y:S02]  /*12a0*/  LOP3.LUT R11, R9, 0xfffffffc, RZ, 0xc0, !PT ;  /* 0xfffffffc090b7812 */ /* 0x000fe400078ec0ff */
[----:B------:R-:W-:Y:S02]  /*12b0*/  LOP3.LUT R10, R10, R3, RZ, 0x3c, !PT ;  /* 0x000000030a0a7212 */ /* 0x000fe400078e3cff */
[----:B------:R-:W-:Y:S01]  /*12c0*/  LEA.HI R3, R5, R247, RZ, 0x2 ;  /* 0x000000f705037211 */ /* 0x000fe200078f10ff */
[----:B------:R-:W-:Y:S01]  /*12d0*/  IMAD R5, R24, 0x2, R8 ;  /* 0x0000000218057824 */ /* 0x000fe200078e0208 */
[----:B------:R-:W-:Y:S01]  /*12e0*/  LOP3.LUT R9, R2, 0x3fffffe, RZ, 0xc0, !PT ;  /* 0x03fffffe02097812 */ /* 0x000fe200078ec0ff */
[----:B------:R-:W-:Y:S01]  /*12f0*/  IMAD.IADD R11, R7, 0x1, -R11 ;  /* 0x00000001070b7824 */ /* 0x000fe200078e0a0b */
[----:B------:R-:W-:Y:S01]  /*1300*/  LOP3.LUT R3, R3, 0xfffffffc, RZ, 0xc0, !PT ;  /* 0xfffffffc03037812 */ /* 0x000fe200078ec0ff */
[----:B------:R-:W-:Y:S01]  /*1310*/  IMAD.SHL.U32 R7, R0, 0x20, RZ ;  /* 0x0000002000077824 */ /* 0x000fe200078e00ff */
[----:B------:R-:W-:Y:S01]  /*1320*/  LOP3.LUT R4, R4, 0xffffff00, RZ, 0xc0, !PT ;  /* 0xffffff0004047812 */ /* 0x000fe200078ec0ff */
[----:B------:R-:W-:Y:S01]  /*1330*/  IMAD.IADD R9, R6, 0x1, -R9 ;  /* 0x0000000106097824 */ /* 0x000fe200078e0a09 */
[----:B------:R-:W-:Y:S01]  /*1340*/  SHF.R.S32.HI R2, RZ, 0x1, R2 ;  /* 0x00000001ff027819 */ /* 0x000fe20000011402 */
[----:B------:R-:W-:Y:S01]  /*1350*/  IMAD.IADD R3, R247, 0x1, -R3 ;  /* 0x00000001f7037824 */ /* 0x000fe200078e0a03 */
[----:B------:R-:W-:Y:S01]  /*1360*/  LOP3.LUT P4, RZ, R11, 0x2, RZ, 0xc0, !PT ;  /* 0x000000020bff7812 */ /* 0x000fe2000788c0ff */
[----:B------:R-:W-:Y:S01]  /*1370*/  IMAD.IADD R6, R4, 0x1, R8 ;  /* 0x0000000104067824 */ /* 0x000fe200078e0208 */
[----:B------:R-:W-:Y:S01]  /*1380*/  LOP3.LUT P1, RZ, R2, 0x2, RZ, 0xc0, !PT ;  /* 0x0000000202ff7812 */ /* 0x000fe2000782c0ff */
[C---:B------:R-:W-:Y:S01]  /*1390*/  IMAD R13, R14.reuse, 0x20, R4 ;  /* 0x000000200e0d7824 */ /* 0x040fe200078e0204 */
[----:B------:R-:W-:Y:S01]  /*13a0*/  SHF.R.S32.HI R4, RZ, 0x1, R12 ;  /* 0x00000001ff047819 */ /* 0x000fe2000001140c */
[----:B------:R-:W-:Y:S01]  /*13b0*/  IMAD R14, R14, 0x20, R6 ;  /* 0x000000200e0e7824 */ /* 0x000fe200078e0206 */
[C---:B------:R-:W-:Y:S01]  /*13c0*/  LOP3.LUT P0, RZ, R3.reuse, 0x2, RZ, 0xc0, !PT ;  /* 0x0000000203ff7812 */ /* 0x040fe2000780c0ff */
[----:B------:R-:W-:Y:S01]  /*13d0*/  IMAD.SHL.U32 R3, R3, 0x40, RZ ;  /* 0x0000004003037824 */ /* 0x000fe200078e00ff */
[----:B------:R-:W-:Y:S01]  /*13e0*/  LOP3.LUT R6, R2, 0x1, RZ, 0xc0, !PT ;  /* 0x0000000102067812 */ /* 0x000fe200078ec0ff */
[----:B------:R-:W-:Y:S01]  /*13f0*/  IMAD.SHL.U32 R4, R4, 0x40, RZ ;  /* 0x0000004004047824 */ /* 0x000fe200078e00ff */
[----:B------:R-:W-:Y:S01]  /*1400*/  IADD3 R246, R104, 0x30, RZ ;  /* 0x0000003068f67810 */ /* 0x000fe20007ffe0ff */
[----:B------:R-:W-:Y:S01]  /*1410*/  IMAD.SHL.U32 R0, R2, 0x40, RZ ;  /* 0x0000004002007824 */ /* 0x000fe200078e00ff */
[----:B------:R-:W-:Y:S01]  /*1420*/  LOP3.LUT R28, R3, 0xc0, RZ, 0xc0, !PT ;  /* 0x000000c0031c7812 */ /* 0x000fe200078ec0ff */
[----:B------:R-:W-:Y:S01]  /*1430*/  IMAD R9, R9, 0x20, R5 ;  /* 0x0000002009097824 */ /* 0x000fe200078e0205 */
[----:B------:R-:W-:Y:S01]  /*1440*/  LOP3.LUT R30, R4, 0xc0, RZ, 0xc0, !PT ;  /* 0x000000c0041e7812 */ /* 0x000fe200078ec0ff */
[----:B------:R-:W-:Y:S01]  /*1450*/  IMAD.SHL.U32 R2, R16, 0x80, RZ ;  /* 0x0000008010027824 */ /* 0x000fe200078e00ff */
[----:B------:R-:W-:Y:S01]  /*1460*/  SHF.R.U32.HI R26, RZ, 0x3, R28 ;  /* 0x00000003ff1a7819 */ /* 0x000fe2000001161c */
[----:B------:R-:W-:Y:S01]  /*1470*/  IMAD R8, R19, 0x8, R21 ;  /* 0x0000000813087824 */ /* 0x000fe200078e0215 */
[----:B------:R-:W-:Y:S01]  /*1480*/  LOP3.LUT R3, R28, 0x18, R15, 0xf8, !PT ;  /* 0x000000181c037812 */ /* 0x000fe200078ef80f */
[----:B------:R-:W-:Y:S01]  /*1490*/  STL [R1+0xd8], R30 ;  /* 0x0000d81e01007387 */ /* 0x000fe20000100800 */
[----:B------:R-:W-:-:S02]  /*14a0*/  SHF.R.U32.HI R27, RZ, 0x3, R30 ;  /* 0x00000003ff1b7819 */ /* 0x000fc4000001161e */
[----:B------:R-:W-:Y:S01]  /*14b0*/  LOP3.LUT R5, R30, 0x18, R15, 0xf8, !PT ;  /* 0x000000181e057812 */ /* 0x000fe200078ef80f */
[----:B------:R-:W-:Y:S01]  /*14c0*/  STL [R1+0x4], R28 ;  /* 0x0000041c01007387 */ /* 0x000fe20000100800 */
[----:B------:R-:W-:Y:S02]  /*14d0*/  LOP3.LUT R4, R3, R26, RZ, 0x3c, !PT ;  /* 0x0000001a03047212 */ /* 0x000fe400078e3cff */
[----:B------:R-:W-:Y:S01]  /*14e0*/  LOP3.LUT R2, R2, 0xfffff000, RZ, 0xc0, !PT ;  /* 0xfffff00002027812 */ /* 0x000fe200078ec0ff */
[----:B------:R-:W-:Y:S01]  /*14f0*/  STL [R1+0xdc], R27 ;  /* 0x0000dc1b01007387 */ /* 0x000fe20000100800 */
[----:B------:R-:W-:Y:S02]  /*1500*/  LOP3.LUT R3, R5, R27, RZ, 0x3c, !PT ;  /* 0x0000001b05037212 */ /* 0x000fe400078e3cff */
[----:B------:R-:W-:Y:S01]  /*1510*/  ISETP.NE.U32.AND P2, PT, R6, 0x1, PT ;  /* 0x000000010600780c */ /* 0x000fe20003f45070 */
[----:B------:R-:W-:Y:S01]  /*1520*/  STL [R1+0x8], R26 ;  /* 0x0000081a01007387 */ /* 0x000fe20000100800 */
[----:B------:R-:W-:Y:S01]  /*1530*/  LOP3.LUT R6, R0, 0xc0, RZ, 0xc0, !PT ;  /* 0x000000c000067812 */ /* 0x000fe200078ec0ff */
[----:B------:R-:W-:Y:S01]  /*1540*/  IMAD.U32 R0, R8, 0x20, R10 ;  /* 0x0000002008007824 */ /* 0x000fe200078e000a */
[----:B------:R-:W-:Y:S01]  /*1550*/  IADD3 R16, R3, R25, R2 ;  /* 0x0000001903107210 */ /* 0x000fe20007ffe002 */
[----:B------:R-:W-:Y:S01]  /*1560*/  IMAD.SHL.U32 R3, R11, 0x40, RZ ;  /* 0x000000400b037824 */ /* 0x000fe200078e00ff */
[----:B------:R-:W-:-:S02]  /*1570*/  LEA.HI R5, R6, R6, RZ, 0x1d ;  /* 0x0000000606057211 */ /* 0x000fc400078fe8ff */
[----:B------:R-:W-:Y:S01]  /*1580*/  IADD3 R18, R4, R2, R7 ;  /* 0x0000000204127210 */ /* 0x000fe20007ffe007 */
[----:B------:R-:W-:Y:S01]  /*1590*/  IMAD.SHL.U32 R4, R19, 0x8, RZ ;  /* 0x0000000813047824 */ /* 0x000fe200078e00ff */
[----:B------:R-:W-:Y:S01]  /*15a0*/  LOP3.LUT R3, R3, 0xc0, RZ, 0xc0, !PT ;  /* 0x000000c003037812 */ /* 0x000fe200078ec0ff */
[----:B------:R-:W-:Y:S01]  /*15b0*/  IMAD.SHL.U32 R2, R17, 0x80, RZ ;  /* 0x0000008011027824 */ /* 0x000fe200078e00ff */
[----:B------:R-:W-:Y:S01]  /*15c0*/  LOP3.LUT R8, R30, 0x18, R252, 0xf8, !PT ;  /* 0x000000181e087812 */ /* 0x000fe200078ef8fc */
[----:B------:R-:W-:Y:S01]  /*15d0*/  IMAD.IADD R9, R5, 0x1, R9 ;  /* 0x0000000105097824 */ /* 0x000fe200078e0209 */
[----:B------:R-:W-:Y:S02]  /*15e0*/  LOP3.LUT R6, R3, 0x8, R4, 0xf8, !PT ;  /* 0x0000000803067812 */ /* 0x000fe400078ef804 */
[----:B------:R-:W-:Y:S01]  /*15f0*/  LOP3.LUT R5, R28, 0x18, R252, 0xf8, !PT ;  /* 0x000000181c057812 */ /* 0x000fe200078ef8fc */
[----:B------:R-:W-:Y:S01]  /*1600*/  IMAD.SHL.U32 R24, R9, 0x2, RZ ;  /* 0x0000000209187824 */ /* 0x000fe200078e00ff */
[----:B------:R-:W-:-:S02]  /*1610*/  LOP3.LUT R2, R2, 0xfffff000, RZ, 0xc0, !PT ;  /* 0xfffff00002027812 */ /* 0x000fc400078ec0ff */
[----:B------:R-:W-:Y:S02]  /*1620*/  SHF.R.U32.HI R3, RZ, 0x3, R3 ;  /* 0x00000003ff037819 */ /* 0x000fe40000011603 */
[----:B------:R-:W-:Y:S01]  /*1630*/  LOP3.LUT R4, R8, R27, RZ, 0x3c, !PT ;  /* 0x0000001b08047212 */ /* 0x000fe200078e3cff */
[----:B------:R-:W-:Y:S01]  /*1640*/  STL [R1+0x60], R24 ;  /* 0x0000601801007387 */ /* 0x000fe20000100800 */
[----:B------:R-:W-:Y:S02]  /*1650*/  LOP3.LUT R5, R5, R26, RZ, 0x3c, !PT ;  /* 0x0000001a05057212 */ /* 0x000fe400078e3cff */
[----:B------:R-:W-:Y:S02]  /*1660*/  LOP3.LUT R3, R6, R3, RZ, 0x3c, !PT ;  /* 0x0000000306037212 */ /* 0x000fe400078e3cff */
[----:B------:R-:W-:Y:S02]  /*1670*/  IADD3 R11, R4, R25, R2 ;  /* 0x00000019040b7210 */ /* 0x000fe40007ffe002 */
[----:B------:R-:W-:-:S02]  /*1680*/  IADD3 R4, R24, 0x80, RZ ;  /* 0x0000008018047810 */ /* 0x000fc40007ffe0ff */
[----:B------:R-:W-:Y:S01]  /*1690*/  IADD3 R12, R5, R2, R7 ;  /* 0x00000002050c7210 */ /* 0x000fe20007ffe007 */
[C---:B------:R-:W-:Y:S01]  /*16a0*/  IMAD.IADD R2, R3.reuse, 0x1, R14 ;  /* 0x0000000103027824 */ /* 0x040fe200078e020e */
[----:B------:R-:W-:Y:S01]  /*16b0*/  IADD3 R22, R24, 0x70, RZ ;  /* 0x0000007018167810 */ /* 0x000fe20007ffe0ff */
[----:B------:R-:W-:Y:S01]  /*16c0*/  IMAD.IADD R3, R3, 0x1, R13 ;  /* 0x0000000103037824 */ /* 0x000fe200078e020d */
[----:B------:R-:W-:Y:S01]  /*16d0*/  @P2 IADD3 R22, R4, 0x10, RZ ;  /* 0x0000001004162810 */ /* 0x000fe20007ffe0ff */
[----:B------:R-:W-:Y:S01]  /*16e0*/  IMAD.MOV.U32 R13, RZ, RZ, 0x20 ;  /* 0x00000020ff0d7424 */ /* 0x000fe200078e00ff */
[----:B------:R-:W-:Y:S02]  /*16f0*/  IADD3 R245, R104, 0x40, RZ ;  /* 0x0000004068f57810 */ /* 0x000fe40007ffe0ff */
[----:B------:R-:W-:Y:S01]  /*1700*/  SHF.R.S32.HI R14, RZ, 0x1f, R246 ;  /* 0x0000001fff0e7819 */ /* 0x000fe200000114f6 */
[----:B------:R-:W-:Y:S01]  /*1710*/  STL [R1+0x64], R22 ;  /* 0x0000641601007387 */ /* 0x000fe20000100800 */
[----:B------:R-:W-:-:S02]  /*1720*/  IADD3 R167, R114, 0x8, RZ ;  /* 0x0000000872a77810 */ /* 0x000fc40007ffe0ff */
[----:B------:R-:W-:Y:S01]  /*1730*/  IADD3 R244, R104, 0x50, RZ ;  /* 0x0000005068f47810 */ /* 0x000fe20007ffe0ff */
[----:B------:R1:W-:Y:S01]  /*1740*/  STL [R1+0x14], R14 ;  /* 0x0000140e01007387 */ /* 0x0003e20000100800 */
[----:B------:R-:W-:Y:S02]  /*1750*/  SHF.R.S32.HI R17, RZ, 0x1f, R245 ;  /* 0x0000001fff117819 */ /* 0x000fe400000114f5 */
[----:B------:R-:W-:Y:S02]  /*1760*/  SHF.R.S32.HI R10, RZ, 0x1f, R244 ;  /* 0x0000001fff0a7819 */ /* 0x000fe400000114f4 */
[C---:B------:R-:W-:Y:S01]  /*1770*/  IADD3 R166, R114.reuse, 0x18, RZ ;  /* 0x0000001872a67810 */ /* 0x040fe20007ffe0ff */
[----:B------:R2:W-:Y:S01]  /*1780*/  STL [R1+0x10], R17 ;  /* 0x0000101101007387 */ /* 0x0005e20000100800 */
[----:B------:R-:W-:Y:S02]  /*1790*/  IADD3 R165, R114, 0x28, RZ ;  /* 0x0000002872a57810 */ /* 0x000fe40007ffe0ff */
[----:B------:R-:W-:Y:S01]  /*17a0*/  SHF.R.S32.HI R9, RZ, 0x1f, R167 ;  /* 0x0000001fff097819 */ /* 0x000fe200000114a7 */
[----:B------:R3:W-:Y:S01]  /*17b0*/  STL [R1+0xc], R10 ;  /* 0x00000c0a01007387 */ /* 0x0007e20000100800 */
[----:B------:R-:W-:-:S02]  /*17c0*/  SHF.R.S32.HI R8, RZ, 0x1f, R164 ;  /* 0x0000001fff087819 */ /* 0x000fc400000114a4 */
[----:B------:R-:W-:Y:S02]  /*17d0*/  SHF.R.S32.HI R6, RZ, 0x1f, R166 ;  /* 0x0000001fff067819 */ /* 0x000fe400000114a6 */
[----:B------:R-:W-:Y:S02]  /*17e0*/  SHF.R.S32.HI R5, RZ, 0x1f, R113 ;  /* 0x0000001fff057819 */ /* 0x000fe40000011471 */
[----:B------:R-:W-:Y:S02]  /*17f0*/  SHF.R.S32.HI R4, RZ, 0x1f, R165 ;  /* 0x0000001fff047819 */ /* 0x000fe400000114a5 */
[----:B------:R-:W-:Y:S02]  /*1800*/  LEA R169, R0, 0x3c80, 0x1 ;  /* 0x00003c8000a97811 */ /* 0x000fe400078e08ff */
[----:B------:R-:W-:Y:S02]  /*1810*/  LEA R0, R18, 0x6080, 0x1 ;  /* 0x0000608012007811 */ /* 0x000fe400078e08ff */
[----:B------:R-:W-:Y:S01]  /*1820*/  IADD3 R198, R169, 0x20, RZ ;  /* 0x00000020a9c67810 */ /* 0x000fe20007ffe0ff */
[----:B-1----:R-:W-:Y:S01]  /*1830*/  IMAD.SHL.U32 R14, R167, 0x2, RZ ;  /* 0x00000002a70e7824 */ /* 0x002fe200078e00ff */
[----:B------:R-:W-:-:S02]  /*1840*/  LEA R196, R2, 0x6080, 0x1 ;  /* 0x0000608002c47811 */ /* 0x000fc400078e08ff */
[----:B------:R-:W-:Y:S02]  /*1850*/  LEA R170, R3, 0x1880, 0x1 ;  /* 0x0000188003aa7811 */ /* 0x000fe400078e08ff */
[----:B------:R1:W-:Y:S01]  /*1860*/  STL [R1+0x110], R14 ;  /* 0x0001100e01007387 */ /* 0x0003e20000100800 */
[----:B--2---:R-:W-:Y:S01]  /*1870*/  IMAD.SHL.U32 R17, R164, 0x2, RZ ;  /* 0x00000002a4117824 */ /* 0x004fe200078e00ff */
[C---:B------:R-:W-:Y:S02]  /*1880*/  IADD3 R238, R228.reuse, 0x20, RZ ;  /* 0x00000020e4ee7810 */ /* 0x040fe40007ffe0ff */
[----:B------:R-:W-:Y:S01]  /*1890*/  IADD3 R230, R228, 0x40, RZ ;  /* 0x00000040e4e67810 */ /* 0x000fe20007ffe0ff */
[----:B---3--:R-:W-:Y:S01]  /*18a0*/  IMAD.SHL.U32 R10, R166, 0x2, RZ ;  /* 0x00000002a60a7824 */ /* 0x008fe200078e00ff */
[----:B------:R2:W-:Y:S01]  /*18b0*/  STL [R1+0x114], R17 ;  /* 0x0001141101007387 */ /* 0x0005e20000100800 */
[----:B------:R-:W-:Y:S02]  /*18c0*/  @P3 IADD3 R198, R169, -0x20, RZ ;  /* 0xffffffe0a9c63810 */ /* 0x000fe40007ffe0ff */
[----:B------:R-:W-:Y:S01]  /*18d0*/  SHF.R.S32.HI R105, RZ, 0x1f, R104 ;  /* 0x0000001fff697819 */ /* 0x000fe20000011468 */
[----:B------:R3:W-:Y:S01]  /*18e0*/  STL [R1+0x118], R10 ;  /* 0x0001180a01007387 */ /* 0x0007e20000100800 */
[----:B------:R-:W-:-:S02]  /*18f0*/  SHF.R.S32.HI R229, RZ, 0x1f, R228 ;  /* 0x0000001fffe57819 */ /* 0x000fc400000114e4 */
[----:B------:R-:W-:Y:S02]  /*1900*/  SHF.R.S32.HI R250, RZ, 0x1f, R238 ;  /* 0x0000001ffffa7819 */ /* 0x000fe400000114ee */
[----:B------:R-:W-:Y:S02]  /*1910*/  SHF.R.S32.HI R249, RZ, 0x1f, R230 ;  /* 0x0000001ffff97819 */ /* 0x000fe400000114e6 */
[----:B------:R-:W-:Y:S02]  /*1920*/  SHF.R.S32.HI R252, RZ, 0x3, R252 ;  /* 0x00000003fffc7819 */ /* 0x000fe400000114fc */
[C---:B------:R-:W-:Y:S02]  /*1930*/  IADD3 R206, R198.reuse, 0x400, RZ ;  /* 0x00000400c6ce7810 */ /* 0x040fe40007ffe0ff */
[C---:B------:R-:W-:Y:S02]  /*1940*/  IADD3 R205, R198.reuse, 0x800, RZ ;  /* 0x00000800c6cd7810 */ /* 0x040fe40007ffe0ff */
[C---:B------:R-:W-:Y:S01]  /*1950*/  IADD3 R204, R198.reuse, 0xc00, RZ ;  /* 0x00000c00c6cc7810 */ /* 0x040fe20007ffe0ff */
[----:B-1----:R-:W-:Y:S01]  /*1960*/  IMAD.SHL.U32 R14, R113, 0x2, RZ ;  /* 0x00000002710e7824 */ /* 0x002fe200078e00ff */
[----:B------:R-:W-:-:S02]  /*1970*/  IADD3 R203, R198, 0x1000, RZ ;  /* 0x00001000c6cb7810 */ /* 0x000fc40007ffe0ff */
[C---:B------:R-:W-:Y:S02]  /*1980*/  IADD3 R202, R198.reuse, 0x1400, RZ ;  /* 0x00001400c6ca7810 */ /* 0x040fe40007ffe0ff */
[----:B------:R1:W-:Y:S01]  /*1990*/  STL [R1+0x11c], R14 ;  /* 0x00011c0e01007387 */ /* 0x0003e20000100800 */
[----:B--2---:R-:W-:Y:S01]  /*19a0*/  IMAD.SHL.U32 R17, R165, 0x2, RZ ;  /* 0x00000002a5117824 */ /* 0x004fe200078e00ff */
[C---:B------:R-:W-:Y:S02]  /*19b0*/  IADD3 R201, R198.reuse, 0x1800, RZ ;  /* 0x00001800c6c97810 */ /* 0x040fe40007ffe0ff */
[----:B------:R-:W-:Y:S02]  /*19c0*/  IADD3 R200, R198, 0x1c00, RZ ;  /* 0x00001c00c6c87810 */ /* 0x000fe40007ffe0ff */
[----:B---3--:R-:W-:Y:S01]  /*19d0*/  LOP3.LUT R10, R20, 0x7ffffffc, RZ, 0xc0, !PT ;  /* 0x7ffffffc140a7812 */ /* 0x008fe200078ec0ff */
[----:B------:R2:W-:Y:S01]  /*19e0*/  STL [R1+0x120], R17 ;  /* 0x0001201101007387 */ /* 0x0005e20000100800 */
[----:B------:R-:W-:-:S02]  /*19f0*/  IADD3 R199, R198, 0x2000, RZ ;  /* 0x00002000c6c77810 */ /* 0x000fc40007ffe0ff */
[----:B-1----:R-:W-:Y:S02]  /*1a00*/  SHF.L.U64.HI R14, R167, 0x1, R9 ;  /* 0x00000001a70e7819 */ /* 0x002fe40000010209 */
[----:B------:R-:W-:Y:S02]  /*1a10*/  SHF.L.U64.HI R9, R164, 0x1, R8 ;  /* 0x00000001a4097819 */ /* 0x000fe40000010208 */
[----:B------:R-:W-:Y:S01]  /*1a20*/  SHF.L.U64.HI R8, R166, 0x1, R6 ;  /* 0x00000001a6087819 */ /* 0x000fe20000010206 */
[----:B------:R1:W-:Y:S01]  /*1a30*/  STL [R1+0x10c], R14 ;  /* 0x00010c0e01007387 */ /* 0x0003e20000100800 */
[----:B------:R-:W-:Y:S02]  /*1a40*/  SHF.L.U64.HI R6, R113, 0x1, R5 ;  /* 0x0000000171067819 */ /* 0x000fe40000010205 */
[----:B------:R-:W-:Y:S01]  /*1a50*/  SHF.L.U64.HI R5, R165, 0x1, R4 ;  /* 0x00000001a5057819 */ /* 0x000fe20000010204 */
[----:B------:R-:W-:Y:S01]  /*1a60*/  STL [R1+0x108], R9 ;  /* 0x0001080901007387 */ /* 0x000fe20000100800 */
[----:B------:R-:W-:-:S03]  /*1a70*/  IMAD.IADD R4, R31, 0x1, -R10 ;  /* 0x000000011f047824 */ /* 0x000fc600078e0a0a */
[----:B------:R3:W-:Y:S01]  /*1a80*/  STL [R1+0x104], R8 ;  /* 0x0001040801007387 */ /* 0x0007e20000100800 */
[----:B------:R-:W-:Y:S01]  /*1a90*/  IMAD.SHL.U32 R10, R4, 0x2, RZ ;  /* 0x00000002040a7824 */ /* 0x000fe200078e00ff */
[----:B------:R-:W-:Y:S02]  /*1aa0*/  SHF.R.S32.HI R4, RZ, 0x3, R15 ;  /* 0x00000003ff047819 */ /* 0x000fe4000001140f */
[----:B------:R4:W-:Y:S02]  /*1ab0*/  STL [R1+0x100], R6 ;  /* 0x0001000601007387 */ /* 0x0009e40000100800 */
[C---:B------:R-:W-:Y:S02]  /*1ac0*/  IADD3 R21, R10.reuse, 0x28, RZ ;  /* 0x000000280a157810 */ /* 0x040fe40007ffe0ff */
[----:B------:R5:W-:Y:S01]  /*1ad0*/  STL [R1+0xfc], R5 ;  /* 0x0000fc0501007387 */ /* 0x000be20000100800 */
[C---:B------:R-:W-:Y:S02]  /*1ae0*/  IADD3 R20, R10.reuse, 0x30, RZ ;  /* 0x000000300a147810 */ /* 0x040fe40007ffe0ff */
[----:B------:R-:W-:-:S02]  /*1af0*/  IADD3 R19, R10, 0x38, RZ ;  /* 0x000000380a137810 */ /* 0x000fc40007ffe0ff */
[C---:B--2---:R-:W-:Y:S02]  /*1b00*/  IADD3 R17, R10.reuse, 0x40, RZ ;  /* 0x000000400a117810 */ /* 0x044fe40007ffe0ff */
[C---:B------:R-:W-:Y:S02]  /*1b10*/  IADD3 R15, R10.reuse, 0x48, RZ ;  /* 0x000000480a0f7810 */ /* 0x040fe40007ffe0ff */
[----:B-1----:R-:W-:Y:S02]  /*1b20*/  IADD3 R14, R10, 0x50, RZ ;  /* 0x000000500a0e7810 */ /* 0x002fe40007ffe0ff */
[----:B---3--:R-:W-:Y:S01]  /*1b30*/  LOP3.LUT R8, R28, 0x8, R104, 0xf8, !PT ;  /* 0x000000081c087812 */ /* 0x008fe200078ef868 */
[----:B----4-:R-:W-:-:S03]  /*1b40*/  IMAD.IADD R6, R29, 0x1, R23 ;  /* 0x000000011d067824 */ /* 0x010fc600078e0217 */
[----:B------:R-:W-:Y:S02]  /*1b50*/  LOP3.LUT R8, R8, R26, RZ, 0x3c, !PT ;  /* 0x0000001a08087212 */ /* 0x000fe400078e3cff */
[----:B------:R-:W-:Y:S02]  /*1b60*/  IADD3 R23, R10, 0x20, RZ ;  /* 0x000000200a177810 */ /* 0x000fe40007ffe0ff */
[----:B-----5:R-:W-:Y:S01]  /*1b70*/  LOP3.LUT R5, R30, 0x18, R104, 0xf8, !PT ;  /* 0x000000181e057812 */ /* 0x020fe200078ef868 */
[----:B------:R1:W-:Y:S01]  /*1b80*/  STL [R1+0x12c], R6 ;  /* 0x00012c0601007387 */ /* 0x0003e20000100800 */
[----:B------:R-:W-:-:S03]  /*1b90*/  IMAD.IADD R242, R7, 0x1, R8 ;  /* 0x0000000107f27824 */ /* 0x000fc600078e0208 */
[----:B------:R-:W-:Y:S02]  /*1ba0*/  STL [R1+0x9c], R10 ;  /* 0x00009c0a01007387 */ /* 0x000fe40000100800 */
[----:B------:R-:W-:Y:S02]  /*1bb0*/  LEA R242, R242, 0x1880, 0x1 ;  /* 0x00001880f2f27811 */ /* 0x000fe400078e08ff */
[----:B------:R2:W-:Y:S02]  /*1bc0*/  STL [R1], R4 ;  /* 0x0000000401007387 */ /* 0x0005e40000100800 */
[C---:B------:R-:W-:Y:S02]  /*1bd0*/  IADD3 R243, R242.reuse, 0x20, RZ ;  /* 0x00000020f2f37810 */ /* 0x040fe40007ffe0ff */
[----:B------:R-:W-:Y:S02]  /*1be0*/  @P0 IADD3 R243, R242, -0x20, RZ ;  /* 0xffffffe0f2f30810 */ /* 0x000fe40007ffe0ff */
[----:B-1----:R-:W-:-:S04]  /*1bf0*/  LOP3.LUT R6, R28, 0x18, R104, 0xf8, !PT ;  /* 0x000000181c067812 */ /* 0x002fc800078ef868 */
[----:B------:R-:W-:Y:S02]  /*1c00*/  LOP3.LUT R9, R6, R26, RZ, 0x3c, !PT ;  /* 0x0000001a06097212 */ /* 0x000fe400078e3cff */
[C---:B------:R-:W-:Y:S02]  /*1c10*/  IADD3 R26, R10.reuse, 0x10, RZ ;  /* 0x000000100a1a7810 */ /* 0x040fe40007ffe0ff */
[----:B--2---:R-:W-:Y:S01]  /*1c20*/  LOP3.LUT R4, R5, R27, RZ, 0x3c, !PT ;  /* 0x0000001b05047212 */ /* 0x004fe200078e3cff */
[----:B------:R-:W-:Y:S01]  /*1c30*/  IMAD.IADD R9, R7, 0x1, R9 ;  /* 0x0000000107097824 */ /* 0x000fe200078e0209 */
[C---:B------:R-:W-:Y:S02]  /*1c40*/  IADD3 R27, R10.reuse, 0x8, RZ ;  /* 0x000000080a1b7810 */ /* 0x040fe40007ffe0ff */
[----:B------:R-:W-:Y:S01]  /*1c50*/  SEL R5, R13, 0xffffffe0, !P1 ;  /* 0xffffffe00d057807 */ /* 0x000fe20004800000 */
[----:B------:R-:W-:Y:S01]  /*1c60*/  IMAD.IADD R6, R25, 0x1, R4 ;  /* 0x0000000119067824 */ /* 0x000fe200078e0204 */
[C---:B------:R-:W-:Y:S01]  /*1c70*/  IADD3 R25, R10.reuse, 0x18, RZ ;  /* 0x000000180a197810 */ /* 0x040fe20007ffe0ff */
[----:B------:R-:W-:Y:S01]  /*1c80*/  STL [R1+0x90], R27 ;  /* 0x0000901b01007387 */ /* 0x000fe20000100800 */
[----:B------:R-:W-:-:S02]  /*1c90*/  IADD3 R10, R10, 0x58, RZ ;  /* 0x000000580a0a7810 */ /* 0x000fc40007ffe0ff */
[----:B------:R-:W-:Y:S01]  /*1ca0*/  SEL R4, R13, 0xffffffe0, !P4 ;  /* 0xffffffe00d047807 */ /* 0x000fe20006000000 */
[----:B------:R-:W-:Y:S01]  /*1cb0*/  STL [R1+0x8c], R26 ;  /* 0x00008c1a01007387 */ /* 0x000fe20000100800 */
[----:B------:R-:W-:Y:S02]  /*1cc0*/  LEA R13, R6, 0x6080, 0x1 ;  /* 0x00006080060d7811 */ /* 0x000fe400078e08ff */
[----:B------:R-:W-:Y:S01]  /*1cd0*/  SHF.R.S32.HI R8, RZ, 0x1f, R27 ;  /* 0x0000001fff087819 */ /* 0x000fe2000001141b */
[----:B------:R-:W-:Y:S01]  /*1ce0*/  STL [R1+0x88], R25 ;  /* 0x0000881901007387 */ /* 0x000fe20000100800 */
[----:B------:R-:W-:Y:S01]  /*1cf0*/  SHF.R.S32.HI R6, RZ, 0x1f, R26 ;  /* 0x0000001fff067819 */ /* 0x000fe2000001141a */
[----:B------:R-:W-:Y:S02]  /*1d00*/  IMAD.IADD R197, R196, 0x1, R4 ;  /* 0x00000001c4c57824 */ /* 0x000fe400078e0204 */
[----:B------:R-:W-:Y:S01]  /*1d10*/  STL [R1+0x84], R23 ;  /* 0x0000841701007387 */ /* 0x000fe20000100800 */
[----:B------:R-:W-:-:S03]  /*1d20*/  IMAD.IADD R171, R4, 0x1, R170 ;  /* 0x0000000104ab7824 */ /* 0x000fc600078e02aa */
[----:B------:R-:W-:Y:S04]  /*1d30*/  STL [R1+0x80], R21 ;  /* 0x0000801501007387 */ /* 0x000fe80000100800 */
[----:B------:R-:W-:Y:S04]  /*1d40*/  STL [R1+0x7c], R20 ;  /* 0x00007c1401007387 */ /* 0x000fe80000100800 */
[----:B------:R-:W-:Y:S04]  /*1d50*/  STL [R1+0x78], R19 ;  /* 0x0000781301007387 */ /* 0x000fe80000100800 */
[----:B------:R-:W-:Y:S04]  /*1d60*/  STL [R1+0x74], R17 ;  /* 0x0000741101007387 */ /* 0x000fe80000100800 */
[----:B------:R-:W-:Y:S04]  /*1d70*/  STL [R1+0x70], R15 ;  /* 0x0000700f01007387 */ /* 0x000fe80000100800 */
[----:B------:R-:W-:Y:S04]  /*1d80*/  STL [R1+0x6c], R14 ;  /* 0x00006c0e01007387 */ /* 0x000fe80000100800 */
[----:B------:R-:W-:Y:S04]  /*1d90*/  STL [R1+0x68], R10 ;  /* 0x0000680a01007387 */ /* 0x000fe80000100800 */
[----:B------:R1:W-:Y:S04]  /*1da0*/  STL [R1+0xf8], R13 ;  /* 0x0000f80d01007387 */ /* 0x0003e80000100800 */
[----:B------:R2:W-:Y:S04]  /*1db0*/  STL [R1+0xd4], R8 ;  /* 0x0000d40801007387 */ /* 0x0005e80000100800 */
[----:B------:R3:W-:Y:S01]  /*1dc0*/  STL [R1+0xd0], R6 ;  /* 0x0000d00601007387 */ /* 0x0007e20000100800 */
[----:B-1----:R-:W-:-:S02]  /*1dd0*/  SHF.R.S32.HI R13, RZ, 0x1f, R25 ;  /* 0x0000001fff0d7819 */ /* 0x002fc40000011419 */
[----:B--2---:R-:W-:-:S03]  /*1de0*/  SHF.R.S32.HI R8, RZ, 0x1f, R23 ;  /* 0x0000001fff087819 */ /* 0x004fc60000011417 */
[----:B------:R1:W-:Y:S01]  /*1df0*/  STL [R1+0xcc], R13 ;  /* 0x0000cc0d01007387 */ /* 0x0003e20000100800 */
[----:B---3--:R-:W-:-:S03]  /*1e00*/  SHF.R.S32.HI R6, RZ, 0x1f, R21 ;  /* 0x0000001fff067819 */ /* 0x008fc60000011415 */
[----:B------:R2:W-:Y:S04]  /*1e10*/  STL [R1+0xc8], R8 ;  /* 0x0000c80801007387 */ /* 0x0005e80000100800 */
[----:B------:R3:W-:Y:S01]  /*1e20*/  STL [R1+0xc4], R6 ;  /* 0x0000c40601007387 */ /* 0x0007e20000100800 */
[----:B-1----:R-:W-:Y:S02]  /*1e30*/  SHF.R.S32.HI R13, RZ, 0x1f, R20 ;  /* 0x0000001fff0d7819 */ /* 0x002fe40000011414 */
[----:B--2---:R-:W-:-:S03]  /*1e40*/  SHF.R.S32.HI R8, RZ, 0x1f, R19 ;  /* 0x0000001fff087819 */ /* 0x004fc60000011413 */
[----:B------:R1:W-:Y:S01]  /*1e50*/  STL [R1+0xc0], R13 ;  /* 0x0000c00d01007387 */ /* 0x0003e20000100800 */
[----:B---3--:R-:W-:-:S03]  /*1e60*/  SHF.R.S32.HI R6, RZ, 0x1f, R17 ;  /* 0x0000001fff067819 */ /* 0x008fc60000011411 */
[----:B------:R2:W-:Y:S04]  /*1e70*/  STL [R1+0xbc], R8 ;  /* 0x0000bc0801007387 */ /* 0x0005e80000100800 */
[----:B------:R3:W-:Y:S01]  /*1e80*/  STL [R1+0xb8], R6 ;  /* 0x0000b80601007387 */ /* 0x0007e20000100800 */
[----:B-1----:R-:W-:Y:S02]  /*1e90*/  SHF.R.S32.HI R13, RZ, 0x1f, R15 ;  /* 0x0000001fff0d7819 */ /* 0x002fe4000001140f */
[----:B--2---:R-:W-:-:S03]  /*1ea0*/  SHF.R.S32.HI R8, RZ, 0x1f, R14 ;  /* 0x0000001fff087819 */ /* 0x004fc6000001140e */
[----:B------:R-:W-:Y:S01]  /*1eb0*/  STL [R1+0xb4], R13 ;  /* 0x0000b40d01007387 */ /* 0x000fe20000100800 */
[----:B---3--:R-:W-:-:S03]  /*1ec0*/  SHF.R.S32.HI R6, RZ, 0x1f, R10 ;  /* 0x0000001fff067819 */ /* 0x008fc6000001140a */
[----:B------:R-:W-:Y:S04]  /*1ed0*/  STL [R1+0xb0], R8 ;  /* 0x0000b00801007387 */ /* 0x000fe80000100800 */
[----:B------:R1:W-:Y:S04]  /*1ee0*/  STL [R1+0xac], R6 ;  /* 0x0000ac0601007387 */ /* 0x0003e80000100800 */
[----:B------:R2:W-:Y:S01]  /*1ef0*/  STL [R1+0xf4], R0 ;  /* 0x0000f40001007387 */ /* 0x0005e20000100800 */
[----:B-1----:R-:W-:Y:S02]  /*1f00*/  LEA R6, R16, 0x6080, 0x1 ;  /* 0x0000608010067811 */ /* 0x002fe400078e08ff */
[----:B--2---:R-:W-:-:S03]  /*1f10*/  LEA R0, R12, 0x6080, 0x1 ;  /* 0x000060800c007811 */ /* 0x004fc600078e08ff */
[----:B------:R1:W-:Y:S04]  /*1f20*/  STL [R1+0xf0], R6 ;  /* 0x0000f00601007387 */ /* 0x0003e80000100800 */
[----:B------:R2:W-:Y:S01]  /*1f30*/  STL [R1+0xec], R0 ;  /* 0x0000ec0001007387 */ /* 0x0005e20000100800 */
[----:B-1----:R-:W-:Y:S02]  /*1f40*/  LEA R6, R11, 0x6080, 0x1 ;  /* 0x000060800b067811 */ /* 0x002fe400078e08ff */
[----:B--2---:R-:W-:-:S03]  /*1f50*/  LEA R0, R9, 0x6080, 0x1 ;  /* 0x0000608009007811 */ /* 0x004fc600078e08ff */
[----:B------:R-:W-:Y:S04]  /*1f60*/  STL [R1+0xe8], R6 ;  /* 0x0000e80601007387 */ /* 0x000fe80000100800 */
[----:B------:R1:W-:Y:S02]  /*1f70*/  STL [R1+0xe4], R0 ;  /* 0x0000e40001007387 */ /* 0x0003e40000100800 */
[----:B-1----:R-:W-:-:S05]  /*1f80*/  IMAD.IADD R0, R24, 0x1, R5 ;  /* 0x0000000118007824 */ /* 0x002fca00078e0205 */
[----:B------:R1:W-:Y:S02]  /*1f90*/  STL [R1+0x98], R0 ;  /* 0x0000980001007387 */ /* 0x0003e40000100800 */
[----:B-1----:R-:W-:-:S05]  /*1fa0*/  IMAD.IADD R0, R5, 0x1, R22 ;  /* 0x0000000105007824 */ /* 0x002fca00078e0216 */
[----:B------:R1:W-:Y:S02]  /*1fb0*/  STL [R1+0x94], R0 ;  /* 0x0000940001007387 */ /* 0x0003e40000100800 */
.L_x_385:
[----:B-1----:R-:W2:Y:S01]  /*1fc0*/  LDL R0, [R1+0x5c] ;  /* 0x00005c0001007983 */ /* 0x002ea20000100800 */
[----:B------:R-:W-:Y:S01]  /*1fd0*/  IMAD.MOV.U32 R2, RZ, RZ, 0x4 ;  /* 0x00000004ff027424 */ /* 0x000fe200078e00ff */
[----:B------:R-:W-:-:S04]  /*1fe0*/  ISETP.NE.U32.AND P0, PT, RZ, c[0x0][0x370], PT ;  /* 0x0000dc00ff007a0c */ /* 0x000fc80003f05070 */
[----:B------:R-:W-:Y:S01]  /*1ff0*/  ISETP.NE.AND.EX P1, PT, RZ, c[0x0][0x374], PT, P0 ;  /* 0x0000dd00ff007a0c */ /* 0x000fe20003f25300 */
[----:B--2---:R-:W-:-:S05]  /*2000*/  IMAD.WIDE R2, R0, R2, c[0x0][0x588] ;  /* 0x0001620000027625 */ /* 0x004fca00078e0202 */
[----:B------:R-:W2:Y:S01]  /*2010*/  LDG.E R17, [R2.64] ;  /* 0x0000000802117981 */ /* 0x000ea2000c1e1900 */
[----:B------:R-:W-:Y:S01]  /*2020*/  ISETP.NE.U32.AND P4, PT, RZ, c[0x0][0x360], PT ;  /* 0x0000d800ff007a0c */ /* 0x000fe20003f85070 */
[----:B------:R-:W-:Y:S01]  /*2030*/  IMAD.MOV.U32 R10, RZ, RZ, RZ ;  /* 0x000000ffff0a7224 */ /* 0x000fe200078e00ff */
[----:B------:R-:W-:Y:S02]  /*2040*/  ISETP.NE.U32.AND P3, PT, RZ, c[0x0][0x348], PT ;  /* 0x0000d200ff007a0c */ /* 0x000fe40003f65070 */
[----:B------:R-:W-:Y:S02]  /*2050*/  ISETP.NE.AND.EX P4, PT, RZ, c[0x0][0x364], PT, P4 ;  /* 0x0000d900ff007a0c */ /* 0x000fe40003f85340 */
[----:B------:R-:W-:Y:S02]  /*2060*/  ISETP.NE.U32.AND P5, PT, RZ, c[0x0][0x350], PT ;  /* 0x0000d400ff007a0c */ /* 0x000fe40003fa5070 */
[----:B------:R-:W-:Y:S02]  /*2070*/  ISETP.NE.U32.AND P6, PT, RZ, c[0x0][0x358], PT ;  /* 0x0000d600ff007a0c */ /* 0x000fe40003fc5070 */
[----:B------:R-:W-:-:S02]  /*2080*/  ISETP.NE.AND.EX P3, PT, RZ, c[0x0][0x34c], PT, P3 ;  /* 0x0000d300ff007a0c */ /* 0x000fc40003f65330 */
[----:B------:R-:W-:Y:S02]  /*2090*/  ISETP.NE.AND.EX P5, PT, RZ, c[0x0][0x354], PT, P5 ;  /* 0x0000d500ff007a0c */ /* 0x000fe40003fa5350 */
[----:B------:R-:W-:Y:S01]  /*20a0*/  ISETP.NE.AND.EX P6, PT, RZ, c[0x0][0x35c], PT, P6 ;  /* 0x0000d700ff007a0c */ /* 0x000fe20003fc5360 */
[----:B------:R-:W-:Y:S02]  /*20b0*/  IMAD.MOV.U32 R162, RZ, RZ, RZ ;  /* 0x000000ffffa27224 */ /* 0x000fe400078e00ff */
[----:B------:R-:W-:Y:S02]  /*20c0*/  IMAD.MOV.U32 R15, RZ, RZ, RZ ;  /* 0x000000ffff0f7224 */ /* 0x000fe400078e00ff */
[----:B------:R-:W-:Y:S01]  /*20d0*/  IMAD.MOV.U32 R13, RZ, RZ, RZ ;  /* 0x000000ffff0d7224 */ /* 0x000fe200078e00ff */
[----:B--2---:R-:W-:Y:S01]  /*20e0*/  SHF.R.S32.HI R16, RZ, 0x1f, R17 ;  /* 0x0000001fff107819 */ /* 0x004fe20000011411 */
[C---:B------:R-:W-:Y:S01]  /*20f0*/  IMAD.SHL.U32 R19, R17.reuse, 0x4, RZ ;  /* 0x0000000411137824 */ /* 0x040fe200078e00ff */
[C---:B------:R-:W-:Y:S01]  /*2100*/  @P1 LEA R4, P0, R17.reuse, c[0x0][0x370], 0x2 ;  /* 0x0000dc0011041a11 */ /* 0x040fe200078010ff */
[----:B------:R1:W-:Y:S01]  /*2110*/  STL [R1+0x4c], R17 ;  /* 0x00004c1101007387 */ /* 0x0003e20000100800 */
[----:B------:R-:W-:-:S02]  /*2120*/  SHF.L.U64.HI R18, R17, 0x2, R16 ;  /* 0x0000000211127819 */ /* 0x000fc40000010210 */
[----:B------:R-:W-:Y:S01]  /*2130*/  @P1 LEA.HI.X R5, R17, c[0x0][0x374], R16, 0x2, P0 ;  /* 0x0000dd0011051a11 */ /* 0x000fe200000f1410 */
[----:B------:R1:W-:Y:S01]  /*2140*/  STL [R1+0xa0], R16 ;  /* 0x0000a01001007387 */ /* 0x0003e20000100800 */
[----:B------:R-:W-:-:S03]  /*2150*/  @P4 IADD3 R2, P0, R19, c[0x0][0x360], RZ ;  /* 0x0000d80013024a10 */ /* 0x000fc60007f1e0ff */
[----:B------:R2:W3:Y:S01]  /*2160*/  @P1 LDG.E R10, [R4.64] ;  /* 0x00000008040a1981 */ /* 0x0004e2000c1e1900 */
[C---:B------:R-:W-:Y:S02]  /*2170*/  @P4 IADD3.X R3, R18.reuse, c[0x0][0x364], RZ, P0, !PT ;  /* 0x0000d90012034a10 */ /* 0x040fe400007fe4ff */
[----:B------:R-:W-:Y:S01]  /*2180*/  IADD3 R8, P2, R19, c[0x0][0x348], RZ ;  /* 0x0000d20013087a10 */ /* 0x000fe20007f5e0ff */
[----:B------:R1:W-:Y:S04]  /*2190*/  STL [R1+0x44], R19 ;  /* 0x0000441301007387 */ /* 0x0003e80000100800 */
[----:B------:R4:W5:Y:S01]  /*21a0*/  @P4 LDG.E R163, [R2.64] ;  /* 0x0000000802a34981 */ /* 0x000962000c1e1900 */
[----:B------:R-:W-:-:S03]  /*21b0*/  IADD3.X R9, R18, c[0x0][0x34c], RZ, P2, !PT ;  /* 0x0000d30012097a10 */ /* 0x000fc600017fe4ff */
[----:B------:R1:W-:Y:S04]  /*21c0*/  STL [R1+0x48], R18 ;  /* 0x0000481201007387 */ /* 0x0003e80000100800 */
[----:B------:R1:W5:Y:S01]  /*21d0*/  @P3 LDG.E R162, [R8.64] ;  /* 0x0000000808a23981 */ /* 0x000362000c1e1900 */
[----:B--2---:R-:W-:-:S04]  /*21e0*/  IADD3 R4, P1, R19, c[0x0][0x350], RZ ;  /* 0x0000d40013047a10 */ /* 0x004fc80007f3e0ff */
[----:B------:R-:W-:Y:S02]  /*21f0*/  IADD3.X R5, R18, c[0x0][0x354], RZ, P1, !PT ;  /* 0x0000d50012057a10 */ /* 0x000fe40000ffe4ff */
[----:B----4-:R-:W-:-:S03]  /*2200*/  IADD3 R2, P0, R19, c[0x0][0x358], RZ ;  /* 0x0000d60013027a10 */ /* 0x010fc60007f1e0ff */
[----:B------:R1:W5:Y:S01]  /*2210*/  @P5 LDG.E R15, [R4.64] ;  /* 0x00000008040f5981 */ /* 0x000362000c1e1900 */
[----:B------:R-:W-:-:S05]  /*2220*/  IADD3.X R3, R18, c[0x0][0x35c], RZ, P0, !PT ;  /* 0x0000d70012037a10 */ /* 0x000fca00007fe4ff */
[----:B------:R1:W5:Y:S01]  /*2230*/  @P6 LDG.E R13, [R2.64] ;  /* 0x00000008020d6981 */ /* 0x000362000c1e1900 */
[----:B------:R-:W-:Y:S03]  /*2240*/  YIELD ;  /* 0x0000000000007946 */ /* 0x000fe60003800000 */
[----:B---3--:R1:W-:Y:S01]  /*2250*/  STL [R1+0x40], R10 ;  /* 0x0000400a01007387 */ /* 0x0083e20000100800 */
[----:B------:R-:W-:Y:S05]  /*2260*/  @P4 BRA `(.L_x_207) ;  /* 0x0000005000004947 */ /* 0x000fea0003800000 */
[----:B-----5:R-:W-:Y:S01]  /*2270*/  MOV R163, c[0x0][0x168] ;  /* 0x00005a0000a37a02 */ /* 0x020fe20000000f00 */
[----:B------:R-:W-:Y:S05]  /*2280*/  @!P3 BRA `(.L_x_207) ;  /* 0x000000300000b947 */ /* 0x000fea0003800000 */
[----:B------:R-:W2:Y:S04]  /*2290*/  LDG.E R6, [R8.64] ;  /* 0x0000000808067981 */ /* 0x000ea8000c1e1900 */
[----:B------:R-:W2:Y:S02]  /*22a0*/  LDG.E R0, [R8.64+0x4] ;  /* 0x0000040808007981 */ /* 0x000ea4000c1e1900 */
[----:B--2---:R-:W-:-:S02]  /*22b0*/  IADD3 R163, -R6, R0, RZ ;  /* 0x0000000006a37210 */ /* 0x004fc40007ffe1ff */
.L_x_207:
[----:B------:R-:W-:-:S04]  /*22c0*/  ISETP.NE.U32.AND P0, PT, RZ, c[0x0][0x368], PT ;  /* 0x0000da00ff007a0c */ /* 0x000fc80003f05070 */
[----:B------:R-:W-:-:S13]  /*22d0*/  ISETP.NE.AND.EX P0, PT, RZ, c[0x0][0x36c], PT, P0 ;  /* 0x0000db00ff007a0c */ /* 0x000fda0003f05300 */
[----:B------:R-:W-:Y:S05]  /*22e0*/  @!P0 BRA `(.L_x_208) ;  /* 0x0000004000008947 */ /* 0x000fea0003800000 */
[----:B-1----:R-:W-:-:S04]  /*22f0*/  IADD3 R4, P0, R19, c[0x0][0x368], RZ ;  /* 0x0000da0013047a10 */ /* 0x002fc80007f1e0ff */
[----:B------:R-:W-:-:S05]  /*2300*/  IADD3.X R5, R18, c[0x0][0x36c], RZ, P0, !PT ;  /* 0x0000db0012057a10 */ /* 0x000fca00007fe4ff */
[----:B------:R1:W5:Y:S01]  /*2310*/  LDG.E R12, [R4.64] ;  /* 0x00000008040c7981 */ /* 0x000362000c1e1900 */
[----:B------:R-:W-:Y:S05]  /*2320*/  BRA `(.L_x_209) ;  /* 0x0000005000007947 */ /* 0x000fea0003800000 */
.L_x_208:
[----:B------:R-:W-:Y:S01]  /*2330*/  MOV R12, UR6 ;  /* 0x00000006000c7c02 */ /* 0x000fe20008000f00 */
[----:B------:R-:W-:Y:S05]  /*2340*/  @!P5 BRA `(.L_x_209) ;  /* 0x000000300000d947 */ /* 0x000fea0003800000 */
[----:B------:R-:W2:Y:S04]  /*2350*/  LDG.E R6, [R4.64] ;  /* 0x0000000804067981 */ /* 0x000ea8000c1e1900 */
[----:B------:R-:W2:Y:S02]  /*2360*/  LDG.E R0, [R4.64+0x4] ;  /* 0x0000040804007981 */ /* 0x000ea4000c1e1900 */
[----:B--2---:R-:W-:Y:S02]  /*2370*/  IADD3 R12, -R6, R0, RZ ;  /* 0x00000000060c7210 */ /* 0x004fe40007ffe1ff */
.L_x_209:
[----:B------:R-:W2:Y:S04]  /*2380*/  LDL R14, [R1+0x58] ;  /* 0x00005800010e7983 */ /* 0x000ea80000100800 */
[----:B-1----:R1:W3:Y:S04]  /*2390*/  @P6 LDG.E R4, [R2.64] ;  /* 0x0000000802046981 */ /* 0x0022e8000c1e1900 */
[----:B------:R1:W3:Y:S01]  /*23a0*/  @P6 LDG.E R0, [R2.64+0x4] ;  /* 0x0000040802006981 */ /* 0x0002e2000c1e1900 */
[----:B------:R-:W-:Y:S01]  /*23b0*/  ISETP.NE.U32.AND P0, PT, RZ, c[0x0][0x378], PT ;  /* 0x0000de00ff007a0c */ /* 0x000fe20003f05070 */
[----:B-----5:R-:W-:-:S03]  /*23c0*/  IMAD.MOV.U32 R131, RZ, RZ, R12 ;  /* 0x000000ffff837224 */ /* 0x020fc600078e000c */
[----:B------:R-:W-:-:S13]  /*23d0*/  ISETP.NE.AND.EX P1, PT, RZ, c[0x0][0x37c], PT, P0 ;  /* 0x0000df00ff007a0c */ /* 0x000fda0003f25300 */
[----:B-1----:R-:W-:-:S04]  /*23e0*/  @P1 IADD3 R2, P0, R19, c[0x0][0x378], RZ ;  /* 0x0000de0013021a10 */ /* 0x002fc80007f1e0ff */
[----:B------:R-:W-:-:S05]  /*23f0*/  @P1 IADD3.X R3, R18, c[0x0][0x37c], RZ, P0, !PT ;  /* 0x0000df0012031a10 */ /* 0x000fca00007fe4ff */
[----:B------:R1:W5:Y:S01]  /*2400*/  @P1 LDG.E R131, [R2.64] ;  /* 0x0000000802831981 */ /* 0x000362000c1e1900 */
[----:B------:R-:W-:Y:S01]  /*2410*/  IMAD.IADD R6, R12, 0x1, -R10 ;  /* 0x000000010c067824 */ /* 0x000fe200078e0a0a */
[----:B------:R-:W-:Y:S01]  /*2420*/  BSSY B0, `(.L_x_210) ;  /* 0x0000031000007945 */ /* 0x000fe20003800000 */
[----:B-1----:R-:W-:Y:S01]  /*2430*/  IMAD.MOV.U32 R2, RZ, RZ, c[0x0][0x228] ;  /* 0x00008a00ff027624 */ /* 0x002fe200078e00ff */
[----:B--2---:R-:W-:-:S04]  /*2440*/  LOP3.LUT R3, R14, 0xff000000, RZ, 0xc0, !PT ;  /* 0xff0000000e037812 */ /* 0x004fc800078ec0ff */
[----:B------:R-:W-:Y:S01]  /*2450*/  SHF.R.U32.HI R3, RZ, 0x8, R3 ;  /* 0x00000008ff037819 */ /* 0x000fe20000011603 */
[----:B---3--:R-:W-:Y:S01]  /*2460*/  @P6 IMAD.IADD R2, R0, 0x1, -R4 ;  /* 0x0000000100026824 */ /* 0x008fe200078e0a04 */
[----:B------:R-:W-:-:S03]  /*2470*/  LOP3.LUT R4, R14, 0xff0000, RZ, 0xc0, !PT ;  /* 0x00ff00000e047812 */ /* 0x000fc600078ec0ff */
[----:B------:R-:W-:Y:S01]  /*2480*/  IMAD.IADD R138, R6, 0x1, R2 ;  /* 0x00000001068a7824 */ /* 0x000fe200078e0202 */
[----:B------:R-:W-:-:S04]  /*2490*/  LEA.HI R3, R4, R3, RZ, 0x10 ;  /* 0x0000000304037211 */ /* 0x000fc800078f80ff */
[----:B------:R-:W-:Y:S02]  /*24a0*/  SHF.R.U32.HI R5, RZ, 0x10, R3 ;  /* 0x00000010ff057819 */ /* 0x000fe40000011603 */
[----:B------:R-:W-:Y:S02]  /*24b0*/  LOP3.LUT R20, R3, 0xff, RZ, 0xc0, !PT ;  /* 0x000000ff03147812 */ /* 0x000fe400078ec0ff */
[C---:B------:R-:W-:Y:S01]  /*24c0*/  IADD3 R0, R138.reuse, 0x2f, RZ ;  /* 0x0000002f8a007810 */ /* 0x040fe20007ffe0ff */
[----:B------:R1:W-:Y:S01]  /*24d0*/  STL [R1+0xa4], R5 ;  /* 0x0000a40501007387 */ /* 0x0003e20000100800 */
[----:B------:R-:W-:Y:S02]  /*24e0*/  ISETP.GE.AND P0, PT, R138, 0x1, PT ;  /* 0x000000018a00780c */ /* 0x000fe40003f06270 */
[----:B------:R-:W-:Y:S01]  /*24f0*/  ISETP.NE.AND P1, PT, R5, RZ, PT ;  /* 0x000000ff0500720c */ /* 0x000fe20003f25270 */
[----:B------:R1:W-:Y:S01]  /*2500*/  STL [R1+0xa8], R20 ;  /* 0x0000a81401007387 */ /* 0x0003e20000100800 */
[----:B------:R-:W-:-:S02]  /*2510*/  IMAD.HI R0, R0, 0x2aaaaaab, RZ ;  /* 0x2aaaaaab00007827 */ /* 0x000fc400078e02ff */
[----:B------:R-:W-:-:S03]  /*2520*/  SEL R130, R5, c[0x0][0x338], P1 ;  /* 0x0000ce0005827a07 */ /* 0x000fc60000800000 */
[----:B------:R-:W-:-:S04]  /*2530*/  SHF.R.U32.HI R4, RZ, 0x1f, R0 ;  /* 0x0000001fff047819 */ /* 0x000fc80000011600 */
[----:B------:R-:W-:Y:S01]  /*2540*/  LEA.HI.SX32 R139, R0, R4, 0x1d ;  /* 0x00000004008b7211 */ /* 0x000fe200078feaff */
[----:B------:R-:W-:Y:S01]  /*2550*/  IMAD.MOV.U32 R0, RZ, RZ, RZ ;  /* 0x000000ffff007224 */ /* 0x000fe200078e00ff */
[----:B------:R-:W-:Y:S05]  /*2560*/  @!P0 BRA `(.L_x_211) ;  /* 0x000001c000008947 */ /* 0x000fea0003800000 */
        /* <DEDUP_REMOVED lines=11> */
[----:B------:R-:W-:Y:S02]  /*2620*/  IMAD.MOV.U32 R4, RZ, RZ, RZ ;  /* 0x000000ffff047224 */ /* 0x000fe400078e00ff */
        /* <DEDUP_REMOVED lines=16> */
.L_x_211:
[----:B------:R-:W-:Y:S05]  /*2730*/  BSYNC B0 ;  /* 0x0000000000007941 */ /* 0x000fea0003800000 */
.L_x_210:
[----:B------:R-:W-:-:S04]  /*2740*/  IMAD R3, R20, R0, RZ ;  /* 0x0000000014037224 */ /* 0x000fc800078e02ff */
[C---:B------:R-:W-:Y:S02]  /*2750*/  IMAD.IADD R0, R3.reuse, 0x1, R0 ;  /* 0x0000000103007824 */ /* 0x040fe400078e0200 */
[----:B------:R-:W-:-:S03]  /*2760*/  IMAD R3, R3, 0x30, -R6 ;  /* 0x0000003003037824 */ /* 0x000fc600078e0a06 */
[----:B------:R-:W-:Y:S02]  /*2770*/  IMNMX R0, R139, R0, PT ;  /* 0x000000008b007217 */ /* 0x000fe40003800200 */
[----:B------:R-:W-:-:S03]  /*2780*/  IMNMX R3, RZ, R3, !PT ;  /* 0x00000003ff037217 */ /* 0x000fc60007800200 */
[----:B------:R-:W-:Y:S02]  /*2790*/  IMAD R0, R0, 0x30, -R6 ;  /* 0x0000003000007824 */ /* 0x000fe400078e0a06 */
[----:B-1----:R-:W-:-:S03]  /*27a0*/  IMAD.WIDE.U32 R4, R3, -0x55555555, RZ ;  /* 0xaaaaaaab03047825 */ /* 0x002fc600078e00ff */
[----:B------:R-:W-:Y:S02]  /*27b0*/  IMNMX R0, R0, R2, PT ;  /* 0x0000000200007217 */ /* 0x000fe40003800200 */
[----:B------:R-:W-:Y:S02]  /*27c0*/  SHF.R.U32.HI R89, RZ, 0x5, R5 ;  /* 0x00000005ff597819 */ /* 0x000fe40000011605 */
[----:B------:R-:W-:-:S13]  /*27d0*/  ISETP.GT.AND P0, PT, R0, R3, PT ;  /* 0x000000030000720c */ /* 0x000fda0003f04270 */
[----:B------:R-:W-:Y:S01]  /*27e0*/  @P0 IADD3 R3, R0, 0x2f, RZ ;  /* 0x0000002f00030810 */ /* 0x000fe20007ffe0ff */
[----:B------:R-:W-:-:S04]  /*27f0*/  IMAD.MOV.U32 R0, RZ, RZ, R89 ;  /* 0x000000ffff007224 */ /* 0x000fc800078e0059 */
[----:B------:R-:W-:-:S05]  /*2800*/  @P0 IMAD.HI R3, R3, 0x2aaaaaab, RZ ;  /* 0x2aaaaaab03030827 */ /* 0x000fca00078e02ff */
[----:B------:R-:W-:-:S04]  /*2810*/  @P0 SHF.R.U32.HI R4, RZ, 0x1f, R3 ;  /* 0x0000001fff040819 */ /* 0x000fc80000011603 */
[----:B------:R-:W-:-:S04]  /*2820*/  @P0 LEA.HI.SX32 R0, R3, R4, 0x1d ;  /* 0x0000000403000211 */ /* 0x000fc800078feaff */
[----:B------:R-:W-:-:S13]  /*2830*/  ISETP.GT.AND P0, PT, R0, R89, PT ;  /* 0x000000590000720c */ /* 0x000fda0003f04270 */
[----:B------:R-:W-:Y:S05]  /*2840*/  @!P0 BRA `(.L_x_212) ;  /* 0x0000537000008947 */ /* 0x000fea0003800000 */
[----:B------:R-:W-:Y:S01]  /*2850*/  SHF.R.S32.HI R3, RZ, 0x1f, R13 ;  /* 0x0000001fff037819 */ /* 0x000fe2000001140d */
[----:B------:R-:W-:Y:S01]  /*2860*/  IMAD.MOV.U32 R132, RZ, RZ, 0x30 ;  /* 0x00000030ff847424 */ /* 0x000fe200078e00ff */
[C---:B------:R-:W-:Y:S01]  /*2870*/  IADD3 R90, P0, R247.reuse, R13, RZ ;  /* 0x0000000df75a7210 */ /* 0x040fe20007f1e0ff */
[----:B------:R-:W-:Y:S01]  /*2880*/  IMAD.MOV.U32 R142, RZ, RZ, c[0x0][0x238] ;  /* 0x00008e00ff8e7624 */ /* 0x000fe200078e00ff */
[----:B------:R-:W-:Y:S01]  /*2890*/  IADD3 R35, R0, -0x1, RZ ;  /* 0xffffffff00237810 */ /* 0x000fe20007ffe0ff */
[----:B------:R-:W-:Y:S01]  /*28a0*/  IMAD R143, R132, c[0x0][0x23c], RZ ;  /* 0x00008f00848f7a24 */ /* 0x000fe200078e02ff */
[----:B------:R-:W-:Y:S01]  /*28b0*/  LEA.HI.X.SX32 R91, R247, R3, 0x1, P0 ;  /* 0x00000003f75b7211 */ /* 0x000fe200000f0eff */
[----:B------:R-:W-:Y:S01]  /*28c0*/  IMAD.WIDE.U32 R4, R90, c[0x0][0x238], R228 ;  /* 0x00008e005a047a25 */ /* 0x000fe200078e00e4 */
[----:B------:R-:W-:Y:S02]  /*28d0*/  SEL R13, R16, RZ, !P6 ;  /* 0x000000ff100d7207 */ /* 0x000fe40007000000 */
[----:B------:R-:W-:Y:S01]  /*28e0*/  LOP3.LUT R26, R14, 0xffff, RZ, 0xc0, !PT ;  /* 0x0000ffff0e1a7812 */ /* 0x000fe200078ec0ff */
[----:B------:R-:W-:Y:S01]  /*28f0*/  IMAD R3, R91, c[0x0][0x238], RZ ;  /* 0x00008e005b037a24 */ /* 0x000fe200078e02ff */
[----:B------:R-:W-:Y:S01]  /*2900*/  SEL R14, R17, RZ, !P6 ;  /* 0x000000ff110e7207 */ /* 0x000fe20007000000 */
[----:B------:R-:W-:Y:S01]  /*2910*/  IMAD R0, R13, c[0x0][0x248], RZ ;  /* 0x000092000d007a24 */ /* 0x000fe200078e02ff */
[----:B------:R-:W-:Y:S01]  /*2920*/  ISETP.NE.U32.AND P4, PT, RZ, c[0x0][0x340], PT ;  /* 0x0000d000ff007a0c */ /* 0x000fe20003f85070 */
[----:B------:R-:W-:Y:S01]  /*2930*/  IMAD R3, R90, c[0x0][0x23c], R3 ;  /* 0x00008f005a037a24 */ /* 0x000fe200078e0203 */
[----:B------:R-:W-:Y:S01]  /*2940*/  LOP3.LUT R241, R241, 0xfffffffb, RZ, 0xc0, !PT ;  /* 0xfffffffbf1f17812 */ /* 0x000fe200078ec0ff */
[----:B------:R-:W-:Y:S01]  /*2950*/  IMAD R6, R14, c[0x0][0x24c], R0 ;  /* 0x000093000e067a24 */ /* 0x000fe200078e0200 */
[----:B------:R-:W-:Y:S01]  /*2960*/  ISETP.NE.AND.EX P4, PT, RZ, c[0x0][0x344], PT, P4 ;  /* 0x0000d100ff007a0c */ /* 0x000fe20003f85340 */
[----:B------:R-:W-:Y:S01]  /*2970*/  IMAD.IADD R5, R5, 0x1, R3 ;  /* 0x0000000105057824 */ /* 0x000fe200078e0203 */
[----:B------:R-:W-:Y:S01]  /*2980*/  ISETP.GE.AND P6, PT, R238, c[0x0][0x1d4], PT ;  /* 0x00007500ee007a0c */ /* 0x000fe20003fc6270 */
[----:B------:R-:W-:Y:S01]  /*2990*/  IMAD R3, R35, -0x30, R2 ;  /* 0xffffffd023037824 */ /* 0x000fe200078e0202 */
[----:B------:R-:W-:Y:S01]  /*29a0*/  ISETP.GE.AND P5, PT, R230, c[0x0][0x1d4], PT ;  /* 0x00007500e6007a0c */ /* 0x000fe20003fa6270 */
[----:B------:R-:W-:-:S03]  /*29b0*/  IMAD.WIDE.U32 R4, R26, c[0x0][0x240], R4 ;  /* 0x000090001a047a25 */ /* 0x000fc600078e0004 */
[----:B------:R-:W-:Y:S01]  /*29c0*/  IMNMX R3, R3, 0x30, PT ;  /* 0x0000003003037817 */ /* 0x000fe20003800200 */
[----:B------:R-:W-:-:S04]  /*29d0*/  IMAD.WIDE.U32 R136, R132, c[0x0][0x238], RZ ;  /* 0x00008e0084887a25 */ /* 0x000fc800078e00ff */
[----:B------:R-:W-:Y:S02]  /*29e0*/  IMAD.IADD R0, R3, 0x1, -R247 ;  /* 0x0000000103007824 */ /* 0x000fe400078e0af7 */
[----:B------:R-:W-:Y:S02]  /*29f0*/  IMAD R5, R26, c[0x0][0x244], R5 ;  /* 0x000091001a057a24 */ /* 0x000fe400078e0205 */
[----:B------:R-:W-:Y:S01]  /*2a00*/  IMAD.IADD R143, R137, 0x1, R143 ;  /* 0x00000001898f7824 */ /* 0x000fe200078e028f */
[----:B------:R-:W-:Y:S01]  /*2a10*/  ISETP.GE.AND P1, PT, R0, 0x1, PT ;  /* 0x000000010000780c */ /* 0x000fe20003f26270 */
[----:B------:R-:W-:Y:S01]  /*2a20*/  IMAD.WIDE.U32 R94, R14, c[0x0][0x248], R4 ;  /* 0x000092000e5e7a25 */ /* 0x000fe200078e0004 */
[----:B------:R-:W-:Y:S02]  /*2a30*/  SHF.R.S32.HI R4, RZ, 0x1f, R35 ;  /* 0x0000001fff047819 */ /* 0x000fe40000011423 */
[----:B------:R-:W-:Y:S01]  /*2a40*/  ISETP.GT.AND P0, PT, R0, 0x20, PT ;  /* 0x000000200000780c */ /* 0x000fe20003f04270 */
[----:B------:R-:W-:-:S02]  /*2a50*/  IMAD R3, R143, R35, RZ ;  /* 0x000000238f037224 */ /* 0x000fc400078e02ff */
[----:B------:R-:W-:Y:S02]  /*2a60*/  IMAD.IADD R93, R95, 0x1, R6 ;  /* 0x000000015f5d7824 */ /* 0x000fe400078e0206 */
[----:B------:R-:W-:Y:S02]  /*2a70*/  IMAD.MOV.U32 R92, RZ, RZ, R94 ;  /* 0x000000ffff5c7224 */ /* 0x000fe400078e005e */
[-C--:B------:R-:W-:Y:S02]  /*2a80*/  IMAD R3, R4, R136.reuse, R3 ;  /* 0x0000008804037224 */ /* 0x080fe400078e0203 */
[----:B------:R-:W-:-:S04]  /*2a90*/  IMAD.WIDE.U32 R4, R35, R136, R92 ;  /* 0x0000008823047225 */ /* 0x000fc800078e005c */
[----:B------:R-:W-:Y:S01]  /*2aa0*/  IMAD.IADD R0, R5, 0x1, R3 ;  /* 0x0000000105007824 */ /* 0x000fe200078e0203 */
[----:B------:R-:W-:Y:S01]  /*2ab0*/  @P1 LEA R8, P2, R4, c[0x0][0x220], 0x1 ;  /* 0x0000880004081a11 */ /* 0x000fe200078408ff */
[----:B------:R-:W-:Y:S02]  /*2ac0*/  IMAD.MOV.U32 R6, RZ, RZ, 0x5 ;  /* 0x00000005ff067424 */ /* 0x000fe400078e00ff */
[----:B------:R-:W-:Y:S01]  /*2ad0*/  IMAD.SHL.U32 R144, R142, 0x20, RZ ;  /* 0x000000208e907824 */ /* 0x000fe200078e00ff */
[----:B------:R-:W-:Y:S02]  /*2ae0*/  @P1 LEA.HI.X R9, R4, c[0x0][0x224], R0, 0x1, P2 ;  /* 0x0000890004091a11 */ /* 0x000fe400010f0c00 */
[----:B------:R-:W-:Y:S02]  /*2af0*/  ISETP.GE.AND P2, PT, R228, c[0x0][0x1d4], PT ;  /* 0x00007500e4007a0c */ /* 0x000fe40003f46270 */
[----:B------:R-:W-:Y:S02]  /*2b00*/  SHF.L.U64.HI R142, R142, R6, c[0x0][0x23c] ;  /* 0x00008f008e8e7619 */ /* 0x000fe40000010206 */
[----:B------:R-:W-:-:S05]  /*2b10*/  @P0 IADD3 R3, P3, R144, R4, RZ ;  /* 0x0000000490030210 */ /* 0x000fca0007f7e0ff */
[----:B------:R-:W-:-:S04]  /*2b20*/  @P0 IMAD.X R0, R0, 0x1, R142, P3 ;  /* 0x0000000100000824 */ /* 0x000fc800018e068e */
[----:B------:R-:W-:Y:S02]  /*2b30*/  @P2 LOP3.LUT R241, R241, 0x4, RZ, 0xfc, !PT ;  /* 0x00000004f1f12812 */ /* 0x000fe400078efcff */
[----:B------:R-:W-:Y:S02]  /*2b40*/  @P0 LEA R4, P2, R3, c[0x0][0x220], 0x1 ;  /* 0x0000880003040a11 */ /* 0x000fe400078408ff */
[----:B------:R-:W-:Y:S02]  /*2b50*/  LOP3.LUT P3, RZ, R241, 0x4, RZ, 0xc0, !PT ;  /* 0x00000004f1ff7812 */ /* 0x000fe4000786c0ff */
[----:B------:R-:W-:Y:S01]  /*2b60*/  @P0 LEA.HI.X R5, R3, c[0x0][0x224], R0, 0x1, P2 ;  /* 0x0000890003050a11 */ /* 0x000fe200010f0c00 */
[C---:B------:R-:W-:Y:S01]  /*2b70*/  @P1 IMAD.SHL.U32 R3, R248.reuse, 0x2, RZ ;  /* 0x00000002f8031824 */ /* 0x040fe200078e00ff */
[----:B------:R-:W-:Y:S01]  /*2b80*/  @P4 IADD3 R10, P2, R19, c[0x0][0x340], RZ ;  /* 0x0000d000130a4a10 */ /* 0x000fe20007f5e0ff */
[----:B------:R-:W-:Y:S01]  /*2b90*/  @P0 IMAD.SHL.U32 R0, R248, 0x2, RZ ;  /* 0x00000002f8000824 */ /* 0x000fe200078e00ff */
[----:B------:R-:W-:-:S02]  /*2ba0*/  LOP3.LUT R241, R241, 0xfffffffd, RZ, 0xc0, !PT ;  /* 0xfffffffdf1f17812 */ /* 0x000fc400078ec0ff */
[----:B------:R-:W-:Y:S02]  /*2bb0*/  @P4 IADD3.X R11, R18, c[0x0][0x344], RZ, P2, !PT ;  /* 0x0000d100120b4a10 */ /* 0x000fe400017fe4ff */
[----:B------:R-:W-:-:S03]  /*2bc0*/  @P6 LOP3.LUT R241, R241, 0x2, RZ, 0xfc, !PT ;  /* 0x00000002f1f16812 */ /* 0x000fc600078efcff */
[----:B------:R-:W2:Y:S01]  /*2bd0*/  @P4 LDG.E R6, [R10.64] ;  /* 0x000000080a064981 */ /* 0x000ea2000c1e1900 */
[----:B------:R-:W-:-:S03]  /*2be0*/  LOP3.LUT R241, R241, 0xfffffffe, RZ, 0xc0, !PT ;  /* 0xfffffffef1f17812 */ /* 0x000fc600078ec0ff */
[----:B------:R-:W-:Y:S01]  /*2bf0*/  @!PT LDS RZ, [RZ] ;  /* 0x00000000fffff984 */ /* 0x000fe20000000800 */
[----:B------:R-:W-:Y:S01]  /*2c00*/  @!PT LDS RZ, [RZ] ;  /* 0x00000000fffff984 */ /* 0x000fe20000000800 */
[----:B------:R-:W-:Y:S01]  /*2c10*/  @!PT LDS RZ, [RZ] ;  /* 0x00000000fffff984 */ /* 0x000fe20000000800 */
[----:B------:R1:W-:Y:S01]  /*2c20*/  @P1 LDGSTS.E.BYPASS.LTC128B.128 [R3+0x3c80], [R8.64], !P3 ;  /* 0x03c8000008031fae */ /* 0x0003e2000d901d48 */
[C---:B------:R-:W-:Y:S02]  /*2c30*/  IADD3 R29, R104.reuse, 0x20, RZ ;  /* 0x00000020681d7810 */ /* 0x040fe40007ffe0ff */
[----:B------:R-:W-:Y:S01]  /*2c40*/  IADD3 R30, R104, 0x10, RZ ;  /* 0x00000010681e7810 */ /* 0x000fe20007ffe0ff */
[----:B------:R1:W-:Y:S01]  /*2c50*/  @P1 LDGSTS.E.BYPASS.LTC128B.128 [R3+0x4880], [R8.64+0x40], !P6 ;  /* 0x0488004008031fae */ /* 0x0003e2000f101d48 */
[----:B------:R-:W-:-:S03]  /*2c60*/  @P5 LOP3.LUT R241, R241, 0x1, RZ, 0xfc, !PT ;  /* 0x00000001f1f15812 */ /* 0x000fc600078efcff */
[----:B------:R1:W-:Y:S04]  /*2c70*/  @P1 LDGSTS.E.BYPASS.LTC128B.128 [R3+0x5480], [R8.64+0x80], !P5 ;  /* 0x0548008008031fae */ /* 0x0003e8000e901d48 */
[----:B------:R3:W-:Y:S04]  /*2c80*/  @P0 LDGSTS.E.BYPASS.LTC128B.128 [R0+0x4480], [R4.64], !P3 ;  /* 0x0448000004000fae */ /* 0x0007e8000d901d48 */
[----:B------:R3:W-:Y:S04]  /*2c90*/  @P0 LDGSTS.E.BYPASS.LTC128B.128 [R0+0x5080], [R4.64+0x40], !P6 ;  /* 0x0508004004000fae */ /* 0x0007e8000f101d48 */
[----:B------:R3:W-:Y:S01]  /*2ca0*/  @P0 LDGSTS.E.BYPASS.LTC128B.128 [R0+0x5c80], [R4.64+0x80], !P5 ;  /* 0x05c8008004000fae */ /* 0x0007e2000e901d48 */
[----:B------:R-:W-:-:S03]  /*2cb0*/  ISETP.GE.AND P1, PT, R104, c[0x0][0x27c], PT ;  /* 0x00009f0068007a0c */ /* 0x000fc60003f26270 */
[----:B------:R-:W0:Y:S01]  /*2cc0*/  LDGDEPBAR ;  /* 0x00000000000079af */ /* 0x000e220000000000 */
[----:B------:R-:W-:Y:S01]  /*2cd0*/  WARPSYNC 0xffffffff ;  /* 0xffffffff00007948 */ /* 0x000fe20003800000 */
[----:B------:R-:W-:Y:S02]  /*2ce0*/  SHF.R.S32.HI R115, RZ, 0x1f, R114 ;  /* 0x0000001fff737819 */ /* 0x000fe40000011472 */
[----:B------:R-:W-:Y:S02]  /*2cf0*/  ISETP.GE.AND P3, PT, R29, c[0x0][0x27c], PT ;  /* 0x00009f001d007a0c */ /* 0x000fe40003f66270 */
[----:B------:R-:W-:Y:S02]  /*2d00*/  ISETP.GE.AND P2, PT, R30, c[0x0][0x27c], PT ;  /* 0x00009f001e007a0c */ /* 0x000fe40003f46270 */
[----:B-----5:R-:W-:Y:S02]  /*2d10*/  SHF.R.S32.HI R20, RZ, 0x1f, R131 ;  /* 0x0000001fff147819 */ /* 0x020fe40000011483 */
[----:B-1----:R-:W-:Y:S01]  /*2d20*/  SHF.R.S32.HI R3, RZ, 0x1f, R112 ;  /* 0x0000001fff037819 */ /* 0x002fe20000011470 */
[----:B---3--:R-:W-:-:S04]  /*2d30*/  IMAD.MOV.U32 R0, RZ, RZ, c[0x0][0x27c] ;  /* 0x00009f00ff007624 */ /* 0x008fc800078e00ff */
[----:B------:R-:W-:Y:S01]  /*2d40*/  IMAD.SHL.U32 R67, R0, 0x2, RZ ;  /* 0x0000000200437824 */ /* 0x000fe200078e00ff */
[----:B--2---:R-:W-:Y:S01]  /*2d50*/  @P4 SHF.R.S32.HI R19, RZ, 0x1f, R6 ;  /* 0x0000001fff134819 */ /* 0x004fe20000011406 */
[----:B------:R-:W-:Y:S02]  /*2d60*/  @!P4 IMAD.MOV.U32 R6, RZ, RZ, R17 ;  /* 0x000000ffff06c224 */ /* 0x000fe400078e0011 */
[----:B------:R-:W-:Y:S02]  /*2d70*/  @!P4 IMAD.MOV.U32 R19, RZ, RZ, R16 ;  /* 0x000000ffff13c224 */ /* 0x000fe400078e0010 */
[----:B------:R-:W2:Y:S04]  /*2d80*/  LDL R23, [R1+0x4] ;  /* 0x0000040001177983 */ /* 0x000ea80000100800 */
[----:B------:R-:W3:Y:S01]  /*2d90*/  LDL R27, [R1+0x8] ;  /* 0x00000800011b7983 */ /* 0x000ee20000100800 */
[----:B------:R-:W-:Y:S01]  /*2da0*/  IMAD.WIDE.U32 R4, R26, c[0x0][0x260], R228 ;  /* 0x000098001a047a25 */ /* 0x000fe200078e00e4 */
[----:B------:R-:W-:Y:S01]  /*2db0*/  MOV R146, c[0x0][0x2b8] ;  /* 0x0000ae0000927a02 */ /* 0x000fe20000000f00 */
[----:B------:R-:W-:Y:S01]  /*2dc0*/  ULDC.U8 UR5, c[0x0][0x298] ;  /* 0x0000a60000057ab9 */ /* 0x000fe20000000000 */
[----:B------:R-:W-:Y:S01]  /*2dd0*/  MOV R145, c[0x0][0x27c] ;  /* 0x00009f0000917a02 */ /* 0x000fe20000000f00 */
[----:B------:R-:W-:Y:S01]  /*2de0*/  IMAD R8, R3, c[0x0][0x280], RZ ;  /* 0x0000a00003087a24 */ /* 0x000fe200078e02ff */
[----:B------:R-:W-:Y:S01]  /*2df0*/  ISETP.NE.AND P4, PT, R146, 0x1, PT ;  /* 0x000000019200780c */ /* 0x000fe20003f85270 */
[----:B------:R-:W-:Y:S01]  /*2e00*/  IMAD R5, R26, c[0x0][0x264], R5 ;  /* 0x000099001a057a24 */ /* 0x000fe200078e0205 */
[----:B------:R-:W-:Y:S01]  /*2e10*/  ISETP.GE.AND P0, PT, R145, 0x1, PT ;  /* 0x000000019100780c */ /* 0x000fe20003f06270 */
[----:B------:R-:W-:Y:S01]  /*2e20*/  IMAD R0, R13, c[0x0][0x268], RZ ;  /* 0x00009a000d007a24 */ /* 0x000fe200078e02ff */
[----:B------:R-:W-:Y:S01]  /*2e30*/  LOP3.LUT R241, R241, 0xffffffef, RZ, 0xc0, !PT ;  /* 0xffffffeff1f17812 */ /* 0x000fe200078ec0ff */
[----:B------:R-:W-:-:S02]  /*2e40*/  IMAD R10, R3, c[0x0][0x290], RZ ;  /* 0x0000a400030a7a24 */ /* 0x000fc400078e02ff */
[C---:B------:R-:W-:Y:S01]  /*2e50*/  IMAD R3, R112.reuse, c[0x0][0x284], R8 ;  /* 0x0000a10070037a24 */ /* 0x040fe200078e0208 */
[----:B------:R-:W-:Y:S01]  /*2e60*/  LOP3.LUT R241, R241, 0xfffffff7, RZ, 0xc0, !PT ;  /* 0xfffffff7f1f17812 */ /* 0x000fe200078ec0ff */
[----:B------:R-:W-:-:S04]  /*2e70*/  IMAD.WIDE.U32 R8, R112, c[0x0][0x280], R114 ;  /* 0x0000a00070087a25 */ /* 0x000fc800078e0072 */
[----:B------:R-:W-:Y:S01]  /*2e80*/  IMAD.WIDE.U32 R84, R14, c[0x0][0x268], R4 ;  /* 0x00009a000e547a25 */ /* 0x000fe200078e0004 */
[----:B------:R-:W-:-:S03]  /*2e90*/  @P4 LOP3.LUT R241, R241, 0x8, RZ, 0xfc, !PT ;  /* 0x00000008f1f14812 */ /* 0x000fc600078efcff */
[----:B------:R-:W-:Y:S01]  /*2ea0*/  IMAD R25, R14, c[0x0][0x26c], R0 ;  /* 0x00009b000e197a24 */ /* 0x000fe200078e0200 */
[----:B------:R-:W-:Y:S01]  /*2eb0*/  SEL R0, RZ, c[0x0][0x27c], !P1 ;  /* 0x00009f00ff007a07 */ /* 0x000fe20004800000 */
[----:B------:R-:W-:Y:S01]  /*2ec0*/  IMAD.WIDE.U32 R4, R112, c[0x0][0x290], R114 ;  /* 0x0000a40070047a25 */ /* 0x000fe200078e0072 */
[----:B------:R-:W-:Y:S02]  /*2ed0*/  @P0 LOP3.LUT R241, R241, 0x10, RZ, 0xfc, !PT ;  /* 0x00000010f1f10812 */ /* 0x000fe400078efcff */
[----:B------:R-:W-:Y:S01]  /*2ee0*/  IADD3 R0, R104, R0, RZ ;  /* 0x0000000068007210 */ /* 0x000fe20007ffe0ff */
[C---:B------:R-:W-:Y:S01]  /*2ef0*/  IMAD R18, R112.reuse, c[0x0][0x294], R10 ;  /* 0x0000a50070127a24 */ /* 0x040fe200078e020a */
[----:B------:R-:W-:Y:S01]  /*2f00*/  IADD3 R83, R85, R25, RZ ;  /* 0x0000001955537210 */ /* 0x000fe20007ffe0ff */
[----:B------:R-:W-:Y:S01]  /*2f10*/  IMAD.MOV.U32 R14, RZ, RZ, R8 ;  /* 0x000000ffff0e7224 */ /* 0x000fe200078e0008 */
[----:B------:R-:W-:Y:S01]  /*2f20*/  SEL R8, RZ, c[0x0][0x27c], !P2 ;  /* 0x00009f00ff087a07 */ /* 0x000fe20005000000 */
[----:B------:R-:W-:Y:S01]  /*2f30*/  IMAD.WIDE.U32 R10, R112, c[0x0][0x280], R104 ;  /* 0x0000a000700a7a25 */ /* 0x000fe200078e0068 */
[----:B------:R-:W-:-:S02]  /*2f40*/  IADD3 R13, R5, R18, RZ ;  /* 0x00000012050d7210 */ /* 0x000fc40007ffe0ff */
[----:B------:R-:W-:Y:S01]  /*2f50*/  SEL R5, RZ, c[0x0][0x27c], !P3 ;  /* 0x00009f00ff057a07 */ /* 0x000fe20005800000 */
[----:B------:R-:W-:Y:S01]  /*2f60*/  IMAD.IADD R129, R12, 0x1, R15 ;  /* 0x000000010c817824 */ /* 0x000fe200078e020f */
[----:B------:R-:W-:Y:S01]  /*2f70*/  MOV R12, R4 ;  /* 0x00000004000c7202 */ /* 0x000fe20000000f00 */
[----:B------:R-:W-:Y:S01]  /*2f80*/  IMAD.IADD R15, R9, 0x1, R3 ;  /* 0x00000001090f7824 */ /* 0x000fe200078e0203 */
[----:B------:R-:W-:Y:S01]  /*2f90*/  SHF.R.S32.HI R4, RZ, 0x1f, R0 ;  /* 0x0000001fff047819 */ /* 0x000fe20000011400 */
[----:B------:R-:W-:Y:S02]  /*2fa0*/  IMAD.IADD R11, R3, 0x1, R11 ;  /* 0x00000001030b7824 */ /* 0x000fe400078e020b */
[----:B------:R-:W-:Y:S01]  /*2fb0*/  IMAD.IADD R3, R30, 0x1, R8 ;  /* 0x000000011e037824 */ /* 0x000fe200078e0208 */
[----:B------:R-:W-:Y:S01]  /*2fc0*/  IADD3 R8, R29, R5, RZ ;  /* 0x000000051d087210 */ /* 0x000fe20007ffe0ff */
[----:B------:R-:W-:Y:S01]  /*2fd0*/  IMAD.WIDE.U32 R16, R112, c[0x0][0x290], R104 ;  /* 0x0000a40070107a25 */ /* 0x000fe200078e0068 */
[----:B------:R-:W-:-:S02]  /*2fe0*/  LEA.HI R5, R4, R0, RZ, 0x3 ;  /* 0x0000000004057211 */ /* 0x000fc400078f18ff */
[----:B------:R-:W-:Y:S01]  /*2ff0*/  SHF.R.S32.HI R9, RZ, 0x1f, R3 ;  /* 0x0000001fff097819 */ /* 0x000fe20000011403 */
[----:B------:R-:W-:Y:S01]  /*3000*/  IMAD R140, R132, c[0x0][0x284], RZ ;  /* 0x0000a100848c7a24 */ /* 0x000fe200078e02ff */
[----:B------:R-:W-:Y:S01]  /*3010*/  LEA.HI R22, R4, R0, RZ, 0x5 ;  /* 0x0000000004167211 */ /* 0x000fe200078f28ff */
[C---:B------:R-:W-:Y:S01]  /*3020*/  IMAD R141, R132.reuse, c[0x0][0x294], RZ ;  /* 0x0000a500848d7a24 */ /* 0x040fe200078e02ff */
[----:B------:R-:W-:Y:S01]  /*3030*/  SHF.R.S32.HI R0, RZ, 0x1f, R8 ;  /* 0x0000001fff007819 */ /* 0x000fe20000011408 */
[----:B------:R-:W-:Y:S01]  /*3040*/  IMAD.WIDE.U32 R134, R132, c[0x0][0x280], RZ ;  /* 0x0000a00084867a25 */ /* 0x000fe200078e00ff */
[CC--:B------:R-:W-:Y:S02]  /*3050*/  LEA.HI R4, R9.reuse, R3.reuse, RZ, 0x3 ;  /* 0x0000000309047211 */ /* 0x0c0fe400078f18ff */
[----:B------:R-:W-:Y:S01]  /*3060*/  LEA.HI R21, R9, R3, RZ, 0x5 ;  /* 0x0000000309157211 */ /* 0x000fe200078f28ff */
[----:B------:R-:W-:Y:S01]  /*3070*/  IMAD.IADD R9, R18, 0x1, R17 ;  /* 0x0000000112097824 */ /* 0x000fe200078e0211 */
[-C--:B------:R-:W-:Y:S01]  /*3080*/  LEA.HI R3, R0, R8.reuse, RZ, 0x3 ;  /* 0x0000000800037211 */ /* 0x080fe200078f18ff */
[----:B------:R-:W-:Y:S01]  /*3090*/  IMAD.WIDE.U32 R110, R6, c[0x0][0x2b0], RZ ;  /* 0x0000ac00066e7a25 */ /* 0x000fe200078e00ff */
[----:B------:R-:W-:-:S02]  /*30a0*/  LEA.HI R0, R0, R8, RZ, 0x5 ;  /* 0x0000000800007211 */ /* 0x000fc400078f28ff */
[----:B------:R-:W-:Y:S01]  /*30b0*/  SHF.R.S32.HI R22, RZ, 0x5, R22 ;  /* 0x00000005ff167819 */ /* 0x000fe20000011416 */
[----:B------:R-:W-:Y:S01]  /*30c0*/  IMAD.WIDE.U32 R132, R132, c[0x0][0x290], RZ ;  /* 0x0000a40084847a25 */ /* 0x000fe200078e00ff */
[----:B------:R-:W-:Y:S02]  /*30d0*/  SHF.R.S32.HI R18, RZ, 0x5, R21 ;  /* 0x00000005ff127819 */ /* 0x000fe40000011415 */
[----:B------:R-:W-:Y:S01]  /*30e0*/  SHF.R.S32.HI R0, RZ, 0x5, R0 ;  /* 0x00000005ff007819 */ /* 0x000fe20000011400 */
[--C-:B------:R-:W-:Y:S01]  /*30f0*/  IMAD R24, R22, 0x600, R7.reuse ;  /* 0x0000060016187824 */ /* 0x100fe200078e0207 */
[----:B------:R-:W-:Y:S01]  /*3100*/  LOP3.LUT R88, R5, 0xfffffff8, RZ, 0xc0, !PT ;  /* 0xfffffff805587812 */ /* 0x000fe200078ec0ff */
[----:B------:R-:W-:Y:S01]  /*3110*/  IMAD R21, R18, 0x600, R7 ;  /* 0x0000060012157824 */ /* 0x000fe200078e0207 */
[----:B------:R-:W-:Y:S01]  /*3120*/  LOP3.LUT R87, R4, 0xfffffff8, RZ, 0xc0, !PT ;  /* 0xfffffff804577812 */ /* 0x000fe200078ec0ff */
[----:B------:R-:W-:Y:S01]  /*3130*/  IMAD.WIDE.U32 R98, R131, c[0x0][0x280], R10 ;  /* 0x0000a00083627a25 */ /* 0x000fe200078e000a */
[----:B------:R-:W-:-:S02]  /*3140*/  LOP3.LUT R86, R3, 0xfffffff8, RZ, 0xc0, !PT ;  /* 0xfffffff803567812 */ /* 0x000fc400078ec0ff */
[----:B------:R-:W-:Y:S01]  /*3150*/  IADD3 R141, R133, R141, RZ ;  /* 0x0000008d858d7210 */ /* 0x000fe20007ffe0ff */
[C---:B------:R-:W-:Y:S01]  /*3160*/  IMAD.WIDE.U32 R108, R26.reuse, c[0x0][0x1e8], RZ ;  /* 0x00007a001a6c7a25 */ /* 0x040fe200078e00ff */
[----:B------:R-:W-:Y:S02]  /*3170*/  SHF.R.S32.HI R65, RZ, 0x3, R5 ;  /* 0x00000003ff417819 */ /* 0x000fe40000011405 */
[----:B------:R-:W-:Y:S01]  /*3180*/  SHF.R.S32.HI R64, RZ, 0x3, R4 ;  /* 0x00000003ff407819 */ /* 0x000fe20000011404 */
[----:B------:R-:W-:Y:S01]  /*3190*/  IMAD.WIDE.U32 R106, R26, c[0x0][0x210], RZ ;  /* 0x000084001a6a7a25 */ /* 0x000fe200078e00ff */
[----:B------:R-:W-:Y:S02]  /*31a0*/  SHF.R.S32.HI R63, RZ, 0x3, R3 ;  /* 0x00000003ff3f7819 */ /* 0x000fe40000011403 */
[----:B------:R-:W-:Y:S01]  /*31b0*/  SHF.R.S32.HI R122, RZ, 0x1f, R88 ;  /* 0x0000001fff7a7819 */ /* 0x000fe20000011458 */
[----:B------:R-:W-:Y:S01]  /*31c0*/  IMAD.WIDE.U32 R102, R131, c[0x0][0x280], R14 ;  /* 0x0000a00083667a25 */ /* 0x000fe200078e000e */
[----:B------:R-:W-:-:S02]  /*31d0*/  SHF.R.S32.HI R121, RZ, 0x1f, R87 ;  /* 0x0000001fff797819 */ /* 0x000fc40000011457 */
[----:B------:R-:W-:Y:S01]  /*31e0*/  SHF.R.S32.HI R120, RZ, 0x1f, R86 ;  /* 0x0000001fff787819 */ /* 0x000fe20000011456 */
[----:B------:R-:W-:-:S04]  /*31f0*/  IMAD.WIDE.U32 R100, R131, c[0x0][0x290], R12 ;  /* 0x0000a40083647a25 */ /* 0x000fc800078e000c */
[----:B------:R-:W-:Y:S02]  /*3200*/  IMAD.IADD R140, R135, 0x1, R140 ;  /* 0x00000001878c7824 */ /* 0x000fe400078e028c */
[C---:B------:R-:W-:Y:S02]  /*3210*/  IMAD R128, R26.reuse, c[0x0][0x1ec], R109 ;  /* 0x00007b001a807a24 */ /* 0x040fe400078e026d */
[----:B------:R-:W-:Y:S01]  /*3220*/  IMAD R127, R26, c[0x0][0x214], R107 ;  /* 0x000085001a7f7a24 */ /* 0x000fe200078e026b */
[C---:B--2---:R-:W-:Y:S02]  /*3230*/  LOP3.LUT R17, R23.reuse, 0x18, R5, 0xf8, !PT ;  /* 0x0000001817117812 */ /* 0x044fe400078ef805 */
[C---:B------:R-:W-:Y:S02]  /*3240*/  LOP3.LUT R8, R23.reuse, 0x18, R4, 0xf8, !PT ;  /* 0x0000001817087812 */ /* 0x040fe400078ef804 */
[----:B------:R-:W-:Y:S02]  /*3250*/  LOP3.LUT R23, R23, 0x18, R3, 0xf8, !PT ;  /* 0x0000001817177812 */ /* 0x000fe400078ef803 */
[-C--:B---3--:R-:W-:Y:S01]  /*3260*/  LOP3.LUT R22, R17, R27.reuse, RZ, 0x3c, !PT ;  /* 0x0000001b11167212 */ /* 0x088fe200078e3cff */
[----:B------:R-:W-:Y:S01]  /*3270*/  IMAD R17, R0, 0x600, R7 ;  /* 0x0000060000117824 */ /* 0x000fe200078e0207 */
[----:B------:R-:W-:-:S02]  /*3280*/  LOP3.LUT R18, R8, R27, RZ, 0x3c, !PT ;  /* 0x0000001b08127212 */ /* 0x000fc400078e3cff */
[----:B------:R-:W-:Y:S01]  /*3290*/  LOP3.LUT R0, R23, R27, RZ, 0x3c, !PT ;  /* 0x0000001b17007212 */ /* 0x000fe200078e3cff */
[----:B------:R-:W-:Y:S01]  /*32a0*/  IMAD.IADD R23, R24, 0x1, R22 ;  /* 0x0000000118177824 */ /* 0x000fe200078e0216 */
[----:B------:R-:W-:Y:S01]  /*32b0*/  IADD3 R22, R21, R18, RZ ;  /* 0x0000001215167210 */ /* 0x000fe20007ffe0ff */
[----:B------:R-:W-:Y:S01]  /*32c0*/  IMAD R18, R20, c[0x0][0x290], RZ ;  /* 0x0000a40014127a24 */ /* 0x000fe200078e02ff */
[----:B------:R-:W-:Y:S01]  /*32d0*/  MOV R8, R16 ;  /* 0x0000001000087202 */ /* 0x000fe20000000f00 */
[----:B------:R-:W-:Y:S01]  /*32e0*/  IMAD.IADD R21, R17, 0x1, R0 ;  /* 0x0000000111157824 */ /* 0x000fe200078e0200 */
[----:B------:R-:W-:Y:S01]  /*32f0*/  SHF.L.U32 R117, R22, 0x1, RZ ;  /* 0x0000000116757819 */ /* 0x000fe200000006ff */
[----:B------:R-:W-:Y:S02]  /*3300*/  IMAD R0, R19, c[0x0][0x2b0], RZ ;  /* 0x0000ac0013007a24 */ /* 0x000fe400078e02ff */
[----:B------:R-:W-:Y:S02]  /*3310*/  IMAD R16, R20, c[0x0][0x280], RZ ;  /* 0x0000a00014107a24 */ /* 0x000fe400078e02ff */
[----:B------:R-:W-:Y:S01]  /*3320*/  IMAD R17, R6, c[0x0][0x2b4], R0 ;  /* 0x0000ad0006117a24 */ /* 0x000fe200078e0200 */
[----:B------:R-:W-:Y:S01]  /*3330*/  LEA R0, R168, R112, 0x6 ;  /* 0x00000070a8007211 */ /* 0x000fe200078e30ff */
[----:B------:R-:W-:-:S02]  /*3340*/  IMAD R16, R131, c[0x0][0x284], R16 ;  /* 0x0000a10083107a24 */ /* 0x000fc400078e0210 */
[C---:B------:R-:W-:Y:S02]  /*3350*/  IMAD R6, R131.reuse, c[0x0][0x294], R18 ;  /* 0x0000a50083067a24 */ /* 0x040fe400078e0212 */
[----:B------:R-:W-:Y:S01]  /*3360*/  IMAD.WIDE.U32 R96, R131, c[0x0][0x290], R8 ;  /* 0x0000a40083607a25 */ /* 0x000fe200078e0008 */
[----:B------:R-:W-:-:S03]  /*3370*/  IADD3 R123, R16, R99, RZ ;  /* 0x00000063107b7210 */ /* 0x000fc60007ffe0ff */
[----:B------:R-:W-:Y:S01]  /*3380*/  IMAD.IADD R126, R111, 0x1, R17 ;  /* 0x000000016f7e7824 */ /* 0x000fe200078e0211 */
[----:B------:R-:W-:Y:S01]  /*3390*/  IADD3 R119, R6, R97, RZ ;  /* 0x0000006106777210 */ /* 0x000fe20007ffe0ff */
[----:B------:R-:W-:Y:S02]  /*33a0*/  IMAD.IADD R125, R103, 0x1, R16 ;  /* 0x00000001677d7824 */ /* 0x000fe400078e0210 */
[----:B------:R-:W-:Y:S02]  /*33b0*/  IMAD.IADD R124, R101, 0x1, R6 ;  /* 0x00000001657c7824 */ /* 0x000fe400078e0206 */
[----:B------:R-:W-:Y:S02]  /*33c0*/  IMAD.SHL.U32 R118, R23, 0x2, RZ ;  /* 0x0000000217767824 */ /* 0x000fe400078e00ff */
[----:B------:R-:W-:Y:S01]  /*33d0*/  IMAD.SHL.U32 R116, R21, 0x2, RZ ;  /* 0x0000000215747824 */ /* 0x000fe200078e00ff */
[----:B------:R-:W-:Y:S06]  /*33e0*/  BAR.SYNC.DEFER_BLOCKING 0x0 ;  /* 0x0000000000007b1d */ /* 0x000fec0000010000 */
.L_x_239:
[----:B-1----:R-:W-:Y:S01]  /*33f0*/  IMAD R3, R35, 0x30, R0 ;  /* 0x0000003023037824 */ /* 0x002fe200078e0200 */
[----:B------:R-:W-:Y:S01]  /*3400*/  ISETP.NE.AND P4, PT, R146, 0x1, PT ;  /* 0x000000019200780c */ /* 0x000fe20003f85270 */
[----:B------:R-:W-:Y:S01]  /*3410*/  IMAD.MOV.U32 R79, RZ, RZ, RZ ;  /* 0x000000ffff4f7224 */ /* 0x000fe200078e00ff */
[----:B------:R-:W-:Y:S04]  /*3420*/  DEPBAR.LE SB0, 0x0 ;  /* 0x000080000000791a */ /* 0x000fe80000000000 */
[----:B--2---:R-:W-:Y:S01]  /*3430*/  IMAD.IADD R4, R129, 0x1, R3 ;  /* 0x0000000181047824 */ /* 0x004fe200078e0203 */
[----:B------:R-:W-:Y:S01]  /*3440*/  ISETP.GE.AND P0, PT, R3, R2, PT ;  /* 0x000000020300720c */ /* 0x000fe20003f06270 */
[----:B------:R-:W-:Y:S01]  /*3450*/  WARPSYNC 0xffffffff ;  /* 0xffffffff00007948 */ /* 0x000fe20003800000 */
[----:B------:R-:W-:Y:S01]  /*3460*/  ISETP.GE.AND P5, PT, R145, 0x1, PT ;  /* 0x000000019100780c */ /* 0x000fe20003fa6270 */
[--C-:B------:R-:W-:Y:S01]  /*3470*/  IMAD.MOV.U32 R3, RZ, RZ, R4.reuse ;  /* 0x000000ffff037224 */ /* 0x100fe200078e0004 */
[----:B------:R-:W-:Y:S01]  /*3480*/  ISETP.GT.OR P0, PT, R0, 0x2f, P0 ;  /* 0x0000002f0000780c */ /* 0x000fe20000704670 */
[----:B------:R-:W-:Y:S01]  /*3490*/  BSSY B1, `(.L_x_213) ;  /* 0x00003e0000017945 */ /* 0x000fe20003800000 */
[----:B---3--:R-:W-:Y:S05]  /*34a0*/  @P4 IMAD.HI.U32 R5, R4, c[0x0][0x2bc], RZ ;  /* 0x0000af0004054a27 */ /* 0x008fea00078e00ff */
[----:B------:R-:W-:Y:S06]  /*34b0*/  @P4 SHF.R.U32.HI R3, RZ, c[0x0][0x2c0], R5 ;  /* 0x0000b000ff034a19 */ /* 0x000fec0000011605 */
[C---:B------:R-:W-:Y:S04]  /*34c0*/  @!P0 IADD3 R5, P4, R3.reuse, R110, RZ ;  /* 0x0000006e03058210 */ /* 0x040fe80007f9e0ff */
[----:B------:R-:W-:Y:S01]  /*34d0*/  @!P0 LEA.HI.X.SX32 R6, R3, R126, 0x1, P4 ;  /* 0x0000007e03068211 */ /* 0x000fe200020f0eff */
[----:B------:R-:W-:Y:S01]  /*34e0*/  IMAD.MOV R3, RZ, RZ, -R3 ;  /* 0x000000ffff037224 */ /* 0x000fe200078e0a03 */
[----:B------:R-:W-:Y:S03]  /*34f0*/  @!P0 LEA R8, P4, R5, c[0x0][0x2a0], 0x2 ;  /* 0x0000a80005088a11 */ /* 0x000fe600078810ff */
[----:B------:R-:W-:Y:S01]  /*3500*/  IMAD R80, R3, c[0x0][0x2b8], R4 ;  /* 0x0000ae0003507a24 */ /* 0x000fe200078e0204 */
[----:B------:R-:W-:Y:S03]  /*3510*/  @!P0 LEA.HI.X R9, R5, c[0x0][0x2a4], R6, 0x2, P4 ;  /* 0x0000a90005098a11 */ /* 0x000fe600020f1406 */
[C---:B------:R-:W-:Y:S01]  /*3520*/  IMAD.WIDE.U32 R4, R80.reuse, c[0x0][0x1e0], RZ ;  /* 0x0000780050047a25 */ /* 0x040fe200078e00ff */
[----:B------:R-:W-:Y:S01]  /*3530*/  SHF.R.S32.HI R81, RZ, 0x1f, R80 ;  /* 0x0000001fff517819 */ /* 0x000fe20000011450 */
[----:B------:R-:W2:Y:S04]  /*3540*/  @!P0 LDG.E R79, [R8.64] ;  /* 0x00000008084f8981 */ /* 0x000ea8000c1e1900 */
[----:B------:R-:W-:Y:S01]  /*3550*/  IMAD R3, R81, c[0x0][0x1e0], RZ ;  /* 0x0000780051037a24 */ /* 0x000fe200078e02ff */
[----:B------:R-:W-:Y:S03]  /*3560*/  BAR.SYNC.DEFER_BLOCKING 0x0 ;  /* 0x0000000000007b1d */ /* 0x000fe60000010000 */
[----:B------:R-:W-:Y:S04]  /*3570*/  IMAD R3, R80, c[0x0][0x1e4], R3 ;  /* 0x0000790050037a24 */ /* 0x000fe800078e0203 */
        /* <DEDUP_REMOVED lines=8> */
[----:B------:R-:W-:Y:S01]  /*3600*/  LEA.HI.X R28, R3, c[0x0][0x1cc], R4, 0x1, P0 ;  /* 0x00007300031c7a11 */ /* 0x000fe200000f0c04 */
[----:B----4-:R-:W-:-:S05]  /*3610*/  @!P5 BRA `(.L_x_214) ;  /* 0x000039d00000d947 */ /* 0x010fca0003800000 */
[-C--:B------:R-:W-:Y:S01]  /*3620*/  IMAD R6, R140, R35.reuse, RZ ;  /* 0x000000238c067224 */ /* 0x080fe200078e02ff */
[----:B------:R-:W-:Y:S01]  /*3630*/  ISETP.NE.AND P0, PT, RZ, UR5, PT ;  /* 0x00000005ff007c0c */ /* 0x000fe2000bf05270 */
[-C--:B------:R-:W-:Y:S01]  /*3640*/  IMAD R5, R141, R35.reuse, RZ ;  /* 0x000000238d057224 */ /* 0x080fe200078e02ff */
[----:B------:R-:W-:Y:S01]  /*3650*/  SHF.R.S32.HI R4, RZ, 0x1f, R35 ;  /* 0x0000001fff047819 */ /* 0x000fe20000011423 */
[----:B------:R-:W-:Y:S02]  /*3660*/  IMAD R3, R35, -0x30, R2 ;  /* 0xffffffd023037824 */ /* 0x000fe400078e0202 */
[-C--:B------:R-:W-:Y:S03]  /*3670*/  IMAD.WIDE.U32 R22, R134, R35.reuse, RZ ;  /* 0x0000002386167225 */ /* 0x080fe600078e00ff */
[----:B------:R-:W-:Y:S01]  /*3680*/  IMNMX R78, R3, 0x30, PT ;  /* 0x00000030034e7817 */ /* 0x000fe20003800200 */
[C---:B------:R-:W-:Y:S02]  /*3690*/  IMAD R6, R4.reuse, R134, R6 ;  /* 0x0000008604067224 */ /* 0x040fe400078e0206 */
[----:B------:R-:W-:Y:S02]  /*36a0*/  IMAD R5, R4, R132, R5 ;  /* 0x0000008404057224 */ /* 0x000fe400078e0205 */
[----:B------:R-:W-:Y:S01]  /*36b0*/  IMAD.WIDE.U32 R50, R132, R35, RZ ;  /* 0x0000002384327225 */ /* 0x000fe200078e00ff */
[----:B------:R-:W-:Y:S04]  /*36c0*/  IADD3 R6, R23, R6, RZ ;  /* 0x0000000617067210 */ /* 0x000fe80007ffe0ff */
[----:B------:R-:W-:Y:S01]  /*36d0*/  IADD3 R34, R51, R5, RZ ;  /* 0x0000000533227210 */ /* 0x000fe20007ffe0ff */
[----:B------:R-:W-:-:S05]  /*36e0*/  @!P0 BRA `(.L_x_215) ;  /* 0x00001c8000008947 */ /* 0x000fca0003800000 */
[----:B------:R-:W-:Y:S01]  /*36f0*/  ISETP.GE.AND P4, PT, R112, R78, PT ;  /* 0x0000004e7000720c */ /* 0x000fe20003f86270 */
[----:B------:R-:W-:Y:S01]  /*3700*/  BSSY B0, `(.L_x_216) ;  /* 0x000003a000007945 */ /* 0x000fe20003800000 */
        /* <DEDUP_REMOVED lines=12> */
[----:B------:R-:W-:-:S05]  /*37d0*/  @P4 BRA `(.L_x_217) ;  /* 0x000002c000004947 */ /* 0x000fca0003800000 */
[----:B------:R-:W-:Y:S01]  /*37e0*/  IADD3 R3, P0, R102, R22, RZ ;  /* 0x0000001666037210 */ /* 0x000fe20007f1e0ff */
[----:B------:R-:W-:Y:S01]  /*37f0*/  CS2R R32, SRZ ;  /* 0x0000000000207805 */ /* 0x000fe2000001ff00 */
[----:B------:R-:W-:Y:S01]  /*3800*/  CS2R R40, SRZ ;  /* 0x0000000000287805 */ /* 0x000fe2000001ff00 */
[----:B------:R-:W-:Y:S01]  /*3810*/  CS2R R8, SRZ ;  /* 0x0000000000087805 */ /* 0x000fe2000001ff00 */
[----:B------:R-:W-:Y:S01]  /*3820*/  CS2R R42, SRZ ;  /* 0x00000000002a7805 */ /* 0x000fe2000001ff00 */
[----:B------:R-:W-:Y:S01]  /*3830*/  IMAD.X R5, R6, 0x1, R125, P0 ;  /* 0x0000000106057824 */ /* 0x000fe200000e067d */
[----:B------:R-:W-:Y:S01]  /*3840*/  IADD3 R4, P0, R100, R50, RZ ;  /* 0x0000003264047210 */ /* 0x000fe20007f1e0ff */
[----:B------:R-:W-:Y:S01]  /*3850*/  CS2R R16, SRZ ;  /* 0x0000000000107805 */ /* 0x000fe2000001ff00 */
[----:B------:R-:W-:Y:S01]  /*3860*/  CS2R R44, SRZ ;  /* 0x00000000002c7805 */ /* 0x000fe2000001ff00 */
[----:B------:R-:W-:Y:S01]  /*3870*/  CS2R R18, SRZ ;  /* 0x0000000000127805 */ /* 0x000fe2000001ff00 */
[----:B------:R-:W-:Y:S01]  /*3880*/  CS2R R46, SRZ ;  /* 0x00000000002e7805 */ /* 0x000fe2000001ff00 */
[----:B------:R-:W-:Y:S01]  /*3890*/  IMAD.X R6, R34, 0x1, R124, P0 ;  /* 0x0000000122067824 */ /* 0x000fe200000e067c */
[C---:B------:R-:W-:Y:S01]  /*38a0*/  LEA R12, P0, R3.reuse, c[0x0][0x270], 0x1 ;  /* 0x00009c00030c7a11 */ /* 0x040fe200078008ff */
[----:B------:R-:W-:Y:S01]  /*38b0*/  CS2R R20, SRZ ;  /* 0x0000000000147805 */ /* 0x000fe2000001ff00 */
[----:B------:R-:W-:Y:S01]  /*38c0*/  CS2R R48, SRZ ;  /* 0x0000000000307805 */ /* 0x000fe2000001ff00 */
[----:B------:R-:W-:Y:S01]  /*38d0*/  CS2R R24, SRZ ;  /* 0x0000000000187805 */ /* 0x000fe2000001ff00 */
[----:B------:R-:W-:Y:S02]  /*38e0*/  LEA.HI.X R13, R3, c[0x0][0x274], R5, 0x1, P0 ;  /* 0x00009d00030d7a11 */ /* 0x000fe400000f0c05 */
[C---:B------:R-:W-:Y:S04]  /*38f0*/  LEA R10, P0, R4.reuse, c[0x0][0x288], 0x1 ;  /* 0x0000a200040a7a11 */ /* 0x040fe800078008ff */
[----:B------:R-:W-:Y:S02]  /*3900*/  LEA.HI.X R11, R4, c[0x0][0x28c], R6, 0x1, P0 ;  /* 0x0000a300040b7a11 */ /* 0x000fe400000f0c06 */
[----:B------:R-:W-:Y:S01]  /*3910*/  ISETP.GE.AND P0, PT, R114, c[0x0][0x27c], PT ;  /* 0x00009f0072007a0c */ /* 0x000fe20003f06270 */
[----:B------:R-:W-:Y:S11]  /*3920*/  CS2R R4, SRZ ;  /* 0x0000000000047805 */ /* 0x000ff6000001ff00 */
[----:B------:R-:W-:Y:S01]  /*3930*/  @!UPT UIADD3 URZ, URZ, URZ, URZ ;  /* 0x0000003f3f3ff290 */ /* 0x000fe2000fffe03f */
[----:B------:R1:W5:Y:S04]  /*3940*/  @!P0 LDG.E.64 R32, [R12.64] ;  /* 0x000000080c208981 */ /* 0x000368000c1e1b00 */
[----:B------:R1:W5:Y:S01]  /*3950*/  @!P0 LDG.E.64 R4, [R10.64] ;  /* 0x000000080a048981 */ /* 0x000362000c1e1b00 */
[----:B------:R-:W-:Y:S11]  /*3960*/  ISETP.GE.AND P0, PT, R167, c[0x0][0x27c], PT ;  /* 0x00009f00a7007a0c */ /* 0x000ff60003f06270 */
[----:B------:R-:W-:Y:S02]  /*3970*/  @!UPT UIADD3 URZ, URZ, URZ, URZ ;  /* 0x0000003f3f3ff290 */ /* 0x000fe4000fffe03f */
[----:B------:R1:W5:Y:S04]  /*3980*/  @!P0 LDG.E.64 R40, [R12.64+0x10] ;  /* 0x000010080c288981 */ /* 0x000368000c1e1b00 */
[----:B------:R1:W5:Y:S01]  /*3990*/  @!P0 LDG.E.64 R8, [R10.64+0x10] ;  /* 0x000010080a088981 */ /* 0x000362000c1e1b00 */
        /* <DEDUP_REMOVED lines=15> */
[----:B------:R1:W5:Y:S02]  /*3a90*/  @!P0 LDG.E.64 R24, [R10.64+0x50] ;  /* 0x000050080a188981 */ /* 0x000364000c1e1b00 */
.L_x_217:
[----:B------:R-:W-:Y:S05]  /*3aa0*/  BSYNC B0 ;  /* 0x0000000000007941 */ /* 0x000fea0003800000 */
.L_x_216:
[----:B------:R2:W3:Y:S04]  /*3ab0*/  SHFL.IDX PT, R55, R28, RZ, 0x1e1f ;  /* 0x001e1fff1c377589 */ /* 0x0004e800000e0000 */
[----:B------:R2:W4:Y:S01]  /*3ac0*/  SHFL.IDX PT, R54, R31, RZ, 0x1e1f ;  /* 0x001e1fff1f367589 */ /* 0x00052200000e0000 */
[----:B------:R-:W-:-:S05]  /*3ad0*/  @P4 BRA `(.L_x_218) ;  /* 0x000037b000004947 */ /* 0x000fca0003800000 */
[----:B-----5:R-:W-:Y:S01]  /*3ae0*/  MOV R3, R47 ;  /* 0x0000002f00037202 */ /* 0x020fe20000000f00 */
[----:B-1----:R-:W-:Y:S01]  /*3af0*/  IMAD.MOV.U32 R11, RZ, RZ, R48 ;  /* 0x000000ffff0b7224 */ /* 0x002fe200078e0030 */
[----:B------:R-:W-:Y:S01]  /*3b00*/  ISETP.GE.AND P0, PT, R104, c[0x0][0x1d4], PT ;  /* 0x0000750068007a0c */ /* 0x000fe20003f06270 */
[----:B------:R-:W-:Y:S01]  /*3b10*/  IMAD.MOV.U32 R10, RZ, RZ, R49 ;  /* 0x000000ffff0a7224 */ /* 0x000fe200078e0031 */
[----:B------:R-:W-:Y:S01]  /*3b20*/  BSSY B0, `(.L_x_219) ;  /* 0x0000056000007945 */ /* 0x000fe20003800000 */
[----:B------:R-:W-:Y:S03]  /*3b30*/  IMAD.MOV.U32 R6, RZ, RZ, R46 ;  /* 0x000000ffff067224 */ /* 0x000fe600078e002e */
[----:B------:R-:W-:Y:S01]  /*3b40*/  PRMT R53, R11, 0x5410, R10 ;  /* 0x000054100b357816 */ /* 0x000fe2000000000a */
[----:B------:R-:W-:Y:S01]  /*3b50*/  IMAD.MOV.U32 R11, RZ, RZ, R44 ;  /* 0x000000ffff0b7224 */ /* 0x000fe200078e002c */
[----:B------:R-:W-:Y:S01]  /*3b60*/  PRMT R52, R6, 0x5410, R3 ;  /* 0x0000541006347816 */ /* 0x000fe20000000003 */
[----:B------:R-:W-:Y:S01]  /*3b70*/  IMAD.MOV.U32 R10, RZ, RZ, R45 ;  /* 0x000000ffff0a7224 */ /* 0x000fe200078e002d */
[----:B------:R-:W-:Y:S01]  /*3b80*/  MOV R6, R42 ;  /* 0x0000002a00067202 */ /* 0x000fe20000000f00 */
        /* <DEDUP_REMOVED lines=9> */
[----:B--2---:R-:W-:Y:S01]  /*3c20*/  PRMT R31, R6, 0x5410, R3 ;  /* 0x00005410061f7816 */ /* 0x004fe20000000003 */
[----:B------:R-:W-:Y:S01]  /*3c30*/  IMAD.MOV.U32 R6, RZ, RZ, R18 ;  /* 0x000000ffff067224 */ /* 0x000fe200078e0012 */
[----:B------:R-:W-:Y:S02]  /*3c40*/  MOV R11, R20 ;  /* 0x00000014000b7202 */ /* 0x000fe40000000f00 */
[----:B------:R-:W-:Y:S02]  /*3c50*/  MOV R3, R19 ;  /* 0x0000001300037202 */ /* 0x000fe40000000f00 */
[----:B------:R-:W-:Y:S01]  /*3c60*/  PRMT R28, R11, 0x5410, R10 ;  /* 0x000054100b1c7816 */ /* 0x000fe2000000000a */
[----:B------:R-:W-:Y:S01]  /*3c70*/  IMAD.MOV.U32 R11, RZ, RZ, R16 ;  /* 0x000000ffff0b7224 */ /* 0x000fe200078e0010 */
[----:B------:R-:W-:Y:S01]  /*3c80*/  PRMT R27, R6, 0x5410, R3 ;  /* 0x00005410061b7816 */ /* 0x000fe20000000003 */
[----:B------:R-:W-:Y:S01]  /*3c90*/  IMAD.MOV.U32 R10, RZ, RZ, R17 ;  /* 0x000000ffff0a7224 */ /* 0x000fe200078e0011 */
[----:B------:R-:W-:Y:S01]  /*3ca0*/  MOV R6, R8 ;  /* 0x0000000800067202 */ /* 0x000fe20000000f00 */
[----:B------:R-:W-:Y:S03]  /*3cb0*/  IMAD.MOV.U32 R3, RZ, RZ, R9 ;  /* 0x000000ffff037224 */ /* 0x000fe600078e0009 */
[----:B------:R-:W-:Y:S02]  /*3cc0*/  PRMT R26, R11, 0x5410, R10 ;  /* 0x000054100b1a7816 */ /* 0x000fe4000000000a */
[----:B------:R-:W-:Y:S01]  /*3cd0*/  PRMT R23, R6, 0x5410, R3 ;  /* 0x0000541006177816 */ /* 0x000fe20000000003 */
[----:B------:R-:W-:-:S05]  /*3ce0*/  @P0 BRA `(.L_x_220) ;  /* 0x0000039000000947 */ /* 0x000fca0003800000 */
[C---:B----4-:R-:W-:Y:S01]  /*3cf0*/  LEA R56, P0, R104.reuse, R54, 0x1 ;  /* 0x0000003668387211 */ /* 0x050fe200078008ff */
[----:B------:R-:W1:Y:S01]  /*3d00*/  LDS.128 R12, [R242+0x2400] ;  /* 0x00240000f20c7984 */ /* 0x000e620000000c00 */
[----:B------:R-:W-:Y:S01]  /*3d10*/  MOV R6, R4 ;  /* 0x0000000400067202 */ /* 0x000fe20000000f00 */
[----:B------:R-:W-:Y:S01]  /*3d20*/  IMAD.MOV.U32 R34, RZ, RZ, R32 ;  /* 0x000000ffff227224 */ /* 0x000fe200078e0020 */
[----:B---3--:R-:W-:Y:S02]  /*3d30*/  LEA.HI.X R57, R104, R55, R105, 0x1, P0 ;  /* 0x0000003768397211 */ /* 0x008fe400000f0c69 */
[----:B------:R-:W-:Y:S02]  /*3d40*/  ISETP.GE.AND P0, PT, R114, c[0x0][0x27c], PT ;  /* 0x00009f0072007a0c */ /* 0x000fe40003f06270 */
[----:B------:R-:W-:Y:S02]  /*3d50*/  MOV R22, R5 ;  /* 0x0000000500167202 */ /* 0x000fe40000000f00 */
[----:B------:R-:W-:Y:S09]  /*3d60*/  MOV R37, R33 ;  /* 0x0000002100257202 */ /* 0x000ff20000000f00 */
[--C-:B------:R-:W-:Y:S01]  /*3d70*/  @!P0 SHF.R.U64 R10, R4, 0x10, R5.reuse ;  /* 0x00000010040a8819 */ /* 0x100fe20000001205 */
[----:B------:R-:W-:Y:S01]  /*3d80*/  @!P0 HADD2.F32 R6, -RZ, R6.H0_H0 ;  /* 0x20000006ff068230 */ /* 0x000fe20000004100 */
[----:B------:R-:W-:Y:S01]  /*3d90*/  @!P0 SHF.R.U32.HI R11, RZ, 0x10, R5 ;  /* 0x00000010ff0b8819 */ /* 0x000fe20000011605 */
[----:B------:R-:W-:Y:S01]  /*3da0*/  @!P0 HADD2.F32 R22, -RZ, R22.H0_H0 ;  /* 0x20000016ff168230 */ /* 0x000fe20000004100 */
[--C-:B------:R-:W-:Y:S01]  /*3db0*/  @!P0 SHF.R.U64 R36, R32, 0x10, R33.reuse ;  /* 0x0000001020248819 */ /* 0x100fe20000001221 */
[----:B------:R-:W-:Y:S01]  /*3dc0*/  @!P0 HADD2.F32 R10, -RZ, R10.H0_H0 ;  /* 0x2000000aff0a8230 */ /* 0x000fe20000004100 */
[----:B------:R-:W-:Y:S01]  /*3dd0*/  @!P0 SHF.R.U32.HI R38, RZ, 0x10, R33 ;  /* 0x00000010ff268819 */ /* 0x000fe20000011621 */
[----:B------:R-:W-:Y:S02]  /*3de0*/  @!P0 HADD2.F32 R33, -RZ, R34.H0_H0 ;  /* 0x20000022ff218230 */ /* 0x000fe40000004100 */
[----:B------:R-:W-:Y:S02]  /*3df0*/  @!P0 HADD2.F32 R36, -RZ, R36.H0_H0 ;  /* 0x20000024ff248230 */ /* 0x000fe40000004100 */
[----:B------:R-:W-:Y:S02]  /*3e00*/  @!P0 HADD2.F32 R11, -RZ, R11.H0_H0 ;  /* 0x2000000bff0b8230 */ /* 0x000fe40000004100 */
[----:B------:R-:W-:Y:S01]  /*3e10*/  @!P0 HADD2.F32 R38, -RZ, R38.H0_H0 ;  /* 0x20000026ff268230 */ /* 0x000fe20000004100 */
[----:B-1----:R-:W-:Y:S02]  /*3e20*/  @!P0 MOV R3, R12 ;  /* 0x0000000c00038202 */ /* 0x002fe40000000f00 */
[----:B------:R-:W-:Y:S03]  /*3e30*/  @!P0 MOV R5, R13 ;  /* 0x0000000d00058202 */ /* 0x000fe60000000f00 */
[--C-:B------:R-:W-:Y:S02]  /*3e40*/  @!P0 HADD2.F32 R32, -RZ, R3.reuse.H1_H1 ;  /* 0x30000003ff208230 */ /* 0x100fe40000004100 */
[----:B------:R-:W-:Y:S02]  /*3e50*/  @!P0 HADD2.F32 R4, -RZ, R3.H0_H0 ;  /* 0x20000003ff048230 */ /* 0x000fe40000004100 */
[--C-:B------:R-:W-:Y:S01]  /*3e60*/  @!P0 HADD2.F32 R34, -RZ, R5.reuse.H1_H1 ;  /* 0x30000005ff228230 */ /* 0x100fe20000004100 */
[-C--:B------:R-:W-:Y:S01]  /*3e70*/  @!P0 FMUL.FTZ R58, R32, R6.reuse ;  /* 0x00000006203a8220 */ /* 0x080fe20000410000 */
[----:B------:R-:W-:Y:S01]  /*3e80*/  @!P0 HADD2.F32 R5, -RZ, R5.H0_H0 ;  /* 0x20000005ff058230 */ /* 0x000fe20000004100 */
[C---:B------:R-:W-:Y:S02]  /*3e90*/  @!P0 FMUL.FTZ R3, R4.reuse, R6 ;  /* 0x0000000604038220 */ /* 0x040fe40000410000 */
[----:B------:R-:W-:Y:S02]  /*3ea0*/  @!P0 FFMA.FTZ R61, R4, R33, -R58 ;  /* 0x00000021043d8223 */ /* 0x000fe4000001083a */
[-C--:B------:R-:W-:Y:S02]  /*3eb0*/  @!P0 FMUL.FTZ R58, R34, R10.reuse ;  /* 0x0000000a223a8220 */ /* 0x080fe40000410000 */
[----:B------:R-:W-:Y:S02]  /*3ec0*/  @!P0 IMAD.MOV.U32 R6, RZ, RZ, R14 ;  /* 0x000000ffff068224 */ /* 0x000fe400078e000e */
[C---:B------:R-:W-:Y:S02]  /*3ed0*/  @!P0 FMUL.FTZ R4, R5.reuse, R10 ;  /* 0x0000000a05048220 */ /* 0x040fe40000410000 */
[-C--:B------:R-:W-:Y:S01]  /*3ee0*/  @!P0 FFMA.FTZ R60, R5, R36.reuse, -R58 ;  /* 0x00000024053c8223 */ /* 0x080fe2000001083a */
[----:B------:R-:W-:Y:S01]  /*3ef0*/  @!P0 MOV R5, R15 ;  /* 0x0000000f00058202 */ /* 0x000fe20000000f00 */
[----:B------:R-:W-:Y:S01]  /*3f00*/  @!P0 FFMA.FTZ R3, R32, R33, R3 ;  /* 0x0000002120038223 */ /* 0x000fe20000010003 */
[--C-:B------:R-:W-:Y:S01]  /*3f10*/  @!P0 HADD2.F32 R32, -RZ, R6.reuse.H1_H1 ;  /* 0x30000006ff208230 */ /* 0x100fe20000004100 */
[----:B------:R-:W-:Y:S01]  /*3f20*/  @!P0 FFMA.FTZ R4, R34, R36, R4 ;  /* 0x0000002422048223 */ /* 0x000fe20000010004 */
[----:B------:R-:W-:Y:S02]  /*3f30*/  @!P0 HADD2.F32 R6, -RZ, R6.H0_H0 ;  /* 0x20000006ff068230 */ /* 0x000fe40000004100 */
[----:B------:R-:W-:Y:S01]  /*3f40*/  @!P0 HADD2.F32 R10, -RZ, R5.H0_H0 ;  /* 0x20000005ff0a8230 */ /* 0x000fe20000004100 */
[----:B------:R-:W-:Y:S01]  /*3f50*/  @!P0 FMUL.FTZ R59, R32, R22 ;  /* 0x00000016203b8220 */ /* 0x000fe20000410000 */
[----:B------:R-:W-:Y:S01]  /*3f60*/  @!P0 HADD2.F32 R33, -RZ, R37.H0_H0 ;  /* 0x20000025ff218230 */ /* 0x000fe20000004100 */
[----:B------:R-:W-:Y:S01]  /*3f70*/  @!P0 F2FP.PACK_AB R4, R4, R60 ;  /* 0x0000003c0404823e */ /* 0x000fe200000000ff */
[----:B------:R-:W-:Y:S01]  /*3f80*/  @!P0 HADD2.F32 R37, -RZ, R5.H1_H1 ;  /* 0x30000005ff258230 */ /* 0x000fe20000004100 */
[C---:B------:R-:W-:Y:S02]  /*3f90*/  @!P0 FMUL.FTZ R5, R6.reuse, R22 ;  /* 0x0000001606058220 */ /* 0x040fe40000410000 */
[----:B------:R-:W-:Y:S02]  /*3fa0*/  @!P0 FFMA.FTZ R59, R6, R33, -R59 ;  /* 0x00000021063b8223 */ /* 0x000fe4000001083b */
[-C--:B------:R-:W-:Y:S02]  /*3fb0*/  @!P0 FMUL.FTZ R6, R10, R11.reuse ;  /* 0x0000000b0a068220 */ /* 0x080fe40000410000 */
[----:B------:R-:W-:Y:S02]  /*3fc0*/  @!P0 FMUL.FTZ R58, R37, R11 ;  /* 0x0000000b253a8220 */ /* 0x000fe40000410000 */
[----:B------:R-:W-:Y:S02]  /*3fd0*/  @!P0 FFMA.FTZ R5, R32, R33, R5 ;  /* 0x0000002120058223 */ /* 0x000fe40000010005 */
[-C--:B------:R-:W-:Y:S01]  /*3fe0*/  @!P0 FFMA.FTZ R58, R10, R38.reuse, -R58 ;  /* 0x000000260a3a8223 */ /* 0x080fe2000001083a */
[----:B------:R-:W-:Y:S01]  /*3ff0*/  @!P0 F2FP.PACK_AB R10, R3, R61 ;  /* 0x0000003d030a823e */ /* 0x000fe200000000ff */
[----:B------:R-:W-:Y:S01]  /*4000*/  @!P0 FFMA.FTZ R6, R37, R38, R6 ;  /* 0x0000002625068223 */ /* 0x000fe20000010006 */
[----:B------:R-:W-:Y:S01]  /*4010*/  @!P0 F2FP.PACK_AB R5, R5, R59 ;  /* 0x0000003b0505823e */ /* 0x000fe200000000ff */
[----:B------:R-:W-:Y:S01]  /*4020*/  @!P0 IMAD.MOV.U32 R13, RZ, RZ, R4 ;  /* 0x000000ffff0d8224 */ /* 0x000fe200078e0004 */
[----:B------:R-:W-:Y:S02]  /*4030*/  @!P0 MOV R12, R10 ;  /* 0x0000000a000c8202 */ /* 0x000fe40000000f00 */
[----:B------:R-:W-:Y:S02]  /*4040*/  @!P0 F2FP.PACK_AB R3, R6, R58 ;  /* 0x0000003a0603823e */ /* 0x000fe400000000ff */
[----:B------:R-:W-:Y:S02]  /*4050*/  @!P0 MOV R14, R5 ;  /* 0x00000005000e8202 */ /* 0x000fe40000000f00 */
[----:B------:R-:W-:Y:S05]  /*4060*/  @!P0 MOV R15, R3 ;  /* 0x00000003000f8202 */ /* 0x000fea0000000f00 */
[----:B------:R1:W-:Y:S02]  /*4070*/  ST.E.128 [R56.64], R12 ;  /* 0x0000000c38007985 */ /* 0x0003e4000c101d08 */
.L_x_220:
[----:B------:R-:W-:Y:S05]  /*4080*/  BSYNC B0 ;  /* 0x0000000000007941 */ /* 0x000fea0003800000 */
.L_x_219:
[----:B------:R-:W-:Y:S01]  /*4090*/  ISETP.GE.AND P0, PT, R30, c[0x0][0x1d4], PT ;  /* 0x000075001e007a0c */ /* 0x000fe20003f06270 */
[----:B------:R-:W-:Y:S01]  /*40a0*/  @!UPT UIADD3 URZ, URZ, URZ, URZ ;  /* 0x0000003f3f3ff290 */ /* 0x000fe2000fffe03f */
[----:B------:R-:W-:Y:S11]  /*40b0*/  BSSY B0, `(.L_x_221) ;  /* 0x000003a000007945 */ /* 0x000ff60003800000 */
[----:B------:R-:W-:-:S05]  /*40c0*/  @P0 BRA `(.L_x_222) ;  /* 0x0000038000000947 */ /* 0x000fca0003800000 */
[----:B------:R-:W2:Y:S04]  /*40d0*/  LDL R3, [R1] ;  /* 0x0000000001037983 */ /* 0x000ea80000100800 */
[----:B-1----:R-:W1:Y:S01]  /*40e0*/  LDS.128 R12, [R243+0x2400] ;  /* 0x00240000f30c7984 */ /* 0x002e620000000c00 */
[----:B--2---:R-:W-:Y:S04]  /*40f0*/  SHF.L.U32 R3, R3, 0x3, RZ ;  /* 0x0000000303037819 */ /* 0x004fe800000006ff */
[C---:B----4-:R-:W-:Y:S04]  /*4100*/  LEA R36, P0, R3.reuse, R54, 0x1 ;  /* 0x0000003603247211 */ /* 0x050fe800078008ff */
[----:B---3--:R-:W-:Y:S02]  /*4110*/  LEA.HI.X.SX32 R37, R3, R55, 0x1, P0 ;  /* 0x0000003703257211 */ /* 0x008fe400000f0eff */
[----:B------:R-:W-:Y:S11]  /*4120*/  ISETP.GE.AND P0, PT, R167, c[0x0][0x27c], PT ;  /* 0x00009f00a7007a0c */ /* 0x000ff60003f06270 */
[----:B------:R-:W-:Y:S02]  /*4130*/  @!UPT UIADD3 URZ, URZ, URZ, URZ ;  /* 0x0000003f3f3ff290 */ /* 0x000fe4000fffe03f */
[----:B-1----:R-:W-:Y:S01]  /*4140*/  @!P0 MOV R4, R12 ;  /* 0x0000000c00048202 */ /* 0x002fe20000000f00 */
[----:B------:R-:W-:Y:S01]  /*4150*/  @!P0 HADD2.F32 R3, -RZ, R23.H0_H0 ;  /* 0x20000017ff038230 */ /* 0x000fe20000004100 */
[----:B------:R-:W-:Y:S01]  /*4160*/  @!P0 MOV R5, R13 ;  /* 0x0000000d00058202 */ /* 0x000fe20000000f00 */
[----:B------:R-:W-:Y:S01]  /*4170*/  @!P0 HADD2.F32 R10, -RZ, R39.H0_H0 ;  /* 0x20000027ff0a8230 */ /* 0x000fe20000004100 */
[----:B------:R-:W-:Y:S01]  /*4180*/  @!P0 SHF.R.U64 R6, R8, 0x10, R9 ;  /* 0x0000001008068819 */ /* 0x000fe20000001209 */
[--C-:B------:R-:W-:Y:S01]  /*4190*/  @!P0 HADD2.F32 R8, -RZ, R4.reuse.H1_H1 ;  /* 0x30000004ff088230 */ /* 0x100fe20000004100 */
[--C-:B------:R-:W-:Y:S01]  /*41a0*/  @!P0 SHF.R.U64 R22, R40, 0x10, R41.reuse ;  /* 0x0000001028168819 */ /* 0x100fe20000001229 */
[----:B------:R-:W-:Y:S01]  /*41b0*/  @!P0 HADD2.F32 R4, -RZ, R4.H0_H0 ;  /* 0x20000004ff048230 */ /* 0x000fe20000004100 */
[----:B------:R-:W-:Y:S01]  /*41c0*/  @!P0 SHF.R.U32.HI R34, RZ, 0x10, R41 ;  /* 0x00000010ff228819 */ /* 0x000fe20000011629 */
[----:B------:R-:W-:Y:S01]  /*41d0*/  @!P0 HADD2.F32 R6, -RZ, R6.H0_H0 ;  /* 0x20000006ff068230 */ /* 0x000fe20000004100 */
[-C--:B------:R-:W-:Y:S01]  /*41e0*/  @!P0 FMUL.FTZ R32, R8, R3.reuse ;  /* 0x0000000308208220 */ /* 0x080fe20000410000 */
[--C-:B------:R-:W-:Y:S01]  /*41f0*/  @!P0 HADD2.F32 R11, -RZ, R5.reuse.H1_H1 ;  /* 0x30000005ff0b8230 */ /* 0x100fe20000004100 */
[C---:B------:R-:W-:Y:S01]  /*4200*/  @!P0 FMUL.FTZ R3, R4.reuse, R3 ;  /* 0x0000000304038220 */ /* 0x040fe20000410000 */
[----:B------:R-:W-:Y:S01]  /*4210*/  @!P0 HADD2.F32 R5, -RZ, R5.H0_H0 ;  /* 0x20000005ff058230 */ /* 0x000fe20000004100 */
[-C--:B------:R-:W-:Y:S01]  /*4220*/  @!P0 FFMA.FTZ R41, R4, R10.reuse, -R32 ;  /* 0x0000000a04298223 */ /* 0x080fe20000010820 */
[----:B------:R-:W-:Y:S01]  /*4230*/  @!P0 HADD2.F32 R22, -RZ, R22.H0_H0 ;  /* 0x20000016ff168230 */ /* 0x000fe20000004100 */
[----:B------:R-:W-:Y:S01]  /*4240*/  @!P0 FFMA.FTZ R3, R8, R10, R3 ;  /* 0x0000000a08038223 */ /* 0x000fe20000010003 */
[----:B------:R-:W-:Y:S01]  /*4250*/  @!P0 HADD2.F32 R34, -RZ, R34.H0_H0 ;  /* 0x20000022ff228230 */ /* 0x000fe20000004100 */
[----:B------:R-:W-:Y:S01]  /*4260*/  @!P0 IMAD.MOV.U32 R8, RZ, RZ, R14 ;  /* 0x000000ffff088224 */ /* 0x000fe200078e000e */
[----:B------:R-:W-:Y:S01]  /*4270*/  @!P0 SHF.R.U32.HI R9, RZ, 0x10, R9 ;  /* 0x00000010ff098819 */ /* 0x000fe20000011609 */
[-C--:B------:R-:W-:Y:S02]  /*4280*/  @!P0 FMUL.FTZ R32, R11, R6.reuse ;  /* 0x000000060b208220 */ /* 0x080fe40000410000 */
[C---:B------:R-:W-:Y:S01]  /*4290*/  @!P0 FMUL.FTZ R4, R5.reuse, R6 ;  /* 0x0000000605048220 */ /* 0x040fe20000410000 */
[----:B------:R-:W-:Y:S01]  /*42a0*/  @!P0 MOV R6, R15 ;  /* 0x0000000f00068202 */ /* 0x000fe20000000f00 */
[-C--:B------:R-:W-:Y:S01]  /*42b0*/  @!P0 FFMA.FTZ R40, R5, R22.reuse, -R32 ;  /* 0x0000001605288223 */ /* 0x080fe20000010820 */
[----:B------:R-:W-:Y:S01]  /*42c0*/  @!P0 HADD2.F32 R5, -RZ, R23.H1_H1 ;  /* 0x30000017ff058230 */ /* 0x000fe20000004100 */
[----:B------:R-:W-:Y:S01]  /*42d0*/  @!P0 FFMA.FTZ R4, R11, R22, R4 ;  /* 0x000000160b048223 */ /* 0x000fe20000010004 */
[--C-:B------:R-:W-:Y:S02]  /*42e0*/  @!P0 HADD2.F32 R23, -RZ, R8.reuse.H1_H1 ;  /* 0x30000008ff178230 */ /* 0x100fe40000004100 */
[----:B------:R-:W-:Y:S02]  /*42f0*/  @!P0 HADD2.F32 R10, -RZ, R9.H0_H0 ;  /* 0x20000009ff0a8230 */ /* 0x000fe40000004100 */
[----:B------:R-:W-:Y:S01]  /*4300*/  @!P0 HADD2.F32 R9, -RZ, R8.H0_H0 ;  /* 0x20000008ff098230 */ /* 0x000fe20000004100 */
[----:B------:R-:W-:Y:S01]  /*4310*/  @!P0 F2FP.PACK_AB R4, R4, R40 ;  /* 0x000000280404823e */ /* 0x000fe200000000ff */
[--C-:B------:R-:W-:Y:S02]  /*4320*/  @!P0 HADD2.F32 R8, -RZ, R6.reuse.H0_H0 ;  /* 0x20000006ff088230 */ /* 0x100fe40000004100 */
[----:B------:R-:W-:Y:S02]  /*4330*/  @!P0 HADD2.F32 R32, -RZ, R39.H1_H1 ;  /* 0x30000027ff208230 */ /* 0x000fe40000004100 */
[----:B------:R-:W-:Y:S01]  /*4340*/  @!P0 IMAD.MOV.U32 R13, RZ, RZ, R4 ;  /* 0x000000ffff0d8224 */ /* 0x000fe200078e0004 */
[----:B------:R-:W-:Y:S01]  /*4350*/  @!P0 HADD2.F32 R33, -RZ, R6.H1_H1 ;  /* 0x30000006ff218230 */ /* 0x000fe20000004100 */
[-C--:B------:R-:W-:Y:S02]  /*4360*/  @!P0 FMUL.FTZ R6, R23, R5.reuse ;  /* 0x0000000517068220 */ /* 0x080fe40000410000 */
[C---:B------:R-:W-:Y:S02]  /*4370*/  @!P0 FMUL.FTZ R5, R9.reuse, R5 ;  /* 0x0000000509058220 */ /* 0x040fe40000410000 */
[----:B------:R-:W-:Y:S02]  /*4380*/  @!P0 FFMA.FTZ R9, R9, R32, -R6 ;  /* 0x0000002009098223 */ /* 0x000fe40000010806 */
[CC--:B------:R-:W-:Y:S02]  /*4390*/  @!P0 FMUL.FTZ R6, R8.reuse, R10.reuse ;  /* 0x0000000a08068220 */ /* 0x0c0fe40000410000 */
[----:B------:R-:W-:Y:S02]  /*43a0*/  @!P0 FMUL.FTZ R38, R33, R10 ;  /* 0x0000000a21268220 */ /* 0x000fe40000410000 */
[----:B------:R-:W-:Y:S02]  /*43b0*/  @!P0 FFMA.FTZ R5, R23, R32, R5 ;  /* 0x0000002017058223 */ /* 0x000fe40000010005 */
[-C--:B------:R-:W-:Y:S01]  /*43c0*/  @!P0 FFMA.FTZ R38, R8, R34.reuse, -R38 ;  /* 0x0000002208268223 */ /* 0x080fe20000010826 */
[----:B------:R-:W-:Y:S01]  /*43d0*/  @!P0 F2FP.PACK_AB R8, R3, R41 ;  /* 0x000000290308823e */ /* 0x000fe200000000ff */
[----:B------:R-:W-:Y:S01]  /*43e0*/  @!P0 FFMA.FTZ R6, R33, R34, R6 ;  /* 0x0000002221068223 */ /* 0x000fe20000010006 */
[----:B------:R-:W-:Y:S02]  /*43f0*/  @!P0 F2FP.PACK_AB R5, R5, R9 ;  /* 0x000000090505823e */ /* 0x000fe400000000ff */
[----:B------:R-:W-:Y:S02]  /*4400*/  @!P0 MOV R12, R8 ;  /* 0x00000008000c8202 */ /* 0x000fe40000000f00 */
[----:B------:R-:W-:Y:S02]  /*4410*/  @!P0 F2FP.PACK_AB R3, R6, R38 ;  /* 0x000000260603823e */ /* 0x000fe400000000ff */
[----:B------:R-:W-:Y:S02]  /*4420*/  @!P0 MOV R14, R5 ;  /* 0x00000005000e8202 */ /* 0x000fe40000000f00 */
[----:B------:R-:W-:Y:S05]  /*4430*/  @!P0 MOV R15, R3 ;  /* 0x00000003000f8202 */ /* 0x000fea0000000f00 */
[----:B------:R1:W-:Y:S02]  /*4440*/  ST.E.128 [R36.64], R12 ;  /* 0x0000000c24007985 */ /* 0x0003e4000c101d08 */
.L_x_222:
[----:B------:R-:W-:Y:S05]  /*4450*/  BSYNC B0 ;  /* 0x0000000000007941 */ /* 0x000fea0003800000 */
.L_x_221:
[----:B------:R-:W-:Y:S01]  /*4460*/  ISETP.GE.AND P0, PT, R29, c[0x0][0x1d4], PT ;  /* 0x000075001d007a0c */ /* 0x000fe20003f06270 */
[----:B------:R-:W-:Y:S01]  /*4470*/  @!UPT UIADD3 URZ, URZ, URZ, URZ ;  /* 0x0000003f3f3ff290 */ /* 0x000fe2000fffe03f */
[----:B------:R-:W-:Y:S11]  /*4480*/  BSSY B0, `(.L_x_223) ;  /* 0x000003b000007945 */ /* 0x000ff60003800000 */
[----:B------:R-:W-:-:S05]  /*4490*/  @P0 BRA `(.L_x_224) ;  /* 0x0000039000000947 */ /* 0x000fca0003800000 */
[----:B---3--:R-:W-:Y:S01]  /*44a0*/  IMAD.MOV.U32 R5, RZ, RZ, R55 ;  /* 0x000000ffff057224 */ /* 0x008fe200078e0037 */
[----:B------:R-:W-:Y:S01]  /*44b0*/  SHF.L.U32 R3, R252, 0x3, RZ ;  /* 0x00000003fc037819 */ /* 0x000fe200000006ff */
[----:B------:R-:W2:Y:S01]  /*44c0*/  LDS.128 R8, [R242+0x3000] ;  /* 0x00300000f2087984 */ /* 0x000ea20000000c00 */
[----:B----4-:R-:W-:Y:S04]  /*44d0*/  MOV R4, R54 ;  /* 0x0000003600047202 */ /* 0x010fe80000000f00 */
[C---:B-1----:R-:W-:Y:S04]  /*44e0*/  LEA R36, P0, R3.reuse, R4, 0x1 ;  /* 0x0000000403247211 */ /* 0x042fe800078008ff */
[----:B------:R-:W-:Y:S02]  /*44f0*/  LEA.HI.X.SX32 R37, R3, R5, 0x1, P0 ;  /* 0x0000000503257211 */ /* 0x000fe400000f0eff */
[----:B------:R-:W-:Y:S11]  /*4500*/  ISETP.GE.AND P0, PT, R164, c[0x0][0x27c], PT ;  /* 0x00009f00a4007a0c */ /* 0x000ff60003f06270 */
[----:B------:R-:W-:Y:S02]  /*4510*/  @!UPT UIADD3 URZ, URZ, URZ, URZ ;  /* 0x0000003f3f3ff290 */ /* 0x000fe4000fffe03f */
[----:B------:R-:W-:Y:S01]  /*4520*/  @!P0 SHF.R.U64 R6, R16, 0x10, R17 ;  /* 0x0000001010068819 */ /* 0x000fe20000001211 */
[----:B------:R-:W-:Y:S01]  /*4530*/  @!P0 HADD2.F32 R3, -RZ, R26.H0_H0 ;  /* 0x2000001aff038230 */ /* 0x000fe20000004100 */
[----:B------:R-:W-:Y:S01]  /*4540*/  @!P0 SHF.R.U64 R16, R42, 0x10, R43 ;  /* 0x000000102a108819 */ /* 0x000fe2000000122b */
[----:B------:R-:W-:Y:S01]  /*4550*/  @!P0 HADD2.F32 R14, -RZ, R50.H0_H0 ;  /* 0x20000032ff0e8230 */ /* 0x000fe20000004100 */
[----:B------:R-:W-:Y:S01]  /*4560*/  @!P0 SHF.R.U32.HI R13, RZ, 0x10, R17 ;  /* 0x00000010ff0d8819 */ /* 0x000fe20000011611 */
[----:B------:R-:W-:Y:S01]  /*4570*/  @!P0 HADD2.F32 R6, -RZ, R6.H0_H0 ;  /* 0x20000006ff068230 */ /* 0x000fe20000004100 */
[----:B------:R-:W-:Y:S01]  /*4580*/  @!P0 SHF.R.U32.HI R32, RZ, 0x10, R43 ;  /* 0x00000010ff208819 */ /* 0x000fe2000001162b */
[----:B------:R-:W-:Y:S02]  /*4590*/  @!P0 HADD2.F32 R16, -RZ, R16.H0_H0 ;  /* 0x20000010ff108230 */ /* 0x000fe40000004100 */
[----:B------:R-:W-:Y:S01]  /*45a0*/  @!P0 HADD2.F32 R22, -RZ, R50.H1_H1 ;  /* 0x30000032ff168230 */ /* 0x000fe20000004100 */
[----:B--2---:R-:W-:Y:S02]  /*45b0*/  @!P0 MOV R4, R8 ;  /* 0x0000000800048202 */ /* 0x004fe40000000f00 */
[----:B------:R-:W-:Y:S03]  /*45c0*/  @!P0 MOV R5, R9 ;  /* 0x0000000900058202 */ /* 0x000fe60000000f00 */
[--C-:B------:R-:W-:Y:S02]  /*45d0*/  @!P0 HADD2.F32 R12, -RZ, R4.reuse.H1_H1 ;  /* 0x30000004ff0c8230 */ /* 0x100fe40000004100 */
[----:B------:R-:W-:Y:S02]  /*45e0*/  @!P0 HADD2.F32 R4, -RZ, R4.H0_H0 ;  /* 0x20000004ff048230 */ /* 0x000fe40000004100 */
[--C-:B------:R-:W-:Y:S01]  /*45f0*/  @!P0 HADD2.F32 R15, -RZ, R5.reuse.H1_H1 ;  /* 0x30000005ff0f8230 */ /* 0x100fe20000004100 */
[-C--:B------:R-:W-:Y:S01]  /*4600*/  @!P0 FMUL.FTZ R17, R12, R3.reuse ;  /* 0x000000030c118220 */ /* 0x080fe20000410000 */
[----:B------:R-:W-:Y:S01]  /*4610*/  @!P0 HADD2.F32 R5, -RZ, R5.H0_H0 ;  /* 0x20000005ff058230 */ /* 0x000fe20000004100 */
[C---:B------:R-:W-:Y:S02]  /*4620*/  @!P0 FMUL.FTZ R3, R4.reuse, R3 ;  /* 0x0000000304038220 */ /* 0x040fe40000410000 */
[-C--:B------:R-:W-:Y:S02]  /*4630*/  @!P0 FFMA.FTZ R34, R4, R14.reuse, -R17 ;  /* 0x0000000e04228223 */ /* 0x080fe40000010811 */
[----:B------:R-:W-:Y:S01]  /*4640*/  @!P0 FFMA.FTZ R3, R12, R14, R3 ;  /* 0x0000000e0c038223 */ /* 0x000fe20000010003 */
[----:B------:R-:W-:Y:S01]  /*4650*/  @!P0 HADD2.F32 R14, -RZ, R13.H0_H0 ;  /* 0x2000000dff0e8230 */ /* 0x000fe20000004100 */
[----:B------:R-:W-:Y:S02]  /*4660*/  @!P0 IMAD.MOV.U32 R12, RZ, RZ, R10 ;  /* 0x000000ffff0c8224 */ /* 0x000fe400078e000a */
[-C--:B------:R-:W-:Y:S02]  /*4670*/  @!P0 FMUL.FTZ R17, R15, R6.reuse ;  /* 0x000000060f118220 */ /* 0x080fe40000410000 */
[C---:B------:R-:W-:Y:S01]  /*4680*/  @!P0 FMUL.FTZ R4, R5.reuse, R6 ;  /* 0x0000000605048220 */ /* 0x040fe20000410000 */
[----:B------:R-:W-:Y:S01]  /*4690*/  @!P0 MOV R6, R11 ;  /* 0x0000000b00068202 */ /* 0x000fe20000000f00 */
[-C--:B------:R-:W-:Y:S01]  /*46a0*/  @!P0 FFMA.FTZ R33, R5, R16.reuse, -R17 ;  /* 0x0000001005218223 */ /* 0x080fe20000010811 */
[----:B------:R-:W-:Y:S01]  /*46b0*/  @!P0 HADD2.F32 R17, -RZ, R12.H1_H1 ;  /* 0x3000000cff118230 */ /* 0x000fe20000004100 */
[----:B------:R-:W-:Y:S01]  /*46c0*/  @!P0 FFMA.FTZ R4, R15, R16, R4 ;  /* 0x000000100f048223 */ /* 0x000fe20000010004 */
[----:B------:R-:W-:Y:S02]  /*46d0*/  @!P0 HADD2.F32 R5, -RZ, R26.H1_H1 ;  /* 0x3000001aff058230 */ /* 0x000fe40000004100 */
[----:B------:R-:W-:Y:S02]  /*46e0*/  @!P0 HADD2.F32 R13, -RZ, R12.H0_H0 ;  /* 0x2000000cff0d8230 */ /* 0x000fe40000004100 */
[--C-:B------:R-:W-:Y:S01]  /*46f0*/  @!P0 HADD2.F32 R12, -RZ, R6.reuse.H0_H0 ;  /* 0x20000006ff0c8230 */ /* 0x100fe20000004100 */
[----:B------:R-:W-:Y:S01]  /*4700*/  @!P0 F2FP.PACK_AB R4, R4, R33 ;  /* 0x000000210404823e */ /* 0x000fe200000000ff */
[----:B------:R-:W-:Y:S01]  /*4710*/  @!P0 HADD2.F32 R23, -RZ, R6.H1_H1 ;  /* 0x30000006ff178230 */ /* 0x000fe20000004100 */
[-C--:B------:R-:W-:Y:S01]  /*4720*/  @!P0 FMUL.FTZ R6, R17, R5.reuse ;  /* 0x0000000511068220 */ /* 0x080fe20000410000 */
[----:B------:R-:W-:Y:S01]  /*4730*/  @!P0 HADD2.F32 R26, -RZ, R32.H0_H0 ;  /* 0x20000020ff1a8230 */ /* 0x000fe20000004100 */
[----:B------:R-:W-:Y:S02]  /*4740*/  @!P0 FMUL.FTZ R5, R13, R5 ;  /* 0x000000050d058220 */ /* 0x000fe40000410000 */
[----:B------:R-:W-:Y:S02]  /*4750*/  @!P0 FMUL.FTZ R32, R23, R14 ;  /* 0x0000000e17208220 */ /* 0x000fe40000410000 */
[----:B------:R-:W-:Y:S02]  /*4760*/  @!P0 FFMA.FTZ R13, R13, R22, -R6 ;  /* 0x000000160d0d8223 */ /* 0x000fe40000010806 */
[C---:B------:R-:W-:Y:S02]  /*4770*/  @!P0 FMUL.FTZ R6, R12.reuse, R14 ;  /* 0x0000000e0c068220 */ /* 0x040fe40000410000 */
[----:B------:R-:W-:Y:S02]  /*4780*/  @!P0 FFMA.FTZ R5, R17, R22, R5 ;  /* 0x0000001611058223 */ /* 0x000fe40000010005 */
[----:B------:R-:W-:Y:S01]  /*4790*/  @!P0 FFMA.FTZ R32, R12, R26, -R32 ;  /* 0x0000001a0c208223 */ /* 0x000fe20000010820 */
        /* <DEDUP_REMOVED lines=9> */
.L_x_224:
[----:B------:R-:W-:Y:S05]  /*4830*/  BSYNC B0 ;  /* 0x0000000000007941 */ /* 0x000fea0003800000 */
.L_x_223:
[----:B------:R-:W-:Y:S01]  /*4840*/  ISETP.GE.AND P0, PT, R246, c[0x0][0x1d4], PT ;  /* 0x00007500f6007a0c */ /* 0x000fe20003f06270 */
[----:B------:R-:W-:Y:S01]  /*4850*/  @!UPT UIADD3 URZ, URZ, URZ, URZ ;  /* 0x0000003f3f3ff290 */ /* 0x000fe2000fffe03f */
[----:B------:R-:W-:Y:S11]  /*4860*/  BSSY B0, `(.L_x_225) ;  /* 0x0000039000007945 */ /* 0x000ff60003800000 */
[----:B------:R-:W-:-:S05]  /*4870*/  @P0 BRA `(.L_x_226) ;  /* 0x0000037000000947 */ /* 0x000fca0003800000 */
[C---:B----4-:R-:W-:Y:S01]  /*4880*/  LEA R32, P0, R246.reuse, R54, 0x1 ;  /* 0x00000036f6207211 */ /* 0x050fe200078008ff */
[----:B------:R-:W2:Y:S04]  /*4890*/  LDL R3, [R1+0x14] ;  /* 0x0000140001037983 */ /* 0x000ea80000100800 */
[----:B-1----:R-:W1:Y:S01]  /*48a0*/  LDS.128 R8, [R243+0x3000] ;  /* 0x00300000f3087984 */ /* 0x002e620000000c00 */
[----:B--23--:R-:W-:Y:S02]  /*48b0*/  LEA.HI.X R33, R246, R55, R3, 0x1, P0 ;  /* 0x00000037f6217211 */ /* 0x00cfe400000f0c03 */
[----:B------:R-:W-:Y:S11]  /*48c0*/  ISETP.GE.AND P0, PT, R166, c[0x0][0x27c], PT ;  /* 0x00009f00a6007a0c */ /* 0x000ff60003f06270 */
[----:B------:R-:W-:Y:S02]  /*48d0*/  @!UPT UIADD3 URZ, URZ, URZ, URZ ;  /* 0x0000003f3f3ff290 */ /* 0x000fe4000fffe03f */
[----:B------:R-:W-:Y:S01]  /*48e0*/  @!P0 HADD2.F32 R3, -RZ, R27.H0_H0 ;  /* 0x2000001bff038230 */ /* 0x000fe20000004100 */
[----:B-1----:R-:W-:Y:S01]  /*48f0*/  @!P0 MOV R4, R8 ;  /* 0x0000000800048202 */ /* 0x002fe20000000f00 */
[----:B------:R-:W-:Y:S01]  /*4900*/  @!P0 HADD2.F32 R13, -RZ, R51.H0_H0 ;  /* 0x20000033ff0d8230 */ /* 0x000fe20000004100 */
[----:B------:R-:W-:Y:S02]  /*4910*/  @!P0 MOV R5, R9 ;  /* 0x0000000900058202 */ /* 0x000fe40000000f00 */
[----:B------:R-:W-:Y:S01]  /*4920*/  @!P0 SHF.R.U64 R6, R18, 0x10, R19 ;  /* 0x0000001012068819 */ /* 0x000fe20000001213 */
[--C-:B------:R-:W-:Y:S01]  /*4930*/  @!P0 HADD2.F32 R12, -RZ, R4.reuse.H1_H1 ;  /* 0x30000004ff0c8230 */ /* 0x100fe20000004100 */
[----:B------:R-:W-:Y:S01]  /*4940*/  @!P0 SHF.R.U64 R16, R44, 0x10, R45 ;  /* 0x000000102c108819 */ /* 0x000fe2000000122d */
        /* <DEDUP_REMOVED lines=10> */
[----:B------:R-:W-:Y:S01]  /*49f0*/  @!P0 MOV R12, R10 ;  /* 0x0000000a000c8202 */ /* 0x000fe20000000f00 */
[-C--:B------:R-:W-:Y:S01]  /*4a00*/  @!P0 FMUL.FTZ R17, R15, R6.reuse ;  /* 0x000000060f118220 */ /* 0x080fe20000410000 */
[----:B------:R-:W-:Y:S01]  /*4a10*/  @!P0 HADD2.F32 R18, -RZ, R51.H1_H1 ;  /* 0x30000033ff128230 */ /* 0x000fe20000004100 */
[C---:B------:R-:W-:Y:S01]  /*4a20*/  @!P0 FMUL.FTZ R4, R5.reuse, R6 ;  /* 0x0000000605048220 */ /* 0x040fe20000410000 */
[----:B------:R-:W-:Y:S01]  /*4a30*/  @!P0 MOV R6, R11 ;  /* 0x0000000b00068202 */ /* 0x000fe20000000f00 */
[-C--:B------:R-:W-:Y:S01]  /*4a40*/  @!P0 FFMA.FTZ R26, R5, R16.reuse, -R17 ;  /* 0x00000010051a8223 */ /* 0x080fe20000010811 */
[----:B------:R-:W-:Y:S01]  /*4a50*/  @!P0 SHF.R.U32.HI R22, RZ, 0x10, R45 ;  /* 0x00000010ff168819 */ /* 0x000fe2000001162d */
[----:B------:R-:W-:Y:S01]  /*4a60*/  @!P0 FFMA.FTZ R4, R15, R16, R4 ;  /* 0x000000100f048223 */ /* 0x000fe20000010004 */
[--C-:B------:R-:W-:Y:S02]  /*4a70*/  @!P0 HADD2.F32 R17, -RZ, R12.reuse.H1_H1 ;  /* 0x3000000cff118230 */ /* 0x100fe40000004100 */
[----:B------:R-:W-:Y:S02]  /*4a80*/  @!P0 HADD2.F32 R5, -RZ, R27.H1_H1 ;  /* 0x3000001bff058230 */ /* 0x000fe40000004100 */
[----:B------:R-:W-:Y:S01]  /*4a90*/  @!P0 F2FP.PACK_AB R4, R4, R26 ;  /* 0x0000001a0404823e */ /* 0x000fe200000000ff */
[----:B------:R-:W-:Y:S02]  /*4aa0*/  @!P0 HADD2.F32 R13, -RZ, R12.H0_H0 ;  /* 0x2000000cff0d8230 */ /* 0x000fe40000004100 */
[----:B------:R-:W-:Y:S01]  /*4ab0*/  @!P0 HADD2.F32 R12, -RZ, R6.H0_H0 ;  /* 0x20000006ff0c8230 */ /* 0x000fe20000004100 */
[----:B------:R-:W-:Y:S01]  /*4ac0*/  @!P0 MOV R9, R4 ;  /* 0x0000000400098202 */ /* 0x000fe20000000f00 */
[----:B------:R-:W-:Y:S02]  /*4ad0*/  @!P0 HADD2.F32 R14, -RZ, R14.H0_H0 ;  /* 0x2000000eff0e8230 */ /* 0x000fe40000004100 */
[----:B------:R-:W-:Y:S01]  /*4ae0*/  @!P0 HADD2.F32 R19, -RZ, R6.H1_H1 ;  /* 0x30000006ff138230 */ /* 0x000fe20000004100 */
[-C--:B------:R-:W-:Y:S01]  /*4af0*/  @!P0 FMUL.FTZ R6, R17, R5.reuse ;  /* 0x0000000511068220 */ /* 0x080fe20000410000 */
[----:B------:R-:W-:Y:S01]  /*4b00*/  @!P0 HADD2.F32 R22, -RZ, R22.H0_H0 ;  /* 0x20000016ff168230 */ /* 0x000fe20000004100 */
[C---:B------:R-:W-:Y:S02]  /*4b10*/  @!P0 FMUL.FTZ R5, R13.reuse, R5 ;  /* 0x000000050d058220 */ /* 0x040fe40000410000 */
[----:B------:R-:W-:Y:S02]  /*4b20*/  @!P0 FFMA.FTZ R13, R13, R18, -R6 ;  /* 0x000000120d0d8223 */ /* 0x000fe40000010806 */
[CC--:B------:R-:W-:Y:S02]  /*4b30*/  @!P0 FMUL.FTZ R6, R12.reuse, R14.reuse ;  /* 0x0000000e0c068220 */ /* 0x0c0fe40000410000 */
[----:B------:R-:W-:Y:S02]  /*4b40*/  @!P0 FMUL.FTZ R23, R19, R14 ;  /* 0x0000000e13178220 */ /* 0x000fe40000410000 */
[----:B------:R-:W-:Y:S02]  /*4b50*/  @!P0 FFMA.FTZ R5, R17, R18, R5 ;  /* 0x0000001211058223 */ /* 0x000fe40000010005 */
[----:B------:R-:W-:Y:S01]  /*4b60*/  @!P0 FFMA.FTZ R23, R12, R22, -R23 ;  /* 0x000000160c178223 */ /* 0x000fe20000010817 */
        /* <DEDUP_REMOVED lines=8> */
.L_x_226:
[----:B------:R-:W-:Y:S05]  /*4bf0*/  BSYNC B0 ;  /* 0x0000000000007941 */ /* 0x000fea0003800000 */
.L_x_225:
        /* <DEDUP_REMOVED lines=12> */
[--C-:B------:R-:W-:Y:S01]  /*4cc0*/  @!P0 HADD2.F32 R13, -RZ, R52.reuse.H0_H0 ;  /* 0x20000034ff0d8230 */ /* 0x100fe20000004100 */
[----:B------:R-:W-:Y:S01]  /*4cd0*/  @!P0 MOV R5, R9 ;  /* 0x0000000900058202 */ /* 0x000fe20000000f00 */
[----:B------:R-:W-:Y:S01]  /*4ce0*/  @!P0 HADD2.F32 R18, -RZ, R52.H1_H1 ;  /* 0x30000034ff128230 */ /* 0x000fe20000004100 */
        /* <DEDUP_REMOVED lines=15> */
[----:B------:R-:W-:Y:S01]  /*4de0*/  @!P0 HADD2.F32 R14, -RZ, R14.H0_H0 ;  /* 0x2000000eff0e8230 */ /* 0x000fe20000004100 */
[C---:B------:R-:W-:Y:S01]  /*4df0*/  @!P0 FMUL.FTZ R4, R5.reuse, R6 ;  /* 0x0000000605048220 */ /* 0x040fe20000410000 */
[----:B------:R-:W-:Y:S01]  /*4e00*/  @!P0 MOV R6, R11 ;  /* 0x0000000b00068202 */ /* 0x000fe20000000f00 */
[-C--:B------:R-:W-:Y:S01]  /*4e10*/  @!P0 FFMA.FTZ R26, R5, R16.reuse, -R17 ;  /* 0x00000010051a8223 */ /* 0x080fe20000010811 */
[----:B------:R-:W-:Y:S01]  /*4e20*/  @!P0 SHF.R.U32.HI R20, RZ, 0x10, R47 ;  /* 0x00000010ff148819 */ /* 0x000fe2000001162f */
[----:B------:R-:W-:Y:S01]  /*4e30*/  @!P0 FFMA.FTZ R4, R15, R16, R4 ;  /* 0x000000100f048223 */ /* 0x000fe20000010004 */
[----:B------:R-:W-:Y:S02]  /*4e40*/  @!P0 HADD2.F32 R17, -RZ, R12.H1_H1 ;  /* 0x3000000cff118230 */ /* 0x000fe40000004100 */
[----:B------:R-:W-:Y:S02]  /*4e50*/  @!P0 HADD2.F32 R5, -RZ, R28.H1_H1 ;  /* 0x3000001cff058230 */ /* 0x000fe40000004100 */
[----:B------:R-:W-:Y:S01]  /*4e60*/  @!P0 F2FP.PACK_AB R4, R4, R26 ;  /* 0x0000001a0404823e */ /* 0x000fe200000000ff */
[----:B------:R-:W-:Y:S02]  /*4e70*/  @!P0 HADD2.F32 R13, -RZ, R12.H0_H0 ;  /* 0x2000000cff0d8230 */ /* 0x000fe40000004100 */
[--C-:B------:R-:W-:Y:S01]  /*4e80*/  @!P0 HADD2.F32 R12, -RZ, R6.reuse.H0_H0 ;  /* 0x20000006ff0c8230 */ /* 0x100fe20000004100 */
[----:B------:R-:W-:Y:S01]  /*4e90*/  @!P0 MOV R9, R4 ;  /* 0x0000000400098202 */ /* 0x000fe20000000f00 */
        /* <DEDUP_REMOVED lines=17> */
.L_x_228:
[----:B------:R-:W-:Y:S05]  /*4fb0*/  BSYNC B0 ;  /* 0x0000000000007941 */ /* 0x000fea0003800000 */
.L_x_227:
[----:B------:R-:W-:Y:S11]  /*4fc0*/  ISETP.GE.AND P0, PT, R244, c[0x0][0x1d4], PT ;  /* 0x00007500f4007a0c */ /* 0x000ff60003f06270 */
[----:B------:R-:W-:Y:S02]  /*4fd0*/  @!UPT UIADD3 URZ, URZ, URZ, URZ ;  /* 0x0000003f3f3ff290 */ /* 0x000fe4000fffe03f */
[----:B------:R-:W-:-:S05]  /*4fe0*/  @P0 BRA `(.L_x_218) ;  /* 0x000022a000000947 */ /* 0x000fca0003800000 */
[C---:B-1--4-:R-:W-:Y:S01]  /*4ff0*/  LEA R22, P0, R244.reuse, R54, 0x1 ;  /* 0x00000036f4167211 */ /* 0x052fe200078008ff */
[----:B------:R-:W2:Y:S04]  /*5000*/  LDL R3, [R1+0xc] ;  /* 0x00000c0001037983 */ /* 0x000ea80000100800 */
[----:B------:R-:W1:Y:S01]  /*5010*/  LDS.128 R8, [R243+0x3c00] ;  /* 0x003c0000f3087984 */ /* 0x000e620000000c00 */
        /* <DEDUP_REMOVED lines=51> */
[----:B------:R1:W-:Y:S01]  /*5350*/  ST.E.128 [R22.64], R8 ;  /* 0x0000000816007985 */ /* 0x0003e2000c101d08 */
[----:B------:R-:W-:-:S05]  /*5360*/  BRA `(.L_x_218) ;  /* 0x00001f2000007947 */ /* 0x000fca0003800000 */
.L_x_215:
        /* <DEDUP_REMOVED lines=31> */
[----:B------:R-:W-:Y:S01]  /*5560*/  LEA.HI.X R17, R3, c[0x0][0x274], R4, 0x1, P0 ;  /* 0x00009d0003117a11 */ /* 0x000fe200000f0c04 */
[----:B------:R-:W-:Y:S01]  /*5570*/  CS2R R24, SRZ ;  /* 0x0000000000187805 */ /* 0x000fe2000001ff00 */
[C---:B------:R-:W-:Y:S04]  /*5580*/  LEA R4, P0, R5.reuse, c[0x0][0x288], 0x1 ;  /* 0x0000a20005047a11 */ /* 0x040fe800078008ff */
[----:B------:R-:W-:Y:S02]  /*5590*/  LEA.HI.X R5, R5, c[0x0][0x28c], R6, 0x1, P0 ;  /* 0x0000a30005057a11 */ /* 0x000fe400000f0c06 */
[----:B------:R-:W-:Y:S11]  /*55a0*/  ISETP.GE.AND P0, PT, R104, c[0x0][0x27c], PT ;  /* 0x00009f0068007a0c */ /* 0x000ff60003f06270 */
[----:B------:R-:W-:Y:S02]  /*55b0*/  @!UPT UIADD3 URZ, URZ, URZ, URZ ;  /* 0x0000003f3f3ff290 */ /* 0x000fe4000fffe03f */
[----:B------:R1:W5:Y:S04]  /*55c0*/  @!P0 LDG.E.128 R36, [R16.64] ;  /* 0x0000000810248981 */ /* 0x000368000c1e1d00 */
[----:B------:R1:W5:Y:S01]  /*55d0*/  @!P0 LDG.E.128 R8, [R4.64] ;  /* 0x0000000804088981 */ /* 0x000362000c1e1d00 */
[----:B------:R-:W-:Y:S11]  /*55e0*/  ISETP.GE.AND P0, PT, R30, c[0x0][0x27c], PT ;  /* 0x00009f001e007a0c */ /* 0x000ff60003f06270 */
[----:B------:R-:W-:Y:S02]  /*55f0*/  @!UPT UIADD3 URZ, URZ, URZ, URZ ;  /* 0x0000003f3f3ff290 */ /* 0x000fe4000fffe03f */
[----:B------:R1:W5:Y:S04]  /*5600*/  @!P0 LDG.E.128 R44, [R16.64+0x20] ;  /* 0x00002008102c8981 */ /* 0x000368000c1e1d00 */
[----:B------:R1:W5:Y:S01]  /*5610*/  @!P0 LDG.E.128 R12, [R4.64+0x20] ;  /* 0x00002008040c8981 */ /* 0x000362000c1e1d00 */
[----:B------:R-:W-:Y:S11]  /*5620*/  ISETP.GE.AND P0, PT, R29, c[0x0][0x27c], PT ;  /* 0x00009f001d007a0c */ /* 0x000ff60003f06270 */
[----:B------:R-:W-:Y:S02]  /*5630*/  @!UPT UIADD3 URZ, URZ, URZ, URZ ;  /* 0x0000003f3f3ff290 */ /* 0x000fe4000fffe03f */
[----:B------:R1:W5:Y:S04]  /*5640*/  @!P0 LDG.E.128 R52, [R16.64+0x40] ;  /* 0x0000400810348981 */ /* 0x000368000c1e1d00 */
[----:B------:R1:W5:Y:S02]  /*5650*/  @!P0 LDG.E.128 R24, [R4.64+0x40] ;  /* 0x0000400804188981 */ /* 0x000364000c1e1d00 */
.L_x_230:
[----:B------:R-:W-:Y:S05]  /*5660*/  BSYNC B0 ;  /* 0x0000000000007941 */ /* 0x000fea0003800000 */
.L_x_229:
[----:B------:R2:W3:Y:S04]  /*5670*/  SHFL.IDX PT, R69, R28, RZ, 0x1e1f ;  /* 0x001e1fff1c457589 */ /* 0x0004e800000e0000 */
[----:B------:R2:W4:Y:S01]  /*5680*/  SHFL.IDX PT, R68, R31, RZ, 0x1e1f ;  /* 0x001e1fff1f447589 */ /* 0x00052200000e0000 */
[----:B------:R-:W-:-:S05]  /*5690*/  @P4 BRA `(.L_x_218) ;  /* 0x00001bf000004947 */ /* 0x000fca0003800000 */
[----:B------:R-:W-:Y:S01]  /*56a0*/  ISETP.GE.AND P0, PT, R104, c[0x0][0x1d4], PT ;  /* 0x0000750068007a0c */ /* 0x000fe20003f06270 */
[----:B------:R1:W5:Y:S01]  /*56b0*/  LDL R148, [R1+0x4] ;  /* 0x0000040001947983 */ /* 0x0003620000100800 */
[----:B------:R-:W-:Y:S01]  /*56c0*/  IADD3 R66, -R67, c[0x0][0x1d4], RZ ;  /* 0x0000750043427a10 */ /* 0x000fe20007ffe1ff */
[----:B-----5:R-:W-:Y:S01]  /*56d0*/  IMAD.MOV.U32 R6, RZ, RZ, R54 ;  /* 0x000000ffff067224 */ /* 0x020fe200078e0036 */
[----:B------:R-:W-:Y:S01]  /*56e0*/  BSSY B0, `(.L_x_231) ;  /* 0x0000098000007945 */ /* 0x000fe20003800000 */
[----:B------:R1:W5:Y:S02]  /*56f0*/  LDL R147, [R1+0x8] ;  /* 0x0000080001937983 */ /* 0x0003640000100800 */
[----:B-1----:R-:W-:Y:S02]  /*5700*/  IMAD.MOV.U32 R5, RZ, RZ, R55 ;  /* 0x000000ffff057224 */ /* 0x002fe400078e0037 */
[----:B------:R-:W-:Y:S02]  /*5710*/  IMAD.MOV.U32 R4, RZ, RZ, R52 ;  /* 0x000000ffff047224 */ /* 0x000fe400078e0034 */
[----:B------:R-:W-:Y:S01]  /*5720*/  IMAD.MOV.U32 R3, RZ, RZ, R53 ;  /* 0x000000ffff037224 */ /* 0x000fe200078e0035 */
[----:B------:R-:W-:Y:S01]  /*5730*/  PRMT R62, R5, 0x5410, R6 ;  /* 0x00005410053e7816 */ /* 0x000fe20000000006 */
[----:B------:R-:W-:Y:S01]  /*5740*/  IMAD.MOV.U32 R5, RZ, RZ, R47 ;  /* 0x000000ffff057224 */ /* 0x000fe200078e002f */
[----:B------:R-:W-:Y:S02]  /*5750*/  MOV R6, R46 ;  /* 0x0000002e00067202 */ /* 0x000fe40000000f00 */
        /* <DEDUP_REMOVED lines=16> */
[----:B--2---:R-:W-:Y:S01]  /*5860*/  PRMT R31, R4, 0x5410, R3 ;  /* 0x00005410041f7816 */ /* 0x004fe20000000003 */
[----:B------:R-:W-:-:S05]  /*5870*/  @P0 BRA `(.L_x_232) ;  /* 0x000007e000000947 */ /* 0x000fca0003800000 */
[----:B------:R-:W-:Y:S01]  /*5880*/  IMAD.MOV.U32 R6, RZ, RZ, R36 ;  /* 0x000000ffff067224 */ /* 0x000fe200078e0024 */
[----:B------:R-:W-:Y:S01]  /*5890*/  SEL R3, R67, R66, !P1 ;  /* 0x0000004243037207 */ /* 0x000fe20004800000 */
[----:B------:R-:W-:Y:S01]  /*58a0*/  IMAD.MOV.U32 R21, RZ, RZ, R10 ;  /* 0x000000ffff157224 */ /* 0x000fe200078e000a */
[----:B------:R-:W-:Y:S01]  /*58b0*/  ISETP.GE.AND P0, PT, R104, c[0x0][0x27c], PT ;  /* 0x00009f0068007a0c */ /* 0x000fe20003f06270 */
[----:B------:R-:W-:Y:S01]  /*58c0*/  IMAD.MOV.U32 R43, RZ, RZ, R38 ;  /* 0x000000ffff2b7224 */ /* 0x000fe200078e0026 */
[----:B------:R-:W-:Y:S01]  /*58d0*/  SHF.R.S32.HI R4, RZ, 0x1f, R3 ;  /* 0x0000001fff047819 */ /* 0x000fe20000011403 */
[----:B------:R-:W1:Y:S01]  /*58e0*/  LDS.128 R16, [R118+0x3c80] ;  /* 0x003c800076107984 */ /* 0x000e620000000c00 */
[----:B------:R-:W-:Y:S02]  /*58f0*/  MOV R20, R9 ;  /* 0x0000000900147202 */ /* 0x000fe40000000f00 */
[----:B------:R-:W-:Y:S02]  /*5900*/  LEA.HI R3, R4, R3, RZ, 0x4 ;  /* 0x0000000304037211 */ /* 0x000fe400078f20ff */
[----:B------:R-:W-:Y:S02]  /*5910*/  MOV R23, R11 ;  /* 0x0000000b00177202 */ /* 0x000fe40000000f00 */
[----:B------:R-:W-:Y:S02]  /*5920*/  LEA.HI.SX32 R3, R3, R65, 0x1c ;  /* 0x0000004103037211 */ /* 0x000fe400078fe2ff */
[----:B------:R-:W-:Y:S02]  /*5930*/  MOV R41, R37 ;  /* 0x0000002500297202 */ /* 0x000fe40000000f00 */
[----:B------:R-:W-:Y:S02]  /*5940*/  SHF.R.S32.HI R4, RZ, 0x1f, R3 ;  /* 0x0000001fff047819 */ /* 0x000fe40000011403 */
[----:B------:R-:W-:Y:S02]  /*5950*/  SHF.L.U32 R70, R3, 0x3, RZ ;  /* 0x0000000303467819 */ /* 0x000fe400000006ff */
[----:B------:R-:W-:Y:S02]  /*5960*/  LEA.HI R4, R4, R3, RZ, 0x2 ;  /* 0x0000000304047211 */ /* 0x000fe400078f10ff */
[----:B------:R-:W-:Y:S02]  /*5970*/  @!P0 SHF.R.U64 R40, R36, 0x10, R37 ;  /* 0x0000001024288819 */ /* 0x000fe40000001225 */
[----:B------:R-:W-:Y:S02]  /*5980*/  SHF.R.S32.HI R3, RZ, 0x2, R4 ;  /* 0x00000002ff037819 */ /* 0x000fe40000011404 */
[----:B------:R-:W-:Y:S02]  /*5990*/  LOP3.LUT R4, R148, 0x18, R70, 0xf8, !PT ;  /* 0x0000001894047812 */ /* 0x000fe400078ef846 */
[----:B------:R-:W-:Y:S01]  /*59a0*/  @!P0 SHF.R.U64 R5, R8, 0x10, R9 ;  /* 0x0000001008058819 */ /* 0x000fe20000001209 */
[----:B------:R-:W-:Y:S01]  /*59b0*/  IMAD R3, R3, 0x600, R7 ;  /* 0x0000060003037824 */ /* 0x000fe200078e0207 */
[----:B-----5:R-:W-:Y:S02]  /*59c0*/  LOP3.LUT R4, R4, R147, RZ, 0x3c, !PT ;  /* 0x0000009304047212 */ /* 0x020fe400078e3cff */
[--C-:B------:R-:W-:Y:S02]  /*59d0*/  @!P0 SHF.R.U64 R22, R10, 0x10, R11.reuse ;  /* 0x000000100a168819 */ /* 0x100fe4000000120b */
[----:B------:R-:W-:Y:S01]  /*59e0*/  @!P0 SHF.R.U32.HI R28, RZ, 0x10, R11 ;  /* 0x00000010ff1c8819 */ /* 0x000fe2000001160b */
[----:B------:R-:W-:Y:S01]  /*59f0*/  IMAD.IADD R3, R3, 0x1, R4 ;  /* 0x0000000103037824 */ /* 0x000fe200078e0204 */
[----:B------:R-:W-:Y:S01]  /*5a00*/  @!P0 HADD2.F32 R11, -RZ, R6.H0_H0 ;  /* 0x20000006ff0b8230 */ /* 0x000fe20000004100 */
[----:B------:R-:W-:Y:S01]  /*5a10*/  IMAD.MOV.U32 R4, RZ, RZ, R8 ;  /* 0x000000ffff047224 */ /* 0x000fe200078e0008 */
[----:B------:R-:W-:Y:S02]  /*5a20*/  @!P0 SHF.R.U32.HI R8, RZ, 0x10, R9 ;  /* 0x00000010ff088819 */ /* 0x000fe40000011609 */
[----:B------:R-:W-:Y:S02]  /*5a30*/  SHF.L.U32 R3, R3, 0x1, RZ ;  /* 0x0000000103037819 */ /* 0x000fe400000006ff */
[----:B------:R-:W-:Y:S01]  /*5a40*/  @!P0 HADD2.F32 R9, -RZ, R4.H0_H0 ;  /* 0x20000004ff098230 */ /* 0x000fe20000004100 */
[----:B------:R-:W-:Y:S01]  /*5a50*/  @!P0 SHF.R.U64 R56, R38, 0x10, R39 ;  /* 0x0000001026388819 */ /* 0x000fe20000001227 */
[----:B------:R-:W-:Y:S01]  /*5a60*/  @!P0 HADD2.F32 R4, -RZ, R5.H0_H0 ;  /* 0x20000005ff048230 */ /* 0x000fe20000004100 */
[----:B------:R1:W2:Y:S01]  /*5a70*/  LDS.128 R48, [R3+0x3c80] ;  /* 0x003c800003307984 */ /* 0x0002a20000000c00 */
[----:B------:R-:W-:Y:S01]  /*5a80*/  @!P0 SHF.R.U32.HI R42, RZ, 0x10, R37 ;  /* 0x00000010ff2a8819 */ /* 0x000fe20000011625 */
[----:B------:R-:W-:Y:S01]  /*5a90*/  @!P0 HADD2.F32 R37, -RZ, R40.H0_H0 ;  /* 0x20000028ff258230 */ /* 0x000fe20000004100 */
[----:B------:R-:W-:Y:S02]  /*5aa0*/  @!P0 SHF.R.U32.HI R58, RZ, 0x10, R39 ;  /* 0x00000010ff3a8819 */ /* 0x000fe40000011627 */
[----:B------:R-:W-:Y:S01]  /*5ab0*/  MOV R57, R39 ;  /* 0x0000002700397202 */ /* 0x000fe20000000f00 */
[----:B------:R-:W-:Y:S02]  /*5ac0*/  @!P0 HADD2.F32 R39, -RZ, R42.H0_H0 ;  /* 0x2000002aff278230 */ /* 0x000fe40000004100 */
[----:B------:R-:W-:Y:S01]  /*5ad0*/  @!P0 HADD2.F32 R42, -RZ, R56.H0_H0 ;  /* 0x20000038ff2a8230 */ /* 0x000fe20000004100 */
[----:B-1----:R-:W-:Y:S05]  /*5ae0*/  @!P0 IMAD.MOV.U32 R3, RZ, RZ, R16 ;  /* 0x000000ffff038224 */ /* 0x002fea00078e0010 */
[--C-:B------:R-:W-:Y:S02]  /*5af0*/  @!P0 HADD2.F32 R6, -RZ, R3.reuse.H0_H0 ;  /* 0x20000003ff068230 */ /* 0x100fe40000004100 */
[----:B------:R-:W-:Y:S03]  /*5b00*/  @!P0 HADD2.F32 R5, -RZ, R3.H1_H1 ;  /* 0x30000003ff058230 */ /* 0x000fe60000004100 */
[-C--:B------:R-:W-:Y:S01]  /*5b10*/  @!P0 FMUL.FTZ R3, R6, R9.reuse ;  /* 0x0000000906038220 */ /* 0x080fe20000410000 */
[----:B--2---:R-:W-:Y:S05]  /*5b20*/  @!P0 MOV R36, R48 ;  /* 0x0000003000248202 */ /* 0x004fea0000000f00 */
[--C-:B------:R-:W-:Y:S02]  /*5b30*/  @!P0 HADD2.F32 R10, -RZ, R36.reuse.H0_H0 ;  /* 0x20000024ff0a8230 */ /* 0x100fe40000004100 */
[----:B------:R-:W-:Y:S03]  /*5b40*/  @!P0 HADD2.F32 R36, -RZ, R36.H1_H1 ;  /* 0x30000024ff248230 */ /* 0x000fe60000004100 */
[----:B------:R-:W-:Y:S02]  /*5b50*/  @!P0 FMUL.FTZ R38, R10, R9 ;  /* 0x000000090a268220 */ /* 0x000fe40000410000 */
[-C--:B------:R-:W-:Y:S02]  /*5b60*/  @!P0 FMUL.FTZ R9, R36, R4.reuse ;  /* 0x0000000424098220 */ /* 0x080fe40000410000 */
[-C--:B------:R-:W-:Y:S01]  /*5b70*/  @!P0 FFMA.FTZ R3, R10, R11.reuse, R3 ;  /* 0x0000000b0a038223 */ /* 0x080fe20000010003 */
[----:B------:R-:W-:Y:S01]  /*5b80*/  @!P0 HADD2.F32 R10, -RZ, R8.H0_H0 ;  /* 0x20000008ff0a8230 */ /* 0x000fe20000004100 */
[----:B------:R-:W-:Y:S02]  /*5b90*/  @!P0 FFMA.FTZ R77, R6, R11, -R38 ;  /* 0x0000000b064d8223 */ /* 0x000fe40000010826 */
[----:B------:R-:W-:Y:S02]  /*5ba0*/  @!P0 IMAD.MOV.U32 R11, RZ, RZ, R49 ;  /* 0x000000ffff0b8224 */ /* 0x000fe400078e0031 */
[C---:B------:R-:W-:Y:S02]  /*5bb0*/  @!P0 FMUL.FTZ R4, R5.reuse, R4 ;  /* 0x0000000405048220 */ /* 0x040fe40000410000 */
[----:B------:R-:W-:Y:S01]  /*5bc0*/  @!P0 FFMA.FTZ R76, R5, R37, -R9 ;  /* 0x00000025054c8223 */ /* 0x000fe20000010809 */
[----:B------:R-:W-:Y:S01]  /*5bd0*/  @!P0 MOV R5, R17 ;  /* 0x0000001100058202 */ /* 0x000fe20000000f00 */
[----:B------:R-:W-:Y:S01]  /*5be0*/  @!P0 FFMA.FTZ R4, R36, R37, R4 ;  /* 0x0000002524048223 */ /* 0x000fe20000010004 */
[----:B------:R-:W-:Y:S02]  /*5bf0*/  @!P0 HADD2.F32 R9, -RZ, R20.H0_H0 ;  /* 0x20000014ff098230 */ /* 0x000fe40000004100 */
[----:B------:R-:W-:Y:S01]  /*5c00*/  @!P0 HADD2.F32 R36, -RZ, R11.H0_H0 ;  /* 0x2000000bff248230 */ /* 0x000fe20000004100 */
[----:B------:R-:W-:Y:S01]  /*5c10*/  @!P0 F2FP.PACK_AB R56, R76, R77 ;  /* 0x0000004d4c38823e */ /* 0x000fe200000000ff */
[----:B------:R-:W-:Y:S02]  /*5c20*/  @!P0 HADD2.F32 R6, -RZ, R5.H0_H0 ;  /* 0x20000005ff068230 */ /* 0x000fe40000004100 */
[----:B------:R-:W-:Y:S01]  /*5c30*/  @!P0 HADD2.F32 R38, -RZ, R11.H1_H1 ;  /* 0x3000000bff268230 */ /* 0x000fe20000004100 */
[-C--:B------:R-:W-:Y:S01]  /*5c40*/  @!P0 FMUL.FTZ R11, R36, R9.reuse ;  /* 0x00000009240b8220 */ /* 0x080fe20000410000 */
[----:B------:R-:W-:Y:S01]  /*5c50*/  @!P0 HADD2.F32 R37, -RZ, R41.H0_H0 ;  /* 0x20000029ff258230 */ /* 0x000fe20000004100 */
[----:B------:R-:W-:Y:S01]  /*5c60*/  @!P0 MOV R16, R56 ;  /* 0x0000003800108202 */ /* 0x000fe20000000f00 */
[----:B------:R-:W-:Y:S01]  /*5c70*/  @!P0 HADD2.F32 R8, -RZ, R5.H1_H1 ;  /* 0x30000005ff088230 */ /* 0x000fe20000004100 */
[----:B------:R-:W-:Y:S01]  /*5c80*/  @!P0 FMUL.FTZ R5, R6, R9 ;  /* 0x0000000906058220 */ /* 0x000fe20000410000 */
[----:B------:R-:W-:Y:S01]  /*5c90*/  @!P0 HADD2.F32 R20, -RZ, R22.H0_H0 ;  /* 0x20000016ff148230 */ /* 0x000fe20000004100 */
[-C--:B------:R-:W-:Y:S01]  /*5ca0*/  @!P0 FMUL.FTZ R9, R38, R10.reuse ;  /* 0x0000000a26098220 */ /* 0x080fe20000410000 */
[----:B------:R-:W-:Y:S01]  /*5cb0*/  @!P0 HADD2.F32 R41, -RZ, R43.H0_H0 ;  /* 0x2000002bff298230 */ /* 0x000fe20000004100 */
[----:B------:R-:W-:Y:S01]  /*5cc0*/  @!P0 FFMA.FTZ R75, R6, R37, -R11 ;  /* 0x00000025064b8223 */ /* 0x000fe2000001080b */
[----:B------:R-:W-:Y:S01]  /*5cd0*/  @!P0 HADD2.F32 R11, -RZ, R21.H0_H0 ;  /* 0x20000015ff0b8230 */ /* 0x000fe20000004100 */
[C---:B------:R-:W-:Y:S01]  /*5ce0*/  @!P0 FMUL.FTZ R6, R8.reuse, R10 ;  /* 0x0000000a08068220 */ /* 0x040fe20000410000 */
[----:B------:R-:W-:Y:S01]  /*5cf0*/  @!P0 MOV R43, R51 ;  /* 0x00000033002b8202 */ /* 0x000fe20000000f00 */
[----:B------:R-:W-:Y:S02]  /*5d00*/  @!P0 IMAD.MOV.U32 R10, RZ, RZ, R50 ;  /* 0x000000ffff0a8224 */ /* 0x000fe400078e0032 */
[----:B------:R-:W-:Y:S01]  /*5d10*/  @!P0 FFMA.FTZ R74, R8, R39, -R9 ;  /* 0x00000027084a8223 */ /* 0x000fe20000010809 */
[----:B------:R-:W-:Y:S01]  /*5d20*/  @!P0 MOV R8, R18 ;  /* 0x0000001200088202 */ /* 0x000fe20000000f00 */
[----:B------:R-:W-:Y:S01]  /*5d30*/  @!P0 FFMA.FTZ R5, R36, R37, R5 ;  /* 0x0000002524058223 */ /* 0x000fe20000010005 */
[--C-:B------:R-:W-:Y:S01]  /*5d40*/  @!P0 HADD2.F32 R40, -RZ, R10.reuse.H0_H0 ;  /* 0x2000000aff288230 */ /* 0x100fe20000004100 */
[----:B------:R-:W-:Y:S01]  /*5d50*/  @!P0 FFMA.FTZ R6, R38, R39, R6 ;  /* 0x0000002726068223 */ /* 0x000fe20000010006 */
[----:B------:R-:W-:Y:S02]  /*5d60*/  @!P0 HADD2.F32 R22, -RZ, R10.H1_H1 ;  /* 0x3000000aff168230 */ /* 0x000fe40000004100 */
[--C-:B------:R-:W-:Y:S01]  /*5d70*/  @!P0 HADD2.F32 R9, -RZ, R8.reuse.H0_H0 ;  /* 0x20000008ff098230 */ /* 0x100fe20000004100 */
[----:B------:R-:W-:Y:S01]  /*5d80*/  @!P0 FMUL.FTZ R21, R40, R11 ;  /* 0x0000000b28158220 */ /* 0x000fe20000410000 */
[----:B------:R-:W-:Y:S01]  /*5d90*/  @!P0 HADD2.F32 R10, -RZ, R8.H1_H1 ;  /* 0x30000008ff0a8230 */ /* 0x000fe20000004100 */
[----:B------:R-:W-:Y:S01]  /*5da0*/  @!P0 F2FP.PACK_AB R5, R6, R5 ;  /* 0x000000050605823e */ /* 0x000fe200000000ff */
[----:B------:R-:W-:Y:S01]  /*5db0*/  @!P0 HADD2.F32 R36, -RZ, R57.H0_H0 ;  /* 0x20000039ff248230 */ /* 0x000fe20000004100 */
[C---:B------:R-:W-:Y:S01]  /*5dc0*/  @!P0 FMUL.FTZ R8, R9.reuse, R11 ;  /* 0x0000000b09088220 */ /* 0x040fe20000410000 */
[----:B------:R-:W-:Y:S01]  /*5dd0*/  @!P0 F2FP.PACK_AB R57, R74, R75 ;  /* 0x0000004b4a39823e */ /* 0x000fe200000000ff */
[-C--:B------:R-:W-:Y:S02]  /*5de0*/  @!P0 FMUL.FTZ R11, R22, R20.reuse ;  /* 0x00000014160b8220 */ /* 0x080fe40000410000 */
[----:B------:R-:W-:Y:S01]  /*5df0*/  @!P0 FFMA.FTZ R73, R9, R41, -R21 ;  /* 0x0000002909498223 */ /* 0x000fe20000010815 */
[----:B------:R-:W-:Y:S01]  /*5e00*/  @!P0 MOV R17, R57 ;  /* 0x0000003900118202 */ /* 0x000fe20000000f00 */
[C---:B------:R-:W-:Y:S01]  /*5e10*/  @!P0 FMUL.FTZ R9, R10.reuse, R20 ;  /* 0x000000140a098220 */ /* 0x040fe20000410000 */
[----:B------:R-:W-:Y:S01]  /*5e20*/  @!P0 HADD2.F32 R21, -RZ, R28.H0_H0 ;  /* 0x2000001cff158230 */ /* 0x000fe20000004100 */
[----:B------:R-:W-:Y:S01]  /*5e30*/  @!P0 IMAD.MOV.U32 R20, RZ, RZ, R19 ;  /* 0x000000ffff148224 */ /* 0x000fe200078e0013 */
[----:B------:R-:W-:Y:S01]  /*5e40*/  @!P0 HADD2.F32 R28, -RZ, R43.H1_H1 ;  /* 0x3000002bff1c8230 */ /* 0x000fe20000004100 */
[-C--:B------:R-:W-:Y:S01]  /*5e50*/  @!P0 FFMA.FTZ R72, R10, R42.reuse, -R11 ;  /* 0x0000002a0a488223 */ /* 0x080fe2000001080b */
[----:B------:R-:W-:Y:S01]  /*5e60*/  @!P0 HADD2.F32 R10, -RZ, R23.H0_H0 ;  /* 0x20000017ff0a8230 */ /* 0x000fe20000004100 */
[----:B------:R-:W-:Y:S01]  /*5e70*/  @!P0 FFMA.FTZ R8, R40, R41, R8 ;  /* 0x0000002928088223 */ /* 0x000fe20000010008 */
[----:B------:R-:W-:Y:S01]  /*5e80*/  @!P0 HADD2.F32 R23, -RZ, R43.H0_H0 ;  /* 0x2000002bff178230 */ /* 0x000fe20000004100 */
[-C--:B------:R-:W-:Y:S01]  /*5e90*/  @!P0 FMUL.FTZ R43, R28, R21.reuse ;  /* 0x000000151c2b8220 */ /* 0x080fe20000410000 */
[--C-:B------:R-:W-:Y:S01]  /*5ea0*/  @!P0 HADD2.F32 R11, -RZ, R20.reuse.H0_H0 ;  /* 0x20000014ff0b8230 */ /* 0x100fe20000004100 */
[----:B------:R-:W-:Y:S01]  /*5eb0*/  @!P0 FFMA.FTZ R9, R22, R42, R9 ;  /* 0x0000002a16098223 */ /* 0x000fe20000010009 */
[----:B------:R-:W-:Y:S01]  /*5ec0*/  @!P0 HADD2.F32 R20, -RZ, R20.H1_H1 ;  /* 0x30000014ff148230 */ /* 0x000fe20000004100 */
[-C--:B------:R-:W-:Y:S02]  /*5ed0*/  @!P0 FMUL.FTZ R37, R23, R10.reuse ;  /* 0x0000000a17258220 */ /* 0x080fe40000410000 */
[C---:B------:R-:W-:Y:S02]  /*5ee0*/  @!P0 FMUL.FTZ R10, R11.reuse, R10 ;  /* 0x0000000a0b0a8220 */ /* 0x040fe40000410000 */
[-C--:B------:R-:W-:Y:S01]  /*5ef0*/  @!P0 FFMA.FTZ R71, R11, R36.reuse, -R37 ;  /* 0x000000240b478223 */ /* 0x080fe20000010825 */
[----:B------:R-:W-:Y:S01]  /*5f00*/  @!P0 HADD2.F32 R37, -RZ, R58.H0_H0 ;  /* 0x2000003aff258230 */ /* 0x000fe20000004100 */
[C---:B------:R-:W-:Y:S02]  /*5f10*/  @!P0 FMUL.FTZ R11, R20.reuse, R21 ;  /* 0x00000015140b8220 */ /* 0x040fe40000410000 */
[----:B------:R-:W-:Y:S02]  /*5f20*/  @!P0 FFMA.FTZ R10, R23, R36, R10 ;  /* 0x00000024170a8223 */ /* 0x000fe4000001000a */
[----:B------:R-:W-:Y:S01]  /*5f30*/  @!P0 FFMA.FTZ R21, R20, R37, -R43 ;  /* 0x0000002514158223 */ /* 0x000fe2000001082b */
[----:B------:R-:W-:Y:S01]  /*5f40*/  @!P0 F2FP.PACK_AB R43, R72, R73 ;  /* 0x00000049482b823e */ /* 0x000fe200000000ff */
[----:B------:R-:W-:Y:S01]  /*5f50*/  @!P0 FFMA.FTZ R11, R28, R37, R11 ;  /* 0x000000251c0b8223 */ /* 0x000fe2000001000b */
[----:B------:R-:W-:Y:S01]  /*5f60*/  @!P0 F2FP.PACK_AB R20, R4, R3 ;  /* 0x000000030414823e */ /* 0x000fe200000000ff */
[----:B------:R-:W-:Y:S01]  /*5f70*/  @!P0 IMAD.MOV.U32 R49, RZ, RZ, R5 ;  /* 0x000000ffff318224 */ /* 0x000fe200078e0005 */
[----:B------:R-:W-:Y:S01]  /*5f80*/  @!P0 F2FP.PACK_AB R21, R21, R71 ;  /* 0x000000471515823e */ /* 0x000fe200000000ff */
[----:B------:R-:W-:Y:S01]  /*5f90*/  @!P0 IMAD.MOV.U32 R18, RZ, RZ, R43 ;  /* 0x000000ffff128224 */ /* 0x000fe200078e002b */
[----:B------:R-:W-:Y:S02]  /*5fa0*/  @!P0 F2FP.PACK_AB R4, R9, R8 ;  /* 0x000000080904823e */ /* 0x000fe400000000ff */
[----:B------:R-:W-:Y:S02]  /*5fb0*/  @!P0 F2FP.PACK_AB R3, R11, R10 ;  /* 0x0000000a0b03823e */ /* 0x000fe400000000ff */
[----:B------:R-:W-:Y:S02]  /*5fc0*/  @!P0 MOV R19, R21 ;  /* 0x0000001500138202 */ /* 0x000fe40000000f00 */
[----:B------:R-:W-:Y:S02]  /*5fd0*/  @!P0 MOV R48, R20 ;  /* 0x0000001400308202 */ /* 0x000fe40000000f00 */
[----:B------:R-:W-:Y:S02]  /*5fe0*/  @!P0 MOV R50, R4 ;  /* 0x0000000400328202 */ /* 0x000fe40000000f00 */
[----:B------:R-:W-:Y:S02]  /*5ff0*/  @!P0 MOV R51, R3 ;  /* 0x0000000300338202 */ /* 0x000fe40000000f00 */
[C---:B----4-:R-:W-:Y:S04]  /*6000*/  LEA R4, P0, R88.reuse, R68, 0x1 ;  /* 0x0000004458047211 */ /* 0x050fe800078008ff */
[----:B---3--:R-:W-:Y:S02]  /*6010*/  LEA.HI.X R5, R88, R69, R122, 0x1, P0 ;  /* 0x0000004558057211 */ /* 0x008fe400000f0c7a */
[C---:B------:R-:W-:Y:S03]  /*6020*/  ISETP.GE.AND P0, PT, R70.reuse, c[0x0][0x1d4], PT ;  /* 0x0000750046007a0c */ /* 0x040fe60003f06270 */
[----:B------:R1:W-:Y:S10]  /*6030*/  ST.E.128 [R4.64], R16 ;  /* 0x0000001004007985 */ /* 0x0003f4000c101d08 */
[----:B------:R-:W-:Y:S05]  /*6040*/  @!P0 IMAD.WIDE R8, R70, 0x2, R68 ;  /* 0x0000000246088825 */ /* 0x000fea00078e0244 */
[----:B------:R1:W-:Y:S02]  /*6050*/  @!P0 ST.E.128 [R8.64], R48 ;  /* 0x0000003008008985 */ /* 0x0003e4000c101d08 */
.L_x_232:
[----:B------:R-:W-:Y:S05]  /*6060*/  BSYNC B0 ;  /* 0x0000000000007941 */ /* 0x000fea0003800000 */
.L_x_231:
[----:B------:R-:W-:Y:S01]  /*6070*/  ISETP.GE.AND P0, PT, R30, c[0x0][0x1d4], PT ;  /* 0x000075001e007a0c */ /* 0x000fe20003f06270 */
[----:B------:R-:W-:Y:S01]  /*6080*/  @!UPT UIADD3 URZ, URZ, URZ, URZ ;  /* 0x0000003f3f3ff290 */ /* 0x000fe2000fffe03f */
[----:B------:R-:W-:Y:S11]  /*6090*/  BSSY B0, `(.L_x_233) ;  /* 0x0000078000007945 */ /* 0x000ff60003800000 */
[----:B------:R-:W-:-:S05]  /*60a0*/  @P0 BRA `(.L_x_234) ;  /* 0x0000076000000947 */ /* 0x000fca0003800000 */
[----:B------:R-:W-:Y:S01]  /*60b0*/  SEL R3, R67, R66, !P2 ;  /* 0x0000004243037207 */ /* 0x000fe20005000000 */
[----:B-1----:R-:W1:Y:S01]  /*60c0*/  LDS.128 R16, [R117+0x3c80] ;  /* 0x003c800075107984 */ /* 0x002e620000000c00 */
[----:B------:R-:W-:Y:S02]  /*60d0*/  ISETP.GE.AND P0, PT, R30, c[0x0][0x27c], PT ;  /* 0x00009f001e007a0c */ /* 0x000fe40003f06270 */
[----:B------:R-:W-:Y:S04]  /*60e0*/  SHF.R.S32.HI R4, RZ, 0x1f, R3 ;  /* 0x0000001fff047819 */ /* 0x000fe80000011403 */
[----:B------:R-:W-:Y:S04]  /*60f0*/  LEA.HI R3, R4, R3, RZ, 0x4 ;  /* 0x0000000304037211 */ /* 0x000fe800078f20ff */
[----:B------:R-:W-:Y:S03]  /*6100*/  LEA.HI.SX32 R3, R3, R64, 0x1c ;  /* 0x0000004003037211 */ /* 0x000fe600078fe2ff */
[----:B------:R-:W-:Y:S01]  /*6110*/  @!P0 SHF.R.U64 R5, R12, 0x10, R13 ;  /* 0x000000100c058819 */ /* 0x000fe2000000120d */
[----:B------:R-:W-:Y:S01]  /*6120*/  @!P0 HADD2.F32 R12, -RZ, R59.H0_H0 ;  /* 0x2000003bff0c8230 */ /* 0x000fe20000004100 */
[----:B------:R-:W-:Y:S01]  /*6130*/  SHF.R.S32.HI R4, RZ, 0x1f, R3 ;  /* 0x0000001fff047819 */ /* 0x000fe20000011403 */
[--C-:B------:R-:W-:Y:S01]  /*6140*/  @!P0 HADD2.F32 R37, -RZ, R60.reuse.H0_H0 ;  /* 0x2000003cff258230 */ /* 0x100fe20000004100 */
[----:B------:R-:W-:Y:S01]  /*6150*/  SHF.L.U32 R48, R3, 0x3, RZ ;  /* 0x0000000303307819 */ /* 0x000fe200000006ff */
[----:B------:R-:W-:Y:S01]  /*6160*/  @!P0 HADD2.F32 R8, -RZ, R5.H0_H0 ;  /* 0x20000005ff088230 */ /* 0x000fe20000004100 */
[----:B------:R-:W-:Y:S01]  /*6170*/  LEA.HI R4, R4, R3, RZ, 0x2 ;  /* 0x0000000304047211 */ /* 0x000fe200078f10ff */
[----:B------:R-:W-:Y:S01]  /*6180*/  @!P0 HADD2.F32 R28, -RZ, R60.H1_H1 ;  /* 0x3000003cff1c8230 */ /* 0x000fe20000004100 */
[----:B------:R-:W-:Y:S02]  /*6190*/  @!P0 SHF.R.U32.HI R10, RZ, 0x10, R13 ;  /* 0x00000010ff0a8819 */ /* 0x000fe4000001160d */
[----:B------:R-:W-:Y:S02]  /*61a0*/  SHF.R.S32.HI R3, RZ, 0x2, R4 ;  /* 0x00000002ff037819 */ /* 0x000fe40000011404 */
[----:B------:R-:W-:Y:S01]  /*61b0*/  LOP3.LUT R4, R148, 0x18, R48, 0xf8, !PT ;  /* 0x0000001894047812 */ /* 0x000fe200078ef830 */
[----:B------:R-:W-:Y:S01]  /*61c0*/  @!P0 HADD2.F32 R10, -RZ, R10.H0_H0 ;  /* 0x2000000aff0a8230 */ /* 0x000fe20000004100 */
[----:B------:R-:W-:Y:S01]  /*61d0*/  @!P0 SHF.R.U64 R20, R44, 0x10, R45 ;  /* 0x000000102c148819 */ /* 0x000fe2000000122d */
[----:B------:R-:W-:Y:S01]  /*61e0*/  IMAD R3, R3, 0x600, R7 ;  /* 0x0000060003037824 */ /* 0x000fe200078e0207 */
[----:B-----5:R-:W-:Y:S02]  /*61f0*/  LOP3.LUT R4, R4, R147, RZ, 0x3c, !PT ;  /* 0x0000009304047212 */ /* 0x020fe400078e3cff */
[--C-:B------:R-:W-:Y:S02]  /*6200*/  @!P0 SHF.R.U32.HI R11, RZ, 0x10, R15.reuse ;  /* 0x00000010ff0b8819 */ /* 0x100fe4000001160f */
[----:B------:R-:W-:Y:S01]  /*6210*/  @!P0 SHF.R.U64 R14, R14, 0x10, R15 ;  /* 0x000000100e0e8819 */ /* 0x000fe2000000120f */
[----:B------:R-:W-:Y:S01]  /*6220*/  IMAD.IADD R3, R3, 0x1, R4 ;  /* 0x0000000103037824 */ /* 0x000fe200078e0204 */
[----:B------:R-:W-:Y:S01]  /*6230*/  @!P0 HADD2.F32 R4, -RZ, R31.H0_H0 ;  /* 0x2000001fff048230 */ /* 0x000fe20000004100 */
[----:B------:R-:W-:Y:S01]  /*6240*/  @!P0 SHF.R.U32.HI R22, RZ, 0x10, R45 ;  /* 0x00000010ff168819 */ /* 0x000fe2000001162d */
[----:B------:R-:W-:Y:S01]  /*6250*/  @!P0 HADD2.F32 R15, -RZ, R20.H0_H0 ;  /* 0x20000014ff0f8230 */ /* 0x000fe20000004100 */
[--C-:B------:R-:W-:Y:S01]  /*6260*/  @!P0 SHF.R.U32.HI R23, RZ, 0x10, R47.reuse ;  /* 0x00000010ff178819 */ /* 0x100fe2000001162f */
[----:B------:R-:W-:Y:S01]  /*6270*/  @!P0 HADD2.F32 R11, -RZ, R11.H0_H0 ;  /* 0x2000000bff0b8230 */ /* 0x000fe20000004100 */
[----:B------:R-:W-:Y:S01]  /*6280*/  SHF.L.U32 R3, R3, 0x1, RZ ;  /* 0x0000000103037819 */ /* 0x000fe200000006ff */
[----:B------:R-:W-:Y:S01]  /*6290*/  @!P0 HADD2.F32 R22, -RZ, R22.H0_H0 ;  /* 0x20000016ff168230 */ /* 0x000fe20000004100 */
[----:B------:R-:W-:Y:S01]  /*62a0*/  @!P0 SHF.R.U64 R46, R46, 0x10, R47 ;  /* 0x000000102e2e8819 */ /* 0x000fe2000000122f */
[----:B------:R-:W-:Y:S02]  /*62b0*/  @!P0 HADD2.F32 R39, -RZ, R23.H0_H0 ;  /* 0x20000017ff278230 */ /* 0x000fe40000004100 */
[----:B------:R1:W2:Y:S01]  /*62c0*/  LDS.128 R40, [R3+0x3c80] ;  /* 0x003c800003287984 */ /* 0x0002a20000000c00 */
[----:B------:R-:W-:Y:S01]  /*62d0*/  @!P0 HADD2.F32 R14, -RZ, R14.H0_H0 ;  /* 0x2000000eff0e8230 */ /* 0x000fe20000004100 */
[----:B-1----:R-:W-:Y:S05]  /*62e0*/  @!P0 IMAD.MOV.U32 R3, RZ, RZ, R16 ;  /* 0x000000ffff038224 */ /* 0x002fea00078e0010 */
[--C-:B------:R-:W-:Y:S02]  /*62f0*/  @!P0 HADD2.F32 R6, -RZ, R3.reuse.H0_H0 ;  /* 0x20000003ff068230 */ /* 0x100fe40000004100 */
[----:B------:R-:W-:Y:S03]  /*6300*/  @!P0 HADD2.F32 R5, -RZ, R3.H1_H1 ;  /* 0x30000003ff058230 */ /* 0x000fe60000004100 */
[C---:B------:R-:W-:Y:S01]  /*6310*/  @!P0 FMUL.FTZ R3, R6.reuse, R4 ;  /* 0x0000000406038220 */ /* 0x040fe20000410000 */
[----:B--2---:R-:W-:Y:S05]  /*6320*/  @!P0 MOV R13, R40 ;  /* 0x00000028000d8202 */ /* 0x004fea0000000f00 */
[--C-:B------:R-:W-:Y:S02]  /*6330*/  @!P0 HADD2.F32 R9, -RZ, R13.reuse.H0_H0 ;  /* 0x2000000dff098230 */ /* 0x100fe40000004100 */
[----:B------:R-:W-:Y:S03]  /*6340*/  @!P0 HADD2.F32 R13, -RZ, R13.H1_H1 ;  /* 0x3000000dff0d8230 */ /* 0x000fe60000004100 */
[----:B------:R-:W-:Y:S02]  /*6350*/  @!P0 FMUL.FTZ R21, R9, R4 ;  /* 0x0000000409158220 */ /* 0x000fe40000410000 */
[-C--:B------:R-:W-:Y:S02]  /*6360*/  @!P0 FMUL.FTZ R20, R13, R8.reuse ;  /* 0x000000080d148220 */ /* 0x080fe40000410000 */
[----:B------:R-:W-:Y:S02]  /*6370*/  @!P0 FMUL.FTZ R4, R5, R8 ;  /* 0x0000000805048220 */ /* 0x000fe40000410000 */
[----:B------:R-:W-:Y:S02]  /*6380*/  @!P0 IMAD.MOV.U32 R8, RZ, RZ, R41 ;  /* 0x000000ffff088224 */ /* 0x000fe400078e0029 */
[-C--:B------:R-:W-:Y:S02]  /*6390*/  @!P0 FFMA.FTZ R3, R9, R12.reuse, R3 ;  /* 0x0000000c09038223 */ /* 0x080fe40000010003 */
[----:B------:R-:W-:Y:S01]  /*63a0*/  @!P0 FFMA.FTZ R56, R6, R12, -R21 ;  /* 0x0000000c06388223 */ /* 0x000fe20000010815 */
[----:B------:R-:W-:Y:S01]  /*63b0*/  @!P0 MOV R6, R17 ;  /* 0x0000001100068202 */ /* 0x000fe20000000f00 */
[-C--:B------:R-:W-:Y:S01]  /*63c0*/  @!P0 FFMA.FTZ R51, R5, R15.reuse, -R20 ;  /* 0x0000000f05338223 */ /* 0x080fe20000010814 */
[----:B------:R-:W-:Y:S01]  /*63d0*/  @!P0 HADD2.F32 R5, -RZ, R31.H1_H1 ;  /* 0x3000001fff058230 */ /* 0x000fe20000004100 */
[----:B------:R-:W-:Y:S01]  /*63e0*/  @!P0 FFMA.FTZ R4, R13, R15, R4 ;  /* 0x0000000f0d048223 */ /* 0x000fe20000010004 */
[--C-:B------:R-:W-:Y:S01]  /*63f0*/  @!P0 HADD2.F32 R15, -RZ, R8.reuse.H0_H0 ;  /* 0x20000008ff0f8230 */ /* 0x100fe20000004100 */
[----:B------:R-:W-:Y:S01]  /*6400*/  @!P0 IMAD.MOV.U32 R12, RZ, RZ, R43 ;  /* 0x000000ffff0c8224 */ /* 0x000fe200078e002b */
[----:B------:R-:W-:Y:S02]  /*6410*/  @!P0 HADD2.F32 R21, -RZ, R8.H1_H1 ;  /* 0x30000008ff158230 */ /* 0x000fe40000004100 */
[----:B------:R-:W-:Y:S02]  /*6420*/  @!P0 HADD2.F32 R20, -RZ, R59.H1_H1 ;  /* 0x3000003bff148230 */ /* 0x000fe40000004100 */
[--C-:B------:R-:W-:Y:S01]  /*6430*/  @!P0 HADD2.F32 R9, -RZ, R6.reuse.H0_H0 ;  /* 0x20000006ff098230 */ /* 0x100fe20000004100 */
[----:B------:R-:W-:Y:S01]  /*6440*/  @!P0 FMUL.FTZ R13, R21, R10 ;  /* 0x0000000a150d8220 */ /* 0x000fe20000410000 */
[----:B------:R-:W-:Y:S01]  /*6450*/  @!P0 HADD2.F32 R8, -RZ, R6.H1_H1 ;  /* 0x30000006ff088230 */ /* 0x000fe20000004100 */
[-C--:B------:R-:W-:Y:S01]  /*6460*/  @!P0 FMUL.FTZ R6, R15, R5.reuse ;  /* 0x000000050f068220 */ /* 0x080fe20000410000 */
[--C-:B------:R-:W-:Y:S01]  /*6470*/  @!P0 HADD2.F32 R36, -RZ, R12.reuse.H0_H0 ;  /* 0x2000000cff248230 */ /* 0x100fe20000004100 */
[C---:B------:R-:W-:Y:S01]  /*6480*/  @!P0 FMUL.FTZ R5, R9.reuse, R5 ;  /* 0x0000000509058220 */ /* 0x040fe20000410000 */
[----:B------:R-:W-:Y:S01]  /*6490*/  @!P0 HADD2.F32 R38, -RZ, R12.H1_H1 ;  /* 0x3000000cff268230 */ /* 0x000fe20000004100 */
[----:B------:R-:W-:Y:S02]  /*64a0*/  @!P0 FFMA.FTZ R50, R9, R20, -R6 ;  /* 0x0000001409328223 */ /* 0x000fe40000010806 */
[C---:B------:R-:W-:Y:S01]  /*64b0*/  @!P0 FMUL.FTZ R6, R8.reuse, R10 ;  /* 0x0000000a08068220 */ /* 0x040fe20000410000 */
[----:B------:R-:W-:Y:S01]  /*64c0*/  @!P0 HADD2.F32 R10, -RZ, R32.H0_H0 ;  /* 0x20000020ff0a8230 */ /* 0x000fe20000004100 */
[----:B------:R-:W-:Y:S01]  /*64d0*/  @!P0 FFMA.FTZ R49, R8, R22, -R13 ;  /* 0x0000001608318223 */ /* 0x000fe2000001080d */
[----:B------:R-:W-:Y:S01]  /*64e0*/  @!P0 MOV R8, R19 ;  /* 0x0000001300088202 */ /* 0x000fe20000000f00 */
[----:B------:R-:W-:Y:S02]  /*64f0*/  @!P0 FMUL.FTZ R13, R38, R11 ;  /* 0x0000000b260d8220 */ /* 0x000fe40000410000 */
[----:B------:R-:W-:Y:S02]  /*6500*/  @!P0 FMUL.FTZ R12, R36, R10 ;  /* 0x0000000a240c8220 */ /* 0x000fe40000410000 */
[----:B------:R-:W-:Y:S01]  /*6510*/  @!P0 FFMA.FTZ R5, R15, R20, R5 ;  /* 0x000000140f058223 */ /* 0x000fe20000010005 */
[--C-:B------:R-:W-:Y:S01]  /*6520*/  @!P0 HADD2.F32 R9, -RZ, R8.reuse.H0_H0 ;  /* 0x20000008ff098230 */ /* 0x100fe20000004100 */
[----:B------:R-:W-:Y:S01]  /*6530*/  @!P0 FFMA.FTZ R6, R21, R22, R6 ;  /* 0x0000001615068223 */ /* 0x000fe20000010006 */
[----:B------:R-:W-:Y:S01]  /*6540*/  @!P0 HADD2.F32 R8, -RZ, R8.H1_H1 ;  /* 0x30000008ff088230 */ /* 0x000fe20000004100 */
[----:B------:R-:W-:Y:S02]  /*6550*/  @!P0 F2FP.PACK_AB R20, R49, R50 ;  /* 0x000000323114823e */ /* 0x000fe400000000ff */
[C---:B------:R-:W-:Y:S01]  /*6560*/  @!P0 FFMA.FTZ R47, R9.reuse, R37, -R12 ;  /* 0x00000025092f8223 */ /* 0x040fe2000001080c */
[----:B------:R-:W-:Y:S01]  /*6570*/  @!P0 MOV R12, R42 ;  /* 0x0000002a000c8202 */ /* 0x000fe20000000f00 */
[----:B------:R-:W-:Y:S01]  /*6580*/  @!P0 FMUL.FTZ R10, R9, R10 ;  /* 0x0000000a090a8220 */ /* 0x000fe20000410000 */
[----:B------:R-:W-:Y:S01]  /*6590*/  @!P0 MOV R17, R20 ;  /* 0x0000001400118202 */ /* 0x000fe20000000f00 */
[----:B------:R-:W-:Y:S01]  /*65a0*/  @!P0 IMAD.MOV.U32 R9, RZ, RZ, R18 ;  /* 0x000000ffff098224 */ /* 0x000fe200078e0012 */
[----:B------:R-:W-:Y:S01]  /*65b0*/  @!P0 F2FP.PACK_AB R5, R6, R5 ;  /* 0x000000050605823e */ /* 0x000fe200000000ff */
[C---:B------:R-:W-:Y:S01]  /*65c0*/  @!P0 FMUL.FTZ R11, R8.reuse, R11 ;  /* 0x0000000b080b8220 */ /* 0x040fe20000410000 */
[----:B------:R-:W-:Y:S01]  /*65d0*/  @!P0 HADD2.F32 R23, -RZ, R12.H0_H0 ;  /* 0x2000000cff178230 */ /* 0x000fe20000004100 */
[----:B------:R-:W-:Y:S01]  /*65e0*/  @!P0 FFMA.FTZ R45, R8, R39, -R13 ;  /* 0x00000027082d8223 */ /* 0x000fe2000001080d */
[----:B------:R-:W-:Y:S01]  /*65f0*/  @!P0 F2FP.PACK_AB R15, R51, R56 ;  /* 0x00000038330f823e */ /* 0x000fe200000000ff */
[----:B------:R-:W-:Y:S01]  /*6600*/  @!P0 IMAD.MOV.U32 R41, RZ, RZ, R5 ;  /* 0x000000ffff298224 */ /* 0x000fe200078e0005 */
[----:B------:R-:W-:Y:S02]  /*6610*/  @!P0 HADD2.F32 R8, -RZ, R32.H1_H1 ;  /* 0x30000020ff088230 */ /* 0x000fe40000004100 */
[----:B------:R-:W-:Y:S01]  /*6620*/  @!P0 MOV R16, R15 ;  /* 0x0000000f00108202 */ /* 0x000fe20000000f00 */
[--C-:B------:R-:W-:Y:S02]  /*6630*/  @!P0 HADD2.F32 R13, -RZ, R9.reuse.H0_H0 ;  /* 0x20000009ff0d8230 */ /* 0x100fe40000004100 */
[----:B------:R-:W-:Y:S02]  /*6640*/  @!P0 HADD2.F32 R31, -RZ, R12.H1_H1 ;  /* 0x3000000cff1f8230 */ /* 0x000fe40000004100 */
[----:B------:R-:W-:Y:S01]  /*6650*/  @!P0 HADD2.F32 R12, -RZ, R9.H1_H1 ;  /* 0x30000009ff0c8230 */ /* 0x000fe20000004100 */
[-C--:B------:R-:W-:Y:S01]  /*6660*/  @!P0 FMUL.FTZ R9, R23, R8.reuse ;  /* 0x0000000817098220 */ /* 0x080fe20000410000 */
[----:B------:R-:W-:Y:S01]  /*6670*/  @!P0 HADD2.F32 R32, -RZ, R46.H0_H0 ;  /* 0x2000002eff208230 */ /* 0x000fe20000004100 */
[C---:B------:R-:W-:Y:S02]  /*6680*/  @!P0 FMUL.FTZ R8, R13.reuse, R8 ;  /* 0x000000080d088220 */ /* 0x040fe40000410000 */
[----:B------:R-:W-:Y:S02]  /*6690*/  @!P0 FFMA.FTZ R13, R13, R28, -R9 ;  /* 0x0000001c0d0d8223 */ /* 0x000fe40000010809 */
[----:B------:R-:W-:Y:S02]  /*66a0*/  @!P0 FMUL.FTZ R9, R12, R14 ;  /* 0x0000000e0c098220 */ /* 0x000fe40000410000 */
[----:B------:R-:W-:Y:S02]  /*66b0*/  @!P0 FFMA.FTZ R8, R23, R28, R8 ;  /* 0x0000001c17088223 */ /* 0x000fe40000010008 */
[----:B------:R-:W-:Y:S01]  /*66c0*/  @!P0 FMUL.FTZ R44, R31, R14 ;  /* 0x0000000e1f2c8220 */ /* 0x000fe20000410000 */
[----:B------:R-:W-:Y:S01]  /*66d0*/  @!P0 F2FP.PACK_AB R14, R45, R47 ;  /* 0x0000002f2d0e823e */ /* 0x000fe200000000ff */
[----:B------:R-:W-:Y:S02]  /*66e0*/  @!P0 FFMA.FTZ R9, R31, R32, R9 ;  /* 0x000000201f098223 */ /* 0x000fe40000010009 */
[----:B------:R-:W-:Y:S01]  /*66f0*/  @!P0 FFMA.FTZ R10, R36, R37, R10 ;  /* 0x00000025240a8223 */ /* 0x000fe2000001000a */
[----:B------:R-:W-:Y:S01]  /*6700*/  @!P0 MOV R19, R14 ;  /* 0x0000000e00138202 */ /* 0x000fe20000000f00 */
[----:B------:R-:W-:Y:S01]  /*6710*/  @!P0 FFMA.FTZ R44, R12, R32, -R44 ;  /* 0x000000200c2c8223 */ /* 0x000fe2000001082c */
[----:B------:R-:W-:Y:S01]  /*6720*/  @!P0 F2FP.PACK_AB R12, R4, R3 ;  /* 0x00000003040c823e */ /* 0x000fe200000000ff */
[----:B------:R-:W-:Y:S01]  /*6730*/  @!P0 FFMA.FTZ R11, R38, R39, R11 ;  /* 0x00000027260b8223 */ /* 0x000fe2000001000b */
[----:B------:R-:W-:Y:S02]  /*6740*/  @!P0 F2FP.PACK_AB R4, R9, R8 ;  /* 0x000000080904823e */ /* 0x000fe400000000ff */
[----:B------:R-:W-:Y:S02]  /*6750*/  @!P0 F2FP.PACK_AB R13, R44, R13 ;  /* 0x0000000d2c0d823e */ /* 0x000fe400000000ff */
[----:B------:R-:W-:Y:S02]  /*6760*/  @!P0 F2FP.PACK_AB R3, R11, R10 ;  /* 0x0000000a0b03823e */ /* 0x000fe400000000ff */
[----:B------:R-:W-:Y:S01]  /*6770*/  @!P0 MOV R40, R12 ;  /* 0x0000000c00288202 */ /* 0x000fe20000000f00 */
[----:B------:R-:W-:Y:S01]  /*6780*/  @!P0 IMAD.MOV.U32 R18, RZ, RZ, R13 ;  /* 0x000000ffff128224 */ /* 0x000fe200078e000d */
        /* <DEDUP_REMOVED lines=8> */
.L_x_234:
[----:B------:R-:W-:Y:S05]  /*6810*/  BSYNC B0 ;  /* 0x0000000000007941 */ /* 0x000fea0003800000 */
.L_x_233:
[----:B------:R-:W-:Y:S11]  /*6820*/  ISETP.GE.AND P0, PT, R29, c[0x0][0x1d4], PT ;  /* 0x000075001d007a0c */ /* 0x000ff60003f06270 */
[----:B------:R-:W-:Y:S02]  /*6830*/  @!UPT UIADD3 URZ, URZ, URZ, URZ ;  /* 0x0000003f3f3ff290 */ /* 0x000fe4000fffe03f */
[----:B------:R-:W-:-:S05]  /*6840*/  @P0 BRA `(.L_x_218) ;  /* 0x00000a4000000947 */ /* 0x000fca0003800000 */
[----:B------:R-:W-:Y:S01]  /*6850*/  SEL R3, R67, R66, !P3 ;  /* 0x0000004243037207 */ /* 0x000fe20005800000 */
[----:B-1----:R-:W1:Y:S01]  /*6860*/  LDS.128 R16, [R116+0x3c80] ;  /* 0x003c800074107984 */ /* 0x002e620000000c00 */
[C---:B----4-:R-:W-:Y:S02]  /*6870*/  LEA R44, P0, R86.reuse, R68, 0x1 ;  /* 0x00000044562c7211 */ /* 0x050fe400078008ff */
[----:B------:R-:W-:Y:S02]  /*6880*/  SHF.R.S32.HI R4, RZ, 0x1f, R3 ;  /* 0x0000001fff047819 */ /* 0x000fe40000011403 */
[----:B---3--:R-:W-:Y:S02]  /*6890*/  LEA.HI.X R45, R86, R69, R120, 0x1, P0 ;  /* 0x00000045562d7211 */ /* 0x008fe400000f0c78 */
[----:B------:R-:W-:Y:S02]  /*68a0*/  LEA.HI R3, R4, R3, RZ, 0x4 ;  /* 0x0000000304037211 */ /* 0x000fe400078f20ff */
[----:B------:R-:W-:Y:S02]  /*68b0*/  ISETP.GE.AND P0, PT, R29, c[0x0][0x27c], PT ;  /* 0x00009f001d007a0c */ /* 0x000fe40003f06270 */
[----:B------:R-:W-:Y:S04]  /*68c0*/  LEA.HI.SX32 R3, R3, R63, 0x1c ;  /* 0x0000003f03037211 */ /* 0x000fe800078fe2ff */
[----:B------:R-:W-:Y:S02]  /*68d0*/  SHF.R.S32.HI R4, RZ, 0x1f, R3 ;  /* 0x0000001fff047819 */ /* 0x000fe40000011403 */
[----:B------:R-:W-:Y:S02]  /*68e0*/  SHF.L.U32 R40, R3, 0x3, RZ ;  /* 0x0000000303287819 */ /* 0x000fe400000006ff */
[----:B------:R-:W-:Y:S03]  /*68f0*/  LEA.HI R4, R4, R3, RZ, 0x2 ;  /* 0x0000000304047211 */ /* 0x000fe600078f10ff */
[----:B------:R-:W-:Y:S01]  /*6900*/  @!P0 SHF.R.U64 R5, R24, 0x10, R25 ;  /* 0x0000001018058819 */ /* 0x000fe20000001219 */
[----:B------:R-:W-:Y:S01]  /*6910*/  @!P0 HADD2.F32 R12, -RZ, R61.H0_H0 ;  /* 0x2000003dff0c8230 */ /* 0x000fe20000004100 */
[----:B------:R-:W-:Y:S01]  /*6920*/  SHF.R.S32.HI R3, RZ, 0x2, R4 ;  /* 0x00000002ff037819 */ /* 0x000fe20000011404 */
[--C-:B------:R-:W-:Y:S01]  /*6930*/  @!P0 HADD2.F32 R28, -RZ, R62.reuse.H0_H0 ;  /* 0x2000003eff1c8230 */ /* 0x100fe20000004100 */
[----:B------:R-:W-:Y:S01]  /*6940*/  LOP3.LUT R4, R148, 0x18, R40, 0xf8, !PT ;  /* 0x0000001894047812 */ /* 0x000fe200078ef828 */
[----:B------:R-:W-:Y:S01]  /*6950*/  @!P0 HADD2.F32 R24, -RZ, R62.H1_H1 ;  /* 0x3000003eff188230 */ /* 0x000fe20000004100 */
[----:B------:R-:W-:Y:S01]  /*6960*/  @!P0 SHF.R.U64 R14, R26, 0x10, R27 ;  /* 0x000000101a0e8819 */ /* 0x000fe2000000121b */
[----:B------:R-:W-:Y:S01]  /*6970*/  IMAD R3, R3, 0x600, R7 ;  /* 0x0000060003037824 */ /* 0x000fe200078e0207 */
[----:B-----5:R-:W-:Y:S01]  /*6980*/  LOP3.LUT R4, R4, R147, RZ, 0x3c, !PT ;  /* 0x0000009304047212 */ /* 0x020fe200078e3cff */
[----:B------:R-:W-:Y:S01]  /*6990*/  @!P0 HADD2.F32 R8, -RZ, R5.H0_H0 ;  /* 0x20000005ff088230 */ /* 0x000fe20000004100 */
[----:B------:R-:W-:Y:S01]  /*69a0*/  @!P0 SHF.R.U64 R15, R52, 0x10, R53 ;  /* 0x00000010340f8819 */ /* 0x000fe20000001235 */
[----:B------:R-:W-:Y:S01]  /*69b0*/  @!P0 HADD2.F32 R14, -RZ, R14.H0_H0 ;  /* 0x2000000eff0e8230 */ /* 0x000fe20000004100 */
[----:B------:R-:W-:Y:S01]  /*69c0*/  @!P0 SHF.R.U32.HI R10, RZ, 0x10, R25 ;  /* 0x00000010ff0a8819 */ /* 0x000fe20000011619 */
        /* <DEDUP_REMOVED lines=9> */
[----:B------:R-:W-:Y:S01]  /*6a60*/  @!P0 HADD2.F32 R32, -RZ, R23.H0_H0 ;  /* 0x20000017ff208230 */ /* 0x000fe20000004100 */
[----:B------:R-:W-:Y:S01]  /*6a70*/  @!P0 SHF.R.U32.HI R11, RZ, 0x10, R27 ;  /* 0x00000010ff0b8819 */ /* 0x000fe2000001161b */
[----:B------:R1:W2:Y:S02]  /*6a80*/  LDS.128 R36, [R3+0x3c80] ;  /* 0x003c800003247984 */ /* 0x0002a40000000c00 */
[----:B------:R-:W-:Y:S02]  /*6a90*/  @!P0 HADD2.F32 R26, -RZ, R26.H0_H0 ;  /* 0x2000001aff1a8230 */ /* 0x000fe40000004100 */
        /* <DEDUP_REMOVED lines=22> */
[--C-:B------:R-:W-:Y:S02]  /*6c00*/  @!P0 HADD2.F32 R8, -RZ, R6.reuse.H1_H1 ;  /* 0x30000006ff088230 */ /* 0x100fe40000004100 */
[----:B------:R-:W-:Y:S01]  /*6c10*/  @!P0 HADD2.F32 R9, -RZ, R6.H0_H0 ;  /* 0x20000006ff098230 */ /* 0x000fe20000004100 */
[----:B------:R-:W-:Y:S01]  /*6c20*/  @!P0 FMUL.FTZ R6, R15, R5 ;  /* 0x000000050f068220 */ /* 0x000fe20000410000 */
[--C-:B------:R-:W-:Y:S01]  /*6c30*/  @!P0 HADD2.F32 R27, -RZ, R12.reuse.H0_H0 ;  /* 0x2000000cff1b8230 */ /* 0x100fe20000004100 */
[----:B------:R-:W-:Y:S01]  /*6c40*/  @!P0 FMUL.FTZ R13, R21, R10 ;  /* 0x0000000a150d8220 */ /* 0x000fe20000410000 */
[----:B------:R-:W-:Y:S01]  /*6c50*/  @!P0 HADD2.F32 R31, -RZ, R12.H1_H1 ;  /* 0x3000000cff1f8230 */ /* 0x000fe20000004100 */
[C---:B------:R-:W-:Y:S02]  /*6c60*/  @!P0 FFMA.FTZ R46, R9.reuse, R20, -R6 ;  /* 0x00000014092e8223 */ /* 0x040fe40000010806 */
[C---:B------:R-:W-:Y:S01]  /*6c70*/  @!P0 FMUL.FTZ R6, R8.reuse, R10 ;  /* 0x0000000a08068220 */ /* 0x040fe20000410000 */
[----:B------:R-:W-:Y:S01]  /*6c80*/  @!P0 HADD2.F32 R10, -RZ, R34.H0_H0 ;  /* 0x20000022ff0a8230 */ /* 0x000fe20000004100 */
[----:B------:R-:W-:Y:S01]  /*6c90*/  @!P0 FFMA.FTZ R43, R8, R22, -R13 ;  /* 0x00000016082b8223 */ /* 0x000fe2000001080d */
[----:B------:R-:W-:Y:S01]  /*6ca0*/  @!P0 MOV R8, R19 ;  /* 0x0000001300088202 */ /* 0x000fe20000000f00 */
[----:B------:R-:W-:Y:S02]  /*6cb0*/  @!P0 FMUL.FTZ R5, R9, R5 ;  /* 0x0000000509058220 */ /* 0x000fe40000410000 */
[----:B------:R-:W-:Y:S02]  /*6cc0*/  @!P0 FMUL.FTZ R12, R27, R10 ;  /* 0x0000000a1b0c8220 */ /* 0x000fe40000410000 */
[----:B------:R-:W-:Y:S01]  /*6cd0*/  @!P0 FMUL.FTZ R13, R31, R11 ;  /* 0x0000000b1f0d8220 */ /* 0x000fe20000410000 */
[--C-:B------:R-:W-:Y:S01]  /*6ce0*/  @!P0 HADD2.F32 R9, -RZ, R8.reuse.H0_H0 ;  /* 0x20000008ff098230 */ /* 0x100fe20000004100 */
[----:B------:R-:W-:Y:S01]  /*6cf0*/  @!P0 FFMA.FTZ R5, R15, R20, R5 ;  /* 0x000000140f058223 */ /* 0x000fe20000010005 */
[----:B------:R-:W-:Y:S01]  /*6d00*/  @!P0 F2FP.PACK_AB R20, R43, R46 ;  /* 0x0000002e2b14823e */ /* 0x000fe200000000ff */
[----:B------:R-:W-:Y:S01]  /*6d10*/  @!P0 FFMA.FTZ R6, R21, R22, R6 ;  /* 0x0000001615068223 */ /* 0x000fe20000010006 */
[----:B------:R-:W-:Y:S01]  /*6d20*/  @!P0 F2FP.PACK_AB R15, R47, R48 ;  /* 0x000000302f0f823e */ /* 0x000fe200000000ff */
[C---:B------:R-:W-:Y:S01]  /*6d30*/  @!P0 FFMA.FTZ R42, R9.reuse, R28, -R12 ;  /* 0x0000001c092a8223 */ /* 0x040fe2000001080c */
[----:B------:R-:W-:Y:S01]  /*6d40*/  @!P0 HADD2.F32 R8, -RZ, R8.H1_H1 ;  /* 0x30000008ff088230 */ /* 0x000fe20000004100 */
[----:B------:R-:W-:Y:S01]  /*6d50*/  @!P0 FMUL.FTZ R10, R9, R10 ;  /* 0x0000000a090a8220 */ /* 0x000fe20000410000 */
[----:B------:R-:W-:Y:S01]  /*6d60*/  @!P0 MOV R12, R38 ;  /* 0x00000026000c8202 */ /* 0x000fe20000000f00 */
[----:B------:R-:W-:Y:S01]  /*6d70*/  @!P0 IMAD.MOV.U32 R9, RZ, RZ, R18 ;  /* 0x000000ffff098224 */ /* 0x000fe200078e0012 */
[----:B------:R-:W-:Y:S01]  /*6d80*/  @!P0 MOV R16, R15 ;  /* 0x0000000f00108202 */ /* 0x000fe20000000f00 */
[C---:B------:R-:W-:Y:S01]  /*6d90*/  @!P0 FMUL.FTZ R11, R8.reuse, R11 ;  /* 0x0000000b080b8220 */ /* 0x040fe20000410000 */
[----:B------:R-:W-:Y:S01]  /*6da0*/  @!P0 MOV R17, R20 ;  /* 0x0000001400118202 */ /* 0x000fe20000000f00 */
[----:B------:R-:W-:Y:S01]  /*6db0*/  @!P0 FFMA.FTZ R41, R8, R32, -R13 ;  /* 0x0000002008298223 */ /* 0x000fe2000001080d */
[----:B------:R-:W-:Y:S01]  /*6dc0*/  @!P0 HADD2.F32 R25, -RZ, R12.H1_H1 ;  /* 0x3000000cff198230 */ /* 0x000fe20000004100 */
[----:B------:R-:W-:Y:S01]  /*6dd0*/  @!P0 F2FP.PACK_AB R5, R6, R5 ;  /* 0x000000050605823e */ /* 0x000fe200000000ff */
[----:B------:R-:W-:Y:S02]  /*6de0*/  @!P0 HADD2.F32 R8, -RZ, R34.H1_H1 ;  /* 0x30000022ff088230 */ /* 0x000fe40000004100 */
[----:B------:R-:W-:Y:S01]  /*6df0*/  @!P0 HADD2.F32 R23, -RZ, R12.H0_H0 ;  /* 0x2000000cff178230 */ /* 0x000fe20000004100 */
[----:B------:R-:W-:Y:S01]  /*6e00*/  @!P0 FMUL.FTZ R33, R25, R14 ;  /* 0x0000000e19218220 */ /* 0x000fe20000410000 */
[--C-:B------:R-:W-:Y:S01]  /*6e10*/  @!P0 HADD2.F32 R13, -RZ, R9.reuse.H0_H0 ;  /* 0x20000009ff0d8230 */ /* 0x100fe20000004100 */
[----:B------:R-:W-:Y:S01]  /*6e20*/  @!P0 IMAD.MOV.U32 R37, RZ, RZ, R5 ;  /* 0x000000ffff258224 */ /* 0x000fe200078e0005 */
[----:B------:R-:W-:Y:S01]  /*6e30*/  @!P0 HADD2.F32 R12, -RZ, R9.H1_H1 ;  /* 0x30000009ff0c8230 */ /* 0x000fe20000004100 */
[-C--:B------:R-:W-:Y:S02]  /*6e40*/  @!P0 FMUL.FTZ R9, R23, R8.reuse ;  /* 0x0000000817098220 */ /* 0x080fe40000410000 */
[C---:B------:R-:W-:Y:S02]  /*6e50*/  @!P0 FMUL.FTZ R8, R13.reuse, R8 ;  /* 0x000000080d088220 */ /* 0x040fe40000410000 */
[----:B------:R-:W-:Y:S02]  /*6e60*/  @!P0 FFMA.FTZ R13, R13, R24, -R9 ;  /* 0x000000180d0d8223 */ /* 0x000fe40000010809 */
[C---:B------:R-:W-:Y:S02]  /*6e70*/  @!P0 FFMA.FTZ R33, R12.reuse, R26, -R33 ;  /* 0x0000001a0c218223 */ /* 0x040fe40000010821 */
[----:B------:R-:W-:Y:S01]  /*6e80*/  @!P0 FMUL.FTZ R9, R12, R14 ;  /* 0x0000000e0c098220 */ /* 0x000fe20000410000 */
[----:B------:R-:W-:Y:S01]  /*6e90*/  @!P0 F2FP.PACK_AB R14, R41, R42 ;  /* 0x0000002a290e823e */ /* 0x000fe200000000ff */
[----:B------:R-:W-:Y:S01]  /*6ea0*/  @!P0 FFMA.FTZ R8, R23, R24, R8 ;  /* 0x0000001817088223 */ /* 0x000fe20000010008 */
[----:B------:R-:W-:Y:S01]  /*6eb0*/  @!P0 F2FP.PACK_AB R13, R33, R13 ;  /* 0x0000000d210d823e */ /* 0x000fe200000000ff */
[----:B------:R-:W-:Y:S01]  /*6ec0*/  @!P0 FFMA.FTZ R9, R25, R26, R9 ;  /* 0x0000001a19098223 */ /* 0x000fe20000010009 */
[----:B------:R-:W-:Y:S01]  /*6ed0*/  @!P0 MOV R19, R14 ;  /* 0x0000000e00138202 */ /* 0x000fe20000000f00 */
[----:B------:R-:W-:Y:S01]  /*6ee0*/  @!P0 FFMA.FTZ R10, R27, R28, R10 ;  /* 0x0000001c1b0a8223 */ /* 0x000fe2000001000a */
[----:B------:R-:W-:Y:S01]  /*6ef0*/  @!P0 F2FP.PACK_AB R12, R4, R3 ;  /* 0x00000003040c823e */ /* 0x000fe200000000ff */
[----:B------:R-:W-:Y:S01]  /*6f00*/  @!P0 IMAD.MOV.U32 R18, RZ, RZ, R13 ;  /* 0x000000ffff128224 */ /* 0x000fe200078e000d */
[----:B------:R-:W-:Y:S01]  /*6f10*/  @!P0 F2FP.PACK_AB R4, R9, R8 ;  /* 0x000000080904823e */ /* 0x000fe200000000ff */
[----:B------:R-:W-:Y:S01]  /*6f20*/  @!P0 FFMA.FTZ R11, R31, R32, R11 ;  /* 0x000000201f0b8223 */ /* 0x000fe2000001000b */
[----:B------:R-:W-:Y:S02]  /*6f30*/  @!P0 MOV R36, R12 ;  /* 0x0000000c00248202 */ /* 0x000fe40000000f00 */
[----:B------:R1:W-:Y:S01]  /*6f40*/  ST.E.128 [R44.64], R16 ;  /* 0x000000102c007985 */ /* 0x0003e2000c101d08 */
[----:B------:R-:W-:Y:S02]  /*6f50*/  @!P0 MOV R38, R4 ;  /* 0x0000000400268202 */ /* 0x000fe40000000f00 */
[----:B------:R-:W-:Y:S04]  /*6f60*/  @!P0 F2FP.PACK_AB R3, R11, R10 ;  /* 0x0000000a0b03823e */ /* 0x000fe800000000ff */
[----:B------:R-:W-:Y:S02]  /*6f70*/  @!P0 MOV R39, R3 ;  /* 0x0000000300278202 */ /* 0x000fe40000000f00 */
[----:B------:R-:W-:Y:S11]  /*6f80*/  ISETP.GE.AND P0, PT, R40, c[0x0][0x1d4], PT ;  /* 0x0000750028007a0c */ /* 0x000ff60003f06270 */
[----:B------:R-:W-:Y:S02]  /*6f90*/  @!UPT UIADD3 URZ, URZ, URZ, URZ ;  /* 0x0000003f3f3ff290 */ /* 0x000fe4000fffe03f */
[----:B------:R-:W-:-:S05]  /*6fa0*/  @P0 BRA `(.L_x_218) ;  /* 0x000002e000000947 */ /* 0x000fca0003800000 */
[C---:B------:R-:W-:Y:S04]  /*6fb0*/  LEA R4, P0, R40.reuse, R68, 0x1 ;  /* 0x0000004428047211 */ /* 0x040fe800078008ff */
[----:B------:R-:W-:Y:S05]  /*6fc0*/  LEA.HI.X.SX32 R5, R40, R69, 0x1, P0 ;  /* 0x0000004528057211 */ /* 0x000fea00000f0eff */
[----:B------:R2:W-:Y:S01]  /*6fd0*/  ST.E.128 [R4.64], R36 ;  /* 0x0000002404007985 */ /* 0x0005e2000c101d08 */
[----:B------:R-:W-:-:S05]  /*6fe0*/  BRA `(.L_x_218) ;  /* 0x000002a000007947 */ /* 0x000fca0003800000 */
.L_x_214:
[----:B------:R1:W2:Y:S01]  /*6ff0*/  SHFL.IDX PT, R5, R28, RZ, 0x1e1f ;  /* 0x001e1fff1c057589 */ /* 0x0002a200000e0000 */
[----:B------:R-:W-:Y:S03]  /*7000*/  IMAD R3, R35, -0x30, R2 ;  /* 0xffffffd023037824 */ /* 0x000fe600078e0202 */
[----:B------:R1:W3:Y:S02]  /*7010*/  SHFL.IDX PT, R4, R31, RZ, 0x1e1f ;  /* 0x001e1fff1f047589 */ /* 0x0002e400000e0000 */
[----:B------:R-:W-:Y:S04]  /*7020*/  IMNMX R78, R3, 0x30, PT ;  /* 0x00000030034e7817 */ /* 0x000fe80003800200 */
[----:B------:R-:W-:Y:S11]  /*7030*/  ISETP.GT.AND P0, PT, R78, R112, PT ;  /* 0x000000704e00720c */ /* 0x000ff60003f04270 */
[----:B------:R-:W-:Y:S02]  /*7040*/  @!UPT UIADD3 URZ, URZ, URZ, URZ ;  /* 0x0000003f3f3ff290 */ /* 0x000fe4000fffe03f */
[----:B------:R-:W-:-:S05]  /*7050*/  @!P0 BRA `(.L_x_218) ;  /* 0x0000023000008947 */ /* 0x000fca0003800000 */
[----:B------:R-:W4:Y:S01]  /*7060*/  LDL R14, [R1] ;  /* 0x00000000010e7983 */ /* 0x000f220000100800 */
[----:B------:R-:W-:Y:S02]  /*7070*/  ISETP.GE.AND P0, PT, R104, c[0x0][0x1d4], PT ;  /* 0x0000750068007a0c */ /* 0x000fe40003f06270 */
[----:B------:R-:W-:Y:S01]  /*7080*/  ISETP.GE.AND P5, PT, R246, c[0x0][0x1d4], PT ;  /* 0x00007500f6007a0c */ /* 0x000fe20003fa6270 */
[----:B------:R-:W5:Y:S04]  /*7090*/  LDL R6, [R1+0xc] ;  /* 0x00000c0001067983 */ /* 0x000f680000100800 */
[----:B---3--:R-:W3:Y:S04]  /*70a0*/  LDL R10, [R1+0x14] ;  /* 0x00001400010a7983 */ /* 0x008ee80000100800 */
[----:B--2---:R-:W2:Y:S02]  /*70b0*/  LDL R15, [R1+0x10] ;  /* 0x00001000010f7983 */ /* 0x004ea40000100800 */
[CC--:B------:R-:W-:Y:S02]  /*70c0*/  @!P0 LEA R8, P4, R104.reuse, R4.reuse, 0x1 ;  /* 0x0000000468088211 */ /* 0x0c0fe400078808ff */
[----:B------:R-:W1:Y:S02]  /*70d0*/  @!P0 LDS.128 R16, [R242+0x2400] ;  /* 0x00240000f2108984 */ /* 0x000e640000000c00 */
[-C--:B------:R-:W-:Y:S02]  /*70e0*/  @!P0 LEA.HI.X R9, R104, R5.reuse, R105, 0x1, P4 ;  /* 0x0000000568098211 */ /* 0x080fe400020f0c69 */
[-C--:B------:R-:W-:Y:S03]  /*70f0*/  @!P5 LEA R12, P4, R246, R4.reuse, 0x1 ;  /* 0x00000004f60cd211 */ /* 0x080fe600078808ff */
[----:B-1----:R1:W-:Y:S01]  /*7100*/  @!P0 ST.E.128 [R8.64], R16 ;  /* 0x0000001008008985 */ /* 0x0023e2000c101d08 */
[----:B------:R-:W-:Y:S11]  /*7110*/  ISETP.GE.AND P0, PT, R30, c[0x0][0x1d4], PT ;  /* 0x000075001e007a0c */ /* 0x000ff60003f06270 */
[----:B------:R-:W-:Y:S02]  /*7120*/  @!UPT UIADD3 URZ, URZ, URZ, URZ ;  /* 0x0000003f3f3ff290 */ /* 0x000fe4000fffe03f */
[----:B------:R-:W1:Y:S01]  /*7130*/  @!P0 LDS.128 R16, [R243+0x2400] ;  /* 0x00240000f3108984 */ /* 0x000e620000000c00 */
[----:B----4-:R-:W-:Y:S04]  /*7140*/  @!P0 IMAD.SHL.U32 R3, R14, 0x8, RZ ;  /* 0x000000080e038824 */ /* 0x010fe800078e00ff */
[----:B-1----:R-:W-:Y:S01]  /*7150*/  @!P0 IMAD.WIDE R8, R3, 0x2, R4 ;  /* 0x0000000203088825 */ /* 0x002fe200078e0204 */
[-C--:B---3--:R-:W-:Y:S04]  /*7160*/  @!P5 LEA.HI.X R13, R246, R5.reuse, R10, 0x1, P4 ;  /* 0x00000005f60dd211 */ /* 0x088fe800020f0c0a */
[----:B------:R1:W-:Y:S01]  /*7170*/  @!P0 ST.E.128 [R8.64], R16 ;  /* 0x0000001008008985 */ /* 0x0003e2000c101d08 */
[----:B------:R-:W-:Y:S02]  /*7180*/  ISETP.GE.AND P0, PT, R29, c[0x0][0x1d4], PT ;  /* 0x000075001d007a0c */ /* 0x000fe40003f06270 */
[C---:B------:R-:W-:Y:S11]  /*7190*/  ISETP.GE.AND P4, PT, R245.reuse, c[0x0][0x1d4], PT ;  /* 0x00007500f5007a0c */ /* 0x040ff60003f86270 */
[----:B------:R-:W3:Y:S01]  /*71a0*/  @!P0 LDS.128 R20, [R242+0x3000] ;  /* 0x00300000f2148984 */ /* 0x000ee20000000c00 */
[----:B------:R-:W-:Y:S01]  /*71b0*/  @!P0 IMAD.SHL.U32 R3, R252, 0x8, RZ ;  /* 0x00000008fc038824 */ /* 0x000fe200078e00ff */
[CC--:B------:R-:W-:Y:S04]  /*71c0*/  @!P4 LEA R10, P6, R245.reuse, R4.reuse, 0x1 ;  /* 0x00000004f50ac211 */ /* 0x0c0fe800078c08ff */
[-C--:B--2---:R-:W-:Y:S01]  /*71d0*/  @!P4 LEA.HI.X R11, R245, R5.reuse, R15, 0x1, P6 ;  /* 0x00000005f50bc211 */ /* 0x084fe200030f0c0f */
[----:B-1----:R-:W-:Y:S05]  /*71e0*/  @!P0 IMAD.WIDE R8, R3, 0x2, R4 ;  /* 0x0000000203088825 */ /* 0x002fea00078e0204 */
[----:B---3--:R-:W-:Y:S01]  /*71f0*/  @!P0 ST.E.128 [R8.64], R20 ;  /* 0x0000001408008985 */ /* 0x008fe2000c101d08 */
[C---:B------:R-:W-:Y:S03]  /*7200*/  ISETP.GE.AND P0, PT, R244.reuse, c[0x0][0x1d4], PT ;  /* 0x00007500f4007a0c */ /* 0x040fe60003f06270 */
[----:B------:R-:W1:Y:S10]  /*7210*/  @!P5 LDS.128 R16, [R243+0x3000] ;  /* 0x00300000f310d984 */ /* 0x000e740000000c00 */
[C---:B------:R-:W-:Y:S04]  /*7220*/  @!P0 LEA R4, P6, R244.reuse, R4, 0x1 ;  /* 0x00000004f4048211 */ /* 0x040fe800078c08ff */
[----:B-----5:R-:W-:Y:S01]  /*7230*/  @!P0 LEA.HI.X R5, R244, R5, R6, 0x1, P6 ;  /* 0x00000005f4058211 */ /* 0x020fe200030f0c06 */
[----:B-1----:R-:W-:Y:S04]  /*7240*/  @!P5 ST.E.128 [R12.64], R16 ;  /* 0x000000100c00d985 */ /* 0x002fe8000c101d08 */
[----:B------:R-:W1:Y:S04]  /*7250*/  @!P4 LDS.128 R12, [R242+0x3c00] ;  /* 0x003c0000f20cc984 */ /* 0x000e680000000c00 */
[----:B-1----:R-:W-:Y:S04]  /*7260*/  @!P4 ST.E.128 [R10.64], R12 ;  /* 0x0000000c0a00c985 */ /* 0x002fe8000c101d08 */
[----:B------:R-:W1:Y:S04]  /*7270*/  @!P0 LDS.128 R8, [R243+0x3c00] ;  /* 0x003c0000f3088984 */ /* 0x000e680000000c00 */
[----:B-1----:R1:W-:Y:S02]  /*7280*/  @!P0 ST.E.128 [R4.64], R8 ;  /* 0x0000000804008985 */ /* 0x0023e4000c101d08 */
.L_x_218:
[----:B------:R-:W-:Y:S05]  /*7290*/  BSYNC B1 ;  /* 0x0000000000017941 */ /* 0x000fea0003800000 */
.L_x_213:
[----:B------:R-:W-:Y:S01]  /*72a0*/  IMAD.IADD R3, R78, 0x1, -R247 ;  /* 0x000000014e037824 */ /* 0x000fe200078e0af7 */
[----:B------:R-:W-:Y:S01]  /*72b0*/  LOP3.LUT P6, RZ, R241, 0x1, RZ, 0xc0, !PT ;  /* 0x00000001f1ff7812 */ /* 0x000fe200078cc0ff */
[----:B-1---5:R-:W-:Y:S01]  /*72c0*/  IMAD.WIDE R8, R35, 0x30, R90 ;  /* 0x0000003023087825 */ /* 0x022fe200078e025a */
[----:B------:R-:W-:Y:S01]  /*72d0*/  P2R R13, PR, RZ, 0x2 ;  /* 0x00000002ff0d7803 */ /* 0x000fe20000000000 */
[----:B------:R-:W-:Y:S01]  /*72e0*/  BSSY B0, `(.L_x_235) ;  /* 0x000005c000007945 */ /* 0x000fe20003800000 */
[----:B------:R-:W-:Y:S01]  /*72f0*/  ISETP.GE.AND P0, PT, R3, 0x21, PT ;  /* 0x000000210300780c */ /* 0x000fe20003f06270 */
[----:B------:R-:W-:Y:S01]  /*7300*/  IMAD R10, R82, c[0x0][0x218], RZ ;  /* 0x00008600520a7a24 */ /* 0x000fe200078e02ff */
[----:B------:R-:W-:Y:S03]  /*7310*/  LOP3.LUT P1, RZ, R241, 0x4, RZ, 0xc0, !PT ;  /* 0x00000004f1ff7812 */ /* 0x000fe6000782c0ff */
[----:B------:R-:W-:Y:S08]  /*7320*/  IMAD R10, R79, c[0x0][0x21c], R10 ;  /* 0x000087004f0a7a24 */ /* 0x000ff000078e020a */
[C---:B------:R-:W-:Y:S05]  /*7330*/  @P0 IADD3 R6, P4, R8.reuse, 0x20, RZ ;  /* 0x0000002008060810 */ /* 0x040fea0007f9e0ff */
[----:B------:R-:W-:Y:S01]  /*7340*/  @P0 IMAD.X R11, RZ, RZ, R9, P4 ;  /* 0x000000ffff0b0224 */ /* 0x000fe200020e0609 */
[----:B------:R-:W-:Y:S11]  /*7350*/  ISETP.GE.AND P4, PT, R3, 0x1, PT ;  /* 0x000000010300780c */ /* 0x000ff60003f86270 */
[----:B------:R-:W-:Y:S02]  /*7360*/  @!UPT UIADD3 URZ, URZ, URZ, URZ ;  /* 0x0000003f3f3ff290 */ /* 0x000fe4000fffe03f */
[----:B--23--:R-:W-:Y:S01]  /*7370*/  @P4 MOV R4, R84 ;  /* 0x0000005400044202 */ /* 0x00cfe20000000f00 */
[----:B------:R-:W-:Y:S02]  /*7380*/  @P4 IMAD R3, R9, c[0x0][0x258], RZ ;  /* 0x0000960009034a24 */ /* 0x000fe400078e02ff */
[----:B------:R-:W-:Y:S02]  /*7390*/  @P4 IMAD.MOV.U32 R5, RZ, RZ, R83 ;  /* 0x000000ffff054224 */ /* 0x000fe400078e0053 */
[C---:B------:R-:W-:Y:S02]  /*73a0*/  @P4 IMAD R3, R8.reuse, c[0x0][0x25c], R3 ;  /* 0x0000970008034a24 */ /* 0x040fe400078e0203 */
[----:B------:R-:W-:Y:S04]  /*73b0*/  @P4 IMAD.WIDE.U32 R4, R8, c[0x0][0x258], R4 ;  /* 0x0000960008044a25 */ /* 0x000fe800078e0004 */
[----:B------:R-:W-:Y:S01]  /*73c0*/  @P4 IMAD.IADD R3, R5, 0x1, R3 ;  /* 0x0000000105034824 */ /* 0x000fe200078e0203 */
[C---:B------:R-:W-:Y:S04]  /*73d0*/  @P4 LEA R8, P5, R4.reuse, c[0x0][0x250], 0x1 ;  /* 0x0000940004084a11 */ /* 0x040fe800078a08ff */
[----:B------:R-:W-:Y:S01]  /*73e0*/  @P4 LEA.HI.X R9, R4, c[0x0][0x254], R3, 0x1, P5 ;  /* 0x0000950004094a11 */ /* 0x000fe200028f0c03 */
[----:B------:R-:W-:Y:S02]  /*73f0*/  IMAD R3, R81, c[0x0][0x208], RZ ;  /* 0x0000820051037a24 */ /* 0x000fe400078e02ff */
[C---:B------:R-:W-:Y:S04]  /*7400*/  IMAD.WIDE.U32 R4, R80.reuse, c[0x0][0x208], RZ ;  /* 0x0000820050047a25 */ /* 0x040fe800078e00ff */
[----:B------:R-:W-:Y:S05]  /*7410*/  IMAD R3, R80, c[0x0][0x20c], R3 ;  /* 0x0000830050037a24 */ /* 0x000fea00078e0203 */
[----:B------:R-:W-:Y:S05]  /*7420*/  IADD3 R5, R5, R3, RZ ;  /* 0x0000000305057210 */ /* 0x000fea0007ffe0ff */
[----:B------:R-:W-:Y:S05]  /*7430*/  IMAD.WIDE.U32 R4, R79, c[0x0][0x218], R4 ;  /* 0x000086004f047a25 */ /* 0x000fea00078e0004 */
[----:B------:R-:W-:Y:S01]  /*7440*/  IADD3 R3, P5, R106, R4, RZ ;  /* 0x000000046a037210 */ /* 0x000fe20007fbe0ff */
[----:B------:R-:W-:Y:S02]  /*7450*/  @P0 IMAD R4, R11, c[0x0][0x258], RZ ;  /* 0x000096000b040a24 */ /* 0x000fe400078e02ff */
[----:B------:R-:W-:Y:S01]  /*7460*/  @P0 IMAD.MOV.U32 R11, RZ, RZ, R83 ;  /* 0x000000ffff0b0224 */ /* 0x000fe200078e0053 */
[----:B------:R-:W-:Y:S01]  /*7470*/  IADD3.X R12, R127, R5, R10, P5, !PT ;  /* 0x000000057f0c7210 */ /* 0x000fe20002ffe40a */
[----:B------:R-:W-:Y:S04]  /*7480*/  @P0 IMAD.MOV.U32 R10, RZ, RZ, R84 ;  /* 0x000000ffff0a0224 */ /* 0x000fe800078e0054 */
[C---:B------:R-:W-:Y:S04]  /*7490*/  @P0 IMAD.WIDE.U32 R10, R6.reuse, c[0x0][0x258], R10 ;  /* 0x00009600060a0a25 */ /* 0x040fe800078e000a */
[----:B------:R-:W-:Y:S01]  /*74a0*/  @P0 IMAD R6, R6, c[0x0][0x25c], R4 ;  /* 0x0000970006060a24 */ /* 0x000fe200078e0204 */
[C---:B------:R-:W-:Y:S04]  /*74b0*/  @P0 LEA R4, P5, R10.reuse, c[0x0][0x250], 0x1 ;  /* 0x000094000a040a11 */ /* 0x040fe800078a08ff */
[----:B------:R-:W-:Y:S04]  /*74c0*/  @P0 IADD3 R6, R11, R6, RZ ;  /* 0x000000060b060210 */ /* 0x000fe80007ffe0ff */
[----:B------:R-:W-:Y:S02]  /*74d0*/  @P0 LEA.HI.X R5, R10, c[0x0][0x254], R6, 0x1, P5 ;  /* 0x000095000a050a11 */ /* 0x000fe400028f0c06 */
[C---:B------:R-:W-:Y:S04]  /*74e0*/  LEA R6, P5, R3.reuse, c[0x0][0x1f8], 0x1 ;  /* 0x00007e0003067a11 */ /* 0x040fe800078a08ff */
[----:B------:R-:W-:Y:S01]  /*74f0*/  LEA.HI.X R10, R3, c[0x0][0x1fc], R12, 0x1, P5 ;  /* 0x00007f00030a7a11 */ /* 0x000fe200028f0c0c */
[C---:B------:R-:W-:Y:S01]  /*7500*/  @P4 IMAD.SHL.U32 R3, R248.reuse, 0x2, RZ ;  /* 0x00000002f8034824 */ /* 0x040fe200078e00ff */
[----:B------:R-:W-:Y:S04]  /*7510*/  LOP3.LUT P5, RZ, R241, 0x2, RZ, 0xc0, !PT ;  /* 0x00000002f1ff7812 */ /* 0x000fe800078ac0ff */
[----:B------:R-:W-:Y:S01]  /*7520*/  @!PT LDS RZ, [RZ] ;  /* 0x00000000fffff984 */ /* 0x000fe20000000800 */
[----:B------:R-:W-:Y:S01]  /*7530*/  @!PT LDS RZ, [RZ] ;  /* 0x00000000fffff984 */ /* 0x000fe20000000800 */
[----:B------:R-:W-:Y:S01]  /*7540*/  @!PT LDS RZ, [RZ] ;  /* 0x00000000fffff984 */ /* 0x000fe20000000800 */
[----:B------:R1:W-:Y:S01]  /*7550*/  @P4 LDGSTS.E.BYPASS.LTC128B.128 [R3+0x1880], [R8.64], !P1 ;  /* 0x0188000008034fae */ /* 0x0003e2000c901d48 */
[----:B------:R-:W-:Y:S08]  /*7560*/  ISETP.NE.AND P1, PT, R13, RZ, PT ;  /* 0x000000ff0d00720c */ /* 0x000ff00003f25270 */
[----:B------:R1:W-:Y:S04]  /*7570*/  @P4 LDGSTS.E.BYPASS.LTC128B.128 [R3+0x2480], [R8.64+0x40], !P5 ;  /* 0x0248004008034fae */ /* 0x0003e8000e901d48 */
[----:B------:R1:W-:Y:S01]  /*7580*/  @P4 LDGSTS.E.BYPASS.LTC128B.128 [R3+0x3080], [R8.64+0x80], !P6 ;  /* 0x0308008008034fae */ /* 0x0003e2000f101d48 */
[----:B------:R-:W-:Y:S02]  /*7590*/  LOP3.LUT P4, RZ, R241, 0x4, RZ, 0xc0, !PT ;  /* 0x00000004f1ff7812 */ /* 0x000fe4000788c0ff */
[----:B-1----:R-:W-:Y:S11]  /*75a0*/  @P0 SHF.L.U32 R3, R248, 0x1, RZ ;  /* 0x00000001f8030819 */ /* 0x002ff600000006ff */
[----:B------:R1:W-:Y:S04]  /*75b0*/  @P0 LDGSTS.E.BYPASS.LTC128B.128 [R3+0x2080], [R4.64], !P4 ;  /* 0x0208000004030fae */ /* 0x0003e8000e101d48 */
[----:B------:R1:W-:Y:S04]  /*75c0*/  @P0 LDGSTS.E.BYPASS.LTC128B.128 [R3+0x2c80], [R4.64+0x40], !P5 ;  /* 0x02c8004004030fae */ /* 0x0003e8000e901d48 */
[----:B------:R1:W-:Y:S01]  /*75d0*/  @P0 LDGSTS.E.BYPASS.LTC128B.128 [R3+0x3880], [R4.64+0x80], !P6 ;  /* 0x0388008004030fae */ /* 0x0003e2000f101d48 */
[----:B------:R-:W-:Y:S03]  /*75e0*/  ISETP.GT.AND P0, PT, R78, R112, PT ;  /* 0x000000704e00720c */ /* 0x000fe60003f04270 */
[----:B------:R-:W0:Y:S04]  /*75f0*/  LDGDEPBAR ;  /* 0x00000000000079af */ /* 0x000e280000000000 */
[----:B-1----:R1:W2:Y:S01]  /*7600*/  SHFL.IDX PT, R4, R6, RZ, 0x1e1f ;  /* 0x001e1fff06047589 */ /* 0x0022a200000e0000 */
[----:B------:R-:W-:Y:S04]  /*7610*/  DEPBAR.LE SB0, 0x0 ;  /* 0x000080000000791a */ /* 0x000fe80000000000 */
[----:B------:R1:W3:Y:S04]  /*7620*/  SHFL.IDX PT, R5, R10, RZ, 0x1e1f ;  /* 0x001e1fff0a057589 */ /* 0x0002e800000e0000 */
[----:B------:R-:W-:Y:S06]  /*7630*/  BAR.SYNC.DEFER_BLOCKING 0x0 ;  /* 0x0000000000007b1d */ /* 0x000fec0000010000 */
[----:B------:R-:W-:-:S05]  /*7640*/  @!P0 BRA `(.L_x_236) ;  /* 0x0000025000008947 */ /* 0x000fca0003800000 */
[----:B------:R-:W5:Y:S01]  /*7650*/  LDL R17, [R1+0x14] ;  /* 0x0000140001117983 */ /* 0x000f620000100800 */
[----:B------:R-:W-:Y:S02]  /*7660*/  ISETP.GE.AND P0, PT, R104, c[0x0][0x1d4], PT ;  /* 0x0000750068007a0c */ /* 0x000fe40003f06270 */
[----:B------:R-:W-:Y:S01]  /*7670*/  ISETP.GE.AND P5, PT, R246, c[0x0][0x1d4], PT ;  /* 0x00007500f6007a0c */ /* 0x000fe20003fa6270 */
[----:B----4-:R-:W4:Y:S04]  /*7680*/  LDL R16, [R1+0x10] ;  /* 0x0000100001107983 */ /* 0x010f280000100800 */
[----:B---3--:R-:W3:Y:S04]  /*7690*/  LDL R15, [R1] ;  /* 0x00000000010f7983 */ /* 0x008ee80000100800 */
[----:B--2---:R-:W2:Y:S02]  /*76a0*/  LDL R14, [R1+0xc] ;  /* 0x00000c00010e7983 */ /* 0x004ea40000100800 */
[CC--:B------:R-:W-:Y:S04]  /*76b0*/  @!P0 LEA R8, P4, R104.reuse, R4.reuse, 0x1 ;  /* 0x0000000468088211 */ /* 0x0c0fe800078808ff */
[-C--:B------:R-:W-:Y:S02]  /*76c0*/  @!P0 LEA.HI.X R9, R104, R5.reuse, R105, 0x1, P4 ;  /* 0x0000000568098211 */ /* 0x080fe400020f0c69 */
[CC--:B------:R-:W-:Y:S04]  /*76d0*/  @!P5 LEA R12, P4, R246.reuse, R4.reuse, 0x1 ;  /* 0x00000004f60cd211 */ /* 0x0c0fe800078808ff */
[-C--:B-----5:R-:W-:Y:S02]  /*76e0*/  @!P5 LEA.HI.X R13, R246, R5.reuse, R17, 0x1, P4 ;  /* 0x00000005f60dd211 */ /* 0x0a0fe400020f0c11 */
[C---:B------:R-:W-:Y:S11]  /*76f0*/  ISETP.GE.AND P4, PT, R245.reuse, c[0x0][0x1d4], PT ;  /* 0x00007500f5007a0c */ /* 0x040ff60003f86270 */
[----:B------:R-:W-:Y:S02]  /*7700*/  @!UPT UIADD3 URZ, URZ, URZ, URZ ;  /* 0x0000003f3f3ff290 */ /* 0x000fe4000fffe03f */
[CC--:B-1----:R-:W-:Y:S04]  /*7710*/  @!P4 LEA R10, P6, R245.reuse, R4.reuse, 0x1 ;  /* 0x00000004f50ac211 */ /* 0x0c2fe800078c08ff */
[-C--:B----4-:R-:W-:Y:S02]  /*7720*/  @!P4 LEA.HI.X R11, R245, R5.reuse, R16, 0x1, P6 ;  /* 0x00000005f50bc211 */ /* 0x090fe400030f0c10 */
[----:B------:R-:W1:Y:S04]  /*7730*/  @!P0 LDS.128 R16, [R242] ;  /* 0x00000000f2108984 */ /* 0x000e680000000c00 */
[----:B-1----:R1:W-:Y:S01]  /*7740*/  @!P0 ST.E.128 [R8.64], R16 ;  /* 0x0000001008008985 */ /* 0x0023e2000c101d08 */
[----:B------:R-:W-:Y:S11]  /*7750*/  ISETP.GE.AND P0, PT, R30, c[0x0][0x1d4], PT ;  /* 0x000075001e007a0c */ /* 0x000ff60003f06270 */
[----:B------:R-:W-:Y:S02]  /*7760*/  @!UPT UIADD3 URZ, URZ, URZ, URZ ;  /* 0x0000003f3f3ff290 */ /* 0x000fe4000fffe03f */
[----:B------:R-:W4:Y:S01]  /*7770*/  @!P0 LDS.128 R16, [R243] ;  /* 0x00000000f3108984 */ /* 0x000f220000000c00 */
[----:B---3--:R-:W-:Y:S04]  /*7780*/  @!P0 IMAD.SHL.U32 R3, R15, 0x8, RZ ;  /* 0x000000080f038824 */ /* 0x008fe800078e00ff */
[--C-:B-1----:R-:W-:Y:S05]  /*7790*/  @!P0 IMAD.WIDE R8, R3, 0x2, R4.reuse ;  /* 0x0000000203088825 */ /* 0x102fea00078e0204 */
[----:B----4-:R1:W-:Y:S01]  /*77a0*/  @!P0 ST.E.128 [R8.64], R16 ;  /* 0x0000001008008985 */ /* 0x0103e2000c101d08 */
[----:B------:R-:W-:Y:S11]  /*77b0*/  ISETP.GE.AND P0, PT, R29, c[0x0][0x1d4], PT ;  /* 0x000075001d007a0c */ /* 0x000ff60003f06270 */
[----:B------:R-:W-:Y:S02]  /*77c0*/  @!UPT UIADD3 URZ, URZ, URZ, URZ ;  /* 0x0000003f3f3ff290 */ /* 0x000fe4000fffe03f */
[----:B------:R-:W3:Y:S01]  /*77d0*/  @!P0 LDS.128 R20, [R242+0xc00] ;  /* 0x000c0000f2148984 */ /* 0x000ee20000000c00 */
[----:B------:R-:W-:Y:S04]  /*77e0*/  @!P0 IMAD.SHL.U32 R3, R252, 0x8, RZ ;  /* 0x00000008fc038824 */ /* 0x000fe800078e00ff */
[----:B-1----:R-:W-:Y:S05]  /*77f0*/  @!P0 IMAD.WIDE R8, R3, 0x2, R4 ;  /* 0x0000000203088825 */ /* 0x002fea00078e0204 */
[----:B---3--:R-:W-:Y:S01]  /*7800*/  @!P0 ST.E.128 [R8.64], R20 ;  /* 0x0000001408008985 */ /* 0x008fe2000c101d08 */
[C---:B------:R-:W-:Y:S03]  /*7810*/  ISETP.GE.AND P0, PT, R244.reuse, c[0x0][0x1d4], PT ;  /* 0x00007500f4007a0c */ /* 0x040fe60003f06270 */
[----:B------:R-:W1:Y:S10]  /*7820*/  @!P5 LDS.128 R16, [R243+0xc00] ;  /* 0x000c0000f310d984 */ /* 0x000e740000000c00 */
[C---:B------:R-:W-:Y:S04]  /*7830*/  @!P0 LEA R4, P6, R244.reuse, R4, 0x1 ;  /* 0x00000004f4048211 */ /* 0x040fe800078c08ff */
[----:B--2---:R-:W-:Y:S01]  /*7840*/  @!P0 LEA.HI.X R5, R244, R5, R14, 0x1, P6 ;  /* 0x00000005f4058211 */ /* 0x004fe200030f0c0e */
[----:B-1----:R-:W-:Y:S04]  /*7850*/  @!P5 ST.E.128 [R12.64], R16 ;  /* 0x000000100c00d985 */ /* 0x002fe8000c101d08 */
[----:B------:R-:W1:Y:S04]  /*7860*/  @!P4 LDS.128 R12, [R242+0x1800] ;  /* 0x00180000f20cc984 */ /* 0x000e680000000c00 */
[----:B-1----:R-:W-:Y:S04]  /*7870*/  @!P4 ST.E.128 [R10.64], R12 ;  /* 0x0000000c0a00c985 */ /* 0x002fe8000c101d08 */
[----:B------:R-:W1:Y:S04]  /*7880*/  @!P0 LDS.128 R8, [R243+0x1800] ;  /* 0x00180000f3088984 */ /* 0x000e680000000c00 */
[----:B-1----:R1:W-:Y:S02]  /*7890*/  @!P0 ST.E.128 [R4.64], R8 ;  /* 0x0000000804008985 */ /* 0x0023e4000c101d08 */
.L_x_236:
[----:B------:R-:W-:Y:S05]  /*78a0*/  BSYNC B0 ;  /* 0x0000000000007941 */ /* 0x000fea0003800000 */
.L_x_235:
[----:B------:R-:W-:Y:S01]  /*78b0*/  ISETP.GT.AND P5, PT, R35, R89, PT ;  /* 0x000000592300720c */ /* 0x000fe20003fa4270 */
[----:B------:R-:W-:Y:S01]  /*78c0*/  @!UPT UIADD3 URZ, URZ, URZ, URZ ;  /* 0x0000003f3f3ff290 */ /* 0x000fe2000fffe03f */
[----:B------:R-:W-:Y:S11]  /*78d0*/  BSSY B0, `(.L_x_237) ;  /* 0x0000029000007945 */ /* 0x000ff60003800000 */
[----:B------:R-:W-:-:S05]  /*78e0*/  @!P5 BRA `(.L_x_238) ;  /* 0x000002700000d947 */ /* 0x000fca0003800000 */
[----:B------:R-:W-:Y:S01]  /*78f0*/  IADD3 R3, R35, -0x1, RZ ;  /* 0xffffffff23037810 */ /* 0x000fe20007ffe0ff */
[----:B-12---:R-:W-:Y:S01]  /*7900*/  IMAD.MOV.U32 R4, RZ, RZ, R94 ;  /* 0x000000ffff047224 */ /* 0x006fe200078e005e */
[----:B------:R-:W-:Y:S01]  /*7910*/  P2R R10, PR, RZ, 0x4 ;  /* 0x00000004ff0a7803 */ /* 0x000fe20000000000 */
[----:B---3--:R-:W-:Y:S01]  /*7920*/  IMAD.MOV.U32 R5, RZ, RZ, R93 ;  /* 0x000000ffff057224 */ /* 0x008fe200078e005d */
[----:B------:R-:W-:Y:S01]  /*7930*/  SHF.R.S32.HI R8, RZ, 0x1f, R3 ;  /* 0x0000001fff087819 */ /* 0x000fe20000011403 */
[----:B------:R-:W-:Y:S01]  /*7940*/  IMAD R6, R143, R3, RZ ;  /* 0x000000038f067224 */ /* 0x000fe200078e02ff */
[----:B------:R-:W-:Y:S01]  /*7950*/  LOP3.LUT P2, RZ, R241, 0x4, RZ, 0xc0, !PT ;  /* 0x00000004f1ff7812 */ /* 0x000fe2000784c0ff */
[-C--:B------:R-:W-:Y:S01]  /*7960*/  IMAD.WIDE.U32 R4, R3, R136.reuse, R4 ;  /* 0x0000008803047225 */ /* 0x080fe200078e0004 */
[----:B------:R-:W-:Y:S02]  /*7970*/  P2R R11, PR, RZ, 0x2 ;  /* 0x00000002ff0b7803 */ /* 0x000fe40000000000 */
[----:B------:R-:W-:Y:S01]  /*7980*/  LOP3.LUT P1, RZ, R241, 0x2, RZ, 0xc0, !PT ;  /* 0x00000002f1ff7812 */ /* 0x000fe2000782c0ff */
[----:B------:R-:W-:Y:S01]  /*7990*/  IMAD R3, R8, R136, R6 ;  /* 0x0000008808037224 */ /* 0x000fe200078e0206 */
[----:B------:R-:W-:Y:S03]  /*79a0*/  IADD3 R6, -R247, 0x30, RZ ;  /* 0x00000030f7067810 */ /* 0x000fe60007ffe1ff */
[----:B------:R-:W-:Y:S01]  /*79b0*/  IMAD.IADD R3, R5, 0x1, R3 ;  /* 0x0000000105037824 */ /* 0x000fe200078e0203 */
[----:B------:R-:W-:Y:S11]  /*79c0*/  ISETP.GE.AND P4, PT, R6, 0x1, PT ;  /* 0x000000010600780c */ /* 0x000ff60003f86270 */
[----:B------:R-:W-:Y:S02]  /*79d0*/  @!UPT UIADD3 URZ, URZ, URZ, URZ ;  /* 0x0000003f3f3ff290 */ /* 0x000fe4000fffe03f */
[C---:B------:R-:W-:Y:S04]  /*79e0*/  @P4 LEA R8, P0, R4.reuse, c[0x0][0x220], 0x1 ;  /* 0x0000880004084a11 */ /* 0x040fe800078008ff */
[----:B------:R-:W-:Y:S02]  /*79f0*/  @P4 LEA.HI.X R9, R4, c[0x0][0x224], R3, 0x1, P0 ;  /* 0x0000890004094a11 */ /* 0x000fe400000f0c03 */
[----:B------:R-:W-:Y:S11]  /*7a00*/  ISETP.GE.AND P0, PT, R6, 0x21, PT ;  /* 0x000000210600780c */ /* 0x000ff60003f06270 */
[----:B------:R-:W-:Y:S02]  /*7a10*/  @!UPT UIADD3 URZ, URZ, URZ, URZ ;  /* 0x0000003f3f3ff290 */ /* 0x000fe4000fffe03f */
[----:B------:R-:W-:Y:S05]  /*7a20*/  @P0 IADD3 R5, P6, R144, R4, RZ ;  /* 0x0000000490050210 */ /* 0x000fea0007fde0ff */
[----:B------:R-:W-:Y:S01]  /*7a30*/  @P0 IMAD.X R3, R3, 0x1, R142, P6 ;  /* 0x0000000103030824 */ /* 0x000fe200030e068e */
[C---:B------:R-:W-:Y:S04]  /*7a40*/  @P0 LEA R4, P6, R5.reuse, c[0x0][0x220], 0x1 ;  /* 0x0000880005040a11 */ /* 0x040fe800078c08ff */
[----:B------:R-:W-:Y:S01]  /*7a50*/  @P0 LEA.HI.X R5, R5, c[0x0][0x224], R3, 0x1, P6 ;  /* 0x0000890005050a11 */ /* 0x000fe200030f0c03 */
[----:B------:R-:W-:Y:S01]  /*7a60*/  @P4 IMAD.SHL.U32 R3, R248, 0x2, RZ ;  /* 0x00000002f8034824 */ /* 0x000fe200078e00ff */
[C---:B------:R-:W-:Y:S04]  /*7a70*/  LOP3.LUT P6, RZ, R241.reuse, 0x1, RZ, 0xc0, !PT ;  /* 0x00000001f1ff7812 */ /* 0x040fe800078cc0ff */
[----:B------:R-:W-:Y:S01]  /*7a80*/  @!PT LDS RZ, [RZ] ;  /* 0x00000000fffff984 */ /* 0x000fe20000000800 */
[----:B------:R-:W-:Y:S01]  /*7a90*/  @!PT LDS RZ, [RZ] ;  /* 0x00000000fffff984 */ /* 0x000fe20000000800 */
[----:B------:R-:W-:Y:S01]  /*7aa0*/  @!PT LDS RZ, [RZ] ;  /* 0x00000000fffff984 */ /* 0x000fe20000000800 */
[----:B------:R1:W-:Y:S01]  /*7ab0*/  @P4 LDGSTS.E.BYPASS.LTC128B.128 [R3+0x3c80], [R8.64], !P2 ;  /* 0x03c8000008034fae */ /* 0x0003e2000d101d48 */
[----:B------:R-:W-:Y:S03]  /*7ac0*/  ISETP.NE.AND P2, PT, R10, RZ, PT ;  /* 0x000000ff0a00720c */ /* 0x000fe60003f45270 */
[----:B------:R1:W-:Y:S05]  /*7ad0*/  @P4 LDGSTS.E.BYPASS.LTC128B.128 [R3+0x4880], [R8.64+0x40], !P1 ;  /* 0x0488004008034fae */ /* 0x0003ea000c901d48 */
[----:B------:R1:W-:Y:S01]  /*7ae0*/  @P4 LDGSTS.E.BYPASS.LTC128B.128 [R3+0x5480], [R8.64+0x80], !P6 ;  /* 0x0548008008034fae */ /* 0x0003e2000f101d48 */
[----:B------:R-:W-:Y:S01]  /*7af0*/  LOP3.LUT P4, RZ, R241, 0x4, RZ, 0xc0, !PT ;  /* 0x00000004f1ff7812 */ /* 0x000fe2000788c0ff */
[----:B-1----:R-:W-:Y:S11]  /*7b00*/  @P0 IMAD.SHL.U32 R3, R248, 0x2, RZ ;  /* 0x00000002f8030824 */ /* 0x002ff600078e00ff */
[----:B------:R-:W-:Y:S01]  /*7b10*/  @!UPT UIADD3 URZ, URZ, URZ, URZ ;  /* 0x0000003f3f3ff290 */ /* 0x000fe2000fffe03f */
[----:B------:R1:W-:Y:S04]  /*7b20*/  @P0 LDGSTS.E.BYPASS.LTC128B.128 [R3+0x4480], [R4.64], !P4 ;  /* 0x0448000004030fae */ /* 0x0003e8000e101d48 */
[----:B------:R1:W-:Y:S01]  /*7b30*/  @P0 LDGSTS.E.BYPASS.LTC128B.128 [R3+0x5080], [R4.64+0x40], !P1 ;  /* 0x0508004004030fae */ /* 0x0003e2000c901d48 */
[----:B------:R-:W-:Y:S03]  /*7b40*/  ISETP.NE.AND P1, PT, R11, RZ, PT ;  /* 0x000000ff0b00720c */ /* 0x000fe60003f25270 */
[----:B------:R1:W-:Y:S05]  /*7b50*/  @P0 LDGSTS.E.BYPASS.LTC128B.128 [R3+0x5c80], [R4.64+0x80], !P6 ;  /* 0x05c8008004030fae */ /* 0x0003ea000f101d48 */
.L_x_238:
[----:B------:R-:W-:Y:S05]  /*7b60*/  BSYNC B0 ;  /* 0x0000000000007941 */ /* 0x000fea0003800000 */
.L_x_237:
[----:B------:R-:W0:Y:S01]  /*7b70*/  LDGDEPBAR ;  /* 0x00000000000079af */ /* 0x000e220000000000 */
[----:B------:R-:W-:Y:S01]  /*7b80*/  IADD3 R35, R35, -0x1, RZ ;  /* 0xffffffff23237810 */ /* 0x000fe20007ffe0ff */
[----:B------:R-:W-:-:S05]  /*7b90*/  @P5 BRA `(.L_x_239) ;  /* 0xffffb85000005947 */ /* 0x000fca000383ffff */
[----:B------:R-:W-:Y:S01]  /*7ba0*/  WARPSYNC 0xffffffff ;  /* 0xffffffff00007948 */ /* 0x000fe20003800000 */
[----:B------:R-:W-:Y:S06]  /*7bb0*/  BAR.SYNC.DEFER_BLOCKING 0x0 ;  /* 0x0000000000007b1d */ /* 0x000fec0000010000 */
.L_x_212:
[----:B------:R-:W-:Y:S01]  /*7bc0*/  ISETP.GE.AND P0, PT, R138, 0x1, PT ;  /* 0x000000018a00780c */ /* 0x000fe20003f06270 */
[----:B------:R-:W-:Y:S01]  /*7bd0*/  BSSY B0, `(.L_x_240) ;  /* 0x000001f000007945 */ /* 0x000fe20003800000 */
[----:B------:R-:W-:-:S11]  /*7be0*/  MOV R0, RZ ;  /* 0x000000ff00007202 */ /* 0x000fd60000000f00 */
[----:B------:R-:W-:Y:S05]  /*7bf0*/  @!P0 BRA `(.L_x_241) ;  /* 0x000001c000008947 */ /* 0x000fea0003800000 */
[----:B------:R-:W-:Y:S01]  /*7c00*/  IABS R2, R130 ;  /* 0x0000008200027213 */ /* 0x000fe20000000000 */
[----:B-12---:R-:W-:Y:S01]  /*7c10*/  IMAD.MOV.U32 R4, RZ, RZ, RZ ;  /* 0x000000ffff047224 */ /* 0x006fe200078e00ff */
[----:B------:R-:W-:Y:S02]  /*7c20*/  IADD3 R6, R139, -0x1, R130 ;  /* 0xffffffff8b067810 */ /* 0x000fe40007ffe082 */
[----:B------:R-:W1:Y:S02]  /*7c30*/  I2F.RP R0, R2 ;  /* 0x0000000200007306 */ /* 0x000e640000209400 */
[----:B------:R-:W-:-:S06]  /*7c40*/  IABS R9, R6 ;  /* 0x0000000600097213 */ /* 0x000fcc0000000000 */
[----:B-1----:R-:W1:Y:S02]  /*7c50*/  MUFU.RCP R0, R0 ;  /* 0x0000000000007308 */ /* 0x002e640000001000 */
[----:B-1----:R-:W-:-:S06]  /*7c60*/  IADD3 R0, R0, 0xffffffe, RZ ;  /* 0x0ffffffe00007810 */ /* 0x002fcc0007ffe0ff */
[----:B---3--:R-:W1:Y:S02]  /*7c70*/  F2I.FTZ.U32.TRUNC.NTZ R5, R0 ;  /* 0x0000000000057305 */ /* 0x008e64000021f000 */
        /* <DEDUP_REMOVED lines=20> */
.L_x_241:
[----:B------:R-:W-:Y:S05]  /*7dc0*/  BSYNC B0 ;  /* 0x0000000000007941 */ /* 0x000fea0003800000 */
.L_x_240:
[----:B----4-:R-:W4:Y:S01]  /*7dd0*/  LDL R2, [R1+0xa8] ;  /* 0x0000a80001027983 */ /* 0x010f220000100800 */
        /* <DEDUP_REMOVED lines=50> */
[----:B----4-:R-:W-:-:S04]  /*8100*/  IMAD R251, R2, R0, RZ ;  /* 0x0000000002fb7224 */ /* 0x010fc800078e02ff */
[--C-:B------:R-:W-:Y:S01]  /*8110*/  IMAD.IADD R2, R251, 0x1, R0.reuse ;  /* 0x00000001fb027824 */ /* 0x100fe200078e0200 */
[----:B------:R-:W-:-:S04]  /*8120*/  PRMT R0, RZ, 0x7610, R0 ;  /* 0x00007610ff007816 */ /* 0x000fc80000000000 */
[----:B------:R-:W-:-:S04]  /*8130*/  IMNMX R219, R139, R2, PT ;  /* 0x000000028bdb7217 */ /* 0x000fc80003800200 */
[----:B------:R-:W-:-:S13]  /*8140*/  ISETP.GT.AND P0, PT, R219, R251, PT ;  /* 0x000000fbdb00720c */ /* 0x000fda0003f04270 */
[----:B------:R-:W-:Y:S05]  /*8150*/  @!P0 BRA `(.L_x_242) ;  /* 0x0000cf3000008947 */ /* 0x000fea0003800000 */
[----:B-1----:R-:W4:Y:S04]  /*8160*/  LDL R3, [R1+0x44] ;  /* 0x0000440001037983 */ /* 0x002f280000100800 */
[----:B--2---:R-:W2:Y:S04]  /*8170*/  LDL R4, [R1+0x48] ;  /* 0x0000480001047983 */ /* 0x004ea80000100800 */
[----:B---3--:R-:W3:Y:S04]  /*8180*/  LDL R6, [R1+0x58] ;  /* 0x0000580001067983 */ /* 0x008ee80000100800 */
[----:B------:R-:W3:Y:S04]  /*8190*/  LDL R10, [R1+0x54] ;  /* 0x00005400010a7983 */ /* 0x000ee80000100800 */
[----:B------:R-:W3:Y:S04]  /*81a0*/  LDL R5, [R1+0xa0] ;  /* 0x0000a00001057983 */ /* 0x000ee80000100800 */
[----:B------:R-:W3:Y:S01]  /*81b0*/  LDL R9, [R1+0x4c] ;  /* 0x00004c0001097983 */ /* 0x000ee20000100800 */
[----:B------:R-:W-:-:S04]  /*81c0*/  ISETP.NE.U32.AND P0, PT, RZ, c[0x0][0x340], PT ;  /* 0x0000d000ff007a0c */ /* 0x000fc80003f05070 */
[----:B------:R-:W-:Y:S01]  /*81d0*/  ISETP.NE.AND.EX P2, PT, RZ, c[0x0][0x344], PT, P0 ;  /* 0x0000d100ff007a0c */ /* 0x000fe20003f45300 */
[----:B------:R-:W1:Y:S01]  /*81e0*/  S2R R11, SR_TID.X ;  /* 0x00000000000b7919 */ /* 0x000e620000002100 */
[----:B------:R-:W-:-:S05]  /*81f0*/  SHF.R.S32.HI R0, RZ, 0x1f, R162 ;  /* 0x0000001fff007819 */ /* 0x000fca00000114a2 */
[----:B------:R-:W-:Y:S01]  /*8200*/  IMAD R0, R0, c[0x0][0x178], RZ ;  /* 0x00005e0000007a24 */ /* 0x000fe200078e02ff */
[----:B-1----:R-:W-:-:S05]  /*8210*/  SHF.R.S32.HI R8, RZ, 0x1f, R11 ;  /* 0x0000001fff087819 */ /* 0x002fca000001140b */
[----:B----4-:R-:W-:-:S04]  /*8220*/  @P2 IADD3 R2, P0, R3, c[0x0][0x340], RZ ;  /* 0x0000d00003022a10 */ /* 0x010fc80007f1e0ff */
[----:B--2---:R-:W-:-:S05]  /*8230*/  @P2 IADD3.X R3, R4, c[0x0][0x344], RZ, P0, !PT ;  /* 0x0000d10004032a10 */ /* 0x004fca00007fe4ff */
[----:B------:R1:W5:Y:S01]  /*8240*/  @P2 LDG.E R13, [R2.64] ;  /* 0x00000008020d2981 */ /* 0x000362000c1e1900 */
[----:B------:R-:W-:Y:S01]  /*8250*/  LEA.HI R8, R8, R11, RZ, 0x2 ;  /* 0x0000000b08087211 */ /* 0x000fe200078f10ff */
[----:B------:R-:W-:-:S03]  /*8260*/  IMAD.MOV.U32 R4, RZ, RZ, c[0x0][0x2c4] ;  /* 0x0000b100ff047624 */ /* 0x000fc600078e00ff */
[----:B------:R-:W-:Y:S02]  /*8270*/  LOP3.LUT R8, R8, 0xfffffffc, RZ, 0xc0, !PT ;  /* 0xfffffffc08087812 */ /* 0x000fe400078ec0ff */
[----:B------:R-:W-:Y:S01]  /*8280*/  ISETP.NE.AND P1, PT, R4, 0x1, PT ;  /* 0x000000010400780c */ /* 0x000fe20003f25270 */
[----:B------:R-:W-:Y:S02]  /*8290*/  IMAD R0, R162, c[0x0][0x17c], R0 ;  /* 0x00005f00a2007a24 */ /* 0x000fe400078e0200 */
[----:B------:R-:W-:Y:S01]  /*82a0*/  IMAD.IADD R8, R11, 0x1, -R8 ;  /* 0x000000010b087824 */ /* 0x000fe200078e0a08 */
[----:B------:R-:W-:-:S03]  /*82b0*/  ISETP.NE.U32.AND P0, PT, RZ, c[0x0][0x348], PT ;  /* 0x0000d200ff007a0c */ /* 0x000fc60003f05070 */
[----:B------:R-:W-:Y:S01]  /*82c0*/  IMAD R4, R8, 0x20, R247 ;  /* 0x0000002008047824 */ /* 0x000fe200078e02f7 */
[----:B---3--:R-:W-:Y:S02]  /*82d0*/  LOP3.LUT R65, R6, 0xffff, RZ, 0xc0, !PT ;  /* 0x0000ffff06417812 */ /* 0x008fe400078ec0ff */
[----:B------:R-:W-:Y:S01]  /*82e0*/  ISETP.NE.AND.EX P0, PT, RZ, c[0x0][0x34c], PT, P0 ;  /* 0x0000d300ff007a0c */ /* 0x000fe20003f05300 */
[----:B------:R-:W-:Y:S02]  /*82f0*/  IMAD R4, R10, 0x80, R4 ;  /* 0x000000800a047824 */ /* 0x000fe400078e0204 */
[----:B-1----:R-:W-:Y:S01]  /*8300*/  IMAD.WIDE.U32 R2, R162, c[0x0][0x178], RZ ;  /* 0x00005e00a2027a25 */ /* 0x002fe200078e00ff */
[----:B------:R-:W-:-:S04]  /*8310*/  SEL R6, R5, RZ, !P0 ;  /* 0x000000ff05067207 */ /* 0x000fc80004000000 */
[----:B------:R-:W-:Y:S01]  /*8320*/  IADD3 R3, R3, R0, RZ ;  /* 0x0000000003037210 */ /* 0x000fe20007ffe0ff */
[----:B------:R-:W-:Y:S01]  /*8330*/  @P1 IMAD.HI.U32 R8, R4, c[0x0][0x2c8], RZ ;  /* 0x0000b20004081a27 */ /* 0x000fe200078e00ff */
[----:B------:R-:W-:-:S03]  /*8340*/  SEL R5, R9, RZ, !P0 ;  /* 0x000000ff09057207 */ /* 0x000fc60004000000 */
[----:B------:R-:W-:-:S04]  /*8350*/  IMAD.WIDE.U32 R2, R65, c[0x0][0x1b8], R2 ;  /* 0x00006e0041027a25 */ /* 0x000fc800078e0002 */
[----:B------:R-:W-:Y:S01]  /*8360*/  IMAD.MOV.U32 R0, RZ, RZ, R4 ;  /* 0x000000ffff007224 */ /* 0x000fe200078e0004 */
[----:B------:R-:W-:Y:S01]  /*8370*/  @P1 SHF.R.U32.HI R0, RZ, c[0x0][0x2cc], R8 ;  /* 0x0000b300ff001a19 */ /* 0x000fe20000011608 */
[----:B------:R-:W-:Y:S02]  /*8380*/  IMAD R3, R65, c[0x0][0x1bc], R3 ;  /* 0x00006f0041037a24 */ /* 0x000fe400078e0203 */
[----:B------:R-:W-:Y:S02]  /*8390*/  IMAD R6, R6, c[0x0][0x1c0], RZ ;  /* 0x0000700006067a24 */ /* 0x000fe400078e02ff */
[----:B------:R-:W-:Y:S01]  /*83a0*/  IMAD.WIDE.U32 R2, R5, c[0x0][0x1c0], R2 ;  /* 0x0000700005027a25 */ /* 0x000fe200078e0002 */
[----:B------:R-:W-:-:S03]  /*83b0*/  SHF.R.S32.HI R8, RZ, 0x1f, R0 ;  /* 0x0000001fff087819 */ /* 0x000fc60000011400 */
[----:B------:R-:W-:Y:S01]  /*83c0*/  IMAD R6, R5, c[0x0][0x1c4], R6 ;  /* 0x0000710005067a24 */ /* 0x000fe200078e0206 */
[----:B------:R-:W-:-:S05]  /*83d0*/  IADD3 R5, -R0, RZ, RZ ;  /* 0x000000ff00057210 */ /* 0x000fca0007ffe1ff */
[----:B------:R-:W-:Y:S02]  /*83e0*/  IMAD R4, R5, c[0x0][0x2c4], R4 ;  /* 0x0000b10005047a24 */ /* 0x000fe400078e0204 */
[----:B------:R-:W-:Y:S02]  /*83f0*/  IMAD R5, R8, c[0x0][0x1b0], RZ ;  /* 0x00006c0008057a24 */ /* 0x000fe400078e02ff */
[----:B------:R-:W-:Y:S02]  /*8400*/  IMAD.IADD R3, R3, 0x1, R6 ;  /* 0x0000000103037824 */ /* 0x000fe400078e0206 */
[C---:B------:R-:W-:Y:S01]  /*8410*/  IMAD R6, R0.reuse, c[0x0][0x1b4], R5 ;  /* 0x00006d0000067a24 */ /* 0x040fe200078e0205 */
[----:B------:R-:W-:Y:S01]  /*8420*/  SHF.R.S32.HI R5, RZ, 0x1f, R4 ;  /* 0x0000001fff057819 */ /* 0x000fe20000011404 */
[----:B------:R-:W-:-:S04]  /*8430*/  IMAD.WIDE.U32 R2, R0, c[0x0][0x1b0], R2 ;  /* 0x00006c0000027a25 */ /* 0x000fc800078e0002 */
[----:B------:R-:W-:Y:S02]  /*8440*/  IMAD R0, R5, c[0x0][0x1a8], RZ ;  /* 0x00006a0005007a24 */ /* 0x000fe400078e02ff */
[----:B------:R-:W-:Y:S02]  /*8450*/  IMAD.IADD R3, R3, 0x1, R6 ;  /* 0x0000000103037824 */ /* 0x000fe400078e0206 */
[C---:B------:R-:W-:Y:S02]  /*8460*/  IMAD R0, R4.reuse, c[0x0][0x1ac], R0 ;  /* 0x00006b0004007a24 */ /* 0x040fe400078e0200 */
[----:B------:R-:W-:Y:S01]  /*8470*/  IMAD.WIDE.U32 R2, R4, c[0x0][0x1a8], R2 ;  /* 0x00006a0004027a25 */ /* 0x000fe200078e0002 */
[----:B------:R-:W-:-:S04]  /*8480*/  ISETP.GE.AND P4, PT, R228, c[0x0][0x198], PT ;  /* 0x00006600e4007a0c */ /* 0x000fc80003f86270 */
[----:B------:R-:W-:Y:S02]  /*8490*/  IADD3 R0, R3, R0, RZ ;  /* 0x0000000003007210 */ /* 0x000fe40007ffe0ff */
[----:B------:R-:W-:Y:S01]  /*84a0*/  LEA R12, P0, R2, c[0x0][0x160], 0x1 ;  /* 0x00005800020c7a11 */ /* 0x000fe200078008ff */
[----:B------:R-:W-:Y:S01]  /*84b0*/  IMAD R5, R10, 0x80, R247 ;  /* 0x000000800a057824 */ /* 0x000fe200078e02f7 */
[----:B------:R-:W-:Y:S02]  /*84c0*/  ISETP.GE.AND P6, PT, R238, c[0x0][0x198], PT ;  /* 0x00006600ee007a0c */ /* 0x000fe40003fc6270 */
[----:B------:R-:W-:Y:S02]  /*84d0*/  ISETP.GE.AND P5, PT, R230, c[0x0][0x198], PT ;  /* 0x00006600e6007a0c */ /* 0x000fe40003fa6270 */
[----:B------:R-:W-:Y:S02]  /*84e0*/  LEA.HI.X R6, R2, c[0x0][0x164], R0, 0x1, P0 ;  /* 0x0000590002067a11 */ /* 0x000fe400000f0c00 */
[----:B------:R-:W-:-:S02]  /*84f0*/  IADD3 R143, R219, -0x1, RZ ;  /* 0xffffffffdb8f7810 */ /* 0x000fc40007ffe0ff */
[----:B------:R-:W-:Y:S01]  /*8500*/  @!P2 MOV R13, R9 ;  /* 0x00000009000da202 */ /* 0x000fe20000000f00 */
[----:B------:R-:W-:Y:S05]  /*8510*/  BRA.DIV ~URZ, `(.L_x_243) ;  /* 0x000115a27f007947 */ /* 0x000fea000b800000 */
[----:B------:R1:W2:Y:S02]  /*8520*/  SHFL.IDX PT, R4, R6, RZ, 0x1c1f ;  /* 0x001c1fff06047589 */ /* 0x0002a400000e0000 */
.L_x_390:
[----:B------:R-:W-:Y:S05]  /*8530*/  BRA.DIV ~URZ, `(.L_x_244) ;  /* 0x000115f27f007947 */ /* 0x000fea000b800000 */
[----:B------:R3:W4:Y:S02]  /*8540*/  SHFL.IDX PT, R0, R12, RZ, 0x1c1f ;  /* 0x001c1fff0c007589 */ /* 0x00072400000e0000 */
.L_x_391:
[----:B------:R-:W-:Y:S01]  /*8550*/  IMAD R36, R163, c[0x0][0x2c4], RZ ;  /* 0x0000b100a3247a24 */ /* 0x000fe200078e02ff */
[----:B------:R-:W-:Y:S04]  /*8560*/  BSSY B0, `(.L_x_245) ;  /* 0x0000010000007945 */ /* 0x000fe80003800000 */
[----:B------:R-:W-:-:S13]  /*8570*/  ISETP.GE.AND P0, PT, R5, R36, PT ;  /* 0x000000240500720c */ /* 0x000fda0003f06270 */
[----:B------:R-:W-:Y:S05]  /*8580*/  @P0 BRA `(.L_x_246) ;  /* 0x000000d000000947 */ /* 0x000fea0003800000 */
[-C--:B----4-:R-:W-:Y:S02]  /*8590*/  LEA R10, P2, R228, R0.reuse, 0x1 ;  /* 0x00000000e40a7211 */ /* 0x090fe400078408ff */
[-C--:B------:R-:W-:Y:S02]  /*85a0*/  LEA R8, P1, R238, R0.reuse, 0x1 ;  /* 0x00000000ee087211 */ /* 0x080fe400078208ff */
[----:B------:R-:W-:Y:S01]  /*85b0*/  LEA R2, P0, R230, R0, 0x1 ;  /* 0x00000000e6027211 */ /* 0x000fe200078008ff */
[----:B------:R-:W-:Y:S01]  /*85c0*/  IMAD.SHL.U32 R0, R248, 0x2, RZ ;  /* 0x00000002f8007824 */ /* 0x000fe200078e00ff */
        /* <DEDUP_REMOVED lines=9> */
.L_x_246:
[----:B------:R-:W-:Y:S05]  /*8660*/  BSYNC B0 ;  /* 0x0000000000007941 */ /* 0x000fea0003800000 */
.L_x_245:
[----:B------:R-:W-:Y:S05]  /*8670*/  BRA.DIV ~URZ, `(.L_x_247) ;  /* 0x000115127f007947 */ /* 0x000fea000b800000 */
[----:B--2---:R2:W1:Y:S04]  /*8680*/  SHFL.IDX PT, R4, R6, 0x1, 0x1c1f ;  /* 0x003c1f0006047f89 */ /* 0x00446800000e0000 */
[----:B----4-:R2:W4:Y:S02]  /*8690*/  SHFL.IDX PT, R0, R12, 0x1, 0x1c1f ;  /* 0x003c1f000c007f89 */ /* 0x01052400000e0000 */
.L_x_392:
[----:B------:R-:W-:Y:S01]  /*86a0*/  IADD3 R2, R5, 0x20, RZ ;  /* 0x0000002005027810 */ /* 0x000fe20007ffe0ff */
[----:B------:R-:W-:Y:S03]  /*86b0*/  BSSY B0, `(.L_x_248) ;  /* 0x0000010000007945 */ /* 0x000fe60003800000 */
[----:B------:R-:W-:-:S13]  /*86c0*/  ISETP.GE.AND P0, PT, R2, R36, PT ;  /* 0x000000240200720c */ /* 0x000fda0003f06270 */
[----:B------:R-:W-:Y:S05]  /*86d0*/  @P0 BRA `(.L_x_249) ;  /* 0x000000d000000947 */ /* 0x000fea0003800000 */
[-C--:B----4-:R-:W-:Y:S02]  /*86e0*/  LEA R10, P2, R228, R0.reuse, 0x1 ;  /* 0x00000000e40a7211 */ /* 0x090fe400078408ff */
[-C--:B------:R-:W-:Y:S02]  /*86f0*/  LEA R8, P1, R238, R0.reuse, 0x1 ;  /* 0x00000000ee087211 */ /* 0x080fe400078208ff */
[----:B------:R-:W-:Y:S01]  /*8700*/  LEA R2, P0, R230, R0, 0x1 ;  /* 0x00000000e6027211 */ /* 0x000fe200078008ff */
[----:B------:R-:W-:Y:S01]  /*8710*/  IMAD.SHL.U32 R0, R248, 0x2, RZ ;  /* 0x00000002f8007824 */ /* 0x000fe200078e00ff */
[-C--:B-1----:R-:W-:Y:S02]  /*8720*/  LEA.HI.X R11, R228, R4.reuse, R229, 0x1, P2 ;  /* 0x00000004e40b7211 */ /* 0x082fe400010f0ce5 */
        /* <DEDUP_REMOVED lines=8> */
.L_x_249:
[----:B------:R-:W-:Y:S05]  /*87b0*/  BSYNC B0 ;  /* 0x0000000000007941 */ /* 0x000fea0003800000 */
.L_x_248:
[----:B------:R-:W-:Y:S05]  /*87c0*/  BRA.DIV ~URZ, `(.L_x_250) ;  /* 0x000114827f007947 */ /* 0x000fea000b800000 */
[----:B-1----:R1:W2:Y:S02]  /*87d0*/  SHFL.IDX PT, R4, R6, 0x2, 0x1c1f ;  /* 0x005c1f0006047f89 */ /* 0x0022a400000e0000 */
.L_x_393:
[----:B------:R-:W-:Y:S05]  /*87e0*/  BRA.DIV ~URZ, `(.L_x_251) ;  /* 0x000114d27f007947 */ /* 0x000fea000b800000 */
[----:B----4-:R4:W1:Y:S02]  /*87f0*/  SHFL.IDX PT, R0, R12, 0x2, 0x1c1f ;  /* 0x005c1f000c007f89 */ /* 0x01086400000e0000 */
.L_x_394:
[----:B------:R-:W-:Y:S01]  /*8800*/  IADD3 R2, R5, 0x40, RZ ;  /* 0x0000004005027810 */ /* 0x000fe20007ffe0ff */
[----:B------:R-:W-:Y:S03]  /*8810*/  BSSY B0, `(.L_x_252) ;  /* 0x0000010000007945 */ /* 0x000fe60003800000 */
[----:B------:R-:W-:-:S13]  /*8820*/  ISETP.GE.AND P0, PT, R2, R36, PT ;  /* 0x000000240200720c */ /* 0x000fda0003f06270 */
[----:B------:R-:W-:Y:S05]  /*8830*/  @P0 BRA `(.L_x_253) ;  /* 0x000000d000000947 */ /* 0x000fea0003800000 */
[-C--:B-1----:R-:W-:Y:S02]  /*8840*/  LEA R10, P2, R228, R0.reuse, 0x1 ;  /* 0x00000000e40a7211 */ /* 0x082fe400078408ff */
        /* <DEDUP_REMOVED lines=12> */
.L_x_253:
[----:B------:R-:W-:Y:S05]  /*8910*/  BSYNC B0 ;  /* 0x0000000000007941 */ /* 0x000fea0003800000 */
.L_x_252:
[----:B------:R-:W-:Y:S05]  /*8920*/  BRA.DIV ~URZ, `(.L_x_254) ;  /* 0x000113f27f007947 */ /* 0x000fea000b800000 */
[----:B-12---:R-:W1:Y:S04]  /*8930*/  SHFL.IDX PT, R6, R6, 0x3, 0x1c1f ;  /* 0x007c1f0006067f89 */ /* 0x006e6800000e0000 */
[----:B------:R2:W3:Y:S02]  /*8940*/  SHFL.IDX PT, R2, R12, 0x3, 0x1c1f ;  /* 0x007c1f000c027f89 */ /* 0x0004e400000e0000 */
.L_x_395:
[----:B--2---:R-:W2:Y:S04]  /*8950*/  LDL R8, [R1+0x40] ;  /* 0x0000400001087983 */ /* 0x004ea80000100800 */
[----:B------:R-:W4:Y:S01]  /*8960*/  S2R R4, SR_TID.X ;  /* 0x0000000000047919 */ /* 0x000f220000002100 */
[----:B------:R-:W-:Y:S01]  /*8970*/  IADD3 R0, R5, 0x60, RZ ;  /* 0x0000006005007810 */ /* 0x000fe20007ffe0ff */
[----:B------:R-:W-:-:S03]  /*8980*/  IMAD.MOV.U32 R142, RZ, RZ, 0x30 ;  /* 0x00000030ff8e7424 */ /* 0x000fc600078e00ff */
[----:B------:R-:W-:Y:S01]  /*8990*/  ISETP.GE.AND P0, PT, R0, R36, PT ;  /* 0x000000240000720c */ /* 0x000fe20003f06270 */
[----:B------:R-:W-:Y:S01]  /*89a0*/  IMAD.MOV.U32 R0, RZ, RZ, c[0x0][0x2b8] ;  /* 0x0000ae00ff007624 */ /* 0x000fe200078e00ff */
[----:B----4-:R-:W-:-:S04]  /*89b0*/  SHF.R.S32.HI R3, RZ, 0x1f, R4 ;  /* 0x0000001fff037819 */ /* 0x010fc80000011404 */
[----:B------:R-:W-:-:S04]  /*89c0*/  LEA.HI R3, R3, R4, RZ, 0x2 ;  /* 0x0000000403037211 */ /* 0x000fc800078f10ff */
[----:B------:R-:W-:Y:S01]  /*89d0*/  LOP3.LUT R3, R3, 0xfffffffc, RZ, 0xc0, !PT ;  /* 0xfffffffc03037812 */ /* 0x000fe200078ec0ff */
[----:B------:R-:W-:-:S04]  /*89e0*/  IMAD R142, R219, R142, -0x30 ;  /* 0xffffffd0db8e7424 */ /* 0x000fc800078e028e */
[----:B------:R-:W-:Y:S01]  /*89f0*/  IMAD.IADD R3, R4, 0x1, -R3 ;  /* 0x0000000104037824 */ /* 0x000fe200078e0a03 */
[----:B------:R-:W-:-:S03]  /*8a00*/  ISETP.NE.AND P3, PT, R0, 0x1, PT ;  /* 0x000000010000780c */ /* 0x000fc60003f65270 */
[----:B------:R-:W-:Y:S01]  /*8a10*/  IMAD R16, R3, 0x20, R247 ;  /* 0x0000002003107824 */ /* 0x000fe200078e02f7 */
[----:B-----5:R-:W-:-:S03]  /*8a20*/  SHF.R.S32.HI R0, RZ, 0x1f, R13 ;  /* 0x0000001fff007819 */ /* 0x020fc6000001140d */
[----:B------:R-:W-:Y:S01]  /*8a30*/  IMAD.IADD R3, R16, 0x1, R142 ;  /* 0x0000000110037824 */ /* 0x000fe200078e028e */
[----:B---3--:R-:W-:-:S04]  /*8a40*/  @!P0 LEA R4, P2, R228, R2, 0x1 ;  /* 0x00000002e4048211 */ /* 0x008fc800078408ff */
[----:B------:R-:W-:Y:S01]  /*8a50*/  ISETP.GE.AND P1, PT, R3, R138, PT ;  /* 0x0000008a0300720c */ /* 0x000fe20003f26270 */
[----:B------:R-:W-:Y:S01]  /*8a60*/  @!P0 IMAD.SHL.U32 R12, R248, 0x2, RZ ;  /* 0x00000002f80c8824 */ /* 0x000fe200078e00ff */
[----:B-1----:R-:W-:Y:S01]  /*8a70*/  @!P0 LEA.HI.X R5, R228, R6, R229, 0x1, P2 ;  /* 0x00000006e4058211 */ /* 0x002fe200010f0ce5 */
[----:B------:R-:W-:-:S04]  /*8a80*/  IMAD.WIDE.U32 R18, R13, c[0x0][0x2b0], RZ ;  /* 0x0000ac000d127a25 */ /* 0x000fc800078e00ff */
[----:B------:R-:W-:Y:S01]  /*8a90*/  @!PT LDS RZ, [RZ] ;  /* 0x00000000fffff984 */ /* 0x000fe20000000800 */
[----:B------:R-:W-:Y:S01]  /*8aa0*/  @!PT LDS RZ, [RZ] ;  /* 0x00000000fffff984 */ /* 0x000fe20000000800 */
[----:B------:R-:W-:Y:S01]  /*8ab0*/  @!PT LDS RZ, [RZ] ;  /* 0x00000000fffff984 */ /* 0x000fe20000000800 */
[----:B------:R1:W-:Y:S01]  /*8ac0*/  @!P0 LDGSTS.E.BYPASS.LTC128B.128 [R12+0x7880], [R4.64], !P4 ;  /* 0x07880000040c8fae */ /* 0x0003e2000e101d48 */
[----:B------:R-:W-:Y:S01]  /*8ad0*/  ISETP.GT.OR P1, PT, R16, 0x2f, P1 ;  /* 0x0000002f1000780c */ /* 0x000fe20000f24670 */
[----:B------:R-:W-:Y:S02]  /*8ae0*/  IMAD.MOV.U32 R218, RZ, RZ, RZ ;  /* 0x000000ffffda7224 */ /* 0x000fe400078e00ff */
[----:B--2---:R-:W-:Y:S02]  /*8af0*/  IMAD.IADD R3, R3, 0x1, R8 ;  /* 0x0000000103037824 */ /* 0x004fe400078e0208 */
[----:B------:R-:W-:Y:S02]  /*8b00*/  IMAD R8, R0, c[0x0][0x2b0], RZ ;  /* 0x0000ac0000087a24 */ /* 0x000fe400078e02ff */
[----:B------:R-:W-:-:S04]  /*8b10*/  @P3 IMAD.HI.U32 R9, R3, c[0x0][0x2bc], RZ ;  /* 0x0000af0003093a27 */ /* 0x000fc800078e00ff */
[----:B------:R-:W-:Y:S02]  /*8b20*/  IMAD R8, R13, c[0x0][0x2b4], R8 ;  /* 0x0000ad000d087a24 */ /* 0x000fe400078e0208 */
[----:B------:R-:W-:Y:S01]  /*8b30*/  IMAD.MOV.U32 R0, RZ, RZ, R3 ;  /* 0x000000ffff007224 */ /* 0x000fe200078e0003 */
[----:B------:R-:W-:Y:S01]  /*8b40*/  @P3 SHF.R.U32.HI R0, RZ, c[0x0][0x2c0], R9 ;  /* 0x0000b000ff003a19 */ /* 0x000fe20000011609 */
[----:B------:R-:W-:Y:S01]  /*8b50*/  IMAD.IADD R14, R19, 0x1, R8 ;  /* 0x00000001130e7824 */ /* 0x000fe200078e0208 */
[-C--:B------:R-:W-:Y:S02]  /*8b60*/  @!P0 LEA R10, P3, R238, R2.reuse, 0x1 ;  /* 0x00000002ee0a8211 */ /* 0x080fe400078608ff */
[----:B------:R-:W-:Y:S02]  /*8b70*/  @!P0 LEA R8, P4, R230, R2, 0x1 ;  /* 0x00000002e6088211 */ /* 0x000fe400078808ff */
        /* <DEDUP_REMOVED lines=12> */
[----:B------:R-:W-:-:S04]  /*8c40*/  IMAD.MOV R0, RZ, RZ, -R0 ;  /* 0x000000ffff007224 */ /* 0x000fc800078e0a00 */
[----:B------:R-:W-:-:S05]  /*8c50*/  IMAD R227, R0, c[0x0][0x2b8], R3 ;  /* 0x0000ae0000e37a24 */ /* 0x000fca00078e0203 */
[----:B------:R-:W-:Y:S01]  /*8c60*/  SHF.R.S32.HI R66, RZ, 0x1f, R227 ;  /* 0x0000001fff427819 */ /* 0x000fe200000114e3 */
[----:B------:R-:W-:-:S04]  /*8c70*/  IMAD.WIDE.U32 R2, R227, c[0x0][0x1e0], RZ ;  /* 0x00007800e3027a25 */ /* 0x000fc800078e00ff */
[----:B------:R-:W-:-:S04]  /*8c80*/  IMAD R0, R66, c[0x0][0x1e0], RZ ;  /* 0x0000780042007a24 */ /* 0x000fc800078e02ff */
[----:B------:R-:W-:Y:S01]  /*8c90*/  IMAD R0, R227, c[0x0][0x1e4], R0 ;  /* 0x00007900e3007a24 */ /* 0x000fe200078e0200 */
[----:B------:R-:W-:Y:S03]  /*8ca0*/  STL.64 [R1+0x30], R18 ;  /* 0x0000301201007387 */ /* 0x000fe60000100a00 */
[----:B------:R-:W-:Y:S01]  /*8cb0*/  IMAD.IADD R3, R3, 0x1, R0 ;  /* 0x0000000103037824 */ /* 0x000fe200078e0200 */
[----:B------:R2:W-:Y:S01]  /*8cc0*/  STL [R1+0x3c], R14 ;  /* 0x00003c0e01007387 */ /* 0x0005e20000100800 */
[----:B------:R-:W-:-:S05]  /*8cd0*/  IMAD R140, R143, -0x30, R138 ;  /* 0xffffffd08f8c7824 */ /* 0x000fca00078e028a */
[----:B-1----:R-:W-:Y:S01]  /*8ce0*/  IMNMX R4, R140, 0x30, PT ;  /* 0x000000308c047817 */ /* 0x002fe20003800200 */
[----:B--2---:R-:W-:-:S04]  /*8cf0*/  IMAD.WIDE.U32 R14, R65, c[0x0][0x1e8], RZ ;  /* 0x00007a00410e7a25 */ /* 0x004fc800078e00ff */
[----:B------:R-:W-:Y:S02]  /*8d00*/  IMAD R13, R65, c[0x0][0x1ec], R15 ;  /* 0x00007b00410d7a24 */ /* 0x000fe400078e020f */
[----:B------:R-:W-:-:S05]  /*8d10*/  IMAD.IADD R4, R4, 0x1, -R247 ;  /* 0x0000000104047824 */ /* 0x000fca00078e0af7 */
[----:B------:R-:W-:Y:S02]  /*8d20*/  ISETP.GE.AND P1, PT, R4, 0x1, PT ;  /* 0x000000010400780c */ /* 0x000fe40003f26270 */
[----:B------:R-:W-:Y:S02]  /*8d30*/  ISETP.GE.AND P6, PT, R230, c[0x0][0x1d4], PT ;  /* 0x00007500e6007a0c */ /* 0x000fe40003fc6270 */
[----:B------:R-:W-:Y:S02]  /*8d40*/  ISETP.GE.AND P5, PT, R228, c[0x0][0x1d4], PT ;  /* 0x00007500e4007a0c */ /* 0x000fe40003fa6270 */
[----:B------:R-:W-:Y:S01]  /*8d50*/  P2R R141, PR, RZ, 0x40 ;  /* 0x00000040ff8d7803 */ /* 0x000fe20000000000 */
[----:B------:R-:W-:Y:S01]  /*8d60*/  STL.64 [R1+0x28], R14 ;  /* 0x0000280e01007387 */ /* 0x000fe20000100a00 */
[----:B------:R-:W-:-:S03]  /*8d70*/  ISETP.GE.AND P4, PT, R238, c[0x0][0x1d4], PT ;  /* 0x00007500ee007a0c */ /* 0x000fc60003f86270 */
[----:B------:R-:W-:Y:S01]  /*8d80*/  STL [R1+0x38], R13 ;  /* 0x0000380d01007387 */ /* 0x000fe20000100800 */
[----:B----4-:R-:W-:Y:S01]  /*8d90*/  SHF.R.S32.HI R67, RZ, 0x1f, R218 ;  /* 0x0000001fff437819 */ /* 0x010fe200000114da */
[----:B------:R-:W-:-:S04]  /*8da0*/  IMAD.WIDE.U32 R2, R218, c[0x0][0x1f0], R2 ;  /* 0x00007c00da027a25 */ /* 0x000fc800078e0002 */
[----:B------:R-:W-:Y:S01]  /*8db0*/  IMAD R0, R67, c[0x0][0x1f0], RZ ;  /* 0x00007c0043007a24 */ /* 0x000fe200078e02ff */
[----:B------:R-:W-:-:S03]  /*8dc0*/  IADD3 R2, P0, R2, R14, RZ ;  /* 0x0000000e02027210 */ /* 0x000fc60007f1e0ff */
[----:B------:R-:W-:-:S05]  /*8dd0*/  IMAD R0, R218, c[0x0][0x1f4], R0 ;  /* 0x00007d00da007a24 */ /* 0x000fca00078e0200 */
[----:B------:R-:W-:Y:S02]  /*8de0*/  IADD3.X R3, R13, R3, R0, P0, !PT ;  /* 0x000000030d037210 */ /* 0x000fe400007fe400 */
[----:B------:R-:W-:-:S04]  /*8df0*/  LEA R0, P0, R2, c[0x0][0x1c8], 0x1 ;  /* 0x0000720002007a11 */ /* 0x000fc800078008ff */
[----:B------:R-:W-:Y:S02]  /*8e00*/  LEA.HI.X R5, R2, c[0x0][0x1cc], R3, 0x1, P0 ;  /* 0x0000730002057a11 */ /* 0x000fe400000f0c03 */
[----:B------:R-:W3:Y:S04]  /*8e10*/  SHFL.IDX PT, R2, R0, RZ, 0x1c1f ;  /* 0x001c1fff00027589 */ /* 0x000ee800000e0000 */
[----:B------:R-:W1:Y:S04]  /*8e20*/  SHFL.IDX PT, R0, R0, 0x1, 0x1c1f ;  /* 0x003c1f0000007f89 */ /* 0x000e6800000e0000 */
[----:B------:R-:W2:Y:S04]  /*8e30*/  SHFL.IDX PT, R3, R5, RZ, 0x1c1f ;  /* 0x001c1fff05037589 */ /* 0x000ea800000e0000 */
[----:B------:R-:W4:Y:S01]  /*8e40*/  SHFL.IDX PT, R5, R5, 0x1, 0x1c1f ;  /* 0x003c1f0005057f89 */ /* 0x000f2200000e0000 */
[----:B------:R-:W-:Y:S01]  /*8e50*/  ISETP.GE.AND P0, PT, R4, 0x21, PT ;  /* 0x000000210400780c */ /* 0x000fe20003f06270 */
[----:B------:R-:W-:Y:S01]  /*8e60*/  @P1 IMAD.SHL.U32 R4, R248, 0x2, RZ ;  /* 0x00000002f8041824 */ /* 0x000fe200078e00ff */
[----:B---3--:R-:W-:-:S11]  /*8e70*/  @P1 LEA R8, P2, R228, R2, 0x1 ;  /* 0x00000002e4081211 */ /* 0x008fd600078408ff */
[----:B-1----:R-:W-:Y:S02]  /*8e80*/  @P0 LEA R10, P6, R228, R0, 0x1 ;  /* 0x00000000e40a0211 */ /* 0x002fe400078c08ff */
[----:B------:R-:W-:Y:S02]  /*8e90*/  @P1 LEA R14, P3, R238, R2, 0x1 ;  /* 0x00000002ee0e1211 */ /* 0x000fe400078608ff */
[C-C-:B--2---:R-:W-:Y:S02]  /*8ea0*/  @P1 LEA.HI.X R9, R228.reuse, R3, R229.reuse, 0x1, P2 ;  /* 0x00000003e4091211 */ /* 0x144fe400010f0ce5 */
[----:B----4-:R-:W-:-:S03]  /*8eb0*/  @P0 LEA.HI.X R11, R228, R5, R229, 0x1, P6 ;  /* 0x00000005e40b0211 */ /* 0x010fc600030f0ce5 */
[----:B------:R1:W-:Y:S01]  /*8ec0*/  @P1 LDGSTS.E.BYPASS.LTC128B.128 [R4+0x3c80], [R8.64], !P5 ;  /* 0x03c8000008041fae */ /* 0x0003e2000e901d48 */
[----:B------:R-:W-:Y:S02]  /*8ed0*/  ISETP.NE.AND P6, PT, R141, RZ, PT ;  /* 0x000000ff8d00720c */ /* 0x000fe40003fc5270 */
[----:B------:R-:W-:Y:S02]  /*8ee0*/  @P1 LEA R12, P2, R230, R2, 0x1 ;  /* 0x00000002e60c1211 */ /* 0x000fe400078408ff */
[-C--:B------:R-:W-:Y:S02]  /*8ef0*/  @P1 LEA.HI.X R15, R238, R3.reuse, R250, 0x1, P3 ;  /* 0x00000003ee0f1211 */ /* 0x080fe400018f0cfa */
[C-C-:B------:R-:W-:Y:S02]  /*8f00*/  @P1 LEA.HI.X R13, R230.reuse, R3, R249.reuse, 0x1, P2 ;  /* 0x00000003e60d1211 */ /* 0x140fe400010f0cf9 */
[CC--:B------:R-:W-:Y:S01]  /*8f10*/  @P0 LEA R2, P2, R230.reuse, R0.reuse, 0x1 ;  /* 0x00000000e6020211 */ /* 0x0c0fe200078408ff */
[----:B------:R2:W-:Y:S03]  /*8f20*/  @P1 LDGSTS.E.BYPASS.LTC128B.128 [R4+0x4880], [R14.64], !P4 ;  /* 0x048800000e041fae */ /* 0x0005e6000e101d48 */
[----:B------:R-:W-:Y:S01]  /*8f30*/  @P0 LEA.HI.X R3, R230, R5, R249, 0x1, P2 ;  /* 0x00000005e6030211 */ /* 0x000fe200010f0cf9 */
[----:B------:R2:W-:Y:S01]  /*8f40*/  @P1 LDGSTS.E.BYPASS.LTC128B.128 [R4+0x5480], [R12.64], !P6 ;  /* 0x054800000c041fae */ /* 0x0005e2000f101d48 */
[----:B-1----:R-:W-:Y:S01]  /*8f50*/  @P0 LEA R8, P3, R238, R0, 0x1 ;  /* 0x00000000ee080211 */ /* 0x002fe200078608ff */
[----:B------:R-:W-:-:S03]  /*8f60*/  @P0 IMAD.SHL.U32 R0, R248, 0x2, RZ ;  /* 0x00000002f8000824 */ /* 0x000fc600078e00ff */
[----:B------:R-:W-:Y:S02]  /*8f70*/  @P0 LEA.HI.X R9, R238, R5, R250, 0x1, P3 ;  /* 0x00000005ee090211 */ /* 0x000fe400018f0cfa */
[----:B------:R2:W-:Y:S04]  /*8f80*/  @P0 LDGSTS.E.BYPASS.LTC128B.128 [R0+0x4480], [R10.64], !P5 ;  /* 0x044800000a000fae */ /* 0x0005e8000e901d48 */
[----:B------:R2:W-:Y:S04]  /*8f90*/  @P0 LDGSTS.E.BYPASS.LTC128B.128 [R0+0x5080], [R8.64], !P4 ;  /* 0x0508000008000fae */ /* 0x0005e8000e101d48 */
[----:B------:R2:W-:Y:S01]  /*8fa0*/  @P0 LDGSTS.E.BYPASS.LTC128B.128 [R0+0x5c80], [R2.64], !P6 ;  /* 0x05c8000002000fae */ /* 0x0005e2000f101d48 */
[----:B------:R-:W-:-:S03]  /*8fb0*/  ISETP.LT.AND P0, PT, RZ, c[0x0][0x27c], PT ;  /* 0x00009f00ff007a0c */ /* 0x000fc60003f01270 */
[----:B------:R-:W0:Y:S01]  /*8fc0*/  LDGDEPBAR ;  /* 0x00000000000079af */ /* 0x000e220000000000 */
[----:B------:R-:W-:-:S09]  /*8fd0*/  ISETP.GT.AND P3, PT, R16, 0x2f, PT ;  /* 0x0000002f1000780c */ /* 0x000fd20003f64270 */
[----:B------:R-:W-:Y:S05]  /*8fe0*/  @P0 BRA `(.L_x_255) ;  /* 0x0000002000000947 */ /* 0x000fea0003800000 */
[----:B------:R-:W-:-:S04]  /*8ff0*/  DEPBAR.LE SB0, 0x1 ;  /* 0x000080400000791a */ /* 0x000fc80000000000 */
[----:B------:R-:W-:Y:S05]  /*9000*/  BRA `(.L_x_256) ;  /* 0x0000579000007947 */ /* 0x000fea0003800000 */
.L_x_255:
[----:B------:R-:W3:Y:S01]  /*9010*/  LDL R68, [R1+0x54] ;  /* 0x0000540001447983 */ /* 0x000ee20000100800 */
[----:B--2---:R-:W-:Y:S01]  /*9020*/  SHF.R.S32.HI R0, RZ, 0x1f, R131 ;  /* 0x0000001fff007819 */ /* 0x004fe20000011483 */
[----:B------:R-:W-:Y:S01]  /*9030*/  ULDC.U8 UR4, c[0x0][0x298] ;  /* 0x0000a60000047ab9 */ /* 0x000fe20000000000 */
[C---:B------:R-:W-:Y:S01]  /*9040*/  IMAD.WIDE.U32 R2, R131.reuse, c[0x0][0x280], RZ ;  /* 0x0000a00083027a25 */ /* 0x040fe200078e00ff */
[----:B------:R-:W-:Y:S01]  /*9050*/  ISETP.NE.AND P2, PT, RZ, UR4, PT ;  /* 0x00000004ff007c0c */ /* 0x000fe2000bf45270 */
[----:B------:R-:W-:Y:S02]  /*9060*/  BSSY B2, `(.L_x_256) ;  /* 0x0000573000027945 */ /* 0x000fe40003800000 */
[----:B------:R-:W-:Y:S01]  /*9070*/  IMAD R6, R0, c[0x0][0x280], RZ ;  /* 0x0000a00000067a24 */ /* 0x000fe200078e02ff */
[----:B------:R-:W-:Y:S01]  /*9080*/  LEA R8, P1, R2, c[0x0][0x270], 0x1 ;  /* 0x00009c0002087a11 */ /* 0x000fe200078208ff */
[----:B------:R-:W-:Y:S02]  /*9090*/  IMAD R0, R0, c[0x0][0x290], RZ ;  /* 0x0000a40000007a24 */ /* 0x000fe400078e02ff */
[----:B------:R-:W-:-:S02]  /*90a0*/  IMAD R6, R131, c[0x0][0x284], R6 ;  /* 0x0000a10083067a24 */ /* 0x000fc400078e0206 */
[----:B------:R-:W-:-:S03]  /*90b0*/  IMAD.WIDE.U32 R4, R131, c[0x0][0x290], RZ ;  /* 0x0000a40083047a25 */ /* 0x000fc600078e00ff */
[----:B------:R-:W-:Y:S01]  /*90c0*/  IADD3 R3, R6, R3, RZ ;  /* 0x0000000306037210 */ /* 0x000fe20007ffe0ff */
[----:B------:R-:W-:Y:S01]  /*90d0*/  IMAD R0, R131, c[0x0][0x294], R0 ;  /* 0x0000a50083007a24 */ /* 0x000fe200078e0200 */
[----:B------:R-:W-:-:S04]  /*90e0*/  LEA R9, P0, R4, c[0x0][0x288], 0x1 ;  /* 0x0000a20004097a11 */ /* 0x000fc800078008ff */
[----:B------:R-:W-:Y:S02]  /*90f0*/  IADD3 R5, R0, R5, RZ ;  /* 0x0000000500057210 */ /* 0x000fe40007ffe0ff */
[----:B------:R-:W-:Y:S02]  /*9100*/  LEA.HI.X R0, R2, c[0x0][0x274], R3, 0x1, P1 ;  /* 0x00009d0002007a11 */ /* 0x000fe400008f0c03 */
[----:B------:R-:W-:Y:S02]  /*9110*/  LEA.HI.X R2, R4, c[0x0][0x28c], R5, 0x1, P0 ;  /* 0x0000a30004027a11 */ /* 0x000fe400000f0c05 */
[----:B---3--:R-:W-:Y:S01]  /*9120*/  LEA R6, R68, R112, 0x7 ;  /* 0x0000007044067211 */ /* 0x008fe200078e38ff */
[----:B------:R-:W-:Y:S05]  /*9130*/  @!P2 BRA `(.L_x_257) ;  /* 0x00002a700000a947 */ /* 0x000fea0003800000 */
[----:B------:R-:W-:Y:S01]  /*9140*/  ISETP.GE.AND P0, PT, R6, R36, PT ;  /* 0x000000240600720c */ /* 0x000fe20003f06270 */
[----:B------:R-:W1:Y:S01]  /*9150*/  SHFL.IDX PT, R3, R2, RZ, 0x1e1f ;  /* 0x001e1fff02037589 */ /* 0x000e6200000e0000 */
[----:B------:R-:W-:Y:S01]  /*9160*/  BSSY B0, `(.L_x_258) ;  /* 0x000004f000007945 */ /* 0x000fe20003800000 */
[----:B------:R-:W-:Y:S01]  /*9170*/  CS2R R30, SRZ ;  /* 0x00000000001e7805 */ /* 0x000fe2000001ff00 */
[----:B------:R-:W-:Y:S01]  /*9180*/  CS2R R28, SRZ ;  /* 0x00000000001c7805 */ /* 0x000fe2000001ff00 */
[----:B------:R-:W2:Y:S01]  /*9190*/  SHFL.IDX PT, R5, R0, RZ, 0x1e1f ;  /* 0x001e1fff00057589 */ /* 0x000ea200000e0000 */
[----:B------:R-:W-:Y:S01]  /*91a0*/  CS2R R26, SRZ ;  /* 0x00000000001a7805 */ /* 0x000fe2000001ff00 */
[----:B------:R-:W-:Y:S01]  /*91b0*/  CS2R R24, SRZ ;  /* 0x0000000000187805 */ /* 0x000fe2000001ff00 */
[----:B------:R-:W-:Y:S01]  /*91c0*/  CS2R R22, SRZ ;  /* 0x0000000000167805 */ /* 0x000fe2000001ff00 */
[----:B------:R-:W3:Y:S01]  /*91d0*/  SHFL.IDX PT, R4, R8, RZ, 0x1e1f ;  /* 0x001e1fff08047589 */ /* 0x000ee200000e0000 */
[----:B------:R-:W-:Y:S01]  /*91e0*/  CS2R R20, SRZ ;  /* 0x0000000000147805 */ /* 0x000fe2000001ff00 */
[----:B------:R-:W-:Y:S01]  /*91f0*/  CS2R R18, SRZ ;  /* 0x0000000000127805 */ /* 0x000fe2000001ff00 */
[----:B------:R-:W-:Y:S01]  /*9200*/  CS2R R16, SRZ ;  /* 0x0000000000107805 */ /* 0x000fe2000001ff00 */
[----:B------:R4:W1:Y:S01]  /*9210*/  SHFL.IDX PT, R2, R9, RZ, 0x1e1f ;  /* 0x001e1fff09027589 */ /* 0x00086200000e0000 */
[----:B------:R-:W-:Y:S01]  /*9220*/  CS2R R14, SRZ ;  /* 0x00000000000e7805 */ /* 0x000fe2000001ff00 */
[----:B------:R-:W-:Y:S01]  /*9230*/  CS2R R12, SRZ ;  /* 0x00000000000c7805 */ /* 0x000fe2000001ff00 */
[----:B------:R-:W-:Y:S01]  /*9240*/  CS2R R10, SRZ ;  /* 0x00000000000a7805 */ /* 0x000fe2000001ff00 */
[----:B----4-:R-:W-:Y:S01]  /*9250*/  CS2R R8, SRZ ;  /* 0x0000000000087805 */ /* 0x010fe2000001ff00 */
[----:B------:R-:W-:Y:S05]  /*9260*/  @P0 BRA `(.L_x_259) ;  /* 0x000003e000000947 */ /* 0x000fea0003800000 */
[----:B-123--:R-:W2:Y:S04]  /*9270*/  LDL R40, [R1+0x110] ;  /* 0x0001100001287983 */ /* 0x00eea80000100800 */
[----:B------:R-:W3:Y:S04]  /*9280*/  LDL R39, [R1+0x10c] ;  /* 0x00010c0001277983 */ /* 0x000ee80000100800 */
[----:B------:R-:W4:Y:S04]  /*9290*/  LDL R38, [R1+0x114] ;  /* 0x0001140001267983 */ /* 0x000f280000100800 */
[----:B------:R-:W4:Y:S04]  /*92a0*/  LDL R37, [R1+0x108] ;  /* 0x0001080001257983 */ /* 0x000f280000100800 */
[----:B------:R-:W4:Y:S04]  /*92b0*/  LDL R35, [R1+0x118] ;  /* 0x0001180001237983 */ /* 0x000f280000100800 */
[----:B------:R-:W4:Y:S04]  /*92c0*/  LDL R33, [R1+0x104] ;  /* 0x0001040001217983 */ /* 0x000f280000100800 */
[----:B------:R-:W4:Y:S04]  /*92d0*/  LDL R32, [R1+0x11c] ;  /* 0x00011c0001207983 */ /* 0x000f280000100800 */
[----:B------:R-:W4:Y:S01]  /*92e0*/  LDL R34, [R1+0x100] ;  /* 0x0001000001227983 */ /* 0x000f220000100800 */
[----:B------:R-:W-:Y:S01]  /*92f0*/  ISETP.GE.AND P0, PT, R114, c[0x0][0x27c], PT ;  /* 0x00009f0072007a0c */ /* 0x000fe20003f06270 */
[----:B------:R-:W-:Y:S01]  /*9300*/  CS2R R20, SRZ ;  /* 0x0000000000147805 */ /* 0x000fe2000001ff00 */
[----:B------:R-:W-:Y:S01]  /*9310*/  ISETP.GE.AND P1, PT, R167, c[0x0][0x27c], PT ;  /* 0x00009f00a7007a0c */ /* 0x000fe20003f26270 */
[----:B------:R-:W4:Y:S01]  /*9320*/  LDL R6, [R1+0x120] ;  /* 0x0001200001067983 */ /* 0x000f220000100800 */
[----:B------:R-:W-:-:S03]  /*9330*/  CS2R R8, SRZ ;  /* 0x0000000000087805 */ /* 0x000fc6000001ff00 */
[----:B------:R-:W4:Y:S06]  /*9340*/  LDL R0, [R1+0xfc] ;  /* 0x0000fc0001007983 */ /* 0x000f2c0000100800 */
[----:B------:R-:W-:-:S04]  /*9350*/  @!P0 IMAD.WIDE R12, R114, 0x2, R4 ;  /* 0x00000002720c8825 */ /* 0x000fc800078e0204 */
[----:B------:R-:W-:Y:S01]  /*9360*/  @!P0 IMAD.WIDE R10, R114, 0x2, R2 ;  /* 0x00000002720a8825 */ /* 0x000fe200078e0202 */
[----:B------:R1:W5:Y:S04]  /*9370*/  @!P0 LD.E.64 R20, [R12.64] ;  /* 0x000000080c148980 */ /* 0x000368000c101b00 */
[----:B------:R1:W5:Y:S01]  /*9380*/  @!P0 LD.E.64 R8, [R10.64] ;  /* 0x000000080a088980 */ /* 0x000362000c101b00 */
[----:B------:R-:W-:Y:S01]  /*9390*/  ISETP.GE.AND P0, PT, R164, c[0x0][0x27c], PT ;  /* 0x00009f00a4007a0c */ /* 0x000fe20003f06270 */
[----:B------:R-:W-:Y:S01]  /*93a0*/  CS2R R22, SRZ ;  /* 0x0000000000167805 */ /* 0x000fe2000001ff00 */
[----:B------:R-:W-:Y:S01]  /*93b0*/  CS2R R24, SRZ ;  /* 0x0000000000187805 */ /* 0x000fe2000001ff00 */
[----:B-1----:R-:W-:Y:S01]  /*93c0*/  CS2R R10, SRZ ;  /* 0x00000000000a7805 */ /* 0x002fe2000001ff00 */
[----:B------:R-:W-:Y:S01]  /*93d0*/  CS2R R26, SRZ ;  /* 0x00000000001a7805 */ /* 0x000fe2000001ff00 */
[----:B------:R-:W-:Y:S01]  /*93e0*/  CS2R R28, SRZ ;  /* 0x00000000001c7805 */ /* 0x000fe2000001ff00 */
[----:B------:R-:W-:Y:S01]  /*93f0*/  CS2R R30, SRZ ;  /* 0x00000000001e7805 */ /* 0x000fe2000001ff00 */
[----:B--2---:R-:W-:-:S05]  /*9400*/  @!P1 IADD3 R14, P2, R4, R40, RZ ;  /* 0x00000028040e9210 */ /* 0x004fca0007f5e0ff */
[----:B---3--:R-:W-:Y:S01]  /*9410*/  @!P1 IMAD.X R15, R5, 0x1, R39, P2 ;  /* 0x00000001050f9824 */ /* 0x008fe200010e0627 */
[----:B------:R-:W-:-:S04]  /*9420*/  @!P1 IADD3 R12, P2, R2, R40, RZ ;  /* 0x00000028020c9210 */ /* 0x000fc80007f5e0ff */
[----:B------:R1:W5:Y:S01]  /*9430*/  @!P1 LD.E.64 R22, [R14.64] ;  /* 0x000000080e169980 */ /* 0x000362000c101b00 */
[----:B------:R-:W-:-:S05]  /*9440*/  @!P1 IMAD.X R13, R3, 0x1, R39, P2 ;  /* 0x00000001030d9824 */ /* 0x000fca00010e0627 */
[----:B------:R2:W5:Y:S01]  /*9450*/  @!P1 LD.E.64 R10, [R12.64] ;  /* 0x000000080c0a9980 */ /* 0x000562000c101b00 */
[----:B----4-:R-:W-:Y:S02]  /*9460*/  @!P0 IADD3 R16, P1, R4, R38, RZ ;  /* 0x0000002604108210 */ /* 0x010fe40007f3e0ff */
[----:B------:R-:W-:-:S03]  /*9470*/  ISETP.GE.AND P2, PT, R166, c[0x0][0x27c], PT ;  /* 0x00009f00a6007a0c */ /* 0x000fc60003f46270 */
[----:B------:R-:W-:-:S05]  /*9480*/  @!P0 IMAD.X R17, R5, 0x1, R37, P1 ;  /* 0x0000000105118824 */ /* 0x000fca00008e0625 */
[----:B------:R3:W5:Y:S01]  /*9490*/  @!P0 LD.E.64 R24, [R16.64] ;  /* 0x0000000810188980 */ /* 0x000762000c101b00 */
[----:B-1----:R-:W-:-:S05]  /*94a0*/  @!P0 IADD3 R14, P1, R2, R38, RZ ;  /* 0x00000026020e8210 */ /* 0x002fca0007f3e0ff */
[----:B------:R-:W-:Y:S01]  /*94b0*/  @!P0 IMAD.X R15, R3, 0x1, R37, P1 ;  /* 0x00000001030f8824 */ /* 0x000fe200008e0625 */
[----:B--2---:R-:W-:Y:S01]  /*94c0*/  CS2R R12, SRZ ;  /* 0x00000000000c7805 */ /* 0x004fe2000001ff00 */
[----:B------:R-:W-:Y:S02]  /*94d0*/  ISETP.GE.AND P1, PT, R113, c[0x0][0x27c], PT ;  /* 0x00009f0071007a0c */ /* 0x000fe40003f26270 */
[----:B------:R-:W-:-:S03]  /*94e0*/  @!P2 IADD3 R18, P6, R4, R35, RZ ;  /* 0x000000230412a210 */ /* 0x000fc60007fde0ff */
[----:B------:R1:W5:Y:S01]  /*94f0*/  @!P0 LD.E.64 R12, [R14.64] ;  /* 0x000000080e0c8980 */ /* 0x000362000c101b00 */
[----:B---3--:R-:W-:Y:S01]  /*9500*/  @!P2 IADD3 R16, P0, R2, R35, RZ ;  /* 0x000000230210a210 */ /* 0x008fe20007f1e0ff */
[----:B------:R-:W-:-:S04]  /*9510*/  @!P2 IMAD.X R19, R5, 0x1, R33, P6 ;  /* 0x000000010513a824 */ /* 0x000fc800030e0621 */
[----:B------:R-:W-:Y:S01]  /*9520*/  @!P2 IMAD.X R17, R3, 0x1, R33, P0 ;  /* 0x000000010311a824 */ /* 0x000fe200000e0621 */
[----:B------:R2:W5:Y:S01]  /*9530*/  @!P2 LD.E.64 R26, [R18.64] ;  /* 0x00000008121aa980 */ /* 0x000562000c101b00 */
[----:B------:R-:W-:Y:S01]  /*9540*/  ISETP.GE.AND P0, PT, R165, c[0x0][0x27c], PT ;  /* 0x00009f00a5007a0c */ /* 0x000fe20003f06270 */
[----:B-1----:R-:W-:-:S06]  /*9550*/  CS2R R14, SRZ ;  /* 0x00000000000e7805 */ /* 0x002fcc000001ff00 */
[----:B------:R1:W5:Y:S02]  /*9560*/  @!P2 LD.E.64 R14, [R16.64] ;  /* 0x00000008100ea980 */ /* 0x000364000c101b00 */
[----:B-1----:R-:W-:-:S05]  /*9570*/  @!P1 IADD3 R16, P2, R4, R32, RZ ;  /* 0x0000002004109210 */ /* 0x002fca0007f5e0ff */
[----:B------:R-:W-:Y:S01]  /*9580*/  @!P1 IMAD.X R17, R5, 0x1, R34, P2 ;  /* 0x0000000105119824 */ /* 0x000fe200010e0622 */
[----:B------:R-:W-:Y:S01]  /*9590*/  @!P1 IADD3 R32, P2, R2, R32, RZ ;  /* 0x0000002002209210 */ /* 0x000fe20007f5e0ff */
[----:B--2---:R-:W-:-:S03]  /*95a0*/  CS2R R18, SRZ ;  /* 0x0000000000127805 */ /* 0x004fc6000001ff00 */
[----:B------:R1:W5:Y:S01]  /*95b0*/  @!P1 LD.E.64 R28, [R16.64] ;  /* 0x00000008101c9980 */ /* 0x000362000c101b00 */
[----:B------:R-:W-:Y:S01]  /*95c0*/  @!P1 IMAD.X R33, R3, 0x1, R34, P2 ;  /* 0x0000000103219824 */ /* 0x000fe200010e0622 */
[----:B------:R-:W-:-:S05]  /*95d0*/  @!P0 IADD3 R4, P2, R4, R6, RZ ;  /* 0x0000000604048210 */ /* 0x000fca0007f5e0ff */
[----:B------:R-:W-:Y:S01]  /*95e0*/  @!P0 IMAD.X R5, R5, 0x1, R0, P2 ;  /* 0x0000000105058824 */ /* 0x000fe200010e0600 */
[----:B------:R-:W-:-:S04]  /*95f0*/  @!P0 IADD3 R2, P2, R2, R6, RZ ;  /* 0x0000000602028210 */ /* 0x000fc80007f5e0ff */
[----:B------:R2:W5:Y:S01]  /*9600*/  @!P0 LD.E.64 R30, [R4.64] ;  /* 0x00000008041e8980 */ /* 0x000562000c101b00 */
[----:B------:R-:W-:-:S05]  /*9610*/  @!P0 IMAD.X R3, R3, 0x1, R0, P2 ;  /* 0x0000000103038824 */ /* 0x000fca00010e0600 */
[----:B------:R2:W5:Y:S01]  /*9620*/  @!P0 LD.E.64 R18, [R2.64] ;  /* 0x0000000802128980 */ /* 0x000562000c101b00 */
[----:B-1----:R-:W-:-:S06]  /*9630*/  CS2R R16, SRZ ;  /* 0x0000000000107805 */ /* 0x002fcc000001ff00 */
[----:B------:R2:W5:Y:S02]  /*9640*/  @!P1 LD.E.64 R16, [R32.64] ;  /* 0x0000000820109980 */ /* 0x000564000c101b00 */
.L_x_259:
[----:B-123--:R-:W-:Y:S05]  /*9650*/  BSYNC B0 ;  /* 0x0000000000007941 */ /* 0x00efea0003800000 */
.L_x_258:
[----:B-----5:R-:W-:Y:S01]  /*9660*/  IMAD.MOV.U32 R55, RZ, RZ, R21 ;  /* 0x000000ffff377224 */ /* 0x020fe200078e0015 */
[--C-:B------:R-:W-:Y:S01]  /*9670*/  SHF.R.U64 R46, R24, 0x10, R25.reuse ;  /* 0x00000010182e7819 */ /* 0x100fe20000001219 */
[--C-:B------:R-:W-:Y:S01]  /*9680*/  IMAD.MOV.U32 R48, RZ, RZ, R25.reuse ;  /* 0x000000ffff307224 */ /* 0x100fe200078e0019 */
[----:B------:R-:W-:Y:S01]  /*9690*/  SHF.R.U32.HI R43, RZ, 0x10, R25 ;  /* 0x00000010ff2b7819 */ /* 0x000fe20000011619 */
[----:B------:R-:W-:Y:S01]  /*96a0*/  IMAD.MOV.U32 R37, RZ, RZ, R30 ;  /* 0x000000ffff257224 */ /* 0x000fe200078e001e */
[--C-:B------:R-:W-:Y:S01]  /*96b0*/  SHF.R.U64 R33, R30, 0x10, R31.reuse ;  /* 0x000000101e217819 */ /* 0x100fe2000000121f */
[----:B------:R-:W-:Y:S01]  /*96c0*/  IMAD.MOV.U32 R35, RZ, RZ, R31 ;  /* 0x000000ffff237224 */ /* 0x000fe200078e001f */
[----:B------:R-:W-:Y:S01]  /*96d0*/  SHF.R.U64 R25, R10, 0x10, R11 ;  /* 0x000000100a197819 */ /* 0x000fe2000000120b */
[----:B------:R-:W-:Y:S01]  /*96e0*/  IMAD.MOV.U32 R52, RZ, RZ, R23 ;  /* 0x000000ffff347224 */ /* 0x000fe200078e0017 */
[----:B------:R-:W-:Y:S01]  /*96f0*/  SHF.R.U32.HI R30, RZ, 0x10, R31 ;  /* 0x00000010ff1e7819 */ /* 0x000fe2000001161f */
[----:B------:R-:W-:Y:S01]  /*9700*/  IMAD.MOV.U32 R49, RZ, RZ, R24 ;  /* 0x000000ffff317224 */ /* 0x000fe200078e0018 */
[--C-:B------:R-:W-:Y:S01]  /*9710*/  SHF.R.U64 R50, R22, 0x10, R23.reuse ;  /* 0x0000001016327819 */ /* 0x100fe20000001217 */
[----:B------:R-:W-:Y:S01]  /*9720*/  IMAD.MOV.U32 R45, RZ, RZ, R26 ;  /* 0x000000ffff2d7224 */ /* 0x000fe200078e001a */
[----:B------:R-:W-:Y:S01]  /*9730*/  SHF.R.U32.HI R47, RZ, 0x10, R23 ;  /* 0x00000010ff2f7819 */ /* 0x000fe20000011617 */
[----:B------:R-:W-:Y:S01]  /*9740*/  IMAD.MOV.U32 R31, RZ, RZ, R9 ;  /* 0x000000ffff1f7224 */ /* 0x000fe200078e0009 */
[----:B------:R-:W-:Y:S01]  /*9750*/  SHF.R.U64 R42, R26, 0x10, R27 ;  /* 0x000000101a2a7819 */ /* 0x000fe2000000121b */
[----:B------:R-:W-:Y:S01]  /*9760*/  IMAD.MOV.U32 R23, RZ, RZ, R13 ;  /* 0x000000ffff177224 */ /* 0x000fe200078e000d */
[----:B------:R-:W-:Y:S01]  /*9770*/  SHF.R.U32.HI R26, RZ, 0x10, R9 ;  /* 0x00000010ff1a7819 */ /* 0x000fe20000011609 */
[----:B------:R-:W-:Y:S01]  /*9780*/  IMAD.MOV.U32 R5, RZ, RZ, R19 ;  /* 0x000000ffff057224 */ /* 0x000fe200078e0013 */
[----:B------:R-:W-:Y:S01]  /*9790*/  PRMT R25, R25, 0x5410, R55 ;  /* 0x0000541019197816 */ /* 0x000fe20000000037 */
[----:B------:R-:W-:Y:S01]  /*97a0*/  IMAD.MOV.U32 R41, RZ, RZ, R28 ;  /* 0x000000ffff297224 */ /* 0x000fe200078e001c */
[----:B------:R-:W-:Y:S01]  /*97b0*/  PRMT R26, R26, 0x5410, R50 ;  /* 0x000054101a1a7816 */ /* 0x000fe20000000032 */
[----:B------:R-:W-:Y:S01]  /*97c0*/  IMAD.MOV.U32 R40, RZ, RZ, R29 ;  /* 0x000000ffff287224 */ /* 0x000fe200078e001d */
[----:B------:R-:W-:Y:S01]  /*97d0*/  PRMT R31, R31, 0x5410, R49 ;  /* 0x000054101f1f7816 */ /* 0x000fe20000000031 */
[----:B------:R-:W-:Y:S01]  /*97e0*/  IMAD.MOV.U32 R32, RZ, RZ, R8 ;  /* 0x000000ffff207224 */ /* 0x000fe200078e0008 */
[----:B------:R-:W-:Y:S01]  /*97f0*/  PRMT R23, R23, 0x5410, R25 ;  /* 0x0000541017177816 */ /* 0x000fe20000000019 */
[----:B------:R-:W-:Y:S01]  /*9800*/  IMAD.MOV.U32 R56, RZ, RZ, R20 ;  /* 0x000000ffff387224 */ /* 0x000fe200078e0014 */
[----:B------:R-:W-:Y:S01]  /*9810*/  SHF.R.U64 R2, R12, 0x10, R13 ;  /* 0x000000100c027819 */ /* 0x000fe2000000120d */
[----:B------:R-:W-:Y:S01]  /*9820*/  IMAD.MOV.U32 R44, RZ, RZ, R27 ;  /* 0x000000ffff2c7224 */ /* 0x000fe200078e001b */
[--C-:B------:R-:W-:Y:S01]  /*9830*/  SHF.R.U64 R3, R18, 0x10, R19.reuse ;  /* 0x0000001012037819 */ /* 0x100fe20000001213 */
[----:B------:R-:W-:Y:S01]  /*9840*/  IMAD.MOV.U32 R53, RZ, RZ, R22 ;  /* 0x000000ffff357224 */ /* 0x000fe200078e0016 */
[----:B------:R-:W-:Y:S01]  /*9850*/  SHF.R.U32.HI R0, RZ, 0x10, R19 ;  /* 0x00000010ff007819 */ /* 0x000fe20000011613 */
[----:B------:R-:W-:Y:S01]  /*9860*/  IMAD.MOV.U32 R24, RZ, RZ, R12 ;  /* 0x000000ffff187224 */ /* 0x000fe200078e000c */
[----:B------:R-:W-:Y:S01]  /*9870*/  PRMT R19, R26, 0x5410, R31 ;  /* 0x000054101a137816 */ /* 0x000fe2000000001f */
[----:B------:R-:W-:Y:S01]  /*9880*/  IMAD.MOV.U32 R6, RZ, RZ, R18 ;  /* 0x000000ffff067224 */ /* 0x000fe200078e0012 */
[----:B------:R-:W-:Y:S01]  /*9890*/  PRMT R26, R23, 0x7610, R26 ;  /* 0x00007610171a7816 */ /* 0x000fe2000000001a */
[----:B------:R-:W-:-:S04]  /*98a0*/  DEPBAR.LE SB0, 0x1 ;  /* 0x000080400000791a */ /* 0x000fc80000000000 */
[----:B------:R-:W-:Y:S01]  /*98b0*/  PRMT R23, R2, 0x7610, R23 ;  /* 0x0000761002177816 */ /* 0x000fe20000000017 */
[----:B------:R-:W-:Y:S01]  /*98c0*/  IMAD R2, R68, -0x80, R36 ;  /* 0xffffff8044027824 */ /* 0x000fe200078e0224 */
[--C-:B------:R-:W-:Y:S01]  /*98d0*/  SHF.R.U64 R38, R28, 0x10, R29.reuse ;  /* 0x000000101c267819 */ /* 0x100fe2000000121d */
[----:B------:R-:W-:Y:S01]  /*98e0*/  IMAD.MOV.U32 R28, RZ, RZ, R10 ;  /* 0x000000ffff1c7224 */ /* 0x000fe200078e000a */
[----:B------:R-:W-:Y:S01]  /*98f0*/  SHF.R.U32.HI R34, RZ, 0x10, R29 ;  /* 0x00000010ff227819 */ /* 0x000fe2000001161d */
[----:B------:R-:W-:Y:S01]  /*9900*/  IMAD.MOV.U32 R10, RZ, RZ, R17 ;  /* 0x000000ffff0a7224 */ /* 0x000fe200078e0011 */
[----:B------:R-:W-:Y:S01]  /*9910*/  SHF.R.U64 R29, R8, 0x10, R9 ;  /* 0x00000010081d7819 */ /* 0x000fe20000001209 */
[----:B------:R-:W-:Y:S01]  /*9920*/  BSSY B1, `(.L_x_260) ;  /* 0x000012a000017945 */ /* 0x000fe20003800000 */
[--C-:B------:R-:W-:Y:S02]  /*9930*/  SHF.R.U64 R8, R16, 0x10, R17.reuse ;  /* 0x0000001010087819 */ /* 0x100fe40000001211 */
[----:B------:R-:W-:-:S02]  /*9940*/  SHF.R.U32.HI R4, RZ, 0x10, R17 ;  /* 0x00000010ff047819 */ /* 0x000fc40000011611 */
[----:B------:R-:W-:Y:S02]  /*9950*/  IMNMX R17, R2, 0x80, PT ;  /* 0x0000008002117817 */ /* 0x000fe40003800200 */
[----:B------:R-:W-:Y:S01]  /*9960*/  SHF.R.U64 R54, R20, 0x10, R21 ;  /* 0x0000001014367819 */ /* 0x000fe20000001215 */
[----:B------:R-:W-:Y:S01]  /*9970*/  IMAD.MOV.U32 R20, RZ, RZ, R15 ;  /* 0x000000ffff147224 */ /* 0x000fe200078e000f */
[----:B------:R-:W-:Y:S02]  /*9980*/  ISETP.GE.AND P0, PT, R112, R17, PT ;  /* 0x000000117000720c */ /* 0x000fe40003f06270 */
[----:B------:R-:W-:Y:S01]  /*9990*/  SHF.R.U32.HI R39, RZ, 0x10, R27 ;  /* 0x00000010ff277819 */ /* 0x000fe2000001161b */
[----:B------:R-:W-:Y:S01]  /*99a0*/  IMAD.MOV.U32 R27, RZ, RZ, R11 ;  /* 0x000000ffff1b7224 */ /* 0x000fe200078e000b */
[----:B------:R-:W-:Y:S01]  /*99b0*/  SHF.R.U32.HI R51, RZ, 0x10, R21 ;  /* 0x00000010ff337819 */ /* 0x000fe20000011615 */
[----:B------:R-:W-:Y:S01]  /*99c0*/  IMAD.MOV.U32 R21, RZ, RZ, R14 ;  /* 0x000000ffff157224 */ /* 0x000fe200078e000e */
[----:B------:R-:W-:Y:S01]  /*99d0*/  SHF.R.U32.HI R22, RZ, 0x10, R11 ;  /* 0x00000010ff167819 */ /* 0x000fe2000001160b */
[----:B------:R-:W-:Y:S01]  /*99e0*/  IMAD.MOV.U32 R11, RZ, RZ, R16 ;  /* 0x000000ffff0b7224 */ /* 0x000fe200078e0010 */
[----:B------:R-:W-:-:S02]  /*99f0*/  PRMT R29, R29, 0x5410, R52 ;  /* 0x000054101d1d7816 */ /* 0x000fc40000000034 */
[----:B------:R-:W-:Y:S02]  /*9a00*/  PRMT R32, R32, 0x5410, R43 ;  /* 0x0000541020207816 */ /* 0x000fe4000000002b */
[----:B------:R-:W-:Y:S02]  /*9a10*/  PRMT R37, R37, 0x5410, R44 ;  /* 0x0000541025257816 */ /* 0x000fe4000000002c */
[----:B------:R-:W-:Y:S02]  /*9a20*/  PRMT R20, R20, 0x5410, R54 ;  /* 0x0000541014147816 */ /* 0x000fe40000000036 */
[----:B------:R-:W-:Y:S02]  /*9a30*/  PRMT R28, R28, 0x5410, R47 ;  /* 0x000054101c1c7816 */ /* 0x000fe4000000002f */
[----:B------:R-:W-:Y:S02]  /*9a40*/  PRMT R33, R33, 0x5410, R48 ;  /* 0x0000541021217816 */ /* 0x000fe40000000030 */
[----:B------:R-:W-:-:S02]  /*9a50*/  PRMT R30, R30, 0x5410, R46 ;  /* 0x000054101e1e7816 */ /* 0x000fc4000000002e */
[----:B------:R-:W-:Y:S02]  /*9a60*/  PRMT R35, R35, 0x5410, R45 ;  /* 0x0000541023237816 */ /* 0x000fe4000000002d */
[----:B------:R-:W-:Y:S02]  /*9a70*/  PRMT R34, R34, 0x5410, R42 ;  /* 0x0000541022227816 */ /* 0x000fe4000000002a */
[----:B------:R-:W-:Y:S02]  /*9a80*/  SHF.R.U32.HI R13, RZ, 0x10, R13 ;  /* 0x00000010ff0d7819 */ /* 0x000fe4000001160d */
[--C-:B------:R-:W-:Y:S02]  /*9a90*/  SHF.R.U64 R12, R14, 0x10, R15.reuse ;  /* 0x000000100e0c7819 */ /* 0x100fe4000000120f */
[----:B------:R-:W-:Y:S02]  /*9aa0*/  SHF.R.U32.HI R9, RZ, 0x10, R15 ;  /* 0x00000010ff097819 */ /* 0x000fe4000001160f */
        /* <DEDUP_REMOVED lines=20> */
[----:B------:R-:W-:Y:S01]  /*9bf0*/  PRMT R35, R3, 0x7610, R35 ;  /* 0x0000761003237816 */ /* 0x000fe20000000023 */
[----:B------:R-:W-:Y:S06]  /*9c00*/  BAR.SYNC.DEFER_BLOCKING 0x0 ;  /* 0x0000000000007b1d */ /* 0x000fec0000010000 */
[----:B------:R-:W-:Y:S05]  /*9c10*/  @P0 BRA `(.L_x_261) ;  /* 0x00000fa000000947 */ /* 0x000fea0003800000 */
[----:B------:R-:W-:Y:S01]  /*9c20*/  ISETP.GE.AND P0, PT, R114, c[0x0][0x27c], PT ;  /* 0x00009f0072007a0c */ /* 0x000fe20003f06270 */
[----:B------:R-:W-:-:S12]  /*9c30*/  BSSY B0, `(.L_x_262) ;  /* 0x0000028000007945 */ /* 0x000fd80003800000 */
[----:B------:R-:W-:Y:S05]  /*9c40*/  @P0 BRA `(.L_x_263) ;  /* 0x0000026000000947 */ /* 0x000fea0003800000 */
[----:B------:R-:W1:Y:S01]  /*9c50*/  LDS.128 R8, [R242+0x4800] ;  /* 0x00480000f2087984 */ /* 0x000e620000000c00 */
[--C-:B------:R-:W-:Y:S02]  /*9c60*/  HADD2.F32 R12, -RZ, R18.reuse.H0_H0 ;  /* 0x20000012ff0c7230 */ /* 0x100fe40000004100 */
[----:B------:R-:W-:Y:S02]  /*9c70*/  HADD2.F32 R0, -RZ, R18.H1_H1 ;  /* 0x30000012ff007230 */ /* 0x000fe40000004100 */
[----:B------:R-:W-:Y:S02]  /*9c80*/  HADD2.F32 R3, -RZ, R21.H1_H1 ;  /* 0x30000015ff037230 */ /* 0x000fe40000004100 */
[----:B------:R-:W-:Y:S02]  /*9c90*/  HADD2.F32 R2, -RZ, R20.H1_H1 ;  /* 0x30000014ff027230 */ /* 0x000fe40000004100 */
[--C-:B-1----:R-:W-:Y:S02]  /*9ca0*/  HADD2.F32 R13, -RZ, R8.reuse.H0_H0 ;  /* 0x20000008ff0d7230 */ /* 0x102fe40000004100 */
[----:B------:R-:W-:-:S02]  /*9cb0*/  HADD2.F32 R6, -RZ, R8.H1_H1 ;  /* 0x30000008ff067230 */ /* 0x000fc40000004100 */
[--C-:B------:R-:W-:Y:S01]  /*9cc0*/  HADD2.F32 R5, -RZ, R9.reuse.H1_H1 ;  /* 0x30000009ff057230 */ /* 0x100fe20000004100 */
[-C--:B------:R-:W-:Y:S01]  /*9cd0*/  FMUL.FTZ R14, R13, R12.reuse ;  /* 0x0000000c0d0e7220 */ /* 0x080fe20000410000 */
[----:B------:R-:W-:Y:S01]  /*9ce0*/  HADD2.F32 R4, -RZ, R9.H0_H0 ;  /* 0x20000009ff047230 */ /* 0x000fe20000004100 */
[----:B------:R-:W-:Y:S01]  /*9cf0*/  FMUL.FTZ R15, R6, R12 ;  /* 0x0000000c060f7220 */ /* 0x000fe20000410000 */
[--C-:B------:R-:W-:Y:S01]  /*9d00*/  HADD2.F32 R9, -RZ, R10.reuse.H0_H0 ;  /* 0x2000000aff097230 */ /* 0x100fe20000004100 */
[-C--:B------:R-:W-:Y:S01]  /*9d10*/  FMUL.FTZ R12, R5, R0.reuse ;  /* 0x00000000050c7220 */ /* 0x080fe20000410000 */
[--C-:B------:R-:W-:Y:S01]  /*9d20*/  HADD2.F32 R8, -RZ, R11.reuse.H0_H0 ;  /* 0x2000000bff087230 */ /* 0x100fe20000004100 */
[----:B------:R-:W-:Y:S01]  /*9d30*/  FMUL.FTZ R0, R4, R0 ;  /* 0x0000000004007220 */ /* 0x000fe20000410000 */
[----:B------:R-:W-:Y:S01]  /*9d40*/  HADD2.F32 R10, -RZ, R10.H1_H1 ;  /* 0x3000000aff0a7230 */ /* 0x000fe20000004100 */
[-C--:B------:R-:W-:Y:S01]  /*9d50*/  FFMA.FTZ R16, R13, R3.reuse, -R15 ;  /* 0x000000030d107223 */ /* 0x080fe2000001080f */
[----:B------:R-:W-:Y:S01]  /*9d60*/  HADD2.F32 R11, -RZ, R11.H1_H1 ;  /* 0x3000000bff0b7230 */ /* 0x000fe20000004100 */
[----:B------:R-:W-:Y:S01]  /*9d70*/  FFMA.FTZ R15, R6, R3, R14 ;  /* 0x00000003060f7223 */ /* 0x000fe2000001000e */
[----:B------:R-:W-:Y:S01]  /*9d80*/  HADD2.F32 R3, -RZ, R25.H1_H1 ;  /* 0x30000019ff037230 */ /* 0x000fe20000004100 */
[-C--:B------:R-:W-:Y:S01]  /*9d90*/  FFMA.FTZ R14, R4, R2.reuse, -R12 ;  /* 0x00000002040e7223 */ /* 0x080fe2000001080c */
[--C-:B------:R-:W-:Y:S01]  /*9da0*/  HADD2.F32 R4, -RZ, R19.reuse.H1_H1 ;  /* 0x30000013ff047230 */ /* 0x100fe20000004100 */
[----:B------:R-:W-:Y:S01]  /*9db0*/  FFMA.FTZ R13, R5, R2, R0 ;  /* 0x00000002050d7223 */ /* 0x000fe20000010000 */
[----:B------:R-:W-:-:S02]  /*9dc0*/  HADD2.F32 R0, -RZ, R19.H0_H0 ;  /* 0x20000013ff007230 */ /* 0x000fc40000004100 */
[----:B------:R-:W-:Y:S01]  /*9dd0*/  HADD2.F32 R2, -RZ, R24.H1_H1 ;  /* 0x30000018ff027230 */ /* 0x000fe20000004100 */
[----:B------:R-:W-:Y:S02]  /*9de0*/  FMUL.FTZ R12, R10, R4 ;  /* 0x000000040a0c7220 */ /* 0x000fe40000410000 */
[----:B------:R-:W-:Y:S02]  /*9df0*/  FMUL.FTZ R6, R11, R0 ;  /* 0x000000000b067220 */ /* 0x000fe40000410000 */
[C---:B------:R-:W-:Y:S02]  /*9e00*/  FMUL.FTZ R4, R9.reuse, R4 ;  /* 0x0000000409047220 */ /* 0x040fe40000410000 */
[C---:B------:R-:W-:Y:S02]  /*9e10*/  FMUL.FTZ R5, R8.reuse, R0 ;  /* 0x0000000008057220 */ /* 0x040fe40000410000 */
[-C--:B------:R-:W-:Y:S01]  /*9e20*/  FFMA.FTZ R12, R9, R3.reuse, -R12 ;  /* 0x00000003090c7223 */ /* 0x080fe2000001080c */
[----:B------:R-:W-:Y:S01]  /*9e30*/  F2FP.PACK_AB R9, R13, R14 ;  /* 0x0000000e0d09723e */ /* 0x000fe200000000ff */
[----:B------:R-:W-:Y:S01]  /*9e40*/  FFMA.FTZ R0, R8, R2, -R6 ;  /* 0x0000000208007223 */ /* 0x000fe20000010806 */
[----:B------:R-:W-:Y:S01]  /*9e50*/  F2FP.PACK_AB R8, R15, R16 ;  /* 0x000000100f08723e */ /* 0x000fe200000000ff */
[----:B------:R-:W-:-:S02]  /*9e60*/  FFMA.FTZ R3, R10, R3, R4 ;  /* 0x000000030a037223 */ /* 0x000fc40000010004 */
[----:B------:R-:W-:-:S03]  /*9e70*/  FFMA.FTZ R2, R11, R2, R5 ;  /* 0x000000020b027223 */ /* 0x000fc60000010005 */
[----:B------:R-:W-:Y:S02]  /*9e80*/  F2FP.PACK_AB R10, R3, R12 ;  /* 0x0000000c030a723e */ /* 0x000fe400000000ff */
[----:B------:R-:W-:-:S05]  /*9e90*/  F2FP.PACK_AB R11, R2, R0 ;  /* 0x00000000020b723e */ /* 0x000fca00000000ff */
[----:B------:R1:W-:Y:S02]  /*9ea0*/  STS.128 [R242+0x4800], R8 ;  /* 0x00480008f2007388 */ /* 0x0003e40000000c00 */
.L_x_263:
[----:B------:R-:W-:Y:S05]  /*9eb0*/  BSYNC B0 ;  /* 0x0000000000007941 */ /* 0x000fea0003800000 */
.L_x_262:
[----:B------:R-:W-:Y:S01]  /*9ec0*/  ISETP.GE.AND P0, PT, R167, c[0x0][0x27c], PT ;  /* 0x00009f00a7007a0c */ /* 0x000fe20003f06270 */
[----:B------:R-:W-:-:S12]  /*9ed0*/  BSSY B0, `(.L_x_264) ;  /* 0x0000028000007945 */ /* 0x000fd80003800000 */
[----:B------:R-:W-:Y:S05]  /*9ee0*/  @P0 BRA `(.L_x_265) ;  /* 0x0000026000000947 */ /* 0x000fea0003800000 */
[----:B-1----:R-:W1:Y:S01]  /*9ef0*/  LDS.128 R8, [R243+0x4800] ;  /* 0x00480000f3087984 */ /* 0x002e620000000c00 */
[----:B------:R-:W-:Y:S02]  /*9f00*/  HADD2.F32 R12, -RZ, R22.H1_H1 ;  /* 0x30000016ff0c7230 */ /* 0x000fe40000004100 */
        /* <DEDUP_REMOVED lines=19> */
[----:B------:R-:W-:Y:S01]  /*a040*/  HADD2.F32 R4, -RZ, R27.H0_H0 ;  /* 0x2000001bff047230 */ /* 0x000fe20000004100 */
        /* <DEDUP_REMOVED lines=16> */
.L_x_265:
[----:B------:R-:W-:Y:S05]  /*a150*/  BSYNC B0 ;  /* 0x0000000000007941 */ /* 0x000fea0003800000 */
.L_x_264:
[----:B------:R-:W-:Y:S01]  /*a160*/  ISETP.GE.AND P0, PT, R164, c[0x0][0x27c], PT ;  /* 0x00009f00a4007a0c */ /* 0x000fe20003f06270 */
[----:B------:R-:W-:-:S12]  /*a170*/  BSSY B0, `(.L_x_266) ;  /* 0x0000028000007945 */ /* 0x000fd80003800000 */
[----:B------:R-:W-:Y:S05]  /*a180*/  @P0 BRA `(.L_x_267) ;  /* 0x0000026000000947 */ /* 0x000fea0003800000 */
[----:B-1----:R-:W1:Y:S01]  /*a190*/  LDS.128 R8, [R242+0x6800] ;  /* 0x00680000f2087984 */ /* 0x002e620000000c00 */
[----:B------:R-:W-:Y:S02]  /*a1a0*/  HADD2.F32 R12, -RZ, R24.H0_H0 ;  /* 0x20000018ff0c7230 */ /* 0x000fe40000004100 */
[----:B------:R-:W-:Y:S02]  /*a1b0*/  HADD2.F32 R0, -RZ, R23.H0_H0 ;  /* 0x20000017ff007230 */ /* 0x000fe40000004100 */
        /* <DEDUP_REMOVED lines=35> */
.L_x_267:
[----:B------:R-:W-:Y:S05]  /*a3f0*/  BSYNC B0 ;  /* 0x0000000000007941 */ /* 0x000fea0003800000 */
.L_x_266:
        /* <DEDUP_REMOVED lines=27> */
[----:B------:R-:W-:Y:S01]  /*a5b0*/  HADD2.F32 R2, -RZ, R39.H0_H0 ;  /* 0x20000027ff027230 */ /* 0x000fe20000004100 */
        /* <DEDUP_REMOVED lines=13> */
.L_x_269:
[----:B------:R-:W-:Y:S05]  /*a690*/  BSYNC B0 ;  /* 0x0000000000007941 */ /* 0x000fea0003800000 */
.L_x_268:
[----:B------:R-:W-:Y:S01]  /*a6a0*/  ISETP.GE.AND P0, PT, R113, c[0x0][0x27c], PT ;  /* 0x00009f0071007a0c */ /* 0x000fe20003f06270 */
[----:B------:R-:W-:-:S12]  /*a6b0*/  BSSY B0, `(.L_x_270) ;  /* 0x0000028000007945 */ /* 0x000fd80003800000 */
[----:B------:R-:W-:Y:S05]  /*a6c0*/  @P0 BRA `(.L_x_271) ;  /* 0x0000026000000947 */ /* 0x000fea0003800000 */
[----:B-1----:R-:W1:Y:S01]  /*a6d0*/  LDS.128 R8, [R242+0x8800] ;  /* 0x00880000f2087984 */ /* 0x002e620000000c00 */
[----:B------:R-:W-:Y:S02]  /*a6e0*/  HADD2.F32 R12, -RZ, R30.H0_H0 ;  /* 0x2000001eff0c7230 */ /* 0x000fe40000004100 */
[----:B------:R-:W-:Y:S02]  /*a6f0*/  HADD2.F32 R0, -RZ, R31.H0_H0 ;  /* 0x2000001fff007230 */ /* 0x000fe40000004100 */
[--C-:B------:R-:W-:Y:S02]  /*a700*/  HADD2.F32 R3, -RZ, R38.reuse.H1_H1 ;  /* 0x30000026ff037230 */ /* 0x100fe40000004100 */
[----:B------:R-:W-:Y:S02]  /*a710*/  HADD2.F32 R2, -RZ, R38.H0_H0 ;  /* 0x20000026ff027230 */ /* 0x000fe40000004100 */
        /* <DEDUP_REMOVED lines=14> */
[----:B------:R-:W-:Y:S01]  /*a800*/  HADD2.F32 R3, -RZ, R40.H0_H0 ;  /* 0x20000028ff037230 */ /* 0x000fe20000004100 */
        /* <DEDUP_REMOVED lines=18> */
.L_x_271:
[----:B------:R-:W-:Y:S05]  /*a930*/  BSYNC B0 ;  /* 0x0000000000007941 */ /* 0x000fea0003800000 */
.L_x_270:
[----:B------:R-:W-:-:S13]  /*a940*/  ISETP.GE.AND P0, PT, R165, c[0x0][0x27c], PT ;  /* 0x00009f00a5007a0c */ /* 0x000fda0003f06270 */
[----:B------:R-:W-:Y:S05]  /*a950*/  @P0 BRA `(.L_x_261) ;  /* 0x0000026000000947 */ /* 0x000fea0003800000 */
[----:B-1----:R-:W1:Y:S01]  /*a960*/  LDS.128 R8, [R243+0x8800] ;  /* 0x00880000f3087984 */ /* 0x002e620000000c00 */
[----:B------:R-:W-:Y:S02]  /*a970*/  HADD2.F32 R12, -RZ, R34.H0_H0 ;  /* 0x20000022ff0c7230 */ /* 0x000fe40000004100 */
[----:B------:R-:W-:Y:S02]  /*a980*/  HADD2.F32 R0, -RZ, R35.H0_H0 ;  /* 0x20000023ff007230 */ /* 0x000fe40000004100 */
[----:B------:R-:W-:Y:S02]  /*a990*/  HADD2.F32 R3, -RZ, R40.H1_H1 ;  /* 0x30000028ff037230 */ /* 0x000fe40000004100 */
        /* <DEDUP_REMOVED lines=34> */
.L_x_261:
[----:B------:R-:W-:Y:S05]  /*abc0*/  BSYNC B1 ;  /* 0x0000000000017941 */ /* 0x000fea0003800000 */
.L_x_260:
[----:B------:R-:W-:-:S04]  /*abd0*/  IADD3 R0, R112, 0x40, RZ ;  /* 0x0000004070007810 */ /* 0x000fc80007ffe0ff */
[----:B------:R-:W-:-:S13]  /*abe0*/  ISETP.GE.AND P0, PT, R0, R17, PT ;  /* 0x000000110000720c */ /* 0x000fda0003f06270 */
[----:B------:R-:W-:Y:S05]  /*abf0*/  @P0 BRA `(.L_x_272) ;  /* 0x00003b9000000947 */ /* 0x000fea0003800000 */
[----:B------:R-:W-:Y:S01]  /*ac00*/  ISETP.GE.AND P0, PT, R114, c[0x0][0x27c], PT ;  /* 0x00009f0072007a0c */ /* 0x000fe20003f06270 */
[----:B------:R-:W-:-:S12]  /*ac10*/  BSSY B0, `(.L_x_273) ;  /* 0x0000028000007945 */ /* 0x000fd80003800000 */
[----:B------:R-:W-:Y:S05]  /*ac20*/  @P0 BRA `(.L_x_274) ;  /* 0x0000026000000947 */ /* 0x000fea0003800000 */
[----:B-1----:R-:W1:Y:S01]  /*ac30*/  LDS.128 R8, [R242+0x5800] ;  /* 0x00580000f2087984 */ /* 0x002e620000000c00 */
[--C-:B------:R-:W-:Y:S02]  /*ac40*/  HADD2.F32 R12, -RZ, R18.reuse.H0_H0 ;  /* 0x20000012ff0c7230 */ /* 0x100fe40000004100 */
[----:B------:R-:W-:Y:S02]  /*ac50*/  HADD2.F32 R0, -RZ, R18.H1_H1 ;  /* 0x30000012ff007230 */ /* 0x000fe40000004100 */
[----:B------:R-:W-:Y:S02]  /*ac60*/  HADD2.F32 R3, -RZ, R21.H1_H1 ;  /* 0x30000015ff037230 */ /* 0x000fe40000004100 */
[----:B------:R-:W-:Y:S02]  /*ac70*/  HADD2.F32 R2, -RZ, R20.H1_H1 ;  /* 0x30000014ff027230 */ /* 0x000fe40000004100 */
[--C-:B-1----:R-:W-:Y:S02]  /*ac80*/  HADD2.F32 R13, -RZ, R8.reuse.H0_H0 ;  /* 0x20000008ff0d7230 */ /* 0x102fe40000004100 */
[----:B------:R-:W-:-:S02]  /*ac90*/  HADD2.F32 R6, -RZ, R8.H1_H1 ;  /* 0x30000008ff067230 */ /* 0x000fc40000004100 */
[--C-:B------:R-:W-:Y:S01]  /*aca0*/  HADD2.F32 R5, -RZ, R9.reuse.H1_H1 ;  /* 0x30000009ff057230 */ /* 0x100fe20000004100 */
[C---:B------:R-:W-:Y:S01]  /*acb0*/  FMUL.FTZ R14, R12.reuse, R13 ;  /* 0x0000000d0c0e7220 */ /* 0x040fe20000410000 */
[----:B------:R-:W-:Y:S01]  /*acc0*/  HADD2.F32 R4, -RZ, R9.H0_H0 ;  /* 0x20000009ff047230 */ /* 0x000fe20000004100 */
[----:B------:R-:W-:Y:S01]  /*acd0*/  FMUL.FTZ R15, R12, R6 ;  /* 0x000000060c0f7220 */ /* 0x000fe20000410000 */
[--C-:B------:R-:W-:Y:S01]  /*ace0*/  HADD2.F32 R9, -RZ, R10.reuse.H0_H0 ;  /* 0x2000000aff097230 */ /* 0x100fe20000004100 */
[C---:B------:R-:W-:Y:S01]  /*acf0*/  FMUL.FTZ R12, R0.reuse, R5 ;  /* 0x00000005000c7220 */ /* 0x040fe20000410000 */
[--C-:B------:R-:W-:Y:S01]  /*ad00*/  HADD2.F32 R8, -RZ, R11.reuse.H0_H0 ;  /* 0x2000000bff087230 */ /* 0x100fe20000004100 */
[----:B------:R-:W-:Y:S01]  /*ad10*/  FMUL.FTZ R0, R0, R4 ;  /* 0x0000000400007220 */ /* 0x000fe20000410000 */
[----:B------:R-:W-:Y:S01]  /*ad20*/  HADD2.F32 R10, -RZ, R10.H1_H1 ;  /* 0x3000000aff0a7230 */ /* 0x000fe20000004100 */
[C---:B------:R-:W-:Y:S01]  /*ad30*/  FFMA.FTZ R16, R3.reuse, R13, -R15 ;  /* 0x0000000d03107223 */ /* 0x040fe2000001080f */
[----:B------:R-:W-:Y:S01]  /*ad40*/  HADD2.F32 R11, -RZ, R11.H1_H1 ;  /* 0x3000000bff0b7230 */ /* 0x000fe20000004100 */
[----:B------:R-:W-:Y:S01]  /*ad50*/  FFMA.FTZ R15, R3, R6, R14 ;  /* 0x00000006030f7223 */ /* 0x000fe2000001000e */
[----:B------:R-:W-:Y:S01]  /*ad60*/  HADD2.F32 R3, -RZ, R25.H1_H1 ;  /* 0x30000019ff037230 */ /* 0x000fe20000004100 */
[C---:B------:R-:W-:Y:S01]  /*ad70*/  FFMA.FTZ R14, R2.reuse, R4, -R12 ;  /* 0x00000004020e7223 */ /* 0x040fe2000001080c */
[--C-:B------:R-:W-:Y:S01]  /*ad80*/  HADD2.F32 R4, -RZ, R19.reuse.H1_H1 ;  /* 0x30000013ff047230 */ /* 0x100fe20000004100 */
[----:B------:R-:W-:Y:S01]  /*ad90*/  FFMA.FTZ R13, R2, R5, R0 ;  /* 0x00000005020d7223 */ /* 0x000fe20000010000 */
[----:B------:R-:W-:-:S02]  /*ada0*/  HADD2.F32 R0, -RZ, R19.H0_H0 ;  /* 0x20000013ff007230 */ /* 0x000fc40000004100 */
[----:B------:R-:W-:Y:S01]  /*adb0*/  HADD2.F32 R2, -RZ, R24.H1_H1 ;  /* 0x30000018ff027230 */ /* 0x000fe20000004100 */
[----:B------:R-:W-:Y:S02]  /*adc0*/  FMUL.FTZ R12, R4, R10 ;  /* 0x0000000a040c7220 */ /* 0x000fe40000410000 */
[----:B------:R-:W-:Y:S02]  /*add0*/  FMUL.FTZ R6, R0, R11 ;  /* 0x0000000b00067220 */ /* 0x000fe40000410000 */
[-C--:B------:R-:W-:Y:S02]  /*ade0*/  FMUL.FTZ R4, R4, R9.reuse ;  /* 0x0000000904047220 */ /* 0x080fe40000410000 */
[----:B------:R-:W-:Y:S02]  /*adf0*/  FMUL.FTZ R5, R0, R8 ;  /* 0x0000000800057220 */ /* 0x000fe40000410000 */
[----:B------:R-:W-:Y:S01]  /*ae00*/  FFMA.FTZ R12, R3, R9, -R12 ;  /* 0x00000009030c7223 */ /* 0x000fe2000001080c */
        /* <DEDUP_REMOVED lines=8> */
.L_x_274:
[----:B------:R-:W-:Y:S05]  /*ae90*/  BSYNC B0 ;  /* 0x0000000000007941 */ /* 0x000fea0003800000 */
.L_x_273:
        /* <DEDUP_REMOVED lines=24> */
[----:B------:R-:W-:Y:S01]  /*b020*/  HADD2.F32 R4, -RZ, R27.H0_H0 ;  /* 0x2000001bff047230 */ /* 0x000fe20000004100 */
        /* <DEDUP_REMOVED lines=16> */
.L_x_276:
[----:B------:R-:W-:Y:S05]  /*b130*/  BSYNC B0 ;  /* 0x0000000000007941 */ /* 0x000fea0003800000 */
.L_x_275:
        /* <DEDUP_REMOVED lines=41> */
.L_x_278:
[----:B------:R-:W-:Y:S05]  /*b3d0*/  BSYNC B0 ;  /* 0x0000000000007941 */ /* 0x000fea0003800000 */
.L_x_277:
        /* <DEDUP_REMOVED lines=27> */
[----:B------:R-:W-:Y:S01]  /*b590*/  HADD2.F32 R2, -RZ, R39.H0_H0 ;  /* 0x20000027ff027230 */ /* 0x000fe20000004100 */
        /* <DEDUP_REMOVED lines=13> */
.L_x_280:
[----:B------:R-:W-:Y:S05]  /*b670*/  BSYNC B0 ;  /* 0x0000000000007941 */ /* 0x000fea0003800000 */
.L_x_279:
        /* <DEDUP_REMOVED lines=22> */
[----:B------:R-:W-:Y:S01]  /*b7e0*/  HADD2.F32 R3, -RZ, R40.H0_H0 ;  /* 0x20000028ff037230 */ /* 0x000fe20000004100 */
        /* <DEDUP_REMOVED lines=18> */
.L_x_282:
[----:B------:R-:W-:Y:S05]  /*b910*/  BSYNC B0 ;  /* 0x0000000000007941 */ /* 0x000fea0003800000 */
.L_x_281:
        /* <DEDUP_REMOVED lines=39> */
[----:B------:R1:W-:Y:S01]  /*bb90*/  STS.128 [R243+0x9800], R8 ;  /* 0x00980008f3007388 */ /* 0x0003e20000000c00 */
[----:B------:R-:W-:Y:S05]  /*bba0*/  BRA `(.L_x_272) ;  /* 0x00002be000007947 */ /* 0x000fea0003800000 */
.L_x_257:
        /* <DEDUP_REMOVED lines=19> */
[----:B-123--:R-:W2:Y:S01]  /*bce0*/  LDL R37, [R1] ;  /* 0x0000000001257983 */ /* 0x00eea20000100800 */
[C---:B------:R-:W-:Y:S01]  /*bcf0*/  ISETP.GE.AND P0, PT, R104.reuse, c[0x0][0x27c], PT ;  /* 0x00009f0068007a0c */ /* 0x040fe20003f06270 */
[----:B------:R-:W-:Y:S01]  /*bd00*/  CS2R R26, SRZ ;  /* 0x00000000001a7805 */ /* 0x000fe2000001ff00 */
[----:B------:R-:W-:Y:S01]  /*bd10*/  IADD3 R8, R104, 0x10, RZ ;  /* 0x0000001068087810 */ /* 0x000fe20007ffe0ff */
[----:B------:R-:W-:Y:S01]  /*bd20*/  CS2R R24, SRZ ;  /* 0x0000000000187805 */ /* 0x000fe2000001ff00 */
[----:B------:R-:W-:Y:S01]  /*bd30*/  CS2R R14, SRZ ;  /* 0x00000000000e7805 */ /* 0x000fe2000001ff00 */
[----:B------:R-:W-:Y:S01]  /*bd40*/  CS2R R12, SRZ ;  /* 0x00000000000c7805 */ /* 0x000fe2000001ff00 */
[----:B------:R-:W-:Y:S01]  /*bd50*/  ISETP.GE.AND P2, PT, R8, c[0x0][0x27c], PT ;  /* 0x00009f0008007a0c */ /* 0x000fe20003f46270 */
[----:B------:R-:W-:Y:S01]  /*bd60*/  CS2R R30, SRZ ;  /* 0x00000000001e7805 */ /* 0x000fe2000001ff00 */
[----:B------:R-:W-:-:S05]  /*bd70*/  CS2R R28, SRZ ;  /* 0x00000000001c7805 */ /* 0x000fca000001ff00 */
[C---:B------:R-:W-:Y:S01]  /*bd80*/  @!P0 IMAD.SHL.U32 R6, R104.reuse, 0x2, RZ ;  /* 0x0000000268068824 */ /* 0x040fe200078e00ff */
[----:B------:R-:W-:-:S04]  /*bd90*/  @!P0 SHF.L.U64.HI R0, R104, 0x1, R105 ;  /* 0x0000000168008819 */ /* 0x000fc80000010269 */
[-C--:B------:R-:W-:Y:S02]  /*bda0*/  @!P0 IADD3 R34, P1, R4, R6.reuse, RZ ;  /* 0x0000000604228210 */ /* 0x080fe40007f3e0ff */
[----:B------:R-:W-:Y:S02]  /*bdb0*/  @!P0 IADD3 R32, P6, R2, R6, RZ ;  /* 0x0000000602208210 */ /* 0x000fe40007fde0ff */
[----:B------:R-:W-:Y:S01]  /*bdc0*/  IADD3 R6, R104, 0x20, RZ ;  /* 0x0000002068067810 */ /* 0x000fe20007ffe0ff */
[----:B------:R-:W-:Y:S01]  /*bdd0*/  @!P0 IMAD.X R35, R5, 0x1, R0, P1 ;  /* 0x0000000105238824 */ /* 0x000fe200008e0600 */
[----:B------:R-:W-:Y:S02]  /*bde0*/  @!P0 IADD3.X R33, R3, R0, RZ, P6, !PT ;  /* 0x0000000003218210 */ /* 0x000fe400037fe4ff */
[----:B------:R-:W-:Y:S01]  /*bdf0*/  ISETP.GE.AND P1, PT, R6, c[0x0][0x27c], PT ;  /* 0x00009f0006007a0c */ /* 0x000fe20003f26270 */
[----:B------:R-:W-:Y:S01]  /*be00*/  CS2R R18, SRZ ;  /* 0x0000000000127805 */ /* 0x000fe2000001ff00 */
[----:B------:R-:W-:Y:S01]  /*be10*/  CS2R R16, SRZ ;  /* 0x0000000000107805 */ /* 0x000fe2000001ff00 */
[----:B------:R-:W-:Y:S01]  /*be20*/  CS2R R22, SRZ ;  /* 0x0000000000167805 */ /* 0x000fe2000001ff00 */
[----:B------:R-:W-:-:S06]  /*be30*/  CS2R R20, SRZ ;  /* 0x0000000000147805 */ /* 0x000fcc000001ff00 */
[----:B------:R1:W5:Y:S03]  /*be40*/  @!P0 LD.E.128 R20, [R34.64] ;  /* 0x0000000822148980 */ /* 0x000366000c101d00 */
[----:B------:R-:W-:Y:S01]  /*be50*/  @!P1 SHF.L.U32 R0, R252, 0x3, RZ ;  /* 0x00000003fc009819 */ /* 0x000fe200000006ff */
[----:B--2---:R-:W-:-:S04]  /*be60*/  @!P2 IMAD.SHL.U32 R6, R37, 0x8, RZ ;  /* 0x000000082506a824 */ /* 0x004fc800078e00ff */
[----:B------:R-:W-:-:S04]  /*be70*/  @!P2 IMAD.WIDE R10, R6, 0x2, R4 ;  /* 0x00000002060aa825 */ /* 0x000fc800078e0204 */
[----:B------:R-:W-:Y:S01]  /*be80*/  @!P2 IMAD.WIDE R8, R6, 0x2, R2 ;  /* 0x000000020608a825 */ /* 0x000fe200078e0202 */
[----:B------:R2:W5:Y:S03]  /*be90*/  @!P2 LD.E.128 R24, [R10.64] ;  /* 0x000000080a18a980 */ /* 0x000566000c101d00 */
[C---:B------:R-:W-:Y:S01]  /*bea0*/  @!P1 IMAD.WIDE R4, R0.reuse, 0x2, R4 ;  /* 0x0000000200049825 */ /* 0x040fe200078e0204 */
[----:B------:R3:W5:Y:S03]  /*beb0*/  @!P2 LD.E.128 R12, [R8.64] ;  /* 0x00000008080ca980 */ /* 0x000766000c101d00 */
[----:B------:R-:W-:Y:S01]  /*bec0*/  @!P1 IMAD.WIDE R2, R0, 0x2, R2 ;  /* 0x0000000200029825 */ /* 0x000fe200078e0202 */
[----:B------:R1:W5:Y:S04]  /*bed0*/  @!P1 LD.E.128 R28, [R4.64] ;  /* 0x00000008041c9980 */ /* 0x000368000c101d00 */
[----:B------:R1:W5:Y:S01]  /*bee0*/  @!P1 LD.E.128 R16, [R2.64] ;  /* 0x0000000802109980 */ /* 0x000362000c101d00 */
[----:B--2---:R-:W-:Y:S01]  /*bef0*/  CS2R R10, SRZ ;  /* 0x00000000000a7805 */ /* 0x004fe2000001ff00 */
[----:B---3--:R-:W-:-:S06]  /*bf00*/  CS2R R8, SRZ ;  /* 0x0000000000087805 */ /* 0x008fcc000001ff00 */
[----:B------:R1:W5:Y:S02]  /*bf10*/  @!P0 LD.E.128 R8, [R32.64] ;  /* 0x0000000820088980 */ /* 0x000364000c101d00 */
.L_x_284:
[----:B-123--:R-:W-:Y:S05]  /*bf20*/  BSYNC B0 ;  /* 0x0000000000007941 */ /* 0x00efea0003800000 */
.L_x_283:
[----:B-----5:R-:W-:Y:S01]  /*bf30*/  IMAD.MOV.U32 R52, RZ, RZ, R23 ;  /* 0x000000ffff347224 */ /* 0x020fe200078e0017 */
[----:B------:R-:W-:Y:S01]  /*bf40*/  SHF.R.U64 R54, R20, 0x10, R21 ;  /* 0x0000001014367819 */ /* 0x000fe20000001215 */
[----:B------:R-:W-:Y:S01]  /*bf50*/  IMAD.MOV.U32 R49, RZ, RZ, R24 ;  /* 0x000000ffff317224 */ /* 0x000fe200078e0018 */
[----:B------:R-:W-:Y:S01]  /*bf60*/  SHF.R.U64 R46, R24, 0x10, R25 ;  /* 0x00000010182e7819 */ /* 0x000fe20000001219 */
[----:B------:R-:W-:Y:S01]  /*bf70*/  IMAD.MOV.U32 R53, RZ, RZ, R22 ;  /* 0x000000ffff357224 */ /* 0x000fe200078e0016 */
[----:B------:R-:W-:Y:S01]  /*bf80*/  SHF.R.U64 R2, R12, 0x10, R13 ;  /* 0x000000100c027819 */ /* 0x000fe2000000120d */
[----:B------:R-:W-:Y:S01]  /*bf90*/  IMAD.MOV.U32 R48, RZ, RZ, R25 ;  /* 0x000000ffff307224 */ /* 0x000fe200078e0019 */
[----:B------:R-:W-:Y:S01]  /*bfa0*/  PRMT R46, R46, 0x5410, R54 ;  /* 0x000054102e2e7816 */ /* 0x000fe20000000036 */
[----:B------:R-:W-:Y:S01]  /*bfb0*/  IMAD.MOV.U32 R40, RZ, RZ, R29 ;  /* 0x000000ffff287224 */ /* 0x000fe200078e001d */
[----:B------:R-:W-:Y:S01]  /*bfc0*/  PRMT R49, R49, 0x5410, R52 ;  /* 0x0000541031317816 */ /* 0x000fe20000000034 */
[----:B------:R-:W-:Y:S01]  /*bfd0*/  IMAD.MOV.U32 R56, RZ, RZ, R20 ;  /* 0x000000ffff387224 */ /* 0x000fe200078e0014 */
[----:B------:R-:W-:Y:S01]  /*bfe0*/  PRMT R48, R48, 0x5410, R53 ;  /* 0x0000541030307816 */ /* 0x000fe20000000035 */
[----:B------:R-:W-:Y:S01]  /*bff0*/  IMAD.MOV.U32 R45, RZ, RZ, R26 ;  /* 0x000000ffff2d7224 */ /* 0x000fe200078e001a */
[--C-:B------:R-:W-:Y:S01]  /*c000*/  PRMT R53, R49, 0x5410, R46.reuse ;  /* 0x0000541031357816 */ /* 0x100fe2000000002e */
[----:B------:R-:W-:Y:S01]  /*c010*/  IMAD.MOV.U32 R55, RZ, RZ, R21 ;  /* 0x000000ffff377224 */ /* 0x000fe200078e0015 */
[----:B------:R-:W-:Y:S01]  /*c020*/  PRMT R46, R2, 0x7610, R46 ;  /* 0x00007610022e7816 */ /* 0x000fe2000000002e */
[----:B------:R-:W-:Y:S01]  /*c030*/  IMAD R2, R68, -0x80, R36 ;  /* 0xffffff8044027824 */ /* 0x000fe200078e0224 */
[----:B------:R-:W-:Y:S01]  /*c040*/  SHF.R.U32.HI R34, RZ, 0x10, R29 ;  /* 0x00000010ff227819 */ /* 0x000fe2000001161d */
[----:B------:R-:W-:Y:S01]  /*c050*/  IMAD.MOV.U32 R44, RZ, RZ, R27 ;  /* 0x000000ffff2c7224 */ /* 0x000fe200078e001b */
[----:B------:R-:W-:Y:S01]  /*c060*/  SHF.R.U64 R50, R22, 0x10, R23 ;  /* 0x0000001016327819 */ /* 0x000fe20000001217 */
[----:B------:R-:W-:Y:S01]  /*c070*/  IMAD.MOV.U32 R41, RZ, RZ, R28 ;  /* 0x000000ffff297224 */ /* 0x000fe200078e001c */
[----:B------:R-:W-:Y:S01]  /*c080*/  PRMT R62, R40, 0x5410, R34 ;  /* 0x00005410283e7816 */ /* 0x000fe20000000022 */
[----:B------:R-:W-:Y:S01]  /*c090*/  IMAD.MOV.U32 R37, RZ, RZ, R30 ;  /* 0x000000ffff257224 */ /* 0x000fe200078e001e */
[----:B------:R-:W-:Y:S01]  /*c0a0*/  IMNMX R40, R2, 0x80, PT ;  /* 0x0000008002287817 */ /* 0x000fe20003800200 */
[----:B------:R-:W-:Y:S01]  /*c0b0*/  IMAD.MOV.U32 R35, RZ, RZ, R31 ;  /* 0x000000ffff237224 */ /* 0x000fe200078e001f */
[----:B------:R-:W-:Y:S01]  /*c0c0*/  SHF.R.U32.HI R43, RZ, 0x10, R25 ;  /* 0x00000010ff2b7819 */ /* 0x000fe20000011619 */
[----:B------:R-:W-:Y:S01]  /*c0d0*/  IMAD.MOV.U32 R32, RZ, RZ, R8 ;  /* 0x000000ffff207224 */ /* 0x000fe200078e0008 */
[----:B------:R-:W-:Y:S01]  /*c0e0*/  ISETP.GE.AND P0, PT, R112, R40, PT ;  /* 0x000000287000720c */ /* 0x000fe20003f06270 */
[----:B------:R-:W-:Y:S01]  /*c0f0*/  IMAD.MOV.U32 R24, RZ, RZ, R12 ;  /* 0x000000ffff187224 */ /* 0x000fe200078e000c */
[----:B------:R-:W-:Y:S01]  /*c100*/  SHF.R.U64 R42, R26, 0x10, R27 ;  /* 0x000000101a2a7819 */ /* 0x000fe2000000121b */
[----:B------:R-:W-:Y:S01]  /*c110*/  IMAD.MOV.U32 R20, RZ, RZ, R15 ;  /* 0x000000ffff147224 */ /* 0x000fe200078e000f */
[----:B------:R-:W-:Y:S01]  /*c120*/  SHF.R.U32.HI R39, RZ, 0x10, R27 ;  /* 0x00000010ff277819 */ /* 0x000fe2000001161b */
[----:B------:R-:W-:Y:S01]  /*c130*/  IMAD.MOV.U32 R27, RZ, RZ, R11 ;  /* 0x000000ffff1b7224 */ /* 0x000fe200078e000b */
[----:B------:R-:W-:Y:S01]  /*c140*/  SHF.R.U64 R38, R28, 0x10, R29 ;  /* 0x000000101c267819 */ /* 0x000fe2000000121d */
[----:B------:R-:W-:Y:S01]  /*c150*/  IMAD.MOV.U32 R28, RZ, RZ, R10 ;  /* 0x000000ffff1c7224 */ /* 0x000fe200078e000a */
[----:B------:R-:W-:Y:S01]  /*c160*/  SHF.R.U64 R33, R30, 0x10, R31 ;  /* 0x000000101e217819 */ /* 0x000fe2000000121f */
[----:B------:R-:W-:Y:S01]  /*c170*/  IMAD.MOV.U32 R6, RZ, RZ, R18 ;  /* 0x000000ffff067224 */ /* 0x000fe200078e0012 */
[----:B------:R-:W-:Y:S01]  /*c180*/  SHF.R.U32.HI R51, RZ, 0x10, R21 ;  /* 0x00000010ff337819 */ /* 0x000fe20000011615 */
[----:B------:R-:W-:Y:S01]  /*c190*/  IMAD.MOV.U32 R21, RZ, RZ, R14 ;  /* 0x000000ffff157224 */ /* 0x000fe200078e000e */
[----:B------:R-:W-:Y:S01]  /*c1a0*/  SHF.R.U32.HI R47, RZ, 0x10, R23 ;  /* 0x00000010ff2f7819 */ /* 0x000fe20000011617 */
[----:B------:R-:W-:Y:S01]  /*c1b0*/  IMAD.MOV.U32 R23, RZ, RZ, R13 ;  /* 0x000000ffff177224 */ /* 0x000fe200078e000d */
[----:B------:R-:W-:Y:S01]  /*c1c0*/  SHF.R.U32.HI R30, RZ, 0x10, R31 ;  /* 0x00000010ff1e7819 */ /* 0x000fe2000001161f */
[----:B------:R-:W-:Y:S01]  /*c1d0*/  IMAD.MOV.U32 R31, RZ, RZ, R9 ;  /* 0x000000ffff1f7224 */ /* 0x000fe200078e0009 */
[----:B------:R-:W-:Y:S01]  /*c1e0*/  SHF.R.U64 R25, R10, 0x10, R11 ;  /* 0x000000100a197819 */ /* 0x000fe2000000120b */
[----:B------:R-:W-:Y:S01]  /*c1f0*/  IMAD.MOV.U32 R10, RZ, RZ, R17 ;  /* 0x000000ffff0a7224 */ /* 0x000fe200078e0011 */
[----:B------:R-:W-:Y:S01]  /*c200*/  SHF.R.U32.HI R22, RZ, 0x10, R11 ;  /* 0x00000010ff167819 */ /* 0x000fe2000001160b */
[----:B------:R-:W-:Y:S01]  /*c210*/  IMAD.MOV.U32 R11, RZ, RZ, R16 ;  /* 0x000000ffff0b7224 */ /* 0x000fe200078e0010 */
[----:B------:R-:W-:Y:S01]  /*c220*/  SHF.R.U64 R29, R8, 0x10, R9 ;  /* 0x00000010081d7819 */ /* 0x000fe20000001209 */
[----:B------:R-:W-:Y:S01]  /*c230*/  IMAD.MOV.U32 R5, RZ, RZ, R19 ;  /* 0x000000ffff057224 */ /* 0x000fe200078e0013 */
[----:B------:R-:W-:Y:S01]  /*c240*/  SHF.R.U32.HI R26, RZ, 0x10, R9 ;  /* 0x00000010ff1a7819 */ /* 0x000fe20000011609 */
[----:B------:R-:W-:-:S04]  /*c250*/  DEPBAR.LE SB0, 0x1 ;  /* 0x000080400000791a */ /* 0x000fc80000000000 */
[----:B------:R-:W-:Y:S01]  /*c260*/  PRMT R45, R45, 0x5410, R56 ;  /* 0x000054102d2d7816 */ /* 0x000fe20000000038 */
[----:B------:R-:W-:Y:S01]  /*c270*/  BSSY B1, `(.L_x_285) ;  /* 0x0000136000017945 */ /* 0x000fe20003800000 */
[----:B------:R-:W-:Y:S02]  /*c280*/  SHF.R.U32.HI R13, RZ, 0x10, R13 ;  /* 0x00000010ff0d7819 */ /* 0x000fe4000001160d */
[--C-:B------:R-:W-:Y:S02]  /*c290*/  SHF.R.U64 R12, R14, 0x10, R15.reuse ;  /* 0x000000100e0c7819 */ /* 0x100fe4000000120f */
[----:B------:R-:W-:Y:S02]  /*c2a0*/  SHF.R.U32.HI R9, RZ, 0x10, R15 ;  /* 0x00000010ff097819 */ /* 0x000fe4000001160f */
[--C-:B------:R-:W-:Y:S02]  /*c2b0*/  SHF.R.U64 R8, R16, 0x10, R17.reuse ;  /* 0x0000001010087819 */ /* 0x100fe40000001211 */
[----:B------:R-:W-:-:S02]  /*c2c0*/  SHF.R.U32.HI R4, RZ, 0x10, R17 ;  /* 0x00000010ff047819 */ /* 0x000fc40000011611 */
[--C-:B------:R-:W-:Y:S02]  /*c2d0*/  SHF.R.U64 R3, R18, 0x10, R19.reuse ;  /* 0x0000001012037819 */ /* 0x100fe40000001213 */
[----:B------:R-:W-:Y:S02]  /*c2e0*/  SHF.R.U32.HI R0, RZ, 0x10, R19 ;  /* 0x00000010ff007819 */ /* 0x000fe40000011613 */
        /* <DEDUP_REMOVED lines=20> */
[----:B------:R-:W-:Y:S01]  /*c430*/  PRMT R60, R0, 0x5410, R5 ;  /* 0x00005410003c7816 */ /* 0x000fe20000000005 */
[----:B------:R-:W-:Y:S06]  /*c440*/  BAR.SYNC.DEFER_BLOCKING 0x0 ;  /* 0x0000000000007b1d */ /* 0x000fec0000010000 */
[----:B------:R-:W-:Y:S05]  /*c450*/  @P0 BRA `(.L_x_286) ;  /* 0x0000117000000947 */ /* 0x000fea0003800000 */
[----:B------:R1:W5:Y:S04]  /*c460*/  LDL R70, [R1+0x4] ;  /* 0x0000040001467983 */ /* 0x0003680000100800 */
[----:B------:R1:W5:Y:S01]  /*c470*/  LDL R69, [R1+0x8] ;  /* 0x0000080001457983 */ /* 0x0003620000100800 */
[----:B------:R-:W-:Y:S01]  /*c480*/  ISETP.GE.AND P0, PT, R104, c[0x0][0x27c], PT ;  /* 0x00009f0068007a0c */ /* 0x000fe20003f06270 */
[----:B------:R-:W-:-:S12]  /*c490*/  BSSY B0, `(.L_x_287) ;  /* 0x000005a000007945 */ /* 0x000fd80003800000 */
[----:B------:R-:W-:Y:S05]  /*c4a0*/  @P0 BRA `(.L_x_288) ;  /* 0x0000058000000947 */ /* 0x000fea0003800000 */
[----:B------:R-:W2:Y:S01]  /*c4b0*/  LDL R68, [R1+0xe4] ;  /* 0x0000e40001447983 */ /* 0x000ea20000100800 */
[----:B------:R-:W-:Y:S01]  /*c4c0*/  MOV R0, c[0x0][0x27c] ;  /* 0x00009f0000007a02 */ /* 0x000fe20000000f00 */
[----:B------:R-:W-:-:S03]  /*c4d0*/  HADD2.F32 R5, -RZ, R42.H0_H0 ;  /* 0x2000002aff057230 */ /* 0x000fc60000004100 */
[----:B------:R-:W-:-:S04]  /*c4e0*/  LEA.HI R0, R0, R168, RZ, 0x1d ;  /* 0x000000a800007211 */ /* 0x000fc800078fe8ff */
[----:B------:R-:W-:Y:S02]  /*c4f0*/  SHF.R.S32.HI R3, RZ, 0x1f, R0 ;  /* 0x0000001fff037819 */ /* 0x000fe40000011400 */
[----:B------:R-:W-:Y:S02]  /*c500*/  SHF.L.U32 R2, R0, 0x3, RZ ;  /* 0x0000000300027819 */ /* 0x000fe400000006ff */
[----:B------:R-:W-:Y:S02]  /*c510*/  LEA.HI R0, R3, R0, RZ, 0x2 ;  /* 0x0000000003007211 */ /* 0x000fe400078f10ff */
[----:B-----5:R-:W-:Y:S02]  /*c520*/  LOP3.LUT R2, R70, 0x18, R2, 0xf8, !PT ;  /* 0x0000001846027812 */ /* 0x020fe400078ef802 */
[----:B------:R-:W-:Y:S02]  /*c530*/  SHF.L.U32 R0, R0, 0xa, RZ ;  /* 0x0000000a00007819 */ /* 0x000fe400000006ff */
[----:B------:R-:W-:-:S02]  /*c540*/  LOP3.LUT R2, R2, R69, RZ, 0x3c, !PT ;  /* 0x0000004502027212 */ /* 0x000fc400078e3cff */
[----:B------:R-:W-:-:S04]  /*c550*/  LOP3.LUT R0, R0, 0x7ffff000, RZ, 0xc0, !PT ;  /* 0x7ffff00000007812 */ /* 0x000fc800078ec0ff */
[----:B------:R-:W-:Y:S01]  /*c560*/  IADD3 R0, R2, R0, R7 ;  /* 0x0000000002007210 */ /* 0x000fe20007ffe007 */
[----:B------:R-:W-:-:S03]  /*c570*/  HADD2.F32 R2, -RZ, R41.H0_H0 ;  /* 0x20000029ff027230 */ /* 0x000fc60000004100 */
[----:B------:R-:W-:Y:S01]  /*c580*/  SHF.L.U32 R26, R0, 0x1, RZ ;  /* 0x00000001001a7819 */ /* 0x000fe200000006ff */
[----:B------:R-:W-:-:S04]  /*c590*/  HADD2.F32 R0, -RZ, R41.H1_H1 ;  /* 0x30000029ff007230 */ /* 0x000fc80000004100 */
[----:B------:R-:W3:Y:S02]  /*c5a0*/  LDS.128 R12, [R26+0x6080] ;  /* 0x006080001a0c7984 */ /* 0x000ee40000000c00 */
[--C-:B---3--:R-:W-:Y:S02]  /*c5b0*/  HADD2.F32 R4, -RZ, R12.reuse.H0_H0 ;  /* 0x2000000cff047230 */ /* 0x108fe40000004100 */
[----:B------:R-:W-:Y:S02]  /*c5c0*/  HADD2.F32 R3, -RZ, R12.H1_H1 ;  /* 0x3000000cff037230 */ /* 0x000fe40000004100 */
[----:B------:R-:W-:Y:S01]  /*c5d0*/  HADD2.F32 R6, -RZ, R13.H0_H0 ;  /* 0x2000000dff067230 */ /* 0x000fe20000004100 */
[----:B------:R-:W-:Y:S01]  /*c5e0*/  FMUL.FTZ R36, R4, R2 ;  /* 0x0000000204247220 */ /* 0x000fe20000410000 */
[----:B------:R-:W-:Y:S01]  /*c5f0*/  HADD2.F32 R12, -RZ, R46.H1_H1 ;  /* 0x3000002eff0c7230 */ /* 0x000fe20000004100 */
[----:B------:R-:W-:Y:S01]  /*c600*/  FMUL.FTZ R35, R3, R0 ;  /* 0x0000000003237220 */ /* 0x000fe20000410000 */
[--C-:B------:R-:W-:Y:S01]  /*c610*/  HADD2.F32 R16, -RZ, R15.reuse.H0_H0 ;  /* 0x2000000fff107230 */ /* 0x100fe20000004100 */
[----:B------:R-:W-:Y:S01]  /*c620*/  FMUL.FTZ R33, R6, R5 ;  /* 0x0000000506217220 */ /* 0x000fe20000410000 */
[----:B------:R-:W-:Y:S01]  /*c630*/  HADD2.F32 R15, -RZ, R15.H1_H1 ;  /* 0x3000000fff0f7230 */ /* 0x000fe20000004100 */
[----:B--2---:R-:W2:Y:S02]  /*c640*/  LDS.128 R8, [R68] ;  /* 0x0000000044087984 */ /* 0x004ea40000000c00 */
[----:B--2---:R-:W-:-:S02]  /*c650*/  HADD2.F32 R24, -RZ, R8.H0_H0 ;  /* 0x20000008ff187230 */ /* 0x004fc40000004100 */
[----:B------:R-:W-:Y:S02]  /*c660*/  HADD2.F32 R23, -RZ, R8.H1_H1 ;  /* 0x30000008ff177230 */ /* 0x000fe40000004100 */
[--C-:B------:R-:W-:Y:S01]  /*c670*/  HADD2.F32 R20, -RZ, R10.reuse.H0_H0 ;  /* 0x2000000aff147230 */ /* 0x100fe20000004100 */
[----:B------:R-:W-:Y:S01]  /*c680*/  FMUL.FTZ R8, R24, R2 ;  /* 0x0000000218087220 */ /* 0x000fe20000410000 */
[----:B------:R-:W-:Y:S01]  /*c690*/  HADD2.F32 R17, -RZ, R10.H1_H1 ;  /* 0x3000000aff117230 */ /* 0x000fe20000004100 */
[----:B------:R-:W-:Y:S01]  /*c6a0*/  FMUL.FTZ R2, R23, R0 ;  /* 0x0000000017027220 */ /* 0x000fe20000410000 */
[----:B------:R-:W-:Y:S02]  /*c6b0*/  HADD2.F32 R10, -RZ, R13.H1_H1 ;  /* 0x3000000dff0a7230 */ /* 0x000fe40000004100 */
[----:B------:R-:W-:Y:S01]  /*c6c0*/  HADD2.F32 R13, -RZ, R45.H1_H1 ;  /* 0x3000002dff0d7230 */ /* 0x000fe20000004100 */
[-C--:B------:R-:W-:Y:S01]  /*c6d0*/  FFMA.FTZ R38, R3, R12.reuse, R2 ;  /* 0x0000000c03267223 */ /* 0x080fe20000010002 */
[----:B------:R-:W-:Y:S01]  /*c6e0*/  HADD2.F32 R22, -RZ, R9.H0_H0 ;  /* 0x20000009ff167230 */ /* 0x000fe20000004100 */
[----:B------:R-:W-:Y:S01]  /*c6f0*/  FFMA.FTZ R12, R23, R12, -R35 ;  /* 0x0000000c170c7223 */ /* 0x000fe20000010823 */
[--C-:B------:R-:W-:Y:S01]  /*c700*/  HADD2.F32 R19, -RZ, R11.reuse.H0_H0 ;  /* 0x2000000bff137230 */ /* 0x100fe20000004100 */
[----:B------:R-:W-:Y:S01]  /*c710*/  FFMA.FTZ R39, R4, R13, R8 ;  /* 0x0000000d04277223 */ /* 0x000fe20000010008 */
[----:B------:R-:W-:Y:S01]  /*c720*/  HADD2.F32 R18, -RZ, R11.H1_H1 ;  /* 0x3000000bff127230 */ /* 0x000fe20000004100 */
[----:B------:R-:W-:Y:S01]  /*c730*/  FMUL.FTZ R4, R22, R5 ;  /* 0x0000000516047220 */ /* 0x000fe20000410000 */
[----:B------:R-:W-:-:S02]  /*c740*/  HADD2.F32 R11, -RZ, R47.H1_H1 ;  /* 0x3000002fff0b7230 */ /* 0x000fc40000004100 */
[----:B------:R-:W-:Y:S02]  /*c750*/  HADD2.F32 R21, -RZ, R9.H1_H1 ;  /* 0x30000009ff157230 */ /* 0x000fe40000004100 */
[----:B------:R-:W-:Y:S01]  /*c760*/  HADD2.F32 R2, -RZ, R42.H1_H1 ;  /* 0x3000002aff027230 */ /* 0x000fe20000004100 */
[----:B------:R-:W-:Y:S01]  /*c770*/  FFMA.FTZ R37, R6, R11, R4 ;  /* 0x0000000b06257223 */ /* 0x000fe20000010004 */
[----:B------:R-:W-:Y:S02]  /*c780*/  HADD2.F32 R0, -RZ, R43.H0_H0 ;  /* 0x2000002bff007230 */ /* 0x000fe40000004100 */
[----:B------:R-:W-:Y:S01]  /*c790*/  HADD2.F32 R8, -RZ, R51.H0_H0 ;  /* 0x20000033ff087230 */ /* 0x000fe20000004100 */
[----:B------:R-:W-:Y:S01]  /*c7a0*/  FMUL.FTZ R5, R21, R2 ;  /* 0x0000000215057220 */ /* 0x000fe20000410000 */
[----:B------:R-:W-:Y:S01]  /*c7b0*/  HADD2.F32 R9, -RZ, R14.H0_H0 ;  /* 0x2000000eff097230 */ /* 0x000fe20000004100 */
[----:B------:R-:W-:Y:S01]  /*c7c0*/  FMUL.FTZ R4, R20, R0 ;  /* 0x0000000014047220 */ /* 0x000fe20000410000 */
[----:B------:R-:W-:Y:S01]  /*c7d0*/  HADD2.F32 R6, -RZ, R48.H1_H1 ;  /* 0x30000030ff067230 */ /* 0x000fe20000004100 */
[C---:B------:R-:W-:Y:S01]  /*c7e0*/  FFMA.FTZ R34, R10.reuse, R8, R5 ;  /* 0x000000080a227223 */ /* 0x040fe20000010005 */
[----:B------:R-:W-:Y:S01]  /*c7f0*/  HADD2.F32 R3, -RZ, R43.H1_H1 ;  /* 0x3000002bff037230 */ /* 0x000fe20000004100 */
[----:B------:R-:W-:Y:S01]  /*c800*/  FMUL.FTZ R30, R10, R2 ;  /* 0x000000020a1e7220 */ /* 0x000fe20000410000 */
[----:B------:R-:W-:Y:S01]  /*c810*/  HADD2.F32 R14, -RZ, R14.H1_H1 ;  /* 0x3000000eff0e7230 */ /* 0x000fe20000004100 */
[----:B------:R-:W-:Y:S01]  /*c820*/  FFMA.FTZ R32, R9, R6, R4 ;  /* 0x0000000609207223 */ /* 0x000fe20000010004 */
[----:B------:R-:W-:Y:S01]  /*c830*/  HADD2.F32 R5, -RZ, R50.H0_H0 ;  /* 0x20000032ff057230 */ /* 0x000fe20000004100 */
[----:B------:R-:W-:Y:S01]  /*c840*/  FMUL.FTZ R4, R17, R3 ;  /* 0x0000000311047220 */ /* 0x000fe20000410000 */
[--C-:B------:R-:W-:Y:S01]  /*c850*/  HADD2.F32 R2, -RZ, R44.reuse.H1_H1 ;  /* 0x3000002cff027230 */ /* 0x100fe20000004100 */
[----:B------:R-:W-:Y:S01]  /*c860*/  FMUL.FTZ R28, R9, R0 ;  /* 0x00000000091c7220 */ /* 0x000fe20000410000 */
[----:B------:R-:W-:Y:S01]  /*c870*/  HADD2.F32 R0, -RZ, R44.H0_H0 ;  /* 0x2000002cff007230 */ /* 0x000fe20000004100 */
[----:B------:R-:W-:Y:S01]  /*c880*/  FFMA.FTZ R29, R14, R5, R4 ;  /* 0x000000050e1d7223 */ /* 0x000fe20000010004 */
[----:B------:R-:W-:Y:S01]  /*c890*/  HADD2.F32 R4, -RZ, R49.H1_H1 ;  /* 0x30000031ff047230 */ /* 0x000fe20000004100 */
[----:B------:R-:W-:-:S02]  /*c8a0*/  FMUL.FTZ R10, R19, R2 ;  /* 0x00000002130a7220 */ /* 0x000fc40000410000 */
[----:B------:R-:W-:Y:S01]  /*c8b0*/  FMUL.FTZ R27, R14, R3 ;  /* 0x000000030e1b7220 */ /* 0x000fe20000410000 */
[----:B------:R-:W-:Y:S01]  /*c8c0*/  HADD2.F32 R3, -RZ, R47.H0_H0 ;  /* 0x2000002fff037230 */ /* 0x000fe20000004100 */
[----:B------:R-:W-:Y:S02]  /*c8d0*/  FMUL.FTZ R9, R18, R0 ;  /* 0x0000000012097220 */ /* 0x000fe40000410000 */
[C---:B------:R-:W-:Y:S02]  /*c8e0*/  FFMA.FTZ R31, R16.reuse, R4, R10 ;  /* 0x00000004101f7223 */ /* 0x040fe4000001000a */
[----:B------:R-:W-:Y:S02]  /*c8f0*/  FMUL.FTZ R25, R16, R2 ;  /* 0x0000000210197220 */ /* 0x000fe40000410000 */
[----:B------:R-:W-:Y:S02]  /*c900*/  FMUL.FTZ R10, R15, R0 ;  /* 0x000000000f0a7220 */ /* 0x000fe40000410000 */
[----:B------:R-:W-:-:S02]  /*c910*/  FFMA.FTZ R14, R24, R13, -R36 ;  /* 0x0000000d180e7223 */ /* 0x000fc40000010824 */
[----:B------:R-:W-:Y:S01]  /*c920*/  FFMA.FTZ R16, R15, R3, R9 ;  /* 0x000000030f107223 */ /* 0x000fe20000010009 */
[----:B------:R-:W-:Y:S01]  /*c930*/  F2FP.PACK_AB R9, R34, R37 ;  /* 0x000000252209723e */ /* 0x000fe200000000ff */
[----:B------:R-:W-:Y:S01]  /*c940*/  FFMA.FTZ R13, R22, R11, -R33 ;  /* 0x0000000b160d7223 */ /* 0x000fe20000010821 */
[----:B------:R-:W-:Y:S01]  /*c950*/  F2FP.PACK_AB R12, R12, R14 ;  /* 0x0000000e0c0c723e */ /* 0x000fe200000000ff */
[----:B------:R-:W-:Y:S01]  /*c960*/  FFMA.FTZ R11, R21, R8, -R30 ;  /* 0x00000008150b7223 */ /* 0x000fe2000001081e */
[----:B------:R-:W-:Y:S01]  /*c970*/  F2FP.PACK_AB R8, R38, R39 ;  /* 0x000000272608723e */ /* 0x000fe200000000ff */
[----:B------:R-:W-:Y:S02]  /*c980*/  FFMA.FTZ R6, R20, R6, -R28 ;  /* 0x0000000614067223 */ /* 0x000fe4000001081c */
[----:B------:R-:W-:Y:S01]  /*c990*/  FFMA.FTZ R2, R17, R5, -R27 ;  /* 0x0000000511027223 */ /* 0x000fe2000001081b */
[----:B------:R-:W-:Y:S01]  /*c9a0*/  F2FP.PACK_AB R13, R11, R13 ;  /* 0x0000000d0b0d723e */ /* 0x000fe200000000ff */
[----:B------:R-:W-:Y:S01]  /*c9b0*/  FFMA.FTZ R0, R19, R4, -R25 ;  /* 0x0000000413007223 */ /* 0x000fe20000010819 */
[----:B------:R-:W-:Y:S01]  /*c9c0*/  F2FP.PACK_AB R11, R16, R31 ;  /* 0x0000001f100b723e */ /* 0x000fe200000000ff */
[----:B------:R-:W-:Y:S01]  /*c9d0*/  FFMA.FTZ R3, R18, R3, -R10 ;  /* 0x0000000312037223 */ /* 0x000fe2000001080a */
[----:B------:R-:W-:-:S02]  /*c9e0*/  F2FP.PACK_AB R14, R2, R6 ;  /* 0x00000006020e723e */ /* 0x000fc400000000ff */
[----:B------:R-:W-:Y:S02]  /*c9f0*/  F2FP.PACK_AB R10, R29, R32 ;  /* 0x000000201d0a723e */ /* 0x000fe400000000ff */
[----:B------:R-:W-:-:S05]  /*ca00*/  F2FP.PACK_AB R15, R3, R0 ;  /* 0x00000000030f723e */ /* 0x000fca00000000ff */
[----:B------:R2:W-:Y:S04]  /*ca10*/  STS.128 [R68], R12 ;  /* 0x0000000c44007388 */ /* 0x0005e80000000c00 */
[----:B------:R2:W-:Y:S02]  /*ca20*/  STS.128 [R26+0x6080], R8 ;  /* 0x006080081a007388 */ /* 0x0005e40000000c00 */
.L_x_288:
[----:B------:R-:W-:Y:S05]  /*ca30*/  BSYNC B0 ;  /* 0x0000000000007941 */ /* 0x000fea0003800000 */
.L_x_287:
[----:B------:R-:W-:Y:S01]  /*ca40*/  IADD3 R0, R104, 0x10, RZ ;  /* 0x0000001068007810 */ /* 0x000fe20007ffe0ff */
[----:B------:R-:W-:Y:S03]  /*ca50*/  BSSY B0, `(.L_x_289) ;  /* 0x000005c000007945 */ /* 0x000fe60003800000 */
[----:B------:R-:W-:-:S13]  /*ca60*/  ISETP.GE.AND P0, PT, R0, c[0x0][0x27c], PT ;  /* 0x00009f0000007a0c */ /* 0x000fda0003f06270 */
[----:B------:R-:W-:Y:S05]  /*ca70*/  @P0 BRA `(.L_x_290) ;  /* 0x0000059000000947 */ /* 0x000fea0003800000 */
[----:B------:R-:W3:Y:S04]  /*ca80*/  LDL R2, [R1] ;  /* 0x0000000001027983 */ /* 0x000ee80000100800 */
[----:B--2---:R-:W2:Y:S01]  /*ca90*/  LDL R68, [R1+0xf4] ;  /* 0x0000f40001447983 */ /* 0x004ea20000100800 */
[----:B------:R-:W-:Y:S01]  /*caa0*/  MOV R0, c[0x0][0x27c] ;  /* 0x00009f0000007a02 */ /* 0x000fe20000000f00 */
[----:B------:R-:W-:-:S03]  /*cab0*/  HADD2.F32 R5, -RZ, R48.H0_H0 ;  /* 0x20000030ff057230 */ /* 0x000fc60000004100 */
[----:B---3--:R-:W-:-:S04]  /*cac0*/  LEA.HI R0, R0, R2, RZ, 0x1d ;  /* 0x0000000200007211 */ /* 0x008fc800078fe8ff */
[----:B------:R-:W-:Y:S01]  /*cad0*/  SHF.R.S32.HI R2, RZ, 0x1f, R0 ;  /* 0x0000001fff027819 */ /* 0x000fe20000011400 */
[----:B--2---:R-:W2:Y:S01]  /*cae0*/  LDS.128 R8, [R68] ;  /* 0x0000000044087984 */ /* 0x004ea20000000c00 */
        /* <DEDUP_REMOVED lines=9> */
[----:B------:R-:W-:-:S04]  /*cb80*/  HADD2.F32 R0, -RZ, R46.H0_H0 ;  /* 0x2000002eff007230 */ /* 0x000fc80000004100 */
[----:B------:R-:W3:Y:S01]  /*cb90*/  LDS.128 R12, [R26+0x6080] ;  /* 0x006080001a0c7984 */ /* 0x000ee20000000c00 */
[--C-:B--2---:R-:W-:Y:S02]  /*cba0*/  HADD2.F32 R24, -RZ, R8.reuse.H0_H0 ;  /* 0x20000008ff187230 */ /* 0x104fe40000004100 */
[----:B------:R-:W-:Y:S02]  /*cbb0*/  HADD2.F32 R23, -RZ, R8.H1_H1 ;  /* 0x30000008ff177230 */ /* 0x000fe40000004100 */
[--C-:B------:R-:W-:Y:S01]  /*cbc0*/  HADD2.F32 R20, -RZ, R10.reuse.H0_H0 ;  /* 0x2000000aff147230 */ /* 0x100fe20000004100 */
[----:B------:R-:W-:Y:S01]  /*cbd0*/  FMUL.FTZ R8, R24, R2 ;  /* 0x0000000218087220 */ /* 0x000fe20000410000 */
[----:B------:R-:W-:Y:S02]  /*cbe0*/  HADD2.F32 R17, -RZ, R10.H1_H1 ;  /* 0x3000000aff117230 */ /* 0x000fe40000004100 */
[----:B------:R-:W-:Y:S02]  /*cbf0*/  HADD2.F32 R22, -RZ, R9.H0_H0 ;  /* 0x20000009ff167230 */ /* 0x000fe40000004100 */
[----:B------:R-:W-:-:S02]  /*cc00*/  HADD2.F32 R19, -RZ, R11.H0_H0 ;  /* 0x2000000bff137230 */ /* 0x000fc40000004100 */
[----:B------:R-:W-:Y:S02]  /*cc10*/  HADD2.F32 R18, -RZ, R11.H1_H1 ;  /* 0x3000000bff127230 */ /* 0x000fe40000004100 */
[----:B------:R-:W-:Y:S02]  /*cc20*/  HADD2.F32 R11, -RZ, R54.H0_H0 ;  /* 0x20000036ff0b7230 */ /* 0x000fe40000004100 */
[----:B------:R-:W-:Y:S02]  /*cc30*/  HADD2.F32 R21, -RZ, R9.H1_H1 ;  /* 0x30000009ff157230 */ /* 0x000fe40000004100 */
[--C-:B---3--:R-:W-:Y:S02]  /*cc40*/  HADD2.F32 R4, -RZ, R12.reuse.H0_H0 ;  /* 0x2000000cff047230 */ /* 0x108fe40000004100 */
[----:B------:R-:W-:Y:S02]  /*cc50*/  HADD2.F32 R3, -RZ, R12.H1_H1 ;  /* 0x3000000cff037230 */ /* 0x000fe40000004100 */
[--C-:B------:R-:W-:Y:S01]  /*cc60*/  HADD2.F32 R6, -RZ, R13.reuse.H0_H0 ;  /* 0x2000000dff067230 */ /* 0x100fe20000004100 */
[----:B------:R-:W-:Y:S01]  /*cc70*/  FMUL.FTZ R36, R4, R2 ;  /* 0x0000000204247220 */ /* 0x000fe20000410000 */
[----:B------:R-:W-:Y:S01]  /*cc80*/  HADD2.F32 R10, -RZ, R13.H1_H1 ;  /* 0x3000000dff0a7230 */ /* 0x000fe20000004100 */
[-C--:B------:R-:W-:Y:S01]  /*cc90*/  FMUL.FTZ R2, R23, R0.reuse ;  /* 0x0000000017027220 */ /* 0x080fe20000410000 */
[--C-:B------:R-:W-:Y:S01]  /*cca0*/  HADD2.F32 R13, -RZ, R53.reuse.H0_H0 ;  /* 0x20000035ff0d7230 */ /* 0x100fe20000004100 */
[C---:B------:R-:W-:Y:S01]  /*ccb0*/  FMUL.FTZ R35, R3.reuse, R0 ;  /* 0x0000000003237220 */ /* 0x040fe20000410000 */
[----:B------:R-:W-:Y:S01]  /*ccc0*/  HADD2.F32 R12, -RZ, R53.H1_H1 ;  /* 0x30000035ff0c7230 */ /* 0x000fe20000004100 */
[----:B------:R-:W-:Y:S01]  /*ccd0*/  FMUL.FTZ R33, R6, R5 ;  /* 0x0000000506217220 */ /* 0x000fe20000410000 */
[----:B------:R-:W-:Y:S01]  /*cce0*/  HADD2.F32 R0, -RZ, R50.H1_H1 ;  /* 0x30000032ff007230 */ /* 0x000fe20000004100 */
[----:B------:R-:W-:Y:S01]  /*ccf0*/  FFMA.FTZ R39, R4, R13, R8 ;  /* 0x0000000d04277223 */ /* 0x000fe20000010008 */
[----:B------:R-:W-:Y:S01]  /*cd00*/  HADD2.F32 R8, -RZ, R54.H1_H1 ;  /* 0x30000036ff087230 */ /* 0x000fe20000004100 */
[-C--:B------:R-:W-:Y:S01]  /*cd10*/  FFMA.FTZ R38, R3, R12.reuse, R2 ;  /* 0x0000000c03267223 */ /* 0x080fe20000010002 */
[----:B------:R-:W-:Y:S01]  /*cd20*/  HADD2.F32 R2, -RZ, R49.H0_H0 ;  /* 0x20000031ff027230 */ /* 0x000fe20000004100 */
[----:B------:R-:W-:Y:S01]  /*cd30*/  FMUL.FTZ R4, R22, R5 ;  /* 0x0000000516047220 */ /* 0x000fe20000410000 */
[--C-:B------:R-:W-:Y:S01]  /*cd40*/  HADD2.F32 R9, -RZ, R14.reuse.H0_H0 ;  /* 0x2000000eff097230 */ /* 0x100fe20000004100 */
[----:B------:R-:W-:Y:S01]  /*cd50*/  FFMA.FTZ R12, R23, R12, -R35 ;  /* 0x0000000c170c7223 */ /* 0x000fe20000010823 */
[----:B------:R-:W-:Y:S01]  /*cd60*/  HADD2.F32 R3, -RZ, R51.H1_H1 ;  /* 0x30000033ff037230 */ /* 0x000fe20000004100 */
[----:B------:R-:W-:Y:S01]  /*cd70*/  FFMA.FTZ R37, R6, R11, R4 ;  /* 0x0000000b06257223 */ /* 0x000fe20000010004 */
[----:B------:R-:W-:Y:S01]  /*cd80*/  HADD2.F32 R6, -RZ, R55.H0_H0 ;  /* 0x20000037ff067230 */ /* 0x000fe20000004100 */
[----:B------:R-:W-:Y:S01]  /*cd90*/  FMUL.FTZ R5, R21, R2 ;  /* 0x0000000215057220 */ /* 0x000fe20000410000 */
[----:B------:R-:W-:Y:S01]  /*cda0*/  HADD2.F32 R14, -RZ, R14.H1_H1 ;  /* 0x3000000eff0e7230 */ /* 0x000fe20000004100 */
[----:B------:R-:W-:Y:S01]  /*cdb0*/  FMUL.FTZ R4, R20, R0 ;  /* 0x0000000014047220 */ /* 0x000fe20000410000 */
[----:B------:R-:W-:Y:S01]  /*cdc0*/  HADD2.F32 R16, -RZ, R15.H0_H0 ;  /* 0x2000000fff107230 */ /* 0x000fe20000004100 */
[C---:B------:R-:W-:Y:S01]  /*cdd0*/  FFMA.FTZ R34, R10.reuse, R8, R5 ;  /* 0x000000080a227223 */ /* 0x040fe20000010005 */
[----:B------:R-:W-:Y:S01]  /*cde0*/  HADD2.F32 R5, -RZ, R55.H1_H1 ;  /* 0x30000037ff057230 */ /* 0x000fe20000004100 */
[----:B------:R-:W-:Y:S01]  /*cdf0*/  FFMA.FTZ R32, R9, R6, R4 ;  /* 0x0000000609207223 */ /* 0x000fe20000010004 */
[----:B------:R-:W-:Y:S01]  /*ce00*/  HADD2.F32 R15, -RZ, R15.H1_H1 ;  /* 0x3000000fff0f7230 */ /* 0x000fe20000004100 */
[----:B------:R-:W-:Y:S01]  /*ce10*/  FMUL.FTZ R30, R10, R2 ;  /* 0x000000020a1e7220 */ /* 0x000fe20000410000 */
[----:B------:R-:W-:Y:S01]  /*ce20*/  HADD2.F32 R2, -RZ, R52.H1_H1 ;  /* 0x30000034ff027230 */ /* 0x000fe20000004100 */
[----:B------:R-:W-:-:S02]  /*ce30*/  FMUL.FTZ R4, R17, R3 ;  /* 0x0000000311047220 */ /* 0x000fc40000410000 */
[----:B------:R-:W-:Y:S01]  /*ce40*/  FMUL.FTZ R28, R9, R0 ;  /* 0x00000000091c7220 */ /* 0x000fe20000410000 */
[----:B------:R-:W-:Y:S01]  /*ce50*/  HADD2.F32 R0, -RZ, R52.H0_H0 ;  /* 0x20000034ff007230 */ /* 0x000fe20000004100 */
[C---:B------:R-:W-:Y:S01]  /*ce60*/  FFMA.FTZ R29, R14.reuse, R5, R4 ;  /* 0x000000050e1d7223 */ /* 0x040fe20000010004 */
[--C-:B------:R-:W-:Y:S01]  /*ce70*/  HADD2.F32 R4, -RZ, R56.reuse.H1_H1 ;  /* 0x30000038ff047230 */ /* 0x100fe20000004100 */
[----:B------:R-:W-:Y:S02]  /*ce80*/  FMUL.FTZ R10, R19, R2 ;  /* 0x00000002130a7220 */ /* 0x000fe40000410000 */
[----:B------:R-:W-:Y:S01]  /*ce90*/  FMUL.FTZ R27, R14, R3 ;  /* 0x000000030e1b7220 */ /* 0x000fe20000410000 */
[----:B------:R-:W-:Y:S01]  /*cea0*/  HADD2.F32 R3, -RZ, R56.H0_H0 ;  /* 0x20000038ff037230 */ /* 0x000fe20000004100 */
[----:B------:R-:W-:Y:S02]  /*ceb0*/  FMUL.FTZ R9, R18, R0 ;  /* 0x0000000012097220 */ /* 0x000fe40000410000 */
[----:B------:R-:W-:-:S02]  /*cec0*/  FFMA.FTZ R31, R16, R4, R10 ;  /* 0x00000004101f7223 */ /* 0x000fc4000001000a */
[----:B------:R-:W-:Y:S02]  /*ced0*/  FMUL.FTZ R25, R16, R2 ;  /* 0x0000000210197220 */ /* 0x000fe40000410000 */
[C---:B------:R-:W-:Y:S02]  /*cee0*/  FMUL.FTZ R10, R15.reuse, R0 ;  /* 0x000000000f0a7220 */ /* 0x040fe40000410000 */
[----:B------:R-:W-:Y:S02]  /*cef0*/  FFMA.FTZ R14, R24, R13, -R36 ;  /* 0x0000000d180e7223 */ /* 0x000fe40000010824 */
[----:B------:R-:W-:Y:S01]  /*cf00*/  FFMA.FTZ R16, R15, R3, R9 ;  /* 0x000000030f107223 */ /* 0x000fe20000010009 */
[----:B------:R-:W-:Y:S01]  /*cf10*/  F2FP.PACK_AB R9, R34, R37 ;  /* 0x000000252209723e */ /* 0x000fe200000000ff */
[----:B------:R-:W-:Y:S01]  /*cf20*/  FFMA.FTZ R13, R22, R11, -R33 ;  /* 0x0000000b160d7223 */ /* 0x000fe20000010821 */
[----:B------:R-:W-:Y:S01]  /*cf30*/  F2FP.PACK_AB R12, R12, R14 ;  /* 0x0000000e0c0c723e */ /* 0x000fe200000000ff */
[----:B------:R-:W-:Y:S01]  /*cf40*/  FFMA.FTZ R11, R21, R8, -R30 ;  /* 0x00000008150b7223 */ /* 0x000fe2000001081e */
[----:B------:R-:W-:Y:S01]  /*cf50*/  F2FP.PACK_AB R8, R38, R39 ;  /* 0x000000272608723e */ /* 0x000fe200000000ff */
[----:B------:R-:W-:-:S02]  /*cf60*/  FFMA.FTZ R6, R20, R6, -R28 ;  /* 0x0000000614067223 */ /* 0x000fc4000001081c */
[----:B------:R-:W-:Y:S01]  /*cf70*/  FFMA.FTZ R2, R17, R5, -R27 ;  /* 0x0000000511027223 */ /* 0x000fe2000001081b */
[----:B------:R-:W-:Y:S01]  /*cf80*/  F2FP.PACK_AB R13, R11, R13 ;  /* 0x0000000d0b0d723e */ /* 0x000fe200000000ff */
[----:B------:R-:W-:Y:S01]  /*cf90*/  FFMA.FTZ R0, R19, R4, -R25 ;  /* 0x0000000413007223 */ /* 0x000fe20000010819 */
[----:B------:R-:W-:Y:S01]  /*cfa0*/  F2FP.PACK_AB R11, R16, R31 ;  /* 0x0000001f100b723e */ /* 0x000fe200000000ff */
[----:B------:R-:W-:Y:S01]  /*cfb0*/  FFMA.FTZ R3, R18, R3, -R10 ;  /* 0x0000000312037223 */ /* 0x000fe2000001080a */
[----:B------:R-:W-:Y:S02]  /*cfc0*/  F2FP.PACK_AB R14, R2, R6 ;  /* 0x00000006020e723e */ /* 0x000fe400000000ff */
[----:B------:R-:W-:Y:S02]  /*cfd0*/  F2FP.PACK_AB R10, R29, R32 ;  /* 0x000000201d0a723e */ /* 0x000fe400000000ff */
[----:B------:R-:W-:-:S05]  /*cfe0*/  F2FP.PACK_AB R15, R3, R0 ;  /* 0x00000000030f723e */ /* 0x000fca00000000ff */
[----:B------:R2:W-:Y:S04]  /*cff0*/  STS.128 [R68], R12 ;  /* 0x0000000c44007388 */ /* 0x0005e80000000c00 */
[----:B------:R2:W-:Y:S02]  /*d000*/  STS.128 [R26+0x6080], R8 ;  /* 0x006080081a007388 */ /* 0x0005e40000000c00 */
.L_x_290:
[----:B------:R-:W-:Y:S05]  /*d010*/  BSYNC B0 ;  /* 0x0000000000007941 */ /* 0x000fea0003800000 */
.L_x_289:
[----:B------:R-:W-:-:S04]  /*d020*/  IADD3 R0, R104, 0x20, RZ ;  /* 0x0000002068007810 */ /* 0x000fc80007ffe0ff */
[----:B------:R-:W-:-:S13]  /*d030*/  ISETP.GE.AND P0, PT, R0, c[0x0][0x27c], PT ;  /* 0x00009f0000007a0c */ /* 0x000fda0003f06270 */
[----:B------:R-:W-:Y:S05]  /*d040*/  @P0 BRA `(.L_x_286) ;  /* 0x0000058000000947 */ /* 0x000fea0003800000 */
[----:B--2---:R-:W2:Y:S01]  /*d050*/  LDL R68, [R1+0xec] ;  /* 0x0000ec0001447983 */ /* 0x004ea20000100800 */
        /* <DEDUP_REMOVED lines=32> */
[----:B------:R-:W-:Y:S01]  /*d260*/  HADD2.F32 R13, -RZ, R61.H0_H0 ;  /* 0x2000003dff0d7230 */ /* 0x000fe20000004100 */
[-C--:B------:R-:W-:Y:S01]  /*d270*/  FFMA.FTZ R38, R3, R12.reuse, R2 ;  /* 0x0000000c03267223 */ /* 0x080fe20000010002 */
[----:B------:R-:W-:Y:S01]  /*d280*/  HADD2.F32 R22, -RZ, R9.H0_H0 ;  /* 0x20000009ff167230 */ /* 0x000fe20000004100 */
[----:B------:R-:W-:Y:S01]  /*d290*/  FFMA.FTZ R12, R23, R12, -R35 ;  /* 0x0000000c170c7223 */ /* 0x000fe20000010823 */
[--C-:B------:R-:W-:Y:S01]  /*d2a0*/  HADD2.F32 R19, -RZ, R11.reuse.H0_H0 ;  /* 0x2000000bff137230 */ /* 0x100fe20000004100 */
[----:B------:R-:W-:Y:S01]  /*d2b0*/  FFMA.FTZ R39, R4, R13, R8 ;  /* 0x0000000d04277223 */ /* 0x000fe20000010008 */
[----:B------:R-:W-:Y:S01]  /*d2c0*/  HADD2.F32 R18, -RZ, R11.H1_H1 ;  /* 0x3000000bff127230 */ /* 0x000fe20000004100 */
[----:B------:R-:W-:Y:S01]  /*d2d0*/  FMUL.FTZ R4, R22, R5 ;  /* 0x0000000516047220 */ /* 0x000fe20000410000 */
[----:B------:R-:W-:-:S02]  /*d2e0*/  HADD2.F32 R11, -RZ, R62.H0_H0 ;  /* 0x2000003eff0b7230 */ /* 0x000fc40000004100 */
[----:B------:R-:W-:Y:S02]  /*d2f0*/  HADD2.F32 R21, -RZ, R9.H1_H1 ;  /* 0x30000009ff157230 */ /* 0x000fe40000004100 */
[----:B------:R-:W-:Y:S01]  /*d300*/  HADD2.F32 R2, -RZ, R58.H1_H1 ;  /* 0x3000003aff027230 */ /* 0x000fe20000004100 */
[----:B------:R-:W-:Y:S01]  /*d310*/  FFMA.FTZ R37, R6, R11, R4 ;  /* 0x0000000b06257223 */ /* 0x000fe20000010004 */
[----:B------:R-:W-:Y:S02]  /*d320*/  HADD2.F32 R0, -RZ, R59.H0_H0 ;  /* 0x2000003bff007230 */ /* 0x000fe40000004100 */
[----:B------:R-:W-:Y:S01]  /*d330*/  HADD2.F32 R8, -RZ, R62.H1_H1 ;  /* 0x3000003eff087230 */ /* 0x000fe20000004100 */
[----:B------:R-:W-:Y:S01]  /*d340*/  FMUL.FTZ R5, R21, R2 ;  /* 0x0000000215057220 */ /* 0x000fe20000410000 */
[--C-:B------:R-:W-:Y:S01]  /*d350*/  HADD2.F32 R9, -RZ, R14.reuse.H0_H0 ;  /* 0x2000000eff097230 */ /* 0x100fe20000004100 */
[----:B------:R-:W-:Y:S01]  /*d360*/  FMUL.FTZ R4, R20, R0 ;  /* 0x0000000014047220 */ /* 0x000fe20000410000 */
[----:B------:R-:W-:Y:S01]  /*d370*/  HADD2.F32 R6, -RZ, R63.H0_H0 ;  /* 0x2000003fff067230 */ /* 0x000fe20000004100 */
[C---:B------:R-:W-:Y:S01]  /*d380*/  FFMA.FTZ R34, R10.reuse, R8, R5 ;  /* 0x000000080a227223 */ /* 0x040fe20000010005 */
[----:B------:R-:W-:Y:S01]  /*d390*/  HADD2.F32 R3, -RZ, R59.H1_H1 ;  /* 0x3000003bff037230 */ /* 0x000fe20000004100 */
[----:B------:R-:W-:Y:S01]  /*d3a0*/  FMUL.FTZ R30, R10, R2 ;  /* 0x000000020a1e7220 */ /* 0x000fe20000410000 */
[----:B------:R-:W-:Y:S01]  /*d3b0*/  HADD2.F32 R14, -RZ, R14.H1_H1 ;  /* 0x3000000eff0e7230 */ /* 0x000fe20000004100 */
[----:B------:R-:W-:Y:S01]  /*d3c0*/  FFMA.FTZ R32, R9, R6, R4 ;  /* 0x0000000609207223 */ /* 0x000fe20000010004 */
[----:B------:R-:W-:Y:S01]  /*d3d0*/  HADD2.F32 R5, -RZ, R63.H1_H1 ;  /* 0x3000003fff057230 */ /* 0x000fe20000004100 */
        /* <DEDUP_REMOVED lines=31> */
.L_x_286:
[----:B------:R-:W-:Y:S05]  /*d5d0*/  BSYNC B1 ;  /* 0x0000000000017941 */ /* 0x000fea0003800000 */
.L_x_285:
[----:B------:R-:W-:-:S04]  /*d5e0*/  IADD3 R0, R112, 0x40, RZ ;  /* 0x0000004070007810 */ /* 0x000fc80007ffe0ff */
[----:B------:R-:W-:-:S13]  /*d5f0*/  ISETP.GE.AND P0, PT, R0, R40, PT ;  /* 0x000000280000720c */ /* 0x000fda0003f06270 */
[----:B------:R-:W-:Y:S05]  /*d600*/  @P0 BRA `(.L_x_272) ;  /* 0x0000118000000947 */ /* 0x000fea0003800000 */
[----:B-----5:R3:W5:Y:S04]  /*d610*/  LDL R70, [R1+0xd8] ;  /* 0x0000d80001467983 */ /* 0x0207680000100800 */
[----:B------:R3:W5:Y:S04]  /*d620*/  LDL R69, [R1+0xdc] ;  /* 0x0000dc0001457983 */ /* 0x0007680000100800 */
[----:B--2---:R3:W5:Y:S01]  /*d630*/  LDL R68, [R1+0xe0] ;  /* 0x0000e00001447983 */ /* 0x0047620000100800 */
        /* <DEDUP_REMOVED lines=18> */
[----:B------:R-:W4:Y:S02]  /*d760*/  LDS.128 R12, [R26+0x6080] ;  /* 0x006080001a0c7984 */ /* 0x000f240000000c00 */
[--C-:B----4-:R-:W-:Y:S02]  /*d770*/  HADD2.F32 R4, -RZ, R12.reuse.H0_H0 ;  /* 0x2000000cff047230 */ /* 0x110fe40000004100 */
        /* <DEDUP_REMOVED lines=17> */
[C---:B------:R-:W-:Y:S01]  /*d890*/  FFMA.FTZ R38, R12.reuse, R3, R2 ;  /* 0x000000030c267223 */ /* 0x040fe20000010002 */
        /* <DEDUP_REMOVED lines=16> */
[-C--:B------:R-:W-:Y:S01]  /*d9a0*/  FFMA.FTZ R34, R8, R10.reuse, R5 ;  /* 0x0000000a08227223 */ /* 0x080fe20000010005 */
        /* <DEDUP_REMOVED lines=15> */
[-C--:B------:R-:W-:Y:S02]  /*daa0*/  FFMA.FTZ R31, R4, R16.reuse, R10 ;  /* 0x00000010041f7223 */ /* 0x080fe4000001000a */
        /* <DEDUP_REMOVED lines=20> */
.L_x_292:
[----:B------:R-:W-:Y:S05]  /*dbf0*/  BSYNC B0 ;  /* 0x0000000000007941 */ /* 0x000fea0003800000 */
.L_x_291:
[----:B------:R-:W-:Y:S01]  /*dc00*/  IADD3 R0, R104, 0x10, RZ ;  /* 0x0000001068007810 */ /* 0x000fe20007ffe0ff */
[----:B------:R-:W-:Y:S03]  /*dc10*/  BSSY B0, `(.L_x_293) ;  /* 0x000005c000007945 */ /* 0x000fe60003800000 */
[----:B------:R-:W-:-:S13]  /*dc20*/  ISETP.GE.AND P0, PT, R0, c[0x0][0x27c], PT ;  /* 0x00009f0000007a0c */ /* 0x000fda0003f06270 */
[----:B------:R-:W-:Y:S05]  /*dc30*/  @P0 BRA `(.L_x_294) ;  /* 0x0000059000000947 */ /* 0x000fea0003800000 */
[----:B------:R-:W4:Y:S04]  /*dc40*/  LDL R2, [R1] ;  /* 0x0000000001027983 */ /* 0x000f280000100800 */
[----:B--2---:R-:W2:Y:S01]  /*dc50*/  LDL R40, [R1+0xf0] ;  /* 0x0000f00001287983 */ /* 0x004ea20000100800 */
[----:B------:R-:W-:Y:S01]  /*dc60*/  MOV R0, c[0x0][0x27c] ;  /* 0x00009f0000007a02 */ /* 0x000fe20000000f00 */
[----:B------:R-:W-:-:S03]  /*dc70*/  HADD2.F32 R5, -RZ, R48.H0_H0 ;  /* 0x20000030ff057230 */ /* 0x000fc60000004100 */
[----:B----4-:R-:W-:-:S04]  /*dc80*/  LEA.HI R0, R0, R2, RZ, 0x1d ;  /* 0x0000000200007211 */ /* 0x010fc800078fe8ff */
        /* <DEDUP_REMOVED lines=12> */
[----:B------:R-:W4:Y:S01]  /*dd50*/  LDS.128 R12, [R26+0x6080] ;  /* 0x006080001a0c7984 */ /* 0x000f220000000c00 */
        /* <DEDUP_REMOVED lines=10> */
[--C-:B----4-:R-:W-:Y:S02]  /*de00*/  HADD2.F32 R4, -RZ, R12.reuse.H0_H0 ;  /* 0x2000000cff047230 */ /* 0x110fe40000004100 */
[----:B------:R-:W-:Y:S02]  /*de10*/  HADD2.F32 R3, -RZ, R12.H1_H1 ;  /* 0x3000000cff037230 */ /* 0x000fe40000004100 */
[--C-:B------:R-:W-:Y:S01]  /*de20*/  HADD2.F32 R6, -RZ, R13.reuse.H0_H0 ;  /* 0x2000000dff067230 */ /* 0x100fe20000004100 */
[----:B------:R-:W-:Y:S01]  /*de30*/  FMUL.FTZ R36, R2, R4 ;  /* 0x0000000402247220 */ /* 0x000fe20000410000 */
[----:B------:R-:W-:Y:S01]  /*de40*/  HADD2.F32 R10, -RZ, R13.H1_H1 ;  /* 0x3000000dff0a7230 */ /* 0x000fe20000004100 */
[C---:B------:R-:W-:Y:S01]  /*de50*/  FMUL.FTZ R2, R0.reuse, R23 ;  /* 0x0000001700027220 */ /* 0x040fe20000410000 */
[--C-:B------:R-:W-:Y:S01]  /*de60*/  HADD2.F32 R13, -RZ, R53.reuse.H0_H0 ;  /* 0x20000035ff0d7230 */ /* 0x100fe20000004100 */
[-C--:B------:R-:W-:Y:S01]  /*de70*/  FMUL.FTZ R35, R0, R3.reuse ;  /* 0x0000000300237220 */ /* 0x080fe20000410000 */
[----:B------:R-:W-:Y:S01]  /*de80*/  HADD2.F32 R12, -RZ, R53.H1_H1 ;  /* 0x30000035ff0c7230 */ /* 0x000fe20000004100 */
[----:B------:R-:W-:Y:S01]  /*de90*/  FMUL.FTZ R33, R5, R6 ;  /* 0x0000000605217220 */ /* 0x000fe20000410000 */
[----:B------:R-:W-:Y:S01]  /*dea0*/  HADD2.F32 R0, -RZ, R50.H1_H1 ;  /* 0x30000032ff007230 */ /* 0x000fe20000004100 */
[----:B------:R-:W-:Y:S01]  /*deb0*/  FFMA.FTZ R39, R13, R4, R8 ;  /* 0x000000040d277223 */ /* 0x000fe20000010008 */
[----:B------:R-:W-:Y:S01]  /*dec0*/  HADD2.F32 R8, -RZ, R54.H1_H1 ;  /* 0x30000036ff087230 */ /* 0x000fe20000004100 */
[C---:B------:R-:W-:Y:S01]  /*ded0*/  FFMA.FTZ R38, R12.reuse, R3, R2 ;  /* 0x000000030c267223 */ /* 0x040fe20000010002 */
        /* <DEDUP_REMOVED lines=11> */
[-C--:B------:R-:W-:Y:S01]  /*df90*/  FFMA.FTZ R34, R8, R10.reuse, R5 ;  /* 0x0000000a08227223 */ /* 0x080fe20000010005 */
        /* <DEDUP_REMOVED lines=8> */
[-C--:B------:R-:W-:Y:S01]  /*e020*/  FFMA.FTZ R29, R5, R14.reuse, R4 ;  /* 0x0000000e051d7223 */ /* 0x080fe20000010004 */
[--C-:B------:R-:W-:Y:S01]  /*e030*/  HADD2.F32 R4, -RZ, R56.reuse.H1_H1 ;  /* 0x30000038ff047230 */ /* 0x100fe20000004100 */
[----:B------:R-:W-:Y:S02]  /*e040*/  FMUL.FTZ R10, R2, R19 ;  /* 0x00000013020a7220 */ /* 0x000fe40000410000 */
[----:B------:R-:W-:Y:S01]  /*e050*/  FMUL.FTZ R27, R3, R14 ;  /* 0x0000000e031b7220 */ /* 0x000fe20000410000 */
[----:B------:R-:W-:Y:S01]  /*e060*/  HADD2.F32 R3, -RZ, R56.H0_H0 ;  /* 0x20000038ff037230 */ /* 0x000fe20000004100 */
[----:B------:R-:W-:Y:S02]  /*e070*/  FMUL.FTZ R9, R0, R18 ;  /* 0x0000001200097220 */ /* 0x000fe40000410000 */
[----:B------:R-:W-:-:S02]  /*e080*/  FFMA.FTZ R31, R4, R16, R10 ;  /* 0x00000010041f7223 */ /* 0x000fc4000001000a */
[----:B------:R-:W-:Y:S02]  /*e090*/  FMUL.FTZ R25, R2, R16 ;  /* 0x0000001002197220 */ /* 0x000fe40000410000 */
[-C--:B------:R-:W-:Y:S02]  /*e0a0*/  FMUL.FTZ R10, R0, R15.reuse ;  /* 0x0000000f000a7220 */ /* 0x080fe40000410000 */
        /* <DEDUP_REMOVED lines=18> */
.L_x_294:
[----:B------:R-:W-:Y:S05]  /*e1d0*/  BSYNC B0 ;  /* 0x0000000000007941 */ /* 0x000fea0003800000 */
.L_x_293:
        /* <DEDUP_REMOVED lines=37> */
[C---:B------:R-:W-:Y:S01]  /*e430*/  FFMA.FTZ R38, R12.reuse, R3, R2 ;  /* 0x000000030c267223 */ /* 0x040fe20000010002 */
        /* <DEDUP_REMOVED lines=16> */
[-C--:B------:R-:W-:Y:S01]  /*e540*/  FFMA.FTZ R34, R8, R10.reuse, R5 ;  /* 0x0000000a08227223 */ /* 0x080fe20000010005 */
        /* <DEDUP_REMOVED lines=36> */
.L_x_272:
[----:B------:R-:W-:Y:S05]  /*e790*/  BSYNC B2 ;  /* 0x0000000000027941 */ /* 0x000fea0003800000 */
.L_x_256:
[----:B--2---:R-:W-:Y:S01]  /*e7a0*/  IMAD R0, R66, c[0x0][0x208], RZ ;  /* 0x0000820042007a24 */ /* 0x004fe200078e02ff */
[----:B------:R-:W-:-:S04]  /*e7b0*/  DEPBAR.LE SB0, 0x0 ;  /* 0x000080000000791a */ /* 0x000fc80000000000 */
[C---:B------:R-:W-:Y:S01]  /*e7c0*/  IMAD.WIDE.U32 R2, R227.reuse, c[0x0][0x208], RZ ;  /* 0x00008200e3027a25 */ /* 0x040fe200078e00ff */
[----:B------:R-:W-:Y:S01]  /*e7d0*/  BAR.SYNC.DEFER_BLOCKING 0x0 ;  /* 0x0000000000007b1d */ /* 0x000fe20000010000 */
[----:B------:R-:W-:Y:S02]  /*e7e0*/  ISETP.GE.AND P6, PT, R228, c[0x0][0x1d4], PT ;  /* 0x00007500e4007a0c */ /* 0x000fe40003fc6270 */
[----:B------:R-:W-:Y:S01]  /*e7f0*/  IMAD R0, R227, c[0x0][0x20c], R0 ;  /* 0x00008300e3007a24 */ /* 0x000fe200078e0200 */
[----:B------:R-:W-:Y:S01]  /*e800*/  ISETP.GE.AND P2, PT, R238, c[0x0][0x1d4], PT ;  /* 0x00007500ee007a0c */ /* 0x000fe20003f46270 */
[----:B-1----:R-:W-:Y:S01]  /*e810*/  IMAD.WIDE.U32 R8, R65, c[0x0][0x210], RZ ;  /* 0x0000840041087a25 */ /* 0x002fe200078e00ff */
[----:B------:R-:W-:Y:S03]  /*e820*/  BSSY B0, `(.L_x_295) ;  /* 0x000003f000007945 */ /* 0x000fe60003800000 */
[----:B------:R-:W-:Y:S01]  /*e830*/  IMAD.IADD R3, R3, 0x1, R0 ;  /* 0x0000000103037824 */ /* 0x000fe200078e0200 */
[----:B------:R-:W-:Y:S01]  /*e840*/  STL.64 [R1+0x18], R8 ;  /* 0x0000180801007387 */ /* 0x000fe20000100a00 */
[----:B------:R-:W-:-:S02]  /*e850*/  IMAD R0, R67, c[0x0][0x218], RZ ;  /* 0x0000860043007a24 */ /* 0x000fc400078e02ff */
[----:B------:R-:W-:-:S04]  /*e860*/  IMAD.WIDE.U32 R2, R218, c[0x0][0x218], R2 ;  /* 0x00008600da027a25 */ /* 0x000fc800078e0002 */
[----:B------:R-:W-:Y:S01]  /*e870*/  IMAD R4, R218, c[0x0][0x21c], R0 ;  /* 0x00008700da047a24 */ /* 0x000fe200078e0200 */
[----:B------:R-:W-:Y:S01]  /*e880*/  IADD3 R0, P0, R2, R8, RZ ;  /* 0x0000000802007210 */ /* 0x000fe20007f1e0ff */
[----:B------:R-:W-:Y:S02]  /*e890*/  IMAD R5, R65, c[0x0][0x214], R9 ;  /* 0x0000850041057a24 */ /* 0x000fe400078e0209 */
[----:B------:R-:W-:-:S03]  /*e8a0*/  IMAD.SHL.U32 R207, R248, 0x2, RZ ;  /* 0x00000002f8cf7824 */ /* 0x000fc600078e00ff */
[----:B------:R-:W-:Y:S01]  /*e8b0*/  IADD3.X R2, R5, R3, R4, P0, !PT ;  /* 0x0000000305027210 */ /* 0x000fe200007fe404 */
[----:B------:R-:W-:Y:S01]  /*e8c0*/  IMAD.IADD R4, R140, 0x1, -R247 ;  /* 0x000000018c047824 */ /* 0x000fe200078e0af7 */
[C---:B------:R-:W-:Y:S01]  /*e8d0*/  LEA R6, P0, R0.reuse, c[0x0][0x1f8], 0x1 ;  /* 0x00007e0000067a11 */ /* 0x040fe200078008ff */
[----:B------:R1:W-:Y:S03]  /*e8e0*/  STL [R1+0x20], R5 ;  /* 0x0000200501007387 */ /* 0x0003e60000100800 */
[----:B------:R-:W-:Y:S01]  /*e8f0*/  LEA.HI.X R3, R0, c[0x0][0x1fc], R2, 0x1, P0 ;  /* 0x00007f0000037a11 */ /* 0x000fe200000f0c02 */
[----:B------:R-:W-:Y:S01]  /*e900*/  LDSM.16.M88.4 R16, [R196] ;  /* 0x00000000c410783b */ /* 0x000fe20000000200 */
[----:B------:R-:W-:-:S03]  /*e910*/  ISETP.LT.OR P1, PT, R4, 0x1, P6 ;  /* 0x000000010400780c */ /* 0x000fc60003721670 */
[----:B------:R-:W2:Y:S04]  /*e920*/  SHFL.IDX PT, R0, R6, RZ, 0x1c1f ;  /* 0x001c1fff06007589 */ /* 0x000ea800000e0000 */
[----:B------:R-:W4:Y:S04]  /*e930*/  SHFL.IDX PT, R2, R3, RZ, 0x1c1f ;  /* 0x001c1fff03027589 */ /* 0x000f2800000e0000 */
[----:B------:R3:W3:Y:S04]  /*e940*/  LDSM.16.M88.4 R12, [R196+0x1000] ;  /* 0x00100000c40c783b */ /* 0x0006e80000000200 */
[----:B------:R3:W3:Y:S04]  /*e950*/  LDSM.16.M88.4 R24, [R169] ;  /* 0x00000000a918783b */ /* 0x0006e80000000200 */
[----:B------:R3:W3:Y:S04]  /*e960*/  LDSM.16.M88.4 R28, [R169+0x400] ;  /* 0x00040000a91c783b */ /* 0x0006e80000000200 */
[----:B-1----:R-:W1:Y:S01]  /*e970*/  S2R R5, SR_TID.X ;  /* 0x0000000000057919 */ /* 0x002e620000002100 */
[----:B--2---:R-:W-:-:S03]  /*e980*/  LEA R22, P0, R228, R0, 0x1 ;  /* 0x00000000e4167211 */ /* 0x004fc600078008ff */
[----:B------:R2:W1:Y:S01]  /*e990*/  LDSM.16.M88.4 R44, [R169+0x800] ;  /* 0x00080000a92c783b */ /* 0x0004620000000200 */
[----:B----4-:R-:W-:-:S03]  /*e9a0*/  LEA.HI.X R23, R228, R2, R229, 0x1, P0 ;  /* 0x00000002e4177211 */ /* 0x010fc600000f0ce5 */
[----:B------:R2:W4:Y:S01]  /*e9b0*/  LDSM.16.M88.4 R40, [R197] ;  /* 0x00000000c528783b */ /* 0x0005220000000200 */
[----:B------:R-:W-:-:S03]  /*e9c0*/  LEA R20, P0, R238, R0, 0x1 ;  /* 0x00000000ee147211 */ /* 0x000fc600078008ff */
[----:B------:R2:W1:Y:S01]  /*e9d0*/  LDSM.16.M88.4 R8, [R197+0x1000] ;  /* 0x00100000c508783b */ /* 0x0004620000000200 */
[----:B------:R-:W-:Y:S02]  /*e9e0*/  LEA.HI.X R21, R238, R2, R250, 0x1, P0 ;  /* 0x00000002ee157211 */ /* 0x000fe400000f0cfa */
[----:B------:R-:W-:Y:S01]  /*e9f0*/  ISETP.LT.OR P0, PT, R4, 0x1, P2 ;  /* 0x000000010400780c */ /* 0x000fe20001701670 */
[----:B------:R2:W1:Y:S04]  /*ea00*/  LDSM.16.M88.4 R48, [R198] ;  /* 0x00000000c630783b */ /* 0x0004680000000200 */
[----:B------:R2:W1:Y:S04]  /*ea10*/  LDSM.16.M88.4 R80, [R206] ;  /* 0x00000000ce50783b */ /* 0x0004680000000200 */
[----:B------:R2:W1:Y:S04]  /*ea20*/  LDSM.16.M88.4 R96, [R205] ;  /* 0x00000000cd60783b */ /* 0x0004680000000200 */
[----:B------:R-:W-:Y:S01]  /*ea30*/  @!PT LDS RZ, [RZ] ;  /* 0x00000000fffff984 */ /* 0x000fe20000000800 */
[----:B------:R-:W-:Y:S01]  /*ea40*/  @!PT LDS RZ, [RZ] ;  /* 0x00000000fffff984 */ /* 0x000fe20000000800 */
[----:B------:R-:W-:Y:S01]  /*ea50*/  @!PT LDS RZ, [RZ] ;  /* 0x00000000fffff984 */ /* 0x000fe20000000800 */
[----:B------:R2:W-:Y:S01]  /*ea60*/  LDGSTS.E.BYPASS.LTC128B.128 [R207+0x1880], [R22.64], !P1 ;  /* 0x0188000016cf7fae */ /* 0x0005e2000c901d48 */
[----:B------:R-:W-:-:S03]  /*ea70*/  ISETP.GE.AND P1, PT, R230, c[0x0][0x1d4], PT ;  /* 0x00007500e6007a0c */ /* 0x000fc60003f26270 */
[----:B------:R2:W-:Y:S02]  /*ea80*/  LDGSTS.E.BYPASS.LTC128B.128 [R207+0x2480], [R20.64], !P0 ;  /* 0x0248000014cf7fae */ /* 0x0005e4000c101d48 */
        /* <DEDUP_REMOVED lines=8> */
[----:B------:R1:W4:Y:S02]  /*eb10*/  SHFL.IDX PT, R0, R6, 0x1, 0x1c1f ;  /* 0x003c1f0006007f89 */ /* 0x00032400000e0000 */
.L_x_396:
[----:B----4-:R-:W-:Y:S02]  /*eb20*/  LEA R2, P0, R228, R0, 0x1 ;  /* 0x00000000e4027211 */ /* 0x010fe400078008ff */
[----:B------:R-:W-:Y:S02]  /*eb30*/  ISETP.LT.OR P2, PT, R4, 0x21, P2 ;  /* 0x000000210400780c */ /* 0x000fe40001741670 */
[----:B-1-3--:R-:W-:Y:S02]  /*eb40*/  LEA.HI.X R3, R228, R5, R229, 0x1, P0 ;  /* 0x00000005e4037211 */ /* 0x00afe400000f0ce5 */
[----:B------:R-:W-:-:S02]  /*eb50*/  ISETP.LT.OR P0, PT, R4, 0x21, P6 ;  /* 0x000000210400780c */ /* 0x000fc40003701670 */
[----:B------:R-:W-:-:S11]  /*eb60*/  ISETP.LT.OR P1, PT, R4, 0x21, P1 ;  /* 0x000000210400780c */ /* 0x000fd60000f21670 */
[----:B------:R-:W-:Y:S01]  /*eb70*/  @!PT LDS RZ, [RZ] ;  /* 0x00000000fffff984 */ /* 0x000fe20000000800 */
[----:B------:R-:W-:Y:S01]  /*eb80*/  @!PT LDS RZ, [RZ] ;  /* 0x00000000fffff984 */ /* 0x000fe20000000800 */
[----:B------:R-:W-:Y:S01]  /*eb90*/  @!PT LDS RZ, [RZ] ;  /* 0x00000000fffff984 */ /* 0x000fe20000000800 */
[----:B------:R1:W-:Y:S01]  /*eba0*/  LDGSTS.E.BYPASS.LTC128B.128 [R207+0x2080], [R2.64], !P0 ;  /* 0x0208000002cf7fae */ /* 0x0003e2000c101d48 */
[----:B--2---:R-:W-:-:S04]  /*ebb0*/  LEA R20, P0, R238, R0, 0x1 ;  /* 0x00000000ee147211 */ /* 0x004fc800078008ff */
[----:B------:R-:W-:-:S05]  /*ebc0*/  LEA.HI.X R21, R238, R5, R250, 0x1, P0 ;  /* 0x00000005ee157211 */ /* 0x000fca00000f0cfa */
[----:B------:R2:W-:Y:S01]  /*ebd0*/  LDGSTS.E.BYPASS.LTC128B.128 [R207+0x2c80], [R20.64], !P2 ;  /* 0x02c8000014cf7fae */ /* 0x0005e2000d101d48 */
[----:B-1----:R-:W-:-:S04]  /*ebe0*/  LEA R2, P0, R230, R0, 0x1 ;  /* 0x00000000e6027211 */ /* 0x002fc800078008ff */
[----:B------:R-:W-:-:S05]  /*ebf0*/  LEA.HI.X R3, R230, R5, R249, 0x1, P0 ;  /* 0x00000005e6037211 */ /* 0x000fca00000f0cf9 */
[----:B------:R2:W-:Y:S04]  /*ec00*/  LDGSTS.E.BYPASS.LTC128B.128 [R207+0x3880], [R2.64], !P1 ;  /* 0x0388000002cf7fae */ /* 0x0005e8000c901d48 */
.L_x_296:
[----:B---34-:R-:W-:Y:S05]  /*ec10*/  BSYNC B0 ;  /* 0x0000000000007941 */ /* 0x018fea0003800000 */
.L_x_295:
[----:B------:R-:W0:Y:S01]  /*ec20*/  LDGDEPBAR ;  /* 0x00000000000079af */ /* 0x000e220000000000 */
[----:B------:R-:W-:Y:S01]  /*ec30*/  WARPSYNC 0xffffffff ;  /* 0xffffffff00007948 */ /* 0x000fe20003800000 */
[-C--:B--2---:R-:W-:Y:S01]  /*ec40*/  HMMA.16816.F32 R20, R16, R24.reuse, RZ ;  /* 0x000000181014723c */ /* 0x084fe200000018ff */
[----:B------:R-:W-:Y:S01]  /*ec50*/  ISETP.GT.AND P0, PT, R143, R251, PT ;  /* 0x000000fb8f00720c */ /* 0x000fe20003f04270 */
[----:B------:R-:W-:Y:S01]  /*ec60*/  LDSM.16.M88.4 R60, [R169+0xc00] ;  /* 0x000c0000a93c783b */ /* 0x000fe20000000200 */
[----:B------:R-:W-:Y:S03]  /*ec70*/  BSSY B1, `(.L_x_298) ;  /* 0x000010f000017945 */ /* 0x000fe60003800000 */
[----:B------:R-:W1:Y:S02]  /*ec80*/  LDSM.16.M88.4 R36, [R196+0x2000] ;  /* 0x00200000c424783b */ /* 0x000e640000000200 */
[C---:B------:R-:W-:Y:S02]  /*ec90*/  HMMA.16816.F32 R56, R12.reuse, R24, RZ ;  /* 0x000000180c38723c */ /* 0x040fe400000018ff */
[----:B------:R-:W2:Y:S04]  /*eca0*/  LDSM.16.M88.4 R32, [R196+0x3000] ;  /* 0x00300000c420783b */ /* 0x000ea80000000200 */
[----:B------:R-:W-:Y:S02]  /*ecb0*/  LDSM.16.M88.4 R52, [R204] ;  /* 0x00000000cc34783b */ /* 0x000fe40000000200 */
[C---:B------:R-:W-:Y:S08]  /*ecc0*/  HMMA.16816.F32 R88, R12.reuse, R28, RZ ;  /* 0x0000001c0c58723c */ /* 0x040ff000000018ff */
[C---:B------:R-:W-:Y:S08]  /*ecd0*/  HMMA.16816.F32 R72, R12.reuse, R44, RZ ;  /* 0x0000002c0c48723c */ /* 0x040ff000000018ff */
[C---:B------:R-:W-:Y:S08]  /*ece0*/  HMMA.16816.F32 R92, R12.reuse, R26, RZ ;  /* 0x0000001a0c5c723c */ /* 0x040ff000000018ff */
[C---:B------:R-:W-:Y:S08]  /*ecf0*/  HMMA.16816.F32 R84, R12.reuse, R30, RZ ;  /* 0x0000001e0c54723c */ /* 0x040ff000000018ff */
[----:B-----5:R-:W-:Y:S08]  /*ed00*/  HMMA.16816.F32 R68, R12, R46, RZ ;  /* 0x0000002e0c44723c */ /* 0x020ff000000018ff */
[----:B------:R-:W-:Y:S01]  /*ed10*/  HMMA.16816.F32 R12, R40, R48, R20 ;  /* 0x00000030280c723c */ /* 0x000fe20000001814 */
[----:B------:R-:W-:Y:S07]  /*ed20*/  LDSM.16.M88.4 R20, [R196+0x4000] ;  /* 0x00400000c414783b */ /* 0x000fee0000000200 */
[C---:B------:R-:W-:Y:S08]  /*ed30*/  HMMA.16816.F32 R64, R16.reuse, R28, RZ ;  /* 0x0000001c1040723c */ /* 0x040ff000000018ff */
[----:B------:R-:W-:Y:S01]  /*ed40*/  HMMA.16816.F32 R116, R16, R30, RZ ;  /* 0x0000001e1074723c */ /* 0x000fe200000018ff */
[----:B------:R-:W3:Y:S07]  /*ed50*/  LDSM.16.M88.4 R28, [R197+0x2000] ;  /* 0x00200000c51c783b */ /* 0x000eee0000000200 */
[----:B------:R-:W-:Y:S08]  /*ed60*/  HMMA.16816.F32 R56, R8, R48, R56 ;  /* 0x000000300838723c */ /* 0x000ff00000001838 */
[----:B------:R-:W-:Y:S01]  /*ed70*/  HMMA.16816.F32 R76, R16, R26, RZ ;  /* 0x0000001a104c723c */ /* 0x000fe200000018ff */
[----:B------:R-:W4:Y:S07]  /*ed80*/  LDSM.16.M88.4 R24, [R197+0x3000] ;  /* 0x00300000c518783b */ /* 0x000f2e0000000200 */
[C---:B------:R-:W-:Y:S08]  /*ed90*/  HMMA.16816.F32 R124, R8.reuse, R80, R88 ;  /* 0x00000050087c723c */ /* 0x040ff00000001858 */
[C---:B------:R-:W-:Y:S08]  /*eda0*/  HMMA.16816.F32 R132, R8.reuse, R96, R72 ;  /* 0x000000600884723c */ /* 0x040ff00000001848 */
[C---:B------:R-:W-:Y:S08]  /*edb0*/  HMMA.16816.F32 R92, R8.reuse, R50, R92 ;  /* 0x00000032085c723c */ /* 0x040ff0000000185c */
[C---:B------:R-:W-:Y:S08]  /*edc0*/  HMMA.16816.F32 R128, R8.reuse, R82, R84 ;  /* 0x000000520880723c */ /* 0x040ff00000001854 */
[----:B------:R-:W-:Y:S08]  /*edd0*/  HMMA.16816.F32 R136, R8, R98, R68 ;  /* 0x000000620888723c */ /* 0x000ff00000001844 */
[----:B-1----:R-:W-:Y:S01]  /*ede0*/  HMMA.16816.F32 R8, R36, R60, R12 ;  /* 0x0000003c2408723c */ /* 0x002fe2000000180c */
[----:B------:R-:W-:Y:S07]  /*edf0*/  LDSM.16.M88.4 R12, [R197+0x4000] ;  /* 0x00400000c50c783b */ /* 0x000fee0000000200 */
[C---:B------:R-:W-:Y:S08]  /*ee00*/  HMMA.16816.F32 R100, R16.reuse, R44, RZ ;  /* 0x0000002c1064723c */ /* 0x040ff000000018ff */
[----:B------:R-:W-:Y:S01]  /*ee10*/  HMMA.16816.F32 R120, R16, R46, RZ ;  /* 0x0000002e1078723c */ /* 0x000fe200000018ff */
[----:B------:R-:W1:Y:S04]  /*ee20*/  LDSM.16.M88.4 R44, [R169+0x1800] ;  /* 0x00180000a92c783b */ /* 0x000e680000000200 */
[----:B------:R-:W1:Y:S03]  /*ee30*/  LDSM.16.M88.4 R16, [R196+0x5000] ;  /* 0x00500000c410783b */ /* 0x000e660000000200 */
[----:B--2---:R-:W-:Y:S08]  /*ee40*/  HMMA.16816.F32 R56, R32, R60, R56 ;  /* 0x0000003c2038723c */ /* 0x004ff00000001838 */
[----:B------:R-:W-:Y:S01]  /*ee50*/  HMMA.16816.F32 R76, R40, R50, R76 ;  /* 0x00000032284c723c */ /* 0x000fe2000000184c */
[----:B------:R-:W2:Y:S07]  /*ee60*/  LDSM.16.M88.4 R48, [R201] ;  /* 0x00000000c930783b */ /* 0x000eae0000000200 */
[----:B---3--:R-:W-:Y:S01]  /*ee70*/  HMMA.16816.F32 R68, R28, R52, R8 ;  /* 0x000000341c44723c */ /* 0x008fe20000001808 */
[----:B------:R-:W-:Y:S07]  /*ee80*/  LDSM.16.M88.4 R8, [R197+0x5000] ;  /* 0x00500000c508783b */ /* 0x000fee0000000200 */
[----:B------:R-:W-:Y:S08]  /*ee90*/  HMMA.16816.F32 R108, R40, R80, R64 ;  /* 0x00000050286c723c */ /* 0x000ff00000001840 */
[----:B----4-:R-:W-:Y:S01]  /*eea0*/  HMMA.16816.F32 R64, R24, R52, R56 ;  /* 0x000000341840723c */ /* 0x010fe20000001838 */
[----:B------:R-:W3:Y:S07]  /*eeb0*/  LDSM.16.M88.4 R56, [R169+0x1000] ;  /* 0x00100000a938783b */ /* 0x000eee0000000200 */
[----:B------:R-:W-:Y:S08]  /*eec0*/  HMMA.16816.F32 R76, R36, R62, R76 ;  /* 0x0000003e244c723c */ /* 0x000ff0000000184c */
[----:B------:R-:W-:Y:S08]  /*eed0*/  HMMA.16816.F32 R88, R40, R82, R116 ;  /* 0x000000522858723c */ /* 0x000ff00000001874 */
[----:B------:R-:W-:Y:S01]  /*eee0*/  HMMA.16816.F32 R80, R32, R62, R92 ;  /* 0x0000003e2050723c */ /* 0x000fe2000000185c */
[----:B------:R-:W4:Y:S07]  /*eef0*/  LDSM.16.M88.4 R60, [R203] ;  /* 0x00000000cb3c783b */ /* 0x000f2e0000000200 */
[-C--:B-1----:R-:W-:Y:S08]  /*ef00*/  HMMA.16816.F32 R72, R20, R44.reuse, R68 ;  /* 0x0000002c1448723c */ /* 0x082ff00000001844 */
[----:B------:R-:W-:Y:S08]  /*ef10*/  HMMA.16816.F32 R64, R16, R44, R64 ;  /* 0x0000002c1040723c */ /* 0x000ff00000001840 */
[-C--:B------:R-:W-:Y:S08]  /*ef20*/  HMMA.16816.F32 R68, R28, R54.reuse, R76 ;  /* 0x000000361c44723c */ /* 0x080ff0000000184c */
[----:B------:R-:W-:Y:S01]  /*ef30*/  HMMA.16816.F32 R76, R24, R54, R80 ;  /* 0x00000036184c723c */ /* 0x000fe20000001850 */
[----:B------:R-:W1:Y:S07]  /*ef40*/  LDSM.16.M88.4 R52, [R169+0x1c00] ;  /* 0x001c0000a934783b */ /* 0x000e6e0000000200 */
[----:B--2---:R-:W-:Y:S08]  /*ef50*/  HMMA.16816.F32 R84, R12, R48, R72 ;  /* 0x000000300c54723c */ /* 0x004ff00000001848 */
[----:B---3--:R-:W-:Y:S08]  /*ef60*/  HMMA.16816.F32 R72, R36, R56, R108 ;  /* 0x000000382448723c */ /* 0x008ff0000000186c */
[C---:B------:R-:W-:Y:S08]  /*ef70*/  HMMA.16816.F32 R100, R40.reuse, R96, R100 ;  /* 0x000000602864723c */ /* 0x040ff00000001864 */
[----:B------:R-:W-:Y:S01]  /*ef80*/  HMMA.16816.F32 R120, R40, R98, R120 ;  /* 0x000000622878723c */ /* 0x000fe20000001878 */
[----:B------:R-:W-:-:S04]  /*ef90*/  FMUL.FTZ R0, R84, c[0x0][0x320] ;  /* 0x0000c80054007a20 */ /* 0x000fc80000410000 */
[----:B------:R2:W3:Y:S03]  /*efa0*/  MUFU.TANH R109, R0 ;  /* 0x00000000006d7308 */ /* 0x0004e60000002400 */
[----:B------:R-:W-:Y:S08]  /*efb0*/  HMMA.16816.F32 R80, R8, R48, R64 ;  /* 0x000000300850723c */ /* 0x000ff00000001840 */
[----:B------:R-:W-:Y:S01]  /*efc0*/  HMMA.16816.F32 R40, R32, R56, R124 ;  /* 0x000000382028723c */ /* 0x000fe2000000187c */
[----:B--2---:R-:W-:-:S07]  /*efd0*/  FMUL.FTZ R0, R85, c[0x0][0x320] ;  /* 0x0000c80055007a20 */ /* 0x004fce0000410000 */
[-C--:B------:R-:W-:Y:S01]  /*efe0*/  HMMA.16816.F32 R64, R20, R46.reuse, R68 ;  /* 0x0000002e1440723c */ /* 0x080fe20000001844 */
[----:B------:R2:W1:Y:S07]  /*eff0*/  MUFU.TANH R108, R0 ;  /* 0x00000000006c7308 */ /* 0x00046e0000002400 */
[----:B------:R-:W-:Y:S08]  /*f000*/  HMMA.16816.F32 R68, R16, R46, R76 ;  /* 0x0000002e1044723c */ /* 0x000ff0000000184c */
[----:B----4-:R-:W-:Y:S01]  /*f010*/  HMMA.16816.F32 R72, R28, R60, R72 ;  /* 0x0000003c1c48723c */ /* 0x010fe20000001848 */
[----:B--2---:R-:W-:-:S04]  /*f020*/  FMUL.FTZ R0, R86, c[0x0][0x320] ;  /* 0x0000c80056007a20 */ /* 0x004fc80000410000 */
[----:B------:R2:W4:Y:S03]  /*f030*/  MUFU.TANH R107, R0 ;  /* 0x00000000006b7308 */ /* 0x0005260000002400 */
[----:B------:R-:W-:Y:S01]  /*f040*/  HMMA.16816.F32 R44, R24, R60, R40 ;  /* 0x0000003c182c723c */ /* 0x000fe20000001828 */
[----:B------:R-:W-:Y:S07]  /*f050*/  LDSM.16.M88.4 R40, [R200] ;  /* 0x00000000c828783b */ /* 0x000fee0000000200 */
[----:B------:R-:W-:Y:S01]  /*f060*/  HMMA.16816.F32 R76, R12, R50, R64 ;  /* 0x000000320c4c723c */ /* 0x000fe20000001840 */
[----:B--2---:R-:W-:-:S07]  /*f070*/  FMUL.FTZ R0, R87, c[0x0][0x320] ;  /* 0x0000c80057007a20 */ /* 0x004fce0000410000 */
[----:B------:R-:W-:Y:S01]  /*f080*/  HMMA.16816.F32 R64, R36, R58, R88 ;  /* 0x0000003a2440723c */ /* 0x000fe20000001858 */
[----:B------:R2:W2:Y:S07]  /*f090*/  MUFU.TANH R106, R0 ;  /* 0x00000000006a7308 */ /* 0x0004ae0000002400 */
[----:B------:R-:W-:Y:S01]  /*f0a0*/  HMMA.16816.F32 R84, R8, R50, R68 ;  /* 0x000000320854723c */ /* 0x000fe20000001844 */
[----:B------:R-:W3:Y:S07]  /*f0b0*/  LDSM.16.M88.4 R48, [R169+0x1400] ;  /* 0x00140000a930783b */ /* 0x000eee0000000200 */
[----:B-1----:R-:W-:Y:S01]  /*f0c0*/  HMMA.16816.F32 R68, R20, R52, R72 ;  /* 0x000000341444723c */ /* 0x002fe20000001848 */
[----:B--2---:R-:W-:-:S04]  /*f0d0*/  FMUL.FTZ R0, R80, c[0x0][0x320] ;  /* 0x0000c80050007a20 */ /* 0x004fc80000410000 */
[----:B------:R1:W2:Y:S03]  /*f0e0*/  MUFU.TANH R99, R0 ;  /* 0x0000000000637308 */ /* 0x0002a60000002400 */
[----:B------:R-:W-:Y:S01]  /*f0f0*/  HMMA.16816.F32 R72, R32, R58, R128 ;  /* 0x0000003a2048723c */ /* 0x000fe20000001880 */
[----:B------:R-:W2:Y:S07]  /*f100*/  LDSM.16.M88.4 R56, [R202] ;  /* 0x00000000ca38783b */ /* 0x000eae0000000200 */
        /* <DEDUP_REMOVED lines=8> */
[----:B---3--:R-:W-:Y:S08]  /*f190*/  HMMA.16816.F32 R64, R32, R48, R132 ;  /* 0x000000302040723c */ /* 0x008ff00000001884 */
[----:B------:R-:W-:Y:S01]  /*f1a0*/  HMMA.16816.F32 R72, R16, R54, R72 ;  /* 0x000000361048723c */ /* 0x000fe20000001848 */
[----:B-1----:R-:W-:-:S07]  /*f1b0*/  FMUL.FTZ R0, R83, c[0x0][0x320] ;  /* 0x0000c80053007a20 */ /* 0x002fce0000410000 */
[----:B------:R-:W-:Y:S01]  /*f1c0*/  HMMA.16816.F32 R80, R8, R40, R44 ;  /* 0x000000280850723c */ /* 0x000fe2000000182c */
[----:B------:R1:W3:Y:S01]  /*f1d0*/  MUFU.TANH R95, R0 ;  /* 0x00000000005f7308 */ /* 0x0002e20000002400 */
[----:B------:R-:W3:Y:S06]  /*f1e0*/  LDSM.16.M88.4 R44, [R169+0x2000] ;  /* 0x00200000a92c783b */ /* 0x000eec0000000200 */
[----:B--2---:R-:W-:Y:S08]  /*f1f0*/  HMMA.16816.F32 R64, R24, R56, R64 ;  /* 0x000000381840723c */ /* 0x004ff00000001840 */
[----:B------:R-:W-:Y:S01]  /*f200*/  HMMA.16816.F32 R72, R8, R42, R72 ;  /* 0x0000002a0848723c */ /* 0x000fe20000001848 */
[----:B-1----:R-:W-:-:S04]  /*f210*/  FMUL.FTZ R0, R76, c[0x0][0x320] ;  /* 0x0000c8004c007a20 */ /* 0x002fc80000410000 */
[----:B------:R1:W2:Y:S03]  /*f220*/  MUFU.TANH R96, R0 ;  /* 0x0000000000607308 */ /* 0x0002a60000002400 */
        /* <DEDUP_REMOVED lines=9> */
[----:B-1----:R-:W-:-:S04]  /*f2c0*/  FMUL.FTZ R0, R84, c[0x0][0x320] ;  /* 0x0000c80054007a20 */ /* 0x002fc80000410000 */
[----:B------:R1:W1:Y:S11]  /*f2d0*/  MUFU.TANH R91, R0 ;  /* 0x00000000005b7308 */ /* 0x0002760000002400 */
[----:B------:R-:W-:Y:S08]  /*f2e0*/  @!UPT UIADD3 URZ, URZ, URZ, URZ ;  /* 0x0000003f3f3ff290 */ /* 0x000ff0000fffe03f */
[----:B------:R-:W-:Y:S01]  /*f2f0*/  HMMA.16816.F32 R52, R28, R56, R68 ;  /* 0x000000381c34723c */ /* 0x000fe20000001844 */
[----:B-1----:R-:W-:-:S07]  /*f300*/  FMUL.FTZ R0, R85, c[0x0][0x320] ;  /* 0x0000c80055007a20 */ /* 0x002fce0000410000 */
[----:B------:R-:W-:Y:S01]  /*f310*/  HMMA.16816.F32 R68, R12, R42, R60 ;  /* 0x0000002a0c44723c */ /* 0x000fe2000000183c */
[----:B------:R1:W1:Y:S07]  /*f320*/  MUFU.TANH R90, R0 ;  /* 0x00000000005a7308 */ /* 0x00026e0000002400 */
[----:B------:R-:W-:Y:S01]  /*f330*/  HMMA.16816.F32 R60, R36, R50, R120 ;  /* 0x00000032243c723c */ /* 0x000fe20000001878 */
[----:B------:R-:W2:Y:S01]  /*f340*/  LDSM.16.M88.4 R36, [R199] ;  /* 0x00000000c724783b */ /* 0x000ea20000000200 */
[----:B------:R-:W-:-:S06]  /*f350*/  DEPBAR.LE SB0, 0x0 ;  /* 0x000080000000791a */ /* 0x000fcc0000000000 */
[----:B---3--:R-:W-:Y:S01]  /*f360*/  HMMA.16816.F32 R52, R20, R44, R52 ;  /* 0x0000002c1434723c */ /* 0x008fe20000001834 */
[----:B-1----:R-:W-:-:S04]  /*f370*/  FMUL.FTZ R0, R86, c[0x0][0x320] ;  /* 0x0000c80056007a20 */ /* 0x002fc80000410000 */
[----:B------:R1:W3:Y:S03]  /*f380*/  MUFU.TANH R89, R0 ;  /* 0x0000000000597308 */ /* 0x0002e60000002400 */
[----:B------:R-:W-:Y:S08]  /*f390*/  HMMA.16816.F32 R40, R16, R44, R64 ;  /* 0x0000002c1028723c */ /* 0x000ff00000001840 */
[----:B------:R-:W-:Y:S01]  /*f3a0*/  HMMA.16816.F32 R28, R28, R58, R60 ;  /* 0x0000003a1c1c723c */ /* 0x000fe2000000183c */
[----:B-1----:R-:W-:-:S07]  /*f3b0*/  FMUL.FTZ R0, R87, c[0x0][0x320] ;  /* 0x0000c80057007a20 */ /* 0x002fce0000410000 */
[----:B------:R-:W-:Y:S01]  /*f3c0*/  HMMA.16816.F32 R56, R24, R58, R32 ;  /* 0x0000003a1838723c */ /* 0x000fe20000001820 */
[----:B------:R1:W1:Y:S07]  /*f3d0*/  MUFU.TANH R86, R0 ;  /* 0x0000000000567308 */ /* 0x00026e0000002400 */
[----:B--2---:R-:W-:Y:S08]  /*f3e0*/  HMMA.16816.F32 R52, R12, R36, R52 ;  /* 0x000000240c34723c */ /* 0x004ff00000001834 */
[----:B------:R-:W-:Y:S01]  /*f3f0*/  HMMA.16816.F32 R20, R20, R46, R28 ;  /* 0x0000002e1414723c */ /* 0x000fe2000000181c */
[----:B-1----:R-:W-:-:S04]  /*f400*/  FMUL.FTZ R0, R76, c[0x0][0x320] ;  /* 0x0000c8004c007a20 */ /* 0x002fc80000410000 */
[----:B------:R1:W2:Y:S03]  /*f410*/  MUFU.TANH R88, R0 ;  /* 0x0000000000587308 */ /* 0x0002a60000002400 */
[----:B------:R-:W-:Y:S08]  /*f420*/  HMMA.16816.F32 R24, R8, R36, R40 ;  /* 0x000000240818723c */ /* 0x000ff00000001828 */
[----:B------:R-:W-:Y:S01]  /*f430*/  HMMA.16816.F32 R16, R16, R46, R56 ;  /* 0x0000002e1010723c */ /* 0x000fe20000001838 */
[----:B-1----:R-:W-:-:S07]  /*f440*/  FMUL.FTZ R0, R77, c[0x0][0x320] ;  /* 0x0000c8004d007a20 */ /* 0x002fce0000410000 */
[-C--:B------:R-:W-:Y:S01]  /*f450*/  HMMA.16816.F32 R12, R12, R38.reuse, R20 ;  /* 0x000000260c0c723c */ /* 0x080fe20000001814 */
[----:B------:R1:W1:Y:S11]  /*f460*/  MUFU.TANH R87, R0 ;  /* 0x0000000000577308 */ /* 0x0002760000002400 */
[----:B------:R-:W-:Y:S04]  /*f470*/  @!UPT UIADD3 URZ, URZ, URZ, URZ ;  /* 0x0000003f3f3ff290 */ /* 0x000fe8000fffe03f */
        /* <DEDUP_REMOVED lines=63> */
[----:B--234-:R-:W2:Y:S04]  /*f870*/  LDL R3, [R1+0x40] ;  /* 0x0000400001037983 */ /* 0x01cea80000100800 */
[----:B------:R-:W3:Y:S04]  /*f880*/  LDL.64 R148, [R1+0x30] ;  /* 0x0000300001947983 */ /* 0x000ee80000100a00 */
[----:B------:R-:W4:Y:S04]  /*f890*/  LDL R4, [R1+0x3c] ;  /* 0x00003c0001047983 */ /* 0x000f280000100800 */
[----:B------:R-:W5:Y:S01]  /*f8a0*/  S2R R5, SR_TID.X ;  /* 0x0000000000057919 */ /* 0x000f620000002100 */
[----:B-1----:R-:W-:-:S03]  /*f8b0*/  IMAD.MOV.U32 R0, RZ, RZ, 0x1 ;  /* 0x00000001ff007424 */ /* 0x002fc600078e00ff */
[----:B------:R-:W3:Y:S02]  /*f8c0*/  LDL.64 R146, [R1+0x28] ;  /* 0x0000280001927983 */ /* 0x000ee40000100a00 */
[----:B------:R-:W-:Y:S02]  /*f8d0*/  ISETP.NE.AND P0, PT, R0, c[0x0][0x2b8], PT ;  /* 0x0000ae0000007a0c */ /* 0x000fe40003f05270 */
[----:B------:R-:W4:Y:S01]  /*f8e0*/  LDL R144, [R1+0x38] ;  /* 0x0000380001907983 */ /* 0x000f220000100800 */
[----:B-----5:R-:W-:-:S04]  /*f8f0*/  SHF.R.S32.HI R2, RZ, 0x1f, R5 ;  /* 0x0000001fff027819 */ /* 0x020fc80000011405 */
[----:B------:R-:W-:-:S04]  /*f900*/  LEA.HI R2, R2, R5, RZ, 0x2 ;  /* 0x0000000502027211 */ /* 0x000fc800078f10ff */
[----:B------:R-:W-:-:S05]  /*f910*/  LOP3.LUT R2, R2, 0xfffffffc, RZ, 0xc0, !PT ;  /* 0xfffffffc02027812 */ /* 0x000fca00078ec0ff */
[----:B------:R-:W-:-:S04]  /*f920*/  IMAD.IADD R2, R5, 0x1, -R2 ;  /* 0x0000000105027824 */ /* 0x000fc800078e0a02 */
[----:B------:R-:W-:Y:S02]  /*f930*/  IMAD R2, R2, 0x20, R247 ;  /* 0x0000002002027824 */ /* 0x000fe400078e02f7 */
[----:B------:R-:W-:-:S03]  /*f940*/  IMAD.MOV.U32 R218, RZ, RZ, RZ ;  /* 0x000000ffffda7224 */ /* 0x000fc600078e00ff */
[----:B--2---:R-:W-:-:S04]  /*f950*/  IADD3 R2, R2, R142, R3 ;  /* 0x0000008e02027210 */ /* 0x004fc80007ffe003 */
[----:B------:R-:W-:-:S05]  /*f960*/  IADD3 R2, R2, -0x30, RZ ;  /* 0xffffffd002027810 */ /* 0x000fca0007ffe0ff */
[----:B------:R-:W-:-:S04]  /*f970*/  @P0 IMAD.HI.U32 R3, R2, c[0x0][0x2bc], RZ ;  /* 0x0000af0002030a27 */ /* 0x000fc800078e00ff */
[----:B------:R-:W-:Y:S01]  /*f980*/  IMAD.MOV.U32 R0, RZ, RZ, R2 ;  /* 0x000000ffff007224 */ /* 0x000fe200078e0002 */
[----:B------:R-:W-:-:S04]  /*f990*/  @P0 SHF.R.U32.HI R0, RZ, c[0x0][0x2c0], R3 ;  /* 0x0000b000ff000a19 */ /* 0x000fc80000011603 */
[----:B---3--:R-:W-:-:S04]  /*f9a0*/  @!P3 IADD3 R3, P0, R0, R148, RZ ;  /* 0x000000940003b210 */ /* 0x008fc80007f1e0ff */
[----:B----4-:R-:W-:Y:S02]  /*f9b0*/  @!P3 LEA.HI.X.SX32 R5, R0, R4, 0x1, P0 ;  /* 0x000000040005b211 */ /* 0x010fe400000f0eff */
[----:B------:R-:W-:-:S04]  /*f9c0*/  @!P3 LEA R4, P0, R3, c[0x0][0x2a0], 0x2 ;  /* 0x0000a8000304ba11 */ /* 0x000fc800078010ff */
[----:B------:R-:W-:-:S05]  /*f9d0*/  @!P3 LEA.HI.X R5, R3, c[0x0][0x2a4], R5, 0x2, P0 ;  /* 0x0000a9000305ba11 */ /* 0x000fca00000f1405 */
[----:B------:R-:W2:Y:S01]  /*f9e0*/  @!P3 LDG.E R218, [R4.64] ;  /* 0x0000000804dab981 */ /* 0x000ea2000c1e1900 */
[----:B------:R-:W-:-:S04]  /*f9f0*/  IMAD.MOV R0, RZ, RZ, -R0 ;  /* 0x000000ffff007224 */ /* 0x000fc800078e0a00 */
[----:B------:R-:W-:-:S05]  /*fa00*/  IMAD R227, R0, c[0x0][0x2b8], R2 ;  /* 0x0000ae0000e37a24 */ /* 0x000fca00078e0202 */
[----:B------:R-:W-:Y:S01]  /*fa10*/  SHF.R.S32.HI R0, RZ, 0x1f, R227 ;  /* 0x0000001fff007819 */ /* 0x000fe200000114e3 */
[----:B------:R-:W-:-:S04]  /*fa20*/  IMAD.WIDE.U32 R2, R227, c[0x0][0x1e0], RZ ;  /* 0x00007800e3027a25 */ /* 0x000fc800078e00ff */
[----:B------:R-:W-:-:S04]  /*fa30*/  IMAD R0, R0, c[0x0][0x1e0], RZ ;  /* 0x0000780000007a24 */ /* 0x000fc800078e02ff */
[----:B------:R-:W-:-:S04]  /*fa40*/  IMAD R0, R227, c[0x0][0x1e4], R0 ;  /* 0x00007900e3007a24 */ /* 0x000fc800078e0200 */
[----:B------:R-:W-:Y:S01]  /*fa50*/  IMAD.IADD R3, R3, 0x1, R0 ;  /* 0x0000000103037824 */ /* 0x000fe200078e0200 */
[----:B------:R-:W-:-:S04]  /*fa60*/  IADD3 R12, -R247, 0x30, RZ ;  /* 0x00000030f70c7810 */ /* 0x000fc80007ffe1ff */
[----:B------:R-:W-:Y:S02]  /*fa70*/  ISETP.GE.AND P0, PT, R12, 0x1, PT ;  /* 0x000000010c00780c */ /* 0x000fe40003f06270 */
[----:B--2---:R-:W-:Y:S01]  /*fa80*/  SHF.R.S32.HI R0, RZ, 0x1f, R218 ;  /* 0x0000001fff007819 */ /* 0x004fe200000114da */
        /* <DEDUP_REMOVED lines=9> */
.L_x_397:
[----:B------:R-:W-:Y:S05]  /*fb20*/  BRA.DIV ~URZ, `(.L_x_301) ;  /* 0x0000a3f27f007947 */ /* 0x000fea000b800000 */
[----:B------:R3:W4:Y:S02]  /*fb30*/  SHFL.IDX PT, R0, R6, RZ, 0x1c1f ;  /* 0x001c1fff06007589 */ /* 0x00072400000e0000 */
.L_x_398:
[----:B------:R-:W-:Y:S01]  /*fb40*/  BSSY B0, `(.L_x_302) ;  /* 0x000000f000007945 */ /* 0x000fe20003800000 */
[----:B------:R-:W-:Y:S05]  /*fb50*/  @!P0 BRA `(.L_x_303) ;  /* 0x000000d000008947 */ /* 0x000fea0003800000 */
[----:B------:R-:W-:Y:S02]  /*fb60*/  ISETP.NE.AND P6, PT, R141, RZ, PT ;  /* 0x000000ff8d00720c */ /* 0x000fe40003fc5270 */
[-C--:B----4-:R-:W-:Y:S02]  /*fb70*/  LEA R10, P2, R228, R0.reuse, 0x1 ;  /* 0x00000000e40a7211 */ /* 0x090fe400078408ff */
[-C--:B------:R-:W-:Y:S02]  /*fb80*/  LEA R8, P1, R238, R0.reuse, 0x1 ;  /* 0x00000000ee087211 */ /* 0x080fe400078208ff */
[----:B------:R-:W-:Y:S02]  /*fb90*/  LEA R2, P0, R230, R0, 0x1 ;  /* 0x00000000e6027211 */ /* 0x000fe400078008ff */
[----:B--2---:R-:W-:-:S02]  /*fba0*/  LEA.HI.X R11, R228, R4, R229, 0x1, P2 ;  /* 0x00000004e40b7211 */ /* 0x004fc400010f0ce5 */
        /* <DEDUP_REMOVED lines=8> */
.L_x_303:
[----:B------:R-:W-:Y:S05]  /*fc30*/  BSYNC B0 ;  /* 0x0000000000007941 */ /* 0x000fea0003800000 */
.L_x_302:
[----:B------:R-:W-:Y:S01]  /*fc40*/  ISETP.GE.AND P0, PT, R12, 0x21, PT ;  /* 0x000000210c00780c */ /* 0x000fe20003f06270 */
[----:B------:R-:W-:Y:S06]  /*fc50*/  BRA.DIV ~URZ, `(.L_x_304) ;  /* 0x0000a3227f007947 */ /* 0x000fec000b800000 */
[----:B--2---:R2:W1:Y:S04]  /*fc60*/  SHFL.IDX PT, R4, R5, 0x1, 0x1c1f ;  /* 0x003c1f0005047f89 */ /* 0x00446800000e0000 */
[----:B----4-:R2:W4:Y:S02]  /*fc70*/  SHFL.IDX PT, R0, R6, 0x1, 0x1c1f ;  /* 0x003c1f0006007f89 */ /* 0x01052400000e0000 */
.L_x_399:
[----:B------:R-:W-:Y:S05]  /*fc80*/  @!P0 BRA `(.L_x_299) ;  /* 0x000000d000008947 */ /* 0x000fea0003800000 */
[----:B------:R-:W-:Y:S02]  /*fc90*/  ISETP.NE.AND P6, PT, R141, RZ, PT ;  /* 0x000000ff8d00720c */ /* 0x000fe40003fc5270 */
[----:B----4-:R-:W-:-:S02]  /*fca0*/  LEA R10, P2, R228, R0, 0x1 ;  /* 0x00000000e40a7211 */ /* 0x010fc400078408ff */
[-C--:B------:R-:W-:Y:S02]  /*fcb0*/  LEA R8, P1, R238, R0.reuse, 0x1 ;  /* 0x00000000ee087211 */ /* 0x080fe400078208ff */
[----:B------:R-:W-:Y:S02]  /*fcc0*/  LEA R2, P0, R230, R0, 0x1 ;  /* 0x00000000e6027211 */ /* 0x000fe400078008ff */
        /* <DEDUP_REMOVED lines=9> */
.L_x_299:
[----:B--234-:R-:W-:Y:S05]  /*fd60*/  BSYNC B1 ;  /* 0x0000000000017941 */ /* 0x01cfea0003800000 */
.L_x_298:
[----:B-1----:R-:W2:Y:S04]  /*fd70*/  LDL R0, [R1+0x9c] ;  /* 0x00009c0001007983 */ /* 0x002ea80000100800 */
[----:B------:R-:W0:Y:S01]  /*fd80*/  LDGDEPBAR ;  /* 0x00000000000079af */ /* 0x000e220000000000 */
[----:B--2---:R-:W-:-:S05]  /*fd90*/  IMAD.IADD R0, R140, 0x1, -R0 ;  /* 0x000000018c007824 */ /* 0x004fca00078e0a00 */
[C---:B------:R-:W-:Y:S02]  /*fda0*/  ISETP.GT.AND P1, PT, R0.reuse, RZ, PT ;  /* 0x000000ff0000720c */ /* 0x040fe40003f24270 */
[----:B------:R-:W-:Y:S02]  /*fdb0*/  ISETP.GT.AND P0, PT, R0, 0x1, PT ;  /* 0x000000010000780c */ /* 0x000fe40003f04270 */
        /* <DEDUP_REMOVED lines=10> */
[----:B------:R-:W-:Y:S02]  /*fe60*/  ISETP.GT.AND P6, PT, R0, 0x8, PT ;  /* 0x000000080000780c */ /* 0x000fe40003fc4270 */
        /* <DEDUP_REMOVED lines=93> */
.L_x_400:
[----:B-12---:R-:W-:Y:S01]  /*10440*/  FMNMX.FTZ R4, R4, R0, !PT ;  /* 0x0000000004047209 */ /* 0x006fe20007810000 */
[----:B------:R-:W-:Y:S05]  /*10450*/  BRA.DIV ~URZ, `(.L_x_306) ;  /* 0x00009c227f007947 */ /* 0x000fea000b800000 */
[----:B------:R-:W1:Y:S04]  /*10460*/  SHFL.BFLY PT, R0, R5, 0x2, 0x1f ;  /* 0x0c401f0005007f89 */ /* 0x000e6800000e0000 */
        /* <DEDUP_REMOVED lines=12> */
.L_x_401:
        /* <DEDUP_REMOVED lines=14> */
[----:B------:R-:W2:Y:S01]  /*10610*/  LDSM.16.MT88.4 R52, [R170] ;  /* 0x00000000aa34783b */ /* 0x000ea20000004200 */
[--C-:B------:R-:W-:Y:S02]  /*10620*/  FFMA.FTZ R5, R25, c[0x0][0x2d0], -R3.reuse ;  /* 0x0000b40019057a23 */ /* 0x100fe40000010803 */
[--C-:B------:R-:W-:Y:S01]  /*10630*/  FFMA.FTZ R61, R61, c[0x0][0x2d0], -R3.reuse ;  /* 0x0000b4003d3d7a23 */ /* 0x100fe20000010803 */
[----:B------:R-:W-:Y:S01]  /*10640*/  LDSM.16.MT88.4 R88, [R170+0xc00] ;  /* 0x000c0000aa58783b */ /* 0x000fe20000004200 */
[----:B------:R-:W-:-:S02]  /*10650*/  FFMA.FTZ R60, R60, c[0x0][0x2d0], -R3 ;  /* 0x0000b4003c3c7a23 */ /* 0x000fc40000010803 */
[----:B------:R4:W-:Y:S01]  /*10660*/  MUFU.EX2 R147, R2 ;  /* 0x0000000200937308 */ /* 0x0009e20000000800 */
[----:B------:R-:W-:Y:S01]  /*10670*/  LDSM.16.MT88.4 R76, [R171+0x400] ;  /* 0x00040000ab4c783b */ /* 0x000fe20000004200 */
[--C-:B------:R-:W-:Y:S02]  /*10680*/  FFMA.FTZ R63, R47, c[0x0][0x2d0], -R4.reuse ;  /* 0x0000b4002f3f7a23 */ /* 0x100fe40000010804 */
[--C-:B------:R-:W-:Y:S01]  /*10690*/  FFMA.FTZ R62, R46, c[0x0][0x2d0], -R4.reuse ;  /* 0x0000b4002e3e7a23 */ /* 0x100fe20000010804 */
[----:B------:R-:W5:Y:S01]  /*106a0*/  LDSM.16.MT88.4 R64, [R170+0x400] ;  /* 0x00040000aa40783b */ /* 0x000f620000004200 */
[----:B-1----:R-:W-:Y:S02]  /*106b0*/  FFMA.FTZ R0, R11, c[0x0][0x2d0], -R4 ;  /* 0x0000b4000b007a23 */ /* 0x002fe40000010804 */
[----:B------:R1:W-:Y:S01]  /*106c0*/  MUFU.EX2 R145, R5 ;  /* 0x0000000500917308 */ /* 0x0003e20000000800 */
[----:B------:R-:W3:Y:S04]  /*106d0*/  LDSM.16.MT88.4 R80, [R170+0x1000] ;  /* 0x00100000aa50783b */ /* 0x000ee80000004200 */
[----:B------:R-:W2:Y:S01]  /*106e0*/  LDSM.16.MT88.4 R68, [R171+0xc00] ;  /* 0x000c0000ab44783b */ /* 0x000ea20000004200 */
[----:B----4-:R-:W-:-:S02]  /*106f0*/  FMUL.FTZ R2, R106, c[0x0][0x2d0] ;  /* 0x0000b4006a027a20 */ /* 0x010fc40000410000 */
[----:B------:R4:W-:Y:S03]  /*10700*/  MUFU.EX2 R110, R0 ;  /* 0x00000000006e7308 */ /* 0x0009e60000000800 */
[----:B------:R-:W-:Y:S02]  /*10710*/  FSEL R2, R2, RZ, P0 ;  /* 0x000000ff02027208 */ /* 0x000fe40000000000 */
[----:B------:R-:W-:-:S03]  /*10720*/  FSETP.NEU.FTZ.AND P0, PT, R6, -INF , PT ;  /* 0xff8000000600780b */ /* 0x000fc60003f1d000 */
[----:B------:R-:W-:Y:S01]  /*10730*/  MUFU.EX2 R63, R63 ;  /* 0x0000003f003f7308 */ /* 0x000fe20000000800 */
[----:B-1----:R-:W-:Y:S02]  /*10740*/  FFMA.FTZ R5, R32, c[0x0][0x2d0], -R2 ;  /* 0x0000b40020057a23 */ /* 0x002fe40000010802 */
[----:B----4-:R-:W-:-:S05]  /*10750*/  FFMA.FTZ R0, R12, c[0x0][0x2d0], -R4 ;  /* 0x0000b4000c007a23 */ /* 0x010fca0000010804 */
[----:B------:R1:W-:Y:S08]  /*10760*/  MUFU.EX2 R134, R5 ;  /* 0x0000000500867308 */ /* 0x0003f00000000800 */
[----:B------:R4:W-:Y:S01]  /*10770*/  MUFU.EX2 R117, R0 ;  /* 0x0000000000757308 */ /* 0x0009e20000000800 */
[----:B-1----:R-:W-:-:S07]  /*10780*/  FFMA.FTZ R5, R35, c[0x0][0x2d0], -R2 ;  /* 0x0000b40023057a23 */ /* 0x002fce0000010802 */
[----:B------:R-:W-:Y:S01]  /*10790*/  MUFU.EX2 R62, R62 ;  /* 0x0000003e003e7308 */ /* 0x000fe20000000800 */
[----:B----4-:R-:W-:-:S07]  /*107a0*/  FFMA.FTZ R0, R13, c[0x0][0x2d0], -R4 ;  /* 0x0000b4000d007a23 */ /* 0x010fce0000010804 */
[----:B------:R-:W-:Y:S08]  /*107b0*/  MUFU.EX2 R135, R5 ;  /* 0x0000000500877308 */ /* 0x000ff00000000800 */
[----:B------:R1:W-:Y:S02]  /*107c0*/  MUFU.EX2 R132, R0 ;  /* 0x0000000000847308 */ /* 0x0003e40000000800 */
[----:B-1----:R-:W-:-:S06]  /*107d0*/  FFMA.FTZ R0, R14, c[0x0][0x2d0], -R4 ;  /* 0x0000b4000e007a23 */ /* 0x002fcc0000010804 */
[----:B------:R1:W-:Y:S02]  /*107e0*/  MUFU.EX2 R133, R0 ;  /* 0x0000000000857308 */ /* 0x0003e40000000800 */
[----:B-1----:R-:W-:-:S06]  /*107f0*/  FFMA.FTZ R0, R15, c[0x0][0x2d0], -R4 ;  /* 0x0000b4000f007a23 */ /* 0x002fcc0000010804 */
[----:B------:R1:W4:Y:S02]  /*10800*/  MUFU.EX2 R144, R0 ;  /* 0x0000000000907308 */ /* 0x0003240000000800 */
[----:B-1----:R-:W-:Y:S01]  /*10810*/  FFMA.FTZ R0, R19, c[0x0][0x2d0], -R4 ;  /* 0x0000b40013007a23 */ /* 0x002fe20000010804 */
[----:B----4-:R-:W-:-:S05]  /*10820*/  F2FP.PACK_AB R12, R144, R133 ;  /* 0x00000085900c723e */ /* 0x010fca00000000ff */
[----:B------:R1:W4:Y:S02]  /*10830*/  MUFU.EX2 R152, R0 ;  /* 0x0000000000987308 */ /* 0x0003240000000800 */
[----:B-1----:R-:W-:Y:S01]  /*10840*/  FFMA.FTZ R0, R17, c[0x0][0x2d0], -R3 ;  /* 0x0000b40011007a23 */ /* 0x002fe20000010803 */
[----:B----4-:R-:W-:-:S05]  /*10850*/  F2FP.PACK_AB R14, R152, R147 ;  /* 0x00000093980e723e */ /* 0x010fca00000000ff */
[----:B------:R1:W-:Y:S02]  /*10860*/  MUFU.EX2 R102, R0 ;  /* 0x0000000000667308 */ /* 0x0003e40000000800 */
[----:B-1----:R-:W-:-:S06]  /*10870*/  FFMA.FTZ R0, R18, c[0x0][0x2d0], -R3 ;  /* 0x0000b40012007a23 */ /* 0x002fcc0000010803 */
[----:B------:R1:W4:Y:S02]  /*10880*/  MUFU.EX2 R101, R0 ;  /* 0x0000000000657308 */ /* 0x0003240000000800 */
[----:B-1----:R-:W-:Y:S01]  /*10890*/  FFMA.FTZ R0, R20, c[0x0][0x2d0], -R3 ;  /* 0x0000b40014007a23 */ /* 0x002fe20000010803 */
[----:B------:R-:W-:-:S05]  /*108a0*/  F2FP.PACK_AB R20, R110, R111 ;  /* 0x0000006f6e14723e */ /* 0x000fca00000000ff */
[----:B------:R1:W-:Y:S02]  /*108b0*/  MUFU.EX2 R103, R0 ;  /* 0x0000000000677308 */ /* 0x0003e40000000800 */
[----:B-1----:R-:W-:Y:S01]  /*108c0*/  FFMA.FTZ R0, R21, c[0x0][0x2d0], -R3 ;  /* 0x0000b40015007a23 */ /* 0x002fe20000010803 */
[----:B----4-:R-:W-:-:S05]  /*108d0*/  F2FP.PACK_AB R21, R101, R102 ;  /* 0x000000666515723e */ /* 0x010fca00000000ff */
[----:B------:R1:W4:Y:S02]  /*108e0*/  MUFU.EX2 R118, R0 ;  /* 0x0000000000767308 */ /* 0x0003240000000800 */
[----:B-1----:R-:W-:Y:S01]  /*108f0*/  FFMA.FTZ R0, R22, c[0x0][0x2d0], -R3 ;  /* 0x0000b40016007a23 */ /* 0x002fe20000010803 */
[----:B------:R-:W-:-:S05]  /*10900*/  F2FP.PACK_AB R22, R132, R117 ;  /* 0x000000758416723e */ /* 0x000fca00000000ff */
[----:B------:R1:W-:Y:S02]  /*10910*/  MUFU.EX2 R119, R0 ;  /* 0x0000000000777308 */ /* 0x0003e40000000800 */
[----:B-1----:R-:W-:Y:S01]  /*10920*/  FFMA.FTZ R0, R23, c[0x0][0x2d0], -R3 ;  /* 0x0000b40017007a23 */ /* 0x002fe20000010803 */
[----:B----4-:R-:W-:-:S05]  /*10930*/  F2FP.PACK_AB R23, R118, R103 ;  /* 0x000000677617723e */ /* 0x010fca00000000ff */
[----:B------:R1:W4:Y:S02]  /*10940*/  MUFU.EX2 R127, R0 ;  /* 0x00000000007f7308 */ /* 0x0003240000000800 */
[----:B--23--:R-:W-:Y:S01]  /*10950*/  HMMA.16816.F32 R8, R20, R52, RZ ;  /* 0x000000341408723c */ /* 0x00cfe200000018ff */
[----:B-1----:R-:W-:Y:S01]  /*10960*/  FFMA.FTZ R0, R27, c[0x0][0x2d0], -R3 ;  /* 0x0000b4001b007a23 */ /* 0x002fe20000010803 */
[----:B----4-:R-:W-:-:S04]  /*10970*/  F2FP.PACK_AB R13, R127, R119 ;  /* 0x000000777f0d723e */ /* 0x010fc800000000ff */
[----:B------:R1:W2:Y:S02]  /*10980*/  MUFU.EX2 R146, R0 ;  /* 0x0000000000927308 */ /* 0x0002a40000000800 */
[----:B-1----:R-:W-:Y:S01]  /*10990*/  FFMA.FTZ R0, R24, c[0x0][0x2d0], -R2 ;  /* 0x0000b40018007a23 */ /* 0x002fe20000010802 */
[----:B--2---:R-:W-:-:S05]  /*109a0*/  F2FP.PACK_AB R15, R146, R145 ;  /* 0x00000091920f723e */ /* 0x004fca00000000ff */
[----:B------:R1:W-:Y:S10]  /*109b0*/  MUFU.EX2 R96, R0 ;  /* 0x0000000000607308 */ /* 0x0003f40000000800 */
[----:B-----5:R-:W-:Y:S07]  /*109c0*/  HMMA.16816.F32 R140, R12, R64, R8 ;  /* 0x000000400c8c723c */ /* 0x020fee0000001808 */
[----:B------:R-:W-:Y:S01]  /*109d0*/  F2FP.PACK_AB R10, R135, R134 ;  /* 0x00000086870a723e */ /* 0x000fe200000000ff */
[----:B-1----:R-:W-:-:S04]  /*109e0*/  FFMA.FTZ R0, R26, c[0x0][0x2d0], -R2 ;  /* 0x0000b4001a007a23 */ /* 0x002fc80000010802 */
        /* <DEDUP_REMOVED lines=11> */
[----:B-1----:R-:W-:Y:S01]  /*10aa0*/  FMUL.FTZ R0, R6, c[0x0][0x2d0] ;  /* 0x0000b40006007a20 */ /* 0x002fe20000410000 */
[----:B--2---:R-:W-:-:S04]  /*10ab0*/  F2FP.PACK_AB R8, R116, R109 ;  /* 0x0000006d7408723e */ /* 0x004fc800000000ff */
[----:B------:R-:W-:Y:S02]  /*10ac0*/  FSEL R0, R0, RZ, P0 ;  /* 0x000000ff00007208 */ /* 0x000fe40000000000 */
[----:B------:R-:W-:-:S03]  /*10ad0*/  ISETP.GE.AND P0, PT, R219, R251, PT ;  /* 0x000000fbdb00720c */ /* 0x000fc60003f06270 */
[----:B------:R-:W-:-:S04]  /*10ae0*/  FFMA.FTZ R5, R33, c[0x0][0x2d0], -R0 ;  /* 0x0000b40021057a23 */ /* 0x000fc80000010800 */
[----:B------:R1:W-:Y:S02]  /*10af0*/  MUFU.EX2 R93, R5 ;  /* 0x00000005005d7308 */ /* 0x0003e40000000800 */
[----:B-1----:R-:W-:-:S06]  /*10b00*/  FFMA.FTZ R5, R34, c[0x0][0x2d0], -R0 ;  /* 0x0000b40022057a23 */ /* 0x002fcc0000010800 */
[----:B------:R1:W2:Y:S02]  /*10b10*/  MUFU.EX2 R92, R5 ;  /* 0x00000005005c7308 */ /* 0x0002a40000000800 */
[----:B-1----:R-:W-:Y:S01]  /*10b20*/  FFMA.FTZ R5, R37, c[0x0][0x2d0], -R0 ;  /* 0x0000b40025057a23 */ /* 0x002fe20000010800 */
[----:B--2---:R-:W-:-:S05]  /*10b30*/  F2FP.PACK_AB R17, R92, R93 ;  /* 0x0000005d5c11723e */ /* 0x004fca00000000ff */
[----:B------:R1:W-:Y:S02]  /*10b40*/  MUFU.EX2 R94, R5 ;  /* 0x00000005005e7308 */ /* 0x0003e40000000800 */
[--C-:B-1----:R-:W-:Y:S02]  /*10b50*/  FFMA.FTZ R5, R39, c[0x0][0x2d0], -R0.reuse ;  /* 0x0000b40027057a23 */ /* 0x102fe40000010800 */
[----:B------:R-:W-:Y:S04]  /*10b60*/  HMMA.16816.F32 R36, R20, R88, RZ ;  /* 0x000000581424723c */ /* 0x000fe800000018ff */
[----:B------:R1:W2:Y:S02]  /*10b70*/  MUFU.EX2 R97, R5 ;  /* 0x0000000500617308 */ /* 0x0002a40000000800 */
[----:B-1----:R-:W-:Y:S01]  /*10b80*/  FFMA.FTZ R5, R41, c[0x0][0x2d0], -R0 ;  /* 0x0000b40029057a23 */ /* 0x002fe20000010800 */
[----:B--2---:R-:W-:-:S05]  /*10b90*/  F2FP.PACK_AB R19, R97, R94 ;  /* 0x0000005e6113723e */ /* 0x004fca00000000ff */
[----:B------:R1:W-:Y:S11]  /*10ba0*/  MUFU.EX2 R99, R5 ;  /* 0x0000000500637308 */ /* 0x0003f60000000800 */
[----:B------:R-:W-:Y:S01]  /*10bb0*/  @!UPT UIADD3 URZ, URZ, URZ, URZ ;  /* 0x0000003f3f3ff290 */ /* 0x000fe2000fffe03f */
[----:B------:R-:W-:Y:S01]  /*10bc0*/  HMMA.16816.F32 R156, R12, R80, R36 ;  /* 0x000000500c9c723c */ /* 0x000fe20000001824 */
[----:B------:R-:W-:Y:S07]  /*10bd0*/  LDSM.16.MT88.4 R36, [R170+0x1800] ;  /* 0x00180000aa24783b */ /* 0x000fee0000004200 */
[----:B------:R-:W-:Y:S01]  /*10be0*/  HMMA.16816.F32 R28, R16, R56, RZ ;  /* 0x00000038101c723c */ /* 0x000fe200000018ff */
[----:B-1----:R-:W-:-:S07]  /*10bf0*/  FFMA.FTZ R5, R43, c[0x0][0x2d0], -R0 ;  /* 0x0000b4002b057a23 */ /* 0x002fce0000010800 */
[----:B------:R-:W-:Y:S01]  /*10c00*/  HMMA.16816.F32 R40, R20, R56, RZ ;  /* 0x000000381428723c */ /* 0x000fe200000018ff */
[----:B------:R1:W2:Y:S06]  /*10c10*/  MUFU.EX2 R125, R5 ;  /* 0x00000005007d7308 */ /* 0x0002ac0000000800 */
[--C-:B------:R-:W-:Y:S01]  /*10c20*/  FFMA.FTZ R57, R45, c[0x0][0x2d0], -R3.reuse ;  /* 0x0000b4002d397a23 */ /* 0x100fe20000010803 */
[----:B------:R-:W-:Y:S01]  /*10c30*/  HMMA.16816.F32 R24, R16, R88, RZ ;  /* 0x000000581018723c */ /* 0x000fe200000018ff */
[----:B------:R-:W-:Y:S02]  /*10c40*/  FFMA.FTZ R56, R44, c[0x0][0x2d0], -R3 ;  /* 0x0000b4002c387a23 */ /* 0x000fe40000010803 */
[----:B------:R-:W-:-:S02]  /*10c50*/  FADD.FTZ R3, R111, R110 ;  /* 0x0000006e6f037221 */ /* 0x000fc40000010000 */
[----:B------:R-:W-:Y:S02]  /*10c60*/  MUFU.EX2 R57, R57 ;  /* 0x0000003900397308 */ /* 0x000fe40000000800 */
[----:B------:R-:W-:Y:S01]  /*10c70*/  FADD.FTZ R3, R117, R3 ;  /* 0x0000000375037221 */ /* 0x000fe20000010000 */
[----:B------:R-:W-:Y:S01]  /*10c80*/  HMMA.16816.F32 R32, R16, R52, RZ ;  /* 0x000000341020723c */ /* 0x000fe200000018ff */
[----:B-1----:R-:W-:Y:S01]  /*10c90*/  FFMA.FTZ R5, R49, c[0x0][0x2d0], -R0 ;  /* 0x0000b40031057a23 */ /* 0x002fe20000010800 */
[----:B--2---:R-:W-:Y:S01]  /*10ca0*/  F2FP.PACK_AB R9, R125, R99 ;  /* 0x000000637d09723e */ /* 0x004fe200000000ff */
[----:B------:R-:W-:Y:S02]  /*10cb0*/  FADD.FTZ R3, R132, R3 ;  /* 0x0000000384037221 */ /* 0x000fe40000010000 */
[----:B------:R-:W-:Y:S02]  /*10cc0*/  MUFU.EX2 R56, R56 ;  /* 0x0000003800387308 */ /* 0x000fe40000000800 */
[--C-:B------:R-:W-:Y:S01]  /*10cd0*/  FFMA.FTZ R53, R75, c[0x0][0x2d0], -R2.reuse ;  /* 0x0000b4004b357a23 */ /* 0x100fe20000010802 */
[----:B------:R-:W-:Y:S01]  /*10ce0*/  HMMA.16816.F32 R148, R12, R76, R40 ;  /* 0x0000004c0c94723c */ /* 0x000fe20000001828 */
[----:B------:R-:W1:Y:S01]  /*10cf0*/  LDSM.16.MT88.4 R40, [R171+0x1000] ;  /* 0x00100000ab28783b */ /* 0x000e620000004200 */
[----:B------:R-:W-:-:S02]  /*10d00*/  FFMA.FTZ R52, R74, c[0x0][0x2d0], -R2 ;  /* 0x0000b4004a347a23 */ /* 0x000fc40000010802 */
[----:B------:R-:W-:Y:S01]  /*10d10*/  FADD.FTZ R3, R133, R3 ;  /* 0x0000000385037221 */ /* 0x000fe20000010000 */
[----:B------:R2:W-:Y:S08]  /*10d20*/  MUFU.EX2 R124, R5 ;  /* 0x00000005007c7308 */ /* 0x0005f00000000800 */
[----:B------:R-:W-:Y:S01]  /*10d30*/  MUFU.EX2 R53, R53 ;  /* 0x0000003500357308 */ /* 0x000fe20000000800 */
[----:B--2---:R-:W-:-:S07]  /*10d40*/  FFMA.FTZ R5, R50, c[0x0][0x2d0], -R0 ;  /* 0x0000b40032057a23 */ /* 0x004fce0000010800 */
[----:B------:R-:W-:Y:S08]  /*10d50*/  MUFU.EX2 R52, R52 ;  /* 0x0000003400347308 */ /* 0x000ff00000000800 */
[----:B------:R-:W2:Y:S02]  /*10d60*/  MUFU.EX2 R126, R5 ;  /* 0x00000005007e7308 */ /* 0x000ea40000000800 */
[----:B--2---:R-:W-:Y:S01]  /*10d70*/  F2FP.PACK_AB R11, R126, R124 ;  /* 0x0000007c7e0b723e */ /* 0x004fe200000000ff */
[----:B------:R-:W-:-:S06]  /*10d80*/  FADD.FTZ R5, R144, R3 ;  /* 0x0000000390057221 */ /* 0x000fcc0000010000 */
[----:B------:R-:W-:Y:S08]  /*10d90*/  HMMA.16816.F32 R128, R8, R76, R28 ;  /* 0x0000004c0880723c */ /* 0x000ff0000000181c */
[----:B------:R-:W-:Y:S08]  /*10da0*/  HMMA.16816.F32 R28, R20, R68, RZ ;  /* 0x00000044141c723c */ /* 0x000ff000000018ff */
[C---:B------:R-:W-:Y:S08]  /*10db0*/  HMMA.16816.F32 R120, R8.reuse, R80, R24 ;  /* 0x000000500878723c */ /* 0x040ff00000001818 */
[----:B------:R-:W-:Y:S07]  /*10dc0*/  HMMA.16816.F32 R136, R8, R64, R32 ;  /* 0x000000400888723c */ /* 0x000fee0000001820 */
[--C-:B------:R-:W-:Y:S01]  /*10dd0*/  FFMA.FTZ R65, R51, c[0x0][0x2d0], -R4.reuse ;  /* 0x0000b40033417a23 */ /* 0x100fe20000010804 */
[----:B-1----:R-:W-:Y:S01]  /*10de0*/  HMMA.16816.F32 R188, R12, R40, R28 ;  /* 0x000000280cbc723c */ /* 0x002fe2000000181c */
[----:B------:R-:W1:Y:S01]  /*10df0*/  LDSM.16.MT88.4 R28, [R170+0x1c00] ;  /* 0x001c0000aa1c783b */ /* 0x000e620000004200 */
[----:B------:R-:W-:-:S02]  /*10e00*/  FFMA.FTZ R64, R48, c[0x0][0x2d0], -R4 ;  /* 0x0000b40030407a23 */ /* 0x000fc40000010804 */
[----:B------:R-:W-:-:S04]  /*10e10*/  FADD.FTZ R4, R93, R92 ;  /* 0x0000005c5d047221 */ /* 0x000fc80000010000 */
[----:B------:R-:W-:Y:S01]  /*10e20*/  HMMA.16816.F32 R24, R16, R68, RZ ;  /* 0x000000441018723c */ /* 0x000fe200000018ff */
[----:B------:R-:W-:-:S06]  /*10e30*/  FADD.FTZ R4, R94, R4 ;  /* 0x000000045e047221 */ /* 0x000fcc0000010000 */
[--C-:B------:R-:W-:Y:S01]  /*10e40*/  FFMA.FTZ R68, R87, c[0x0][0x2d0], -R0.reuse ;  /* 0x0000b40057447a23 */ /* 0x100fe20000010800 */
[----:B------:R-:W-:Y:S01]  /*10e50*/  HMMA.16816.F32 R32, R20, R36, RZ ;  /* 0x000000241420723c */ /* 0x000fe200000018ff */
[----:B------:R-:W-:Y:S11]  /*10e60*/  FFMA.FTZ R69, R86, c[0x0][0x2d0], -R0 ;  /* 0x0000b40056457a23 */ /* 0x000ff60000010800 */
[----:B------:R-:W-:Y:S04]  /*10e70*/  @!UPT UIADD3 URZ, URZ, URZ, URZ ;  /* 0x0000003f3f3ff290 */ /* 0x000fe8000fffe03f */
[----:B------:R-:W-:Y:S07]  /*10e80*/  HMMA.16816.F32 R184, R8, R40, R24 ;  /* 0x0000002808b8723c */ /* 0x000fee0000001818 */
[--C-:B------:R-:W-:Y:S01]  /*10e90*/  FFMA.FTZ R41, R73, c[0x0][0x2d0], -R2.reuse ;  /* 0x0000b40049297a23 */ /* 0x100fe20000010802 */
[----:B------:R-:W-:Y:S01]  /*10ea0*/  HMMA.16816.F32 R24, R16, R36, RZ ;  /* 0x000000241018723c */ /* 0x000fe200000018ff */
[----:B------:R-:W-:Y:S01]  /*10eb0*/  FFMA.FTZ R40, R72, c[0x0][0x2d0], -R2 ;  /* 0x0000b40048287a23 */ /* 0x000fe20000010802 */
[----:B------:R-:W-:Y:S01]  /*10ec0*/  MUFU.EX2 R37, R65 ;  /* 0x0000004100257308 */ /* 0x000fe20000000800 */
[----:B------:R-:W-:-:S02]  /*10ed0*/  FFMA.FTZ R72, R85, c[0x0][0x2d0], -R0 ;  /* 0x0000b40055487a23 */ /* 0x000fc40000010800 */
[----:B------:R-:W-:Y:S02]  /*10ee0*/  FFMA.FTZ R73, R84, c[0x0][0x2d0], -R0 ;  /* 0x0000b40054497a23 */ /* 0x000fe40000010800 */
[----:B------:R-:W-:Y:S01]  /*10ef0*/  FADD.FTZ R0, R96, R95 ;  /* 0x0000005f60007221 */ /* 0x000fe20000010000 */
[----:B-1----:R-:W-:Y:S01]  /*10f00*/  HMMA.16816.F32 R176, R12, R28, R32 ;  /* 0x0000001c0cb0723c */ /* 0x002fe20000001820 */
[----:B------:R-:W1:Y:S01]  /*10f10*/  LDSM.16.MT88.4 R32, [R171+0x1800] ;  /* 0x00180000ab20783b */ /* 0x000e620000004200 */
[----:B------:R-:W-:Y:S01]  /*10f20*/  FADD.FTZ R2, R102, R101 ;  /* 0x0000006566027221 */ /* 0x000fe20000010000 */
[----:B------:R-:W2:Y:S01]  /*10f30*/  MUFU.EX2 R36, R64 ;  /* 0x0000004000247308 */ /* 0x000ea20000000800 */
[----:B------:R-:W-:Y:S01]  /*10f40*/  FADD.FTZ R0, R98, R0 ;  /* 0x0000000062007221 */ /* 0x000fe20000010000 */
[----:B------:R-:W-:Y:S01]  /*10f50*/  F2FP.PACK_AB R102, R62, R63 ;  /* 0x0000003f3e66723e */ /* 0x000fe200000000ff */
[----:B------:R-:W-:Y:S01]  /*10f60*/  FADD.FTZ R2, R103, R2 ;  /* 0x0000000267027221 */ /* 0x000fe20000010000 */
[----:B------:R-:W-:Y:S01]  /*10f70*/  F2FP.PACK_AB R103, R56, R57 ;  /* 0x000000393867723e */ /* 0x000fe200000000ff */
[----:B------:R-:W-:Y:S01]  /*10f80*/  FADD.FTZ R0, R100, R0 ;  /* 0x0000000064007221 */ /* 0x000fe20000010000 */
[----:B------:R-:W-:Y:S01]  /*10f90*/  HMMA.16816.F32 R84, R16, R54, RZ ;  /* 0x000000361054723c */ /* 0x000fe200000018ff */
[----:B------:R-:W-:Y:S01]  /*10fa0*/  FADD.FTZ R2, R118, R2 ;  /* 0x0000000276027221 */ /* 0x000fe20000010000 */
[----:B------:R-:W-:Y:S01]  /*10fb0*/  MUFU.EX2 R41, R41 ;  /* 0x0000002900297308 */ /* 0x000fe20000000800 */
[----:B------:R-:W-:Y:S01]  /*10fc0*/  FADD.FTZ R0, R109, R0 ;  /* 0x000000006d007221 */ /* 0x000fe20000010000 */
[----:B------:R-:W-:Y:S01]  /*10fd0*/  F2FP.PACK_AB R96, R52, R53 ;  /* 0x000000353460723e */ /* 0x000fe200000000ff */
[----:B------:R-:W-:-:S02]  /*10fe0*/  FADD.FTZ R2, R119, R2 ;  /* 0x0000000277027221 */ /* 0x000fc40000010000 */
[----:B------:R-:W-:Y:S01]  /*10ff0*/  FADD.FTZ R3, R116, R0 ;  /* 0x0000000074037221 */ /* 0x000fe20000010000 */
[----:B------:R-:W-:Y:S01]  /*11000*/  HMMA.16816.F32 R180, R8, R28, R24 ;  /* 0x0000001c08b4723c */ /* 0x000fe20000001818 */
[----:B------:R-:W3:Y:S01]  /*11010*/  LDSM.16.MT88.4 R24, [R171+0x1c00] ;  /* 0x001c0000ab18783b */ /* 0x000ee20000004200 */
[----:B------:R-:W-:Y:S01]  /*11020*/  FADD.FTZ R0, R147, R5 ;  /* 0x0000000593007221 */ /* 0x000fe20000010000 */
[----:B--2---:R-:W-:Y:S01]  /*11030*/  F2FP.PACK_AB R100, R36, R37 ;  /* 0x000000252464723e */ /* 0x004fe200000000ff */
[----:B------:R-:W-:Y:S01]  /*11040*/  FADD.FTZ R5, R134, R3 ;  /* 0x0000000386057221 */ /* 0x000fe20000010000 */
[----:B------:R-:W-:Y:S01]  /*11050*/  LDSM.16.MT88.4 R116, [R170+0x1400] ;  /* 0x00140000aa74783b */ /* 0x000fe20000004200 */
[----:B------:R-:W-:Y:S01]  /*11060*/  FADD.FTZ R0, R152, R0 ;  /* 0x0000000098007221 */ /* 0x000fe20000010000 */
[----:B------:R-:W2:Y:S01]  /*11070*/  MUFU.EX2 R29, R40 ;  /* 0x00000028001d7308 */ /* 0x000ea20000000800 */
[----:B------:R-:W-:Y:S02]  /*11080*/  FADD.FTZ R28, R97, R4 ;  /* 0x00000004611c7221 */ /* 0x000fe40000010000 */
[----:B------:R-:W-:-:S02]  /*11090*/  FADD.FTZ R0, R37, R0 ;  /* 0x0000000025007221 */ /* 0x000fc40000010000 */
[----:B------:R-:W-:Y:S02]  /*110a0*/  FADD.FTZ R4, R127, R2 ;  /* 0x000000027f047221 */ /* 0x000fe40000010000 */
[----:B------:R-:W-:Y:S02]  /*110b0*/  FADD.FTZ R2, R99, R28 ;  /* 0x0000001c63027221 */ /* 0x000fe40000010000 */
[----:B------:R-:W-:Y:S01]  /*110c0*/  FADD.FTZ R0, R36, R0 ;  /* 0x0000000024007221 */ /* 0x000fe20000010000 */
[----:B------:R-:W-:Y:S01]  /*110d0*/  HMMA.16816.F32 R84, R8, R66, R84 ;  /* 0x000000420854723c */ /* 0x000fe20000001854 */
[----:B------:R-:W-:Y:S01]  /*110e0*/  FADD.FTZ R2, R125, R2 ;  /* 0x000000027d027221 */ /* 0x000fe20000010000 */
[----:B------:R-:W-:Y:S01]  /*110f0*/  MUFU.EX2 R28, R68 ;  /* 0x00000044001c7308 */ /* 0x000fe20000000800 */
[----:B------:R-:W-:Y:S02]  /*11100*/  FADD.FTZ R4, R145, R4 ;  /* 0x0000000491047221 */ /* 0x000fe40000010000 */
[----:B------:R-:W-:Y:S01]  /*11110*/  FADD.FTZ R0, R63, R0 ;  /* 0x000000003f007221 */ /* 0x000fe20000010000 */
[----:B--2---:R-:W-:Y:S01]  /*11120*/  F2FP.PACK_AB R98, R29, R41 ;  /* 0x000000291d62723e */ /* 0x004fe200000000ff */
[----:B------:R-:W-:Y:S01]  /*11130*/  FADD.FTZ R3, R124, R2 ;  /* 0x000000027c037221 */ /* 0x000fe20000010000 */
[----:B-1----:R-:W-:Y:S01]  /*11140*/  HMMA.16816.F32 R48, R20, R32, RZ ;  /* 0x000000201430723c */ /* 0x002fe200000018ff */
[----:B------:R-:W-:-:S02]  /*11150*/  FADD.FTZ R2, R146, R4 ;  /* 0x0000000492027221 */ /* 0x000fc40000010000 */
[----:B------:R-:W-:Y:S01]  /*11160*/  FADD.FTZ R220, R62, R0 ;  /* 0x000000003edc7221 */ /* 0x000fe20000010000 */
[----:B------:R-:W-:Y:S01]  /*11170*/  MUFU.EX2 R4, R73 ;  /* 0x0000004900047308 */ /* 0x000fe20000000800 */
[----:B------:R-:W-:Y:S02]  /*11180*/  FADD.FTZ R5, R135, R5 ;  /* 0x0000000587057221 */ /* 0x000fe40000010000 */
[----:B------:R-:W-:Y:S01]  /*11190*/  FADD.FTZ R3, R126, R3 ;  /* 0x000000037e037221 */ /* 0x000fe20000010000 */
[----:B------:R-:W-:Y:S01]  /*111a0*/  HMMA.16816.F32 R44, R16, R32, RZ ;  /* 0x00000020102c723c */ /* 0x000fe200000018ff */
[----:B------:R-:W1:Y:S01]  /*111b0*/  LDSM.16.MT88.4 R132, [R170+0x800] ;  /* 0x00080000aa84783b */ /* 0x000e620000004200 */
[----:B------:R-:W-:Y:S02]  /*111c0*/  FADD.FTZ R0, R53, R5 ;  /* 0x0000000535007221 */ /* 0x000fe40000010000 */
[----:B------:R-:W2:Y:S01]  /*111d0*/  MUFU.EX2 R33, R61 ;  /* 0x0000003d00217308 */ /* 0x000ea20000000800 */
[----:B------:R-:W4:Y:S01]  /*111e0*/  LDSM.16.MT88.4 R124, [R171+0x800] ;  /* 0x00080000ab7c783b */ /* 0x000f220000004200 */
[----:B------:R-:W-:-:S04]  /*111f0*/  FADD.FTZ R0, R52, R0 ;  /* 0x0000000034007221 */ /* 0x000fc80000010000 */
[----:B------:R-:W-:Y:S02]  /*11200*/  FADD.FTZ R0, R41, R0 ;  /* 0x0000000029007221 */ /* 0x000fe40000010000 */
[----:B------:R-:W5:Y:S02]  /*11210*/  MUFU.EX2 R32, R60 ;  /* 0x0000003c00207308 */ /* 0x000f640000000800 */
[----:B------:R-:W-:Y:S02]  /*11220*/  FADD.FTZ R232, R29, R0 ;  /* 0x000000001de87221 */ /* 0x000fe40000010000 */
[----:B---3--:R-:W-:Y:S01]  /*11230*/  HMMA.16816.F32 R92, R12, R24, R48 ;  /* 0x000000180c5c723c */ /* 0x008fe20000001830 */
[----:B--2---:R-:W-:-:S07]  /*11240*/  FADD.FTZ R2, R33, R2 ;  /* 0x0000000221027221 */ /* 0x004fce0000010000 */
[----:B------:R-:W-:Y:S01]  /*11250*/  HMMA.16816.F32 R172, R8, R24, R44 ;  /* 0x0000001808ac723c */ /* 0x000fe2000000182c */
[----:B------:R-:W2:Y:S01]  /*11260*/  MUFU.EX2 R24, R72 ;  /* 0x0000004800187308 */ /* 0x000ea20000000800 */
[C---:B-----5:R-:W-:Y:S01]  /*11270*/  F2FP.PACK_AB R101, R32.reuse, R33 ;  /* 0x000000212065723e */ /* 0x060fe200000000ff */
[----:B------:R-:W-:-:S05]  /*11280*/  FADD.FTZ R2, R32, R2 ;  /* 0x0000000220027221 */ /* 0x000fca0000010000 */
[----:B------:R-:W-:Y:S01]  /*11290*/  HMMA.16816.F32 R60, R16, R90, RZ ;  /* 0x0000005a103c723c */ /* 0x000fe200000018ff */
[----:B------:R-:W3:Y:S01]  /*112a0*/  MUFU.EX2 R25, R69 ;  /* 0x0000004500197308 */ /* 0x000ee20000000800 */
[----:B------:R-:W-:-:S04]  /*112b0*/  FADD.FTZ R2, R57, R2 ;  /* 0x0000000239027221 */ /* 0x000fc80000010000 */
[----:B------:R-:W-:Y:S02]  /*112c0*/  FADD.FTZ R231, R56, R2 ;  /* 0x0000000238e77221 */ /* 0x000fe40000010000 */
[----:B------:R-:W-:Y:S01]  /*112d0*/  HMMA.16816.F32 R48, R16, R70, RZ ;  /* 0x000000461030723c */ /* 0x000fe200000018ff */
[----:B--2---:R-:W-:Y:S01]  /*112e0*/  F2FP.PACK_AB R99, R4, R24 ;  /* 0x000000180463723e */ /* 0x004fe200000000ff */
[----:B------:R-:W-:-:S06]  /*112f0*/  FADD.FTZ R2, R28, R3 ;  /* 0x000000031c027221 */ /* 0x000fcc0000010000 */
[----:B------:R-:W-:Y:S01]  /*11300*/  HMMA.16816.F32 R72, R16, R58, RZ ;  /* 0x0000003a1048723c */ /* 0x000fe200000018ff */
[C---:B---3--:R-:W-:Y:S01]  /*11310*/  F2FP.PACK_AB R97, R25.reuse, R28 ;  /* 0x0000001c1961723e */ /* 0x048fe200000000ff */
[----:B------:R-:W-:-:S04]  /*11320*/  FADD.FTZ R2, R25, R2 ;  /* 0x0000000219027221 */ /* 0x000fc80000010000 */
[----:B------:R-:W-:Y:S02]  /*11330*/  FADD.FTZ R0, R24, R2 ;  /* 0x0000000218007221 */ /* 0x000fe40000010000 */
[----:B------:R-:W-:Y:S02]  /*11340*/  HMMA.16816.F32 R44, R16, R38, RZ ;  /* 0x00000026102c723c */ /* 0x000fe400000018ff */
[----:B------:R-:W-:-:S06]  /*11350*/  FADD.FTZ R233, R4, R0 ;  /* 0x0000000004e97221 */ /* 0x000fcc0000010000 */
[----:B------:R-:W-:Y:S08]  /*11360*/  HMMA.16816.F32 R16, R16, R34, RZ ;  /* 0x000000221010723c */ /* 0x000ff000000018ff */
[C---:B------:R-:W-:Y:S08]  /*11370*/  HMMA.16816.F32 R72, R8.reuse, R78, R72 ;  /* 0x0000004e0848723c */ /* 0x040ff00000001848 */
[C---:B------:R-:W-:Y:S08]  /*11380*/  HMMA.16816.F32 R60, R8.reuse, R82, R60 ;  /* 0x00000052083c723c */ /* 0x040ff0000000183c */
[C---:B------:R-:W-:Y:S08]  /*11390*/  HMMA.16816.F32 R48, R8.reuse, R42, R48 ;  /* 0x0000002a0830723c */ /* 0x040ff00000001830 */
[C---:B------:R-:W-:Y:S08]  /*113a0*/  HMMA.16816.F32 R44, R8.reuse, R30, R44 ;  /* 0x0000001e082c723c */ /* 0x040ff0000000182c */
[----:B------:R-:W-:Y:S08]  /*113b0*/  HMMA.16816.F32 R16, R8, R26, R16 ;  /* 0x0000001a0810723c */ /* 0x000ff00000001810 */
[C---:B------:R-:W-:Y:S08]  /*113c0*/  HMMA.16816.F32 R8, R20.reuse, R54, RZ ;  /* 0x000000361408723c */ /* 0x040ff000000018ff */
[----:B------:R-:W-:Y:S08]  /*113d0*/  HMMA.16816.F32 R36, R20, R38, RZ ;  /* 0x000000261424723c */ /* 0x000ff000000018ff */
[----:B-1----:R-:W-:Y:S08]  /*113e0*/  HMMA.16816.F32 R140, R100, R132, R140 ;  /* 0x00000084648c723c */ /* 0x002ff0000000188c */
[----:B------:R-:W-:Y:S01]  /*113f0*/  HMMA.16816.F32 R144, R12, R66, R8 ;  /* 0x000000420c90723c */ /* 0x000fe20000001808 */
[----:B------:R-:W1:Y:S07]  /*11400*/  LDSM.16.MT88.4 R64, [R171+0x1400] ;  /* 0x00140000ab40783b */ /* 0x000e6e0000004200 */
[----:B------:R-:W-:Y:S08]  /*11410*/  HMMA.16816.F32 R8, R20, R58, RZ ;  /* 0x0000003a1408723c */ /* 0x000ff000000018ff */
[----:B------:R-:W-:Y:S08]  /*11420*/  HMMA.16816.F32 R36, R12, R30, R36 ;  /* 0x0000001e0c24723c */ /* 0x000ff00000001824 */
[----:B------:R-:W-:Y:S08]  /*11430*/  HMMA.16816.F32 R136, R96, R132, R136 ;  /* 0x000000846088723c */ /* 0x000ff00000001888 */
[----:B------:R-:W-:Y:S08]  /*11440*/  HMMA.16816.F32 R152, R12, R78, R8 ;  /* 0x0000004e0c98723c */ /* 0x000ff00000001808 */
[----:B------:R-:W-:Y:S08]  /*11450*/  HMMA.16816.F32 R8, R20, R90, RZ ;  /* 0x0000005a1408723c */ /* 0x000ff000000018ff */
[C---:B------:R-:W-:Y:S08]  /*11460*/  HMMA.16816.F32 R144, R100.reuse, R134, R144 ;  /* 0x000000866490723c */ /* 0x040ff00000001890 */
[----:B----4-:R-:W-:Y:S08]  /*11470*/  HMMA.16816.F32 R148, R100, R124, R148 ;  /* 0x0000007c6494723c */ /* 0x010ff00000001894 */
[----:B------:R-:W-:Y:S01]  /*11480*/  HMMA.16816.F32 R160, R12, R82, R8 ;  /* 0x000000520ca0723c */ /* 0x000fe20000001808 */
[----:B------:R-:W2:Y:S07]  /*11490*/  LDSM.16.MT88.4 R80, [R170+0x2000] ;  /* 0x00200000aa50783b */ /* 0x000eae0000004200 */
[C---:B------:R-:W-:Y:S08]  /*114a0*/  HMMA.16816.F32 R8, R20.reuse, R70, RZ ;  /* 0x000000461408723c */ /* 0x040ff000000018ff */
[----:B------:R-:W-:Y:S08]  /*114b0*/  HMMA.16816.F32 R20, R20, R34, RZ ;  /* 0x000000221414723c */ /* 0x000ff000000018ff */
[----:B------:R-:W-:Y:S08]  /*114c0*/  HMMA.16816.F32 R128, R96, R124, R128 ;  /* 0x0000007c6080723c */ /* 0x000ff00000001880 */
[C---:B------:R-:W-:Y:S08]  /*114d0*/  HMMA.16816.F32 R8, R12.reuse, R42, R8 ;  /* 0x0000002a0c08723c */ /* 0x040ff00000001808 */
[----:B------:R-:W-:Y:S08]  /*114e0*/  HMMA.16816.F32 R20, R12, R26, R20 ;  /* 0x0000001a0c14723c */ /* 0x000ff00000001814 */
[C---:B------:R-:W-:Y:S08]  /*114f0*/  HMMA.16816.F32 R152, R100.reuse, R126, R152 ;  /* 0x0000007e6498723c */ /* 0x040ff00000001898 */
[C---:B-1----:R-:W-:Y:S01]  /*11500*/  HMMA.16816.F32 R68, R100.reuse, R66, R8 ;  /* 0x000000426444723c */ /* 0x042fe20000001808 */
[----:B------:R-:W1:Y:S07]  /*11510*/  LDSM.16.MT88.4 R8, [R171+0x2000] ;  /* 0x00200000ab08783b */ /* 0x000e6e0000004200 */
[-C--:B------:R-:W-:Y:S08]  /*11520*/  HMMA.16816.F32 R156, R100, R116.reuse, R156 ;  /* 0x00000074649c723c */ /* 0x080ff0000000189c */
[----:B------:R-:W-:Y:S08]  /*11530*/  HMMA.16816.F32 R120, R96, R116, R120 ;  /* 0x000000746078723c */ /* 0x000ff00000001878 */
[----:B------:R-:W-:Y:S08]  /*11540*/  HMMA.16816.F32 R160, R100, R118, R160 ;  /* 0x0000007664a0723c */ /* 0x000ff000000018a0 */
[C---:B------:R-:W-:Y:S08]  /*11550*/  HMMA.16816.F32 R132, R96.reuse, R134, R84 ;  /* 0x000000866084723c */ /* 0x040ff00000001854 */
[C---:B------:R-:W-:Y:S08]  /*11560*/  HMMA.16816.F32 R124, R96.reuse, R126, R72 ;  /* 0x0000007e607c723c */ /* 0x040ff00000001848 */
[----:B------:R-:W-:Y:S08]  /*11570*/  HMMA.16816.F32 R116, R96, R118, R60 ;  /* 0x000000766074723c */ /* 0x000ff0000000183c */
[-C--:B------:R-:W-:Y:S08]  /*11580*/  HMMA.16816.F32 R56, R100, R64.reuse, R188 ;  /* 0x000000406438723c */ /* 0x080ff000000018bc */
[----:B------:R-:W-:Y:S08]  /*11590*/  HMMA.16816.F32 R60, R96, R64, R184 ;  /* 0x00000040603c723c */ /* 0x000ff000000018b8 */
[C---:B--2---:R-:W-:Y:S08]  /*115a0*/  HMMA.16816.F32 R72, R100.reuse, R80, R176 ;  /* 0x000000506448723c */ /* 0x044ff000000018b0 */
[C---:B-1----:R-:W-:Y:S08]  /*115b0*/  HMMA.16816.F32 R88, R100.reuse, R8, R92 ;  /* 0x000000086458723c */ /* 0x042ff0000000185c */
[----:B------:R-:W-:Y:S08]  /*115c0*/  HMMA.16816.F32 R84, R100, R82, R36 ;  /* 0x000000526454723c */ /* 0x000ff00000001824 */
[C---:B------:R-:W-:Y:S08]  /*115d0*/  HMMA.16816.F32 R76, R96.reuse, R80, R180 ;  /* 0x00000050604c723c */ /* 0x040ff000000018b4 */
[C---:B------:R-:W-:Y:S08]  /*115e0*/  HMMA.16816.F32 R64, R96.reuse, R66, R48 ;  /* 0x000000426040723c */ /* 0x040ff00000001830 */
[C---:B------:R-:W-:Y:S08]  /*115f0*/  HMMA.16816.F32 R80, R96.reuse, R82, R44 ;  /* 0x000000526050723c */ /* 0x040ff0000000182c */
[----:B------:R-:W-:Y:S08]  /*11600*/  HMMA.16816.F32 R92, R96, R8, R172 ;  /* 0x00000008605c723c */ /* 0x000ff000000018ac */
[-C--:B------:R-:W-:Y:S08]  /*11610*/  HMMA.16816.F32 R100, R100, R10.reuse, R20 ;  /* 0x0000000a6464723c */ /* 0x080ff00000001814 */
[----:B------:R-:W-:Y:S01]  /*11620*/  HMMA.16816.F32 R96, R96, R10, R16 ;  /* 0x0000000a6060723c */ /* 0x000fe20000001810 */
[----:B------:R-:W-:Y:S07]  /*11630*/  @!UPT UIADD3 URZ, URZ, URZ, URZ ;  /* 0x0000003f3f3ff290 */ /* 0x000fee000fffe03f */
[----:B------:R-:W-:Y:S11]  /*11640*/  @!P0 BRA `(.L_x_307) ;  /* 0x000030e000008947 */ /* 0x000ff60003800000 */
.L_x_319:
[----:B------:R-:W2:Y:S01]  /*11650*/  LDL.64 R8, [R1+0x18] ;  /* 0x0000180001087983 */ /* 0x000ea20000100a00 */
[----:B------:R-:W-:Y:S04]  /*11660*/  DEPBAR.LE SB0, 0x0 ;  /* 0x000080000000791a */ /* 0x000fe80000000000 */
[----:B------:R-:W3:Y:S01]  /*11670*/  LDL R5, [R1+0x20] ;  /* 0x0000200001057983 */ /* 0x000ee20000100800 */
[----:B------:R-:W-:Y:S01]  /*11680*/  WARPSYNC 0xffffffff ;  /* 0xffffffff00007948 */ /* 0x000fe20003800000 */
[----:B------:R-:W-:Y:S01]  /*11690*/  SHF.R.S32.HI R0, RZ, 0x1f, R227 ;  /* 0x0000001fff007819 */ /* 0x000fe200000114e3 */
[C---:B------:R-:W-:Y:S01]  /*116a0*/  IMAD.WIDE.U32 R2, R227.reuse, c[0x0][0x208], RZ ;  /* 0x00008200e3027a25 */ /* 0x040fe200078e00ff */
[----:B------:R-:W-:Y:S01]  /*116b0*/  BAR.SYNC.DEFER_BLOCKING 0x0 ;  /* 0x0000000000007b1d */ /* 0x000fe20000010000 */
[----:B------:R-:W-:Y:S02]  /*116c0*/  SHF.R.S32.HI R4, RZ, 0x1f, R218 ;  /* 0x0000001fff047819 */ /* 0x000fe400000114da */
[----:B------:R-:W-:Y:S01]  /*116d0*/  IMAD R0, R0, c[0x0][0x208], RZ ;  /* 0x0000820000007a24 */ /* 0x000fe200078e02ff */
[----:B------:R-:W-:Y:S01]  /*116e0*/  ISETP.GE.AND P2, PT, R230, c[0x0][0x1d4], PT ;  /* 0x00007500e6007a0c */ /* 0x000fe20003f46270 */
[----:B------:R-:W-:Y:S01]  /*116f0*/  IMAD.MOV.U32 R109, RZ, RZ, R108 ;  /* 0x000000ffff6d7224 */ /* 0x000fe200078e006c */
[----:B------:R-:W-:Y:S01]  /*11700*/  MOV R110, R107 ;  /* 0x0000006b006e7202 */ /* 0x000fe20000000f00 */
[----:B------:R-:W-:Y:S01]  /*11710*/  IMAD R0, R227, c[0x0][0x20c], R0 ;  /* 0x00008300e3007a24 */ /* 0x000fe200078e0200 */
[----:B------:R-:W-:Y:S01]  /*11720*/  MOV R111, R106 ;  /* 0x0000006a006f7202 */ /* 0x000fe20000000f00 */
[----:B------:R-:W-:Y:S02]  /*11730*/  IMAD R4, R4, c[0x0][0x218], RZ ;  /* 0x0000860004047a24 */ /* 0x000fe400078e02ff */
[----:B------:R-:W-:Y:S02]  /*11740*/  IMAD.IADD R3, R3, 0x1, R0 ;  /* 0x0000000103037824 */ /* 0x000fe400078e0200 */
[C---:B------:R-:W-:Y:S02]  /*11750*/  IMAD R4, R218.reuse, c[0x0][0x21c], R4 ;  /* 0x00008700da047a24 */ /* 0x040fe400078e0204 */
[----:B------:R-:W-:Y:S01]  /*11760*/  IMAD.WIDE.U32 R2, R218, c[0x0][0x218], R2 ;  /* 0x00008600da027a25 */ /* 0x000fe200078e0002 */
[----:B------:R1:W4:Y:S04]  /*11770*/  LDSM.16.M88.4 R52, [R196] ;  /* 0x00000000c434783b */ /* 0x0003280000000200 */
[----:B------:R1:W1:Y:S04]  /*11780*/  LDSM.16.M88.4 R48, [R196+0x1000] ;  /* 0x00100000c430783b */ /* 0x0002680000000200 */
[----:B------:R1:W1:Y:S04]  /*11790*/  LDSM.16.M88.4 R20, [R169] ;  /* 0x00000000a914783b */ /* 0x0002680000000200 */
[----:B------:R1:W1:Y:S04]  /*117a0*/  LDSM.16.M88.4 R36, [R169+0x400] ;  /* 0x00040000a924783b */ /* 0x0002680000000200 */
[----:B------:R1:W1:Y:S04]  /*117b0*/  LDSM.16.M88.4 R172, [R169+0x800] ;  /* 0x00080000a9ac783b */ /* 0x0002680000000200 */
[----:B------:R1:W1:Y:S04]  /*117c0*/  LDSM.16.M88.4 R176, [R197] ;  /* 0x00000000c5b0783b */ /* 0x0002680000000200 */
[----:B------:R1:W1:Y:S04]  /*117d0*/  LDSM.16.M88.4 R184, [R197+0x1000] ;  /* 0x00100000c5b8783b */ /* 0x0002680000000200 */
[----:B------:R1:W1:Y:S04]  /*117e0*/  LDSM.16.M88.4 R180, [R198] ;  /* 0x00000000c6b4783b */ /* 0x0002680000000200 */
[----:B------:R1:W1:Y:S04]  /*117f0*/  LDSM.16.M88.4 R188, [R206] ;  /* 0x00000000cebc783b */ /* 0x0002680000000200 */
[----:B------:R1:W1:Y:S01]  /*11800*/  LDSM.16.M88.4 R192, [R205] ;  /* 0x00000000cdc0783b */ /* 0x0002620000000200 */
[----:B--2---:R-:W-:Y:S04]  /*11810*/  IADD3 R0, P0, R8, R2, RZ ;  /* 0x0000000208007210 */ /* 0x004fe80007f1e0ff */
[----:B---3--:R-:W-:Y:S02]  /*11820*/  IADD3.X R2, R5, R3, R4, P0, !PT ;  /* 0x0000000305027210 */ /* 0x008fe400007fe404 */
[C---:B------:R-:W-:Y:S04]  /*11830*/  LEA R9, P0, R0.reuse, c[0x0][0x1f8], 0x1 ;  /* 0x00007e0000097a11 */ /* 0x040fe800078008ff */
[----:B------:R-:W-:Y:S01]  /*11840*/  LEA.HI.X R8, R0, c[0x0][0x1fc], R2, 0x1, P0 ;  /* 0x00007f0000087a11 */ /* 0x000fe200000f0c02 */
[----:B------:R-:W-:-:S06]  /*11850*/  BRA.DIV ~URZ, `(.L_x_308) ;  /* 0x00008a527f007947 */ /* 0x000fcc000b800000 */
[----:B-1--4-:R1:W2:Y:S02]  /*11860*/  SHFL.IDX PT, R0, R8, RZ, 0x1c1f ;  /* 0x001c1fff08007589 */ /* 0x0122a400000e0000 */
.L_x_402:
[----:B------:R-:W3:Y:S01]  /*11870*/  SHFL.IDX PT, R2, R9, RZ, 0x1c1f ;  /* 0x001c1fff09027589 */ /* 0x000ee200000e0000 */
[----:B------:R-:W-:Y:S03]  /*11880*/  BSSY B0, `(.L_x_309) ;  /* 0x000001e000007945 */ /* 0x000fe60003800000 */
[----:B------:R-:W4:Y:S01]  /*11890*/  S2R R10, SR_TID.X ;  /* 0x00000000000a7919 */ /* 0x000f220000002100 */
[C---:B---3--:R-:W-:Y:S04]  /*118a0*/  LEA R4, P0, R228.reuse, R2, 0x1 ;  /* 0x00000002e4047211 */ /* 0x048fe800078008ff */
[----:B--2---:R-:W-:Y:S05]  /*118b0*/  LEA.HI.X R5, R228, R0, R229, 0x1, P0 ;  /* 0x00000000e4057211 */ /* 0x004fea00000f0ce5 */
[----:B------:R-:W-:Y:S01]  /*118c0*/  @!PT LDS RZ, [RZ] ;  /* 0x00000000fffff984 */ /* 0x000fe20000000800 */
[----:B------:R-:W-:Y:S01]  /*118d0*/  @!PT LDS RZ, [RZ] ;  /* 0x00000000fffff984 */ /* 0x000fe20000000800 */
[----:B------:R2:W-:Y:S02]  /*118e0*/  LDGSTS.E.BYPASS.LTC128B.128 [R207+0x1880], [R4.64], !P5 ;  /* 0x0188000004cf7fae */ /* 0x0005e4000e901d48 */
[C---:B--2---:R-:W-:Y:S04]  /*118f0*/  LEA R4, P0, R238.reuse, R2, 0x1 ;  /* 0x00000002ee047211 */ /* 0x044fe800078008ff */
[----:B------:R-:W-:Y:S02]  /*11900*/  LEA.HI.X R5, R238, R0, R250, 0x1, P0 ;  /* 0x00000000ee057211 */ /* 0x000fe400000f0cfa */
[C---:B------:R-:W-:Y:S03]  /*11910*/  LEA R2, P0, R230.reuse, R2, 0x1 ;  /* 0x00000002e6027211 */ /* 0x040fe600078008ff */
[----:B------:R2:W-:Y:S01]  /*11920*/  LDGSTS.E.BYPASS.LTC128B.128 [R207+0x2480], [R4.64], !P4 ;  /* 0x0248000004cf7fae */ /* 0x0005e2000e101d48 */
[----:B------:R-:W-:Y:S02]  /*11930*/  LEA.HI.X R3, R230, R0, R249, 0x1, P0 ;  /* 0x00000000e6037211 */ /* 0x000fe400000f0cf9 */
[----:B----4-:R-:W-:Y:S03]  /*11940*/  ISETP.GT.AND P0, PT, R10, 0x3f, PT ;  /* 0x0000003f0a00780c */ /* 0x010fe60003f04270 */
[----:B------:R2:W-:Y:S10]  /*11950*/  LDGSTS.E.BYPASS.LTC128B.128 [R207+0x3080], [R2.64], !P2 ;  /* 0x0308000002cf7fae */ /* 0x0005f4000d101d48 */
[----:B------:R-:W-:-:S05]  /*11960*/  @P0 BRA `(.L_x_310) ;  /* 0x000000f000000947 */ /* 0x000fca0003800000 */
[----:B------:R-:W-:-:S05]  /*11970*/  BRA.DIV ~URZ, `(.L_x_311) ;  /* 0x000089927f007947 */ /* 0x000fca000b800000 */
[----:B--2---:R2:W3:Y:S04]  /*11980*/  SHFL.IDX PT, R4, R8, 0x1, 0x1c1f ;  /* 0x003c1f0008047f89 */ /* 0x0044e800000e0000 */
[----:B------:R2:W4:Y:S02]  /*11990*/  SHFL.IDX PT, R0, R9, 0x1, 0x1c1f ;  /* 0x003c1f0009007f89 */ /* 0x00052400000e0000 */
.L_x_403:
[C---:B----4-:R-:W-:Y:S04]  /*119a0*/  LEA R2, P0, R228.reuse, R0, 0x1 ;  /* 0x00000000e4027211 */ /* 0x050fe800078008ff */
[----:B---3--:R-:W-:Y:S02]  /*119b0*/  LEA.HI.X R3, R228, R4, R229, 0x1, P0 ;  /* 0x00000004e4037211 */ /* 0x008fe400000f0ce5 */
[C---:B-12---:R-:W-:Y:S03]  /*119c0*/  LEA R8, P0, R238.reuse, R0, 0x1 ;  /* 0x00000000ee087211 */ /* 0x046fe600078008ff */
[----:B------:R-:W-:Y:S01]  /*119d0*/  @!PT LDS RZ, [RZ] ;  /* 0x00000000fffff984 */ /* 0x000fe20000000800 */
[----:B------:R-:W-:Y:S01]  /*119e0*/  @!PT LDS RZ, [RZ] ;  /* 0x00000000fffff984 */ /* 0x000fe20000000800 */
[----:B------:R-:W-:Y:S01]  /*119f0*/  @!PT LDS RZ, [RZ] ;  /* 0x00000000fffff984 */ /* 0x000fe20000000800 */
[----:B------:R1:W-:Y:S01]  /*11a00*/  LDGSTS.E.BYPASS.LTC128B.128 [R207+0x2080], [R2.64], !P5 ;  /* 0x0208000002cf7fae */ /* 0x0003e2000e901d48 */
[----:B------:R-:W-:Y:S05]  /*11a10*/  LEA.HI.X R9, R238, R4, R250, 0x1, P0 ;  /* 0x00000004ee097211 */ /* 0x000fea00000f0cfa */
[----:B------:R2:W-:Y:S01]  /*11a20*/  LDGSTS.E.BYPASS.LTC128B.128 [R207+0x2c80], [R8.64], !P4 ;  /* 0x02c8000008cf7fae */ /* 0x0005e2000e101d48 */
[C---:B-1----:R-:W-:Y:S04]  /*11a30*/  LEA R2, P0, R230.reuse, R0, 0x1 ;  /* 0x00000000e6027211 */ /* 0x042fe800078008ff */
[----:B------:R-:W-:Y:S05]  /*11a40*/  LEA.HI.X R3, R230, R4, R249, 0x1, P0 ;  /* 0x00000004e6037211 */ /* 0x000fea00000f0cf9 */
[----:B------:R2:W-:Y:S04]  /*11a50*/  LDGSTS.E.BYPASS.LTC128B.128 [R207+0x3880], [R2.64], !P2 ;  /* 0x0388000002cf7fae */ /* 0x0005e8000d101d48 */
.L_x_310:
[----:B------:R-:W-:Y:S05]  /*11a60*/  BSYNC B0 ;  /* 0x0000000000007941 */ /* 0x000fea0003800000 */
.L_x_309:
[----:B------:R-:W0:Y:S01]  /*11a70*/  LDGDEPBAR ;  /* 0x00000000000079af */ /* 0x000e220000000000 */
[----:B------:R-:W-:Y:S01]  /*11a80*/  WARPSYNC 0xffffffff ;  /* 0xffffffff00007948 */ /* 0x000fe20003800000 */
[-C--:B-12---:R-:W-:Y:S01]  /*11a90*/  HMMA.16816.F32 R8, R52, R20.reuse, RZ ;  /* 0x000000143408723c */ /* 0x086fe200000018ff */
[----:B------:R-:W-:Y:S02]  /*11aa0*/  BSSY B0, `(.L_x_312) ;  /* 0x000010c000007945 */ /* 0x000fe40003800000 */
[----:B------:R-:W-:Y:S05]  /*11ab0*/  ISETP.GT.AND P0, PT, R219, R251, PT ;  /* 0x000000fbdb00720c */ /* 0x000fea0003f04270 */
        /* <DEDUP_REMOVED lines=89> */
[----:B------:R1:W1:Y:S02]  /*12050*/  MUFU.TANH R193, R0 ;  /* 0x0000000000c17308 */ /* 0x0002640000002400 */
[----:B------:R-:W-:Y:S08]  /*12060*/  FMUL.FTZ R4, R21, c[0x0][0x320] ;  /* 0x0000c80015047a20 */ /* 0x000ff00000410000 */
[----:B------:R5:W2:Y:S01]  /*12070*/  MUFU.TANH R216, R2 ;  /* 0x0000000200d87308 */ /* 0x000aa20000002400 */
[----:B---3--:R-:W-:Y:S09]  /*12080*/  FMUL.FTZ R3, R22, c[0x0][0x320] ;  /* 0x0000c80016037a20 */ /* 0x008ff20000410000 */
[----:B------:R-:W3:Y:S01]  /*12090*/  MUFU.TANH R188, R3 ;  /* 0x0000000300bc7308 */ /* 0x000ee20000002400 */
[----:B-1----:R-:W-:Y:S09]  /*120a0*/  FMUL.FTZ R0, R10, c[0x0][0x320] ;  /* 0x0000c8000a007a20 */ /* 0x002ff20000410000 */
[----:B------:R1:W1:Y:S01]  /*120b0*/  MUFU.TANH R210, R0 ;  /* 0x0000000000d27308 */ /* 0x0002620000002400 */
[----:B-----5:R-:W-:Y:S09]  /*120c0*/  FMUL.FTZ R2, R23, c[0x0][0x320] ;  /* 0x0000c80017027a20 */ /* 0x020ff20000410000 */
[----:B------:R-:W2:Y:S10]  /*120d0*/  MUFU.TANH R189, R2 ;  /* 0x0000000200bd7308 */ /* 0x000eb40000002400 */
[----:B------:R-:W2:Y:S01]  /*120e0*/  MUFU.TANH R181, R4 ;  /* 0x0000000400b57308 */ /* 0x000ea20000002400 */
[----:B-1----:R-:W-:Y:S02]  /*120f0*/  FMUL.FTZ R0, R11, c[0x0][0x320] ;  /* 0x0000c8000b007a20 */ /* 0x002fe40000410000 */
[----:B------:R-:W1:Y:S07]  /*12100*/  LDSM.16.M88.4 R8, [R200] ;  /* 0x00000000c808783b */ /* 0x000e6e0000000200 */
[----:B------:R5:W1:Y:S02]  /*12110*/  MUFU.TANH R209, R0 ;  /* 0x0000000000d17308 */ /* 0x000a640000002400 */
[----:B-----5:R-:W-:Y:S08]  /*12120*/  FMUL.FTZ R0, R12, c[0x0][0x320] ;  /* 0x0000c8000c007a20 */ /* 0x020ff00000410000 */
[----:B------:R5:W2:Y:S01]  /*12130*/  MUFU.TANH R215, R0 ;  /* 0x0000000000d77308 */ /* 0x000aa20000002400 */
[-C--:B-1----:R-:W-:Y:S08]  /*12140*/  HMMA.16816.F32 R24, R176, R8.reuse, R24 ;  /* 0x00000008b018723c */ /* 0x082ff00000001818 */
[C---:B------:R-:W-:Y:S04]  /*12150*/  HMMA.16816.F32 R28, R184.reuse, R8, R28 ;  /* 0x00000008b81c723c */ /* 0x040fe8000000181c */
[----:B-----5:R-:W-:Y:S04]  /*12160*/  FMUL.FTZ R0, R13, c[0x0][0x320] ;  /* 0x0000c8000d007a20 */ /* 0x020fe80000410000 */
[-C--:B------:R-:W-:Y:S01]  /*12170*/  HMMA.16816.F32 R32, R184, R10.reuse, R32 ;  /* 0x0000000ab820723c */ /* 0x080fe20000001820 */
[----:B------:R-:W1:Y:S01]  /*12180*/  LDSM.16.M88.4 R12, [R199] ;  /* 0x00000000c70c783b */ /* 0x000e620000000200 */
[----:B------:R-:W-:Y:S04]  /*12190*/  DEPBAR.LE SB0, 0x0 ;  /* 0x000080000000791a */ /* 0x000fe80000000000 */
[----:B------:R5:W1:Y:S02]  /*121a0*/  MUFU.TANH R214, R0 ;  /* 0x0000000000d67308 */ /* 0x000a640000002400 */
[C---:B------:R-:W-:Y:S01]  /*121b0*/  HMMA.16816.F32 R36, R176.reuse, R10, R36 ;  /* 0x0000000ab024723c */ /* 0x040fe20000001824 */
[----:B------:R-:W-:Y:S07]  /*121c0*/  BAR.SYNC.DEFER_BLOCKING 0x0 ;  /* 0x0000000000007b1d */ /* 0x000fee0000010000 */
[----:B------:R-:W-:Y:S04]  /*121d0*/  FMUL.FTZ R3, R30, c[0x0][0x320] ;  /* 0x0000c8001e037a20 */ /* 0x000fe80000410000 */
[----:B------:R-:W-:Y:S01]  /*121e0*/  FMUL.FTZ R2, R31, c[0x0][0x320] ;  /* 0x0000c8001f027a20 */ /* 0x000fe20000410000 */
[----:B------:R2:W2:Y:S10]  /*121f0*/  MUFU.TANH R192, R3 ;  /* 0x0000000300c07308 */ /* 0x0004b40000002400 */
[----:B------:R3:W3:Y:S01]  /*12200*/  MUFU.TANH R190, R2 ;  /* 0x0000000200be7308 */ /* 0x0006e20000002400 */
[----:B-----5:R-:W-:Y:S02]  /*12210*/  FMUL.FTZ R0, R16, c[0x0][0x320] ;  /* 0x0000c80010007a20 */ /* 0x020fe40000410000 */
[----:B------:R-:W-:Y:S07]  /*12220*/  FMUL.FTZ R4, R37, c[0x0][0x320] ;  /* 0x0000c80025047a20 */ /* 0x000fee0000410000 */
[----:B------:R5:W4:Y:S01]  /*12230*/  MUFU.TANH R195, R0 ;  /* 0x0000000000c37308 */ /* 0x000b220000002400 */
[-C--:B-1----:R-:W-:Y:S03]  /*12240*/  HMMA.16816.F32 R40, R176, R12.reuse, R40 ;  /* 0x0000000cb028723c */ /* 0x082fe60000001828 */
[----:B--2---:R-:W-:Y:S06]  /*12250*/  FMUL.FTZ R3, R38, c[0x0][0x320] ;  /* 0x0000c80026037a20 */ /* 0x004fec0000410000 */
[----:B------:R1:W2:Y:S01]  /*12260*/  MUFU.TANH R31, R3 ;  /* 0x00000003001f7308 */ /* 0x0002a20000002400 */
[C---:B------:R-:W-:Y:S04]  /*12270*/  HMMA.16816.F32 R44, R184.reuse, R12, R44 ;  /* 0x0000000cb82c723c */ /* 0x040fe8000000182c */
[----:B---3--:R-:W-:Y:S04]  /*12280*/  FMUL.FTZ R2, R39, c[0x0][0x320] ;  /* 0x0000c80027027a20 */ /* 0x008fe80000410000 */
[-C--:B------:R-:W-:Y:S01]  /*12290*/  HMMA.16816.F32 R48, R184, R14.reuse, R48 ;  /* 0x0000000eb830723c */ /* 0x080fe20000001830 */
[----:B------:R3:W1:Y:S03]  /*122a0*/  MUFU.TANH R30, R2 ;  /* 0x00000002001e7308 */ /* 0x0006660000002400 */
[----:B-----5:R-:W-:Y:S04]  /*122b0*/  FMUL.FTZ R0, R17, c[0x0][0x320] ;  /* 0x0000c80011007a20 */ /* 0x020fe80000410000 */
[----:B------:R-:W-:Y:S03]  /*122c0*/  HMMA.16816.F32 R52, R176, R14, R52 ;  /* 0x0000000eb034723c */ /* 0x000fe60000001834 */
[----:B------:R5:W2:Y:S11]  /*122d0*/  MUFU.TANH R208, R0 ;  /* 0x0000000000d07308 */ /* 0x000ab60000002400 */
[----:B------:R-:W-:Y:S10]  /*122e0*/  @!UPT UIADD3 URZ, URZ, URZ, URZ ;  /* 0x0000003f3f3ff290 */ /* 0x000ff4000fffe03f */
[----:B-1----:R-:W-:Y:S02]  /*122f0*/  FMUL.FTZ R3, R52, c[0x0][0x320] ;  /* 0x0000c80034037a20 */ /* 0x002fe40000410000 */
[----:B---3--:R-:W-:Y:S02]  /*12300*/  FMUL.FTZ R2, R53, c[0x0][0x320] ;  /* 0x0000c80035027a20 */ /* 0x008fe40000410000 */
[----:B------:R-:W1:Y:S01]  /*12310*/  MUFU.TANH R13, R3 ;  /* 0x00000003000d7308 */ /* 0x000e620000002400 */
[----:B-----5:R-:W-:Y:S09]  /*12320*/  FMUL.FTZ R0, R18, c[0x0][0x320] ;  /* 0x0000c80012007a20 */ /* 0x020ff20000410000 */
[----:B------:R3:W1:Y:S10]  /*12330*/  MUFU.TANH R213, R0 ;  /* 0x0000000000d57308 */ /* 0x0006740000002400 */
[----:B------:R-:W1:Y:S01]  /*12340*/  MUFU.TANH R12, R2 ;  /* 0x00000002000c7308 */ /* 0x000e620000002400 */
[----:B---3--:R-:W-:Y:S09]  /*12350*/  FMUL.FTZ R0, R19, c[0x0][0x320] ;  /* 0x0000c80013007a20 */ /* 0x008ff20000410000 */
[----:B------:R3:W1:Y:S02]  /*12360*/  MUFU.TANH R212, R0 ;  /* 0x0000000000d47308 */ /* 0x0006640000002400 */
[----:B---3--:R-:W-:Y:S08]  /*12370*/  FMUL.FTZ R0, R20, c[0x0][0x320] ;  /* 0x0000c80014007a20 */ /* 0x008ff00000410000 */
        /* <DEDUP_REMOVED lines=8> */
[----:B------:R-:W3:Y:S10]  /*12400*/  MUFU.TANH R27, R4 ;  /* 0x00000004001b7308 */ /* 0x000ef40000002400 */
[----:B------:R5:W1:Y:S02]  /*12410*/  MUFU.TANH R175, R0 ;  /* 0x0000000000af7308 */ /* 0x000a640000002400 */
[----:B-----5:R-:W-:Y:S08]  /*12420*/  FMUL.FTZ R0, R28, c[0x0][0x320] ;  /* 0x0000c8001c007a20 */ /* 0x020ff00000410000 */
        /* <DEDUP_REMOVED lines=40> */
[----:B------:R1:W1:Y:S01]  /*126b0*/  MUFU.TANH R14, R0 ;  /* 0x00000000000e7308 */ /* 0x0002620000002400 */
[----:B------:R-:W-:-:S05]  /*126c0*/  @!P0 BRA `(.L_x_313) ;  /* 0x0000049000008947 */ /* 0x000fca0003800000 */
[----:B-1234-:R-:W-:Y:S01]  /*126d0*/  IMAD.MOV.U32 R0, RZ, RZ, 0x1 ;  /* 0x00000001ff007424 */ /* 0x01efe200078e00ff */
[----:B------:R-:W2:Y:S01]  /*126e0*/  LDL R226, [R1+0x40] ;  /* 0x0000400001e27983 */ /* 0x000ea20000100800 */
[----:B------:R-:W-:Y:S03]  /*126f0*/  IMAD.MOV.U32 R218, RZ, RZ, RZ ;  /* 0x000000ffffda7224 */ /* 0x000fe600078e00ff */
[----:B------:R-:W-:Y:S01]  /*12700*/  ISETP.NE.AND P0, PT, R0, c[0x0][0x2b8], PT ;  /* 0x0000ae0000007a0c */ /* 0x000fe20003f05270 */
[----:B------:R-:W3:Y:S04]  /*12710*/  LDL.64 R224, [R1+0x30] ;  /* 0x0000300001e07983 */ /* 0x000ee80000100a00 */
[----:B------:R-:W4:Y:S04]  /*12720*/  LDL R217, [R1+0x3c] ;  /* 0x00003c0001d97983 */ /* 0x000f280000100800 */
[----:B------:R-:W1:Y:S04]  /*12730*/  S2R R234, SR_TID.X ;  /* 0x0000000000ea7919 */ /* 0x000e680000002100 */
[----:B------:R-:W5:Y:S04]  /*12740*/  LDL.64 R222, [R1+0x28] ;  /* 0x0000280001de7983 */ /* 0x000f680000100a00 */
[----:B------:R-:W4:Y:S01]  /*12750*/  LDL R5, [R1+0x38] ;  /* 0x0000380001057983 */ /* 0x000f220000100800 */
[----:B-1----:R-:W-:Y:S04]  /*12760*/  SHF.R.S32.HI R221, RZ, 0x1f, R234 ;  /* 0x0000001fffdd7819 */ /* 0x002fe800000114ea */
[----:B------:R-:W-:Y:S04]  /*12770*/  LEA.HI R221, R221, R234, RZ, 0x2 ;  /* 0x000000eadddd7211 */ /* 0x000fe800078f10ff */
[----:B------:R-:W-:Y:S05]  /*12780*/  LOP3.LUT R221, R221, 0xfffffffc, RZ, 0xc0, !PT ;  /* 0xfffffffcdddd7812 */ /* 0x000fea00078ec0ff */
[----:B------:R-:W-:Y:S04]  /*12790*/  IMAD.IADD R221, R234, 0x1, -R221 ;  /* 0x00000001eadd7824 */ /* 0x000fe800078e0add */
[----:B------:R-:W-:Y:S02]  /*127a0*/  IMAD R0, R221, 0x20, R247 ;  /* 0x00000020dd007824 */ /* 0x000fe400078e02f7 */
[----:B--2---:R-:W-:Y:S05]  /*127b0*/  IMAD R2, R219, 0x30, R226 ;  /* 0x00000030db027824 */ /* 0x004fea00078e02e2 */
[----:B------:R-:W-:Y:S05]  /*127c0*/  IADD3 R2, R2, -0x30, R0 ;  /* 0xffffffd002027810 */ /* 0x000fea0007ffe000 */
[----:B------:R-:W-:Y:S04]  /*127d0*/  @P0 IMAD.HI.U32 R3, R2, c[0x0][0x2bc], RZ ;  /* 0x0000af0002030a27 */ /* 0x000fe800078e00ff */
[----:B------:R-:W-:Y:S01]  /*127e0*/  IMAD.MOV.U32 R0, RZ, RZ, R2 ;  /* 0x000000ffff007224 */ /* 0x000fe200078e0002 */
[----:B------:R-:W-:Y:S04]  /*127f0*/  @P0 SHF.R.U32.HI R0, RZ, c[0x0][0x2c0], R3 ;  /* 0x0000b000ff000a19 */ /* 0x000fe80000011603 */
[C---:B---3--:R-:W-:Y:S01]  /*12800*/  @!P3 IADD3 R3, P0, R0.reuse, R224, RZ ;  /* 0x000000e00003b210 */ /* 0x048fe20007f1e0ff */
[----:B------:R-:W-:Y:S03]  /*12810*/  IMAD.MOV R4, RZ, RZ, -R0 ;  /* 0x000000ffff047224 */ /* 0x000fe600078e0a00 */
[----:B----4-:R-:W-:Y:S01]  /*12820*/  @!P3 LEA.HI.X.SX32 R0, R0, R217, 0x1, P0 ;  /* 0x000000d90000b211 */ /* 0x010fe200000f0eff */
[----:B------:R-:W-:Y:S01]  /*12830*/  IMAD R227, R4, c[0x0][0x2b8], R2 ;  /* 0x0000ae0004e37a24 */ /* 0x000fe200078e0202 */
[C---:B------:R-:W-:Y:S04]  /*12840*/  @!P3 LEA R2, P0, R3.reuse, c[0x0][0x2a0], 0x2 ;  /* 0x0000a8000302ba11 */ /* 0x040fe800078010ff */
[----:B------:R-:W-:Y:S02]  /*12850*/  @!P3 LEA.HI.X R3, R3, c[0x0][0x2a4], R0, 0x2, P0 ;  /* 0x0000a9000303ba11 */ /* 0x000fe400000f1400 */
[----:B------:R-:W-:Y:S03]  /*12860*/  SHF.R.S32.HI R0, RZ, 0x1f, R227 ;  /* 0x0000001fff007819 */ /* 0x000fe600000114e3 */
[----:B------:R1:W2:Y:S02]  /*12870*/  @!P3 LDG.E R218, [R2.64] ;  /* 0x0000000802dab981 */ /* 0x0002a4000c1e1900 */
[----:B------:R-:W-:Y:S04]  /*12880*/  IMAD R0, R0, c[0x0][0x1e0], RZ ;  /* 0x0000780000007a24 */ /* 0x000fe800078e02ff */
[C---:B------:R-:W-:Y:S02]  /*12890*/  IMAD R0, R227.reuse, c[0x0][0x1e4], R0 ;  /* 0x00007900e3007a24 */ /* 0x040fe400078e0200 */
[----:B-1----:R-:W-:Y:S04]  /*128a0*/  IMAD.WIDE.U32 R2, R227, c[0x0][0x1e0], RZ ;  /* 0x00007800e3027a25 */ /* 0x002fe800078e00ff */
[----:B------:R-:W-:Y:S01]  /*128b0*/  IMAD.IADD R3, R3, 0x1, R0 ;  /* 0x0000000103037824 */ /* 0x000fe200078e0200 */
[----:B--2---:R-:W-:Y:S03]  /*128c0*/  SHF.R.S32.HI R0, RZ, 0x1f, R218 ;  /* 0x0000001fff007819 */ /* 0x004fe600000114da */
[----:B------:R-:W-:Y:S04]  /*128d0*/  IMAD.WIDE.U32 R2, R218, c[0x0][0x1f0], R2 ;  /* 0x00007c00da027a25 */ /* 0x000fe800078e0002 */
[----:B------:R-:W-:Y:S01]  /*128e0*/  IMAD R4, R0, c[0x0][0x1f0], RZ ;  /* 0x00007c0000047a24 */ /* 0x000fe200078e02ff */
[----:B-----5:R-:W-:Y:S03]  /*128f0*/  IADD3 R0, P0, R222, R2, RZ ;  /* 0x00000002de007210 */ /* 0x020fe60007f1e0ff */
[----:B------:R-:W-:Y:S05]  /*12900*/  IMAD R4, R218, c[0x0][0x1f4], R4 ;  /* 0x00007d00da047a24 */ /* 0x000fea00078e0204 */
[----:B------:R-:W-:Y:S02]  /*12910*/  IADD3.X R2, R5, R3, R4, P0, !PT ;  /* 0x0000000305027210 */ /* 0x000fe400007fe404 */
[C---:B------:R-:W-:Y:S02]  /*12920*/  LEA R11, P0, R0.reuse, c[0x0][0x1c8], 0x1 ;  /* 0x00007200000b7a11 */ /* 0x040fe400078008ff */
[----:B------:R-:W-:Y:S02]  /*12930*/  IADD3 R5, -R247, 0x30, RZ ;  /* 0x00000030f7057810 */ /* 0x000fe40007ffe1ff */
[----:B------:R-:W-:Y:S02]  /*12940*/  LEA.HI.X R10, R0, c[0x0][0x1cc], R2, 0x1, P0 ;  /* 0x00007300000a7a11 */ /* 0x000fe400000f0c02 */
[----:B------:R-:W-:Y:S01]  /*12950*/  ISETP.GE.AND P0, PT, R5, 0x1, PT ;  /* 0x000000010500780c */ /* 0x000fe20003f06270 */
[----:B------:R-:W-:-:S10]  /*12960*/  BRA.DIV ~URZ, `(.L_x_314) ;  /* 0x00007a627f007947 */ /* 0x000fd4000b800000 */
[----:B------:R1:W2:Y:S02]  /*12970*/  SHFL.IDX PT, R4, R10, RZ, 0x1c1f ;  /* 0x001c1fff0a047589 */ /* 0x0002a400000e0000 */
.L_x_404:
[----:B------:R-:W-:-:S05]  /*12980*/  BRA.DIV ~URZ, `(.L_x_315) ;  /* 0x00007ab27f007947 */ /* 0x000fca000b800000 */
[----:B------:R3:W4:Y:S02]  /*12990*/  SHFL.IDX PT, R0, R11, RZ, 0x1c1f ;  /* 0x001c1fff0b007589 */ /* 0x00072400000e0000 */
.L_x_405:
[C---:B----4-:R-:W-:Y:S04]  /*129a0*/  @P0 LEA R2, P1, R228.reuse, R0, 0x1 ;  /* 0x00000000e4020211 */ /* 0x050fe800078208ff */
[----:B--2---:R-:W-:Y:S02]  /*129b0*/  @P0 LEA.HI.X R3, R228, R4, R229, 0x1, P1 ;  /* 0x00000004e4030211 */ /* 0x004fe400008f0ce5 */
[C---:B------:R-:W-:Y:S03]  /*129c0*/  @P0 LEA R8, P1, R238.reuse, R0, 0x1 ;  /* 0x00000000ee080211 */ /* 0x040fe600078208ff */
[----:B------:R-:W-:Y:S01]  /*129d0*/  @!PT LDS RZ, [RZ] ;  /* 0x00000000fffff984 */ /* 0x000fe20000000800 */
[----:B------:R-:W-:Y:S01]  /*129e0*/  @!PT LDS RZ, [RZ] ;  /* 0x00000000fffff984 */ /* 0x000fe20000000800 */
[----:B------:R-:W-:Y:S01]  /*129f0*/  @!PT LDS RZ, [RZ] ;  /* 0x00000000fffff984 */ /* 0x000fe20000000800 */
[----:B------:R2:W-:Y:S01]  /*12a00*/  @P0 LDGSTS.E.BYPASS.LTC128B.128 [R207+0x3c80], [R2.64], !P5 ;  /* 0x03c8000002cf0fae */ /* 0x0005e2000e901d48 */
[----:B------:R-:W-:Y:S05]  /*12a10*/  @P0 LEA.HI.X R9, R238, R4, R250, 0x1, P1 ;  /* 0x00000004ee090211 */ /* 0x000fea00008f0cfa */
[----:B------:R4:W-:Y:S01]  /*12a20*/  @P0 LDGSTS.E.BYPASS.LTC128B.128 [R207+0x4880], [R8.64], !P4 ;  /* 0x0488000008cf0fae */ /* 0x0009e2000e101d48 */
[C---:B--2---:R-:W-:Y:S04]  /*12a30*/  @P0 LEA R2, P1, R230.reuse, R0, 0x1 ;  /* 0x00000000e6020211 */ /* 0x044fe800078208ff */
[----:B------:R-:W-:Y:S05]  /*12a40*/  @P0 LEA.HI.X R3, R230, R4, R249, 0x1, P1 ;  /* 0x00000004e6030211 */ /* 0x000fea00008f0cf9 */
[----:B------:R4:W-:Y:S01]  /*12a50*/  @P0 LDGSTS.E.BYPASS.LTC128B.128 [R207+0x5480], [R2.64], !P2 ;  /* 0x0548000002cf0fae */ /* 0x0009e2000d101d48 */
[----:B------:R-:W-:Y:S01]  /*12a60*/  ISETP.GE.AND P0, PT, R5, 0x21, PT ;  /* 0x000000210500780c */ /* 0x000fe20003f06270 */
[----:B------:R-:W-:-:S06]  /*12a70*/  BRA.DIV ~URZ, `(.L_x_316) ;  /* 0x00007a227f007947 */ /* 0x000fcc000b800000 */
[----:B------:R2:W1:Y:S04]  /*12a80*/  SHFL.IDX PT, R4, R10, 0x1, 0x1c1f ;  /* 0x003c1f000a047f89 */ /* 0x00046800000e0000 */
[----:B------:R2:W3:Y:S02]  /*12a90*/  SHFL.IDX PT, R0, R11, 0x1, 0x1c1f ;  /* 0x003c1f000b007f89 */ /* 0x0004e400000e0000 */
.L_x_406:
[C---:B---34-:R-:W-:Y:S04]  /*12aa0*/  @P0 LEA R2, P1, R228.reuse, R0, 0x1 ;  /* 0x00000000e4020211 */ /* 0x058fe800078208ff */
[----:B-1----:R-:W-:Y:S02]  /*12ab0*/  @P0 LEA.HI.X R3, R228, R4, R229, 0x1, P1 ;  /* 0x00000004e4030211 */ /* 0x002fe400008f0ce5 */
[C---:B------:R-:W-:Y:S03]  /*12ac0*/  @P0 LEA R8, P1, R238.reuse, R0, 0x1 ;  /* 0x00000000ee080211 */ /* 0x040fe600078208ff */
[----:B------:R-:W-:Y:S01]  /*12ad0*/  @!PT LDS RZ, [RZ] ;  /* 0x00000000fffff984 */ /* 0x000fe20000000800 */
[----:B------:R-:W-:Y:S01]  /*12ae0*/  @!PT LDS RZ, [RZ] ;  /* 0x00000000fffff984 */ /* 0x000fe20000000800 */
[----:B------:R-:W-:Y:S01]  /*12af0*/  @!PT LDS RZ, [RZ] ;  /* 0x00000000fffff984 */ /* 0x000fe20000000800 */
[----:B------:R1:W-:Y:S01]  /*12b00*/  @P0 LDGSTS.E.BYPASS.LTC128B.128 [R207+0x4480], [R2.64], !P5 ;  /* 0x0448000002cf0fae */ /* 0x0003e2000e901d48 */
[----:B------:R-:W-:Y:S05]  /*12b10*/  @P0 LEA.HI.X R9, R238, R4, R250, 0x1, P1 ;  /* 0x00000004ee090211 */ /* 0x000fea00008f0cfa */
[----:B------:R3:W-:Y:S01]  /*12b20*/  @P0 LDGSTS.E.BYPASS.LTC128B.128 [R207+0x5080], [R8.64], !P4 ;  /* 0x0508000008cf0fae */ /* 0x0007e2000e101d48 */
[C---:B-1----:R-:W-:Y:S04]  /*12b30*/  @P0 LEA R2, P1, R230.reuse, R0, 0x1 ;  /* 0x00000000e6020211 */ /* 0x042fe800078208ff */
[----:B------:R-:W-:Y:S05]  /*12b40*/  @P0 LEA.HI.X R3, R230, R4, R249, 0x1, P1 ;  /* 0x00000004e6030211 */ /* 0x000fea00008f0cf9 */
[----:B------:R3:W-:Y:S04]  /*12b50*/  @P0 LDGSTS.E.BYPASS.LTC128B.128 [R207+0x5c80], [R2.64], !P2 ;  /* 0x05c8000002cf0fae */ /* 0x0007e8000d101d48 */
.L_x_313:
[----:B--234-:R-:W-:Y:S05]  /*12b60*/  BSYNC B0 ;  /* 0x0000000000007941 */ /* 0x01cfea0003800000 */
.L_x_312:
[----:B------:R-:W-:Y:S01]  /*12b70*/  FMNMX.FTZ R4, R194, R108, !PT ;  /* 0x0000006cc2047209 */ /* 0x000fe20007810000 */
[----:B------:R-:W0:Y:S01]  /*12b80*/  LDGDEPBAR ;  /* 0x00000000000079af */ /* 0x000e220000000000 */
[----:B------:R-:W-:Y:S02]  /*12b90*/  FMNMX.FTZ R3, R210, R107, !PT ;  /* 0x0000006bd2037209 */ /* 0x000fe40007810000 */
        /* <DEDUP_REMOVED lines=48> */
.L_x_407:
[----:B-12---:R-:W-:Y:S01]  /*12ea0*/  FMNMX.FTZ R4, R4, R0, !PT ;  /* 0x0000000004047209 */ /* 0x006fe20007810000 */
[----:B------:R-:W-:-:S05]  /*12eb0*/  BRA.DIV ~URZ, `(.L_x_318) ;  /* 0x000076e27f007947 */ /* 0x000fca000b800000 */
[----:B------:R-:W1:Y:S02]  /*12ec0*/  SHFL.BFLY PT, R0, R4, 0x1, 0x1f ;  /* 0x0c201f0004007f89 */ /* 0x000e6400000e0000 */
[----:B-1----:R-:W-:Y:S02]  /*12ed0*/  FMNMX.FTZ R108, R4, R0, !PT ;  /* 0x00000000046c7209 */ /* 0x002fe40007810000 */
[----:B------:R-:W1:Y:S02]  /*12ee0*/  SHFL.BFLY PT, R0, R5, 0x2, 0x1f ;  /* 0x0c401f0005007f89 */ /* 0x000e6400000e0000 */
[----:B-1----:R-:W-:Y:S05]  /*12ef0*/  FMNMX.FTZ R0, R5, R0, !PT ;  /* 0x0000000005007209 */ /* 0x002fea0007810000 */
        /* <DEDUP_REMOVED lines=8> */
[----:B------:R1:W2:Y:S02]  /*12f80*/  SHFL.BFLY PT, R0, R4, 0x1, 0x1f ;  /* 0x0c201f0004007f89 */ /* 0x0002a400000e0000 */
.L_x_408:
[----:B--2---:R-:W-:Y:S01]  /*12f90*/  FMNMX.FTZ R5, R0, R4, !PT ;  /* 0x0000000400057209 */ /* 0x004fe20007810000 */
[C---:B------:R-:W-:Y:S01]  /*12fa0*/  FMUL.FTZ R2, R108.reuse, c[0x0][0x2d0] ;  /* 0x0000b4006c027a20 */ /* 0x040fe20000410000 */
[----:B------:R-:W-:Y:S01]  /*12fb0*/  WARPSYNC 0xffffffff ;  /* 0xffffffff00007948 */ /* 0x000fe20003800000 */
[----:B------:R-:W-:Y:S01]  /*12fc0*/  FADD.FTZ R0, -R108, R109 ;  /* 0x0000006d6c007221 */ /* 0x000fe20000010100 */
[----:B------:R-:W-:Y:S01]  /*12fd0*/  LDSM.16.MT88.4 R40, [R171] ;  /* 0x00000000ab28783b */ /* 0x000fe20000004200 */
[--C-:B------:R-:W-:Y:S01]  /*12fe0*/  FFMA.FTZ R8, R194, c[0x0][0x2d0], -R2.reuse ;  /* 0x0000b400c2087a23 */ /* 0x100fe20000010802 */
[----:B------:R-:W-:Y:S01]  /*12ff0*/  ISETP.GT.AND P0, PT, R219, R251, PT ;  /* 0x000000fbdb00720c */ /* 0x000fe20003f04270 */
[----:B------:R-:W-:Y:S02]  /*13000*/  FMUL.FTZ R0, R0, c[0x0][0x2d0] ;  /* 0x0000b40000007a20 */ /* 0x000fe40000410000 */
[--C-:B------:R-:W-:Y:S02]  /*13010*/  FFMA.FTZ R3, R193, c[0x0][0x2d0], -R2.reuse ;  /* 0x0000b400c1037a23 */ /* 0x100fe40000010802 */
[--C-:B------:R-:W-:Y:S01]  /*13020*/  FFMA.FTZ R194, R29, c[0x0][0x2d0], -R2.reuse ;  /* 0x0000b4001dc27a23 */ /* 0x100fe20000010802 */
[----:B-1----:R-:W1:Y:S01]  /*13030*/  MUFU.EX2 R4, R0 ;  /* 0x0000000000047308 */ /* 0x002e620000000800 */
[--C-:B------:R-:W-:Y:S02]  /*13040*/  FFMA.FTZ R193, R27, c[0x0][0x2d0], -R2.reuse ;  /* 0x0000b4001bc17a23 */ /* 0x100fe40000010802 */
[--C-:B------:R-:W-:Y:S02]  /*13050*/  FFMA.FTZ R11, R182, c[0x0][0x2d0], -R2.reuse ;  /* 0x0000b400b60b7a23 */ /* 0x100fe40000010802 */
[--C-:B------:R-:W-:Y:S02]  /*13060*/  FFMA.FTZ R10, R181, c[0x0][0x2d0], -R2.reuse ;  /* 0x0000b400b50a7a23 */ /* 0x100fe40000010802 */
[--C-:B------:R-:W-:Y:S02]  /*13070*/  FFMA.FTZ R109, R173, c[0x0][0x2d0], -R2.reuse ;  /* 0x0000b400ad6d7a23 */ /* 0x100fe40000010802 */
[--C-:B------:R-:W-:Y:S01]  /*13080*/  FFMA.FTZ R217, R172, c[0x0][0x2d0], -R2.reuse ;  /* 0x0000b400acd97a23 */ /* 0x100fe20000010802 */
[----:B------:R-:W-:Y:S01]  /*13090*/  MUFU.EX2 R3, R3 ;  /* 0x0000000300037308 */ /* 0x000fe20000000800 */
[--C-:B------:R-:W-:Y:S02]  /*130a0*/  FFMA.FTZ R226, R21, c[0x0][0x2d0], -R2.reuse ;  /* 0x0000b40015e27a23 */ /* 0x100fe40000010802 */
[--C-:B------:R-:W-:Y:S02]  /*130b0*/  FFMA.FTZ R225, R20, c[0x0][0x2d0], -R2.reuse ;  /* 0x0000b40014e17a23 */ /* 0x100fe40000010802 */
[--C-:B------:R-:W-:Y:S02]  /*130c0*/  FFMA.FTZ R224, R13, c[0x0][0x2d0], -R2.reuse ;  /* 0x0000b4000de07a23 */ /* 0x100fe40000010802 */
[----:B------:R-:W-:Y:S03]  /*130d0*/  FFMA.FTZ R223, R12, c[0x0][0x2d0], -R2 ;  /* 0x0000b4000cdf7a23 */ /* 0x000fe60000010802 */
[----:B------:R-:W2:Y:S10]  /*130e0*/  MUFU.EX2 R2, R8 ;  /* 0x0000000800027308 */ /* 0x000eb40000000800 */
[----:B------:R-:W-:Y:S10]  /*130f0*/  MUFU.EX2 R13, R10 ;  /* 0x0000000a000d7308 */ /* 0x000ff40000000800 */
[----:B------:R-:W-:Y:S01]  /*13100*/  MUFU.EX2 R109, R109 ;  /* 0x0000006d006d7308 */ /* 0x000fe20000000800 */
[C---:B-1----:R-:W-:Y:S02]  /*13110*/  FMUL.FTZ R52, R4.reuse, R160 ;  /* 0x000000a004347220 */ /* 0x042fe40000410000 */
[C---:B------:R-:W-:Y:S01]  /*13120*/  FMUL.FTZ R53, R4.reuse, R161 ;  /* 0x000000a104357220 */ /* 0x040fe20000410000 */
[----:B--2---:R-:W-:Y:S01]  /*13130*/  F2FP.PACK_AB R172, R3, R2 ;  /* 0x0000000203ac723e */ /* 0x004fe200000000ff */
[----:B------:R-:W-:Y:S02]  /*13140*/  FFMA.FTZ R0, R4, R220, R2 ;  /* 0x000000dc04007223 */ /* 0x000fe40000010002 */
[----:B------:R-:W-:Y:S02]  /*13150*/  FMUL.FTZ R2, R107, c[0x0][0x2d0] ;  /* 0x0000b4006b027a20 */ /* 0x000fe40000410000 */
[----:B------:R-:W-:Y:S02]  /*13160*/  FADD.FTZ R12, R3, R0 ;  /* 0x00000000030c7221 */ /* 0x000fe40000010000 */
[----:B------:R-:W-:Y:S02]  /*13170*/  FADD.FTZ R0, -R107, R110 ;  /* 0x0000006e6b007221 */ /* 0x000fe40000010100 */
[--C-:B------:R-:W-:Y:S01]  /*13180*/  FFMA.FTZ R9, R210, c[0x0][0x2d0], -R2.reuse ;  /* 0x0000b400d2097a23 */ /* 0x100fe20000010802 */
[----:B------:R-:W-:Y:S01]  /*13190*/  MUFU.EX2 R110, R193 ;  /* 0x000000c1006e7308 */ /* 0x000fe20000000800 */
[----:B------:R-:W-:Y:S02]  /*131a0*/  FMUL.FTZ R0, R0, c[0x0][0x2d0] ;  /* 0x0000b40000007a20 */ /* 0x000fe40000410000 */
[--C-:B------:R-:W-:Y:S02]  /*131b0*/  FFMA.FTZ R8, R209, c[0x0][0x2d0], -R2.reuse ;  /* 0x0000b400d1087a23 */ /* 0x100fe40000010802 */
[--C-:B------:R-:W-:Y:S02]  /*131c0*/  FFMA.FTZ R27, R188, c[0x0][0x2d0], -R2.reuse ;  /* 0x0000b400bc1b7a23 */ /* 0x100fe40000010802 */
[--C-:B------:R-:W-:Y:S02]  /*131d0*/  FFMA.FTZ R36, R189, c[0x0][0x2d0], -R2.reuse ;  /* 0x0000b400bd247a23 */ /* 0x100fe40000010802 */
[--C-:B------:R-:W-:Y:S01]  /*131e0*/  FFMA.FTZ R185, R31, c[0x0][0x2d0], -R2.reuse ;  /* 0x0000b4001fb97a23 */ /* 0x100fe20000010802 */
[----:B------:R-:W1:Y:S01]  /*131f0*/  MUFU.EX2 R3, R0 ;  /* 0x0000000000037308 */ /* 0x000e620000000800 */
[--C-:B------:R-:W-:Y:S02]  /*13200*/  FFMA.FTZ R184, R30, c[0x0][0x2d0], -R2.reuse ;  /* 0x0000b4001eb87a23 */ /* 0x100fe40000010802 */
[--C-:B------:R-:W-:Y:S02]  /*13210*/  FFMA.FTZ R222, R24, c[0x0][0x2d0], -R2.reuse ;  /* 0x0000b40018de7a23 */ /* 0x100fe40000010802 */
[--C-:B------:R-:W-:Y:S02]  /*13220*/  FFMA.FTZ R187, R180, c[0x0][0x2d0], -R2.reuse ;  /* 0x0000b400b4bb7a23 */ /* 0x100fe40000010802 */
[--C-:B------:R-:W-:Y:S02]  /*13230*/  FFMA.FTZ R186, R175, c[0x0][0x2d0], -R2.reuse ;  /* 0x0000b400afba7a23 */ /* 0x100fe40000010802 */
[--C-:B------:R-:W-:Y:S01]  /*13240*/  FFMA.FTZ R221, R23, c[0x0][0x2d0], -R2.reuse ;  /* 0x0000b40017dd7a23 */ /* 0x100fe20000010802 */
[----:B------:R-:W2:Y:S01]  /*13250*/  MUFU.EX2 R9, R9 ;  /* 0x0000000900097308 */ /* 0x000ea20000000800 */
[--C-:B------:R-:W-:Y:S02]  /*13260*/  FFMA.FTZ R220, R15, c[0x0][0x2d0], -R2.reuse ;  /* 0x0000b4000fdc7a23 */ /* 0x100fe40000010802 */
[----:B------:R-:W-:Y:S02]  /*13270*/  FFMA.FTZ R210, R14, c[0x0][0x2d0], -R2 ;  /* 0x0000b4000ed27a23 */ /* 0x000fe40000010802 */
[C---:B------:R-:W-:Y:S02]  /*13280*/  FMUL.FTZ R56, R4.reuse, R56 ;  /* 0x0000003804387220 */ /* 0x040fe40000410000 */
[C---:B------:R-:W-:Y:S02]  /*13290*/  FMUL.FTZ R57, R4.reuse, R57 ;  /* 0x0000003904397220 */ /* 0x040fe40000410000 */
[C---:B------:R-:W-:Y:S01]  /*132a0*/  FMUL.FTZ R68, R4.reuse, R68 ;  /* 0x0000004404447220 */ /* 0x040fe20000410000 */
[----:B------:R-:W3:Y:S01]  /*132b0*/  MUFU.EX2 R2, R8 ;  /* 0x0000000800027308 */ /* 0x000ee20000000800 */
[C---:B------:R-:W-:Y:S02]  /*132c0*/  FMUL.FTZ R69, R4.reuse, R69 ;  /* 0x0000004504457220 */ /* 0x040fe40000410000 */
[----:B------:R-:W-:Y:S02]  /*132d0*/  FMUL.FTZ R72, R4, R72 ;  /* 0x0000004804487220 */ /* 0x000fe40000410000 */
[C---:B-1----:R-:W-:Y:S02]  /*132e0*/  FMUL.FTZ R38, R3.reuse, R154 ;  /* 0x0000009a03267220 */ /* 0x042fe40000410000 */
[C---:B------:R-:W-:Y:S02]  /*132f0*/  FMUL.FTZ R39, R3.reuse, R155 ;  /* 0x0000009b03277220 */ /* 0x040fe40000410000 */
[C---:B------:R-:W-:Y:S01]  /*13300*/  FMUL.FTZ R54, R3.reuse, R162 ;  /* 0x000000a203367220 */ /* 0x040fe20000410000 */
[----:B------:R-:W1:Y:S01]  /*13310*/  MUFU.EX2 R14, R11 ;  /* 0x0000000b000e7308 */ /* 0x000e620000000800 */
[C---:B------:R-:W-:Y:S02]  /*13320*/  FMUL.FTZ R55, R3.reuse, R163 ;  /* 0x000000a303377220 */ /* 0x040fe40000410000 */
[----:B------:R-:W-:Y:S01]  /*13330*/  LDSM.16.MT88.4 R160, [R170+0x1400] ;  /* 0x00140000aaa0783b */ /* 0x000fe20000004200 */
[C---:B--2---:R-:W-:Y:S02]  /*13340*/  FFMA.FTZ R0, R3.reuse, R231, R9 ;  /* 0x000000e703007223 */ /* 0x044fe40000010009 */
[C---:B------:R-:W-:Y:S02]  /*13350*/  FMUL.FTZ R58, R3.reuse, R58 ;  /* 0x0000003a033a7220 */ /* 0x040fe40000410000 */
[C---:B------:R-:W-:Y:S02]  /*13360*/  FMUL.FTZ R59, R3.reuse, R59 ;  /* 0x0000003b033b7220 */ /* 0x040fe40000410000 */
[C---:B------:R-:W-:Y:S01]  /*13370*/  FMUL.FTZ R70, R3.reuse, R70 ;  /* 0x0000004603467220 */ /* 0x040fe20000410000 */
[----:B------:R-:W-:Y:S01]  /*13380*/  MUFU.EX2 R234, R185 ;  /* 0x000000b900ea7308 */ /* 0x000fe20000000800 */
[----:B------:R-:W-:Y:S02]  /*13390*/  FMUL.FTZ R71, R3, R71 ;  /* 0x0000004703477220 */ /* 0x000fe40000410000 */
[C---:B---3--:R-:W-:Y:S01]  /*133a0*/  FADD.FTZ R37, R2.reuse, R0 ;  /* 0x0000000002257221 */ /* 0x048fe20000010000 */
[----:B------:R-:W-:Y:S01]  /*133b0*/  F2FP.PACK_AB R173, R2, R9 ;  /* 0x0000000902ad723e */ /* 0x000fe200000000ff */
[C---:B------:R-:W-:Y:S02]  /*133c0*/  FADD.FTZ R0, -R106.reuse, R111 ;  /* 0x0000006f6a007221 */ /* 0x040fe40000010100 */
[----:B------:R-:W-:Y:S02]  /*133d0*/  FMUL.FTZ R8, R106, c[0x0][0x2d0] ;  /* 0x0000b4006a087a20 */ /* 0x000fe40000410000 */
[----:B------:R-:W-:Y:S01]  /*133e0*/  FMUL.FTZ R0, R0, c[0x0][0x2d0] ;  /* 0x0000b40000007a20 */ /* 0x000fe20000410000 */
[----:B------:R-:W-:Y:S01]  /*133f0*/  MUFU.EX2 R111, R194 ;  /* 0x000000c2006f7308 */ /* 0x000fe20000000800 */
[--C-:B------:R-:W-:Y:S02]  /*13400*/  FFMA.FTZ R9, R215, c[0x0][0x2d0], -R8.reuse ;  /* 0x0000b400d7097a23 */ /* 0x100fe40000010808 */
[--C-:B------:R-:W-:Y:S02]  /*13410*/  FFMA.FTZ R23, R195, c[0x0][0x2d0], -R8.reuse ;  /* 0x0000b400c3177a23 */ /* 0x100fe40000010808 */
[--C-:B------:R-:W-:Y:S02]  /*13420*/  FFMA.FTZ R21, R208, c[0x0][0x2d0], -R8.reuse ;  /* 0x0000b400d0157a23 */ /* 0x100fe40000010808 */
[--C-:B------:R-:W-:Y:S02]  /*13430*/  FFMA.FTZ R177, R32, c[0x0][0x2d0], -R8.reuse ;  /* 0x0000b40020b17a23 */ /* 0x100fe40000010808 */
[--C-:B------:R-:W-:Y:S01]  /*13440*/  FFMA.FTZ R195, R28, c[0x0][0x2d0], -R8.reuse ;  /* 0x0000b4001cc37a23 */ /* 0x100fe20000010808 */
[----:B------:R2:W3:Y:S01]  /*13450*/  MUFU.EX2 R2, R0 ;  /* 0x0000000000027308 */ /* 0x0004e20000000800 */
[--C-:B------:R-:W-:Y:S02]  /*13460*/  FFMA.FTZ R189, R17, c[0x0][0x2d0], -R8.reuse ;  /* 0x0000b40011bd7a23 */ /* 0x100fe40000010808 */
[--C-:B------:R-:W-:Y:S02]  /*13470*/  FFMA.FTZ R208, R16, c[0x0][0x2d0], -R8.reuse ;  /* 0x0000b40010d07a23 */ /* 0x100fe40000010808 */
[--C-:B------:R-:W-:Y:S02]  /*13480*/  FFMA.FTZ R10, R214, c[0x0][0x2d0], -R8.reuse ;  /* 0x0000b400d60a7a23 */ /* 0x100fe40000010808 */
[--C-:B------:R-:W-:Y:S02]  /*13490*/  FFMA.FTZ R180, R191, c[0x0][0x2d0], -R8.reuse ;  /* 0x0000b400bfb47a23 */ /* 0x100fe40000010808 */
[--C-:B------:R-:W-:Y:S01]  /*134a0*/  FFMA.FTZ R179, R183, c[0x0][0x2d0], -R8.reuse ;  /* 0x0000b400b7b37a23 */ /* 0x100fe20000010808 */
[----:B------:R4:W5:Y:S01]  /*134b0*/  MUFU.EX2 R24, R9 ;  /* 0x0000000900187308 */ /* 0x0009620000000800 */
[--C-:B------:R-:W-:Y:S01]  /*134c0*/  FFMA.FTZ R178, R174, c[0x0][0x2d0], -R8.reuse ;  /* 0x0000b400aeb27a23 */ /* 0x100fe20000010808 */
[C---:B-1----:R-:W-:Y:S01]  /*134d0*/  F2FP.PACK_AB R174, R13.reuse, R14 ;  /* 0x0000000e0dae723e */ /* 0x042fe200000000ff */
[----:B------:R-:W-:Y:S02]  /*134e0*/  FFMA.FTZ R191, R22, c[0x0][0x2d0], -R8 ;  /* 0x0000b40016bf7a23 */ /* 0x000fe40000010808 */
[----:B------:R-:W-:Y:S02]  /*134f0*/  FADD.FTZ R8, R14, R12 ;  /* 0x0000000c0e087221 */ /* 0x000fe40000010000 */
[----:B------:R-:W-:Y:S02]  /*13500*/  FMUL.FTZ R73, R4, R73 ;  /* 0x0000004904497220 */ /* 0x000fe40000410000 */
[----:B------:R-:W-:Y:S01]  /*13510*/  FADD.FTZ R188, R13, R8 ;  /* 0x000000080dbc7221 */ /* 0x000fe20000010000 */
[----:B------:R-:W1:Y:S01]  /*13520*/  MUFU.EX2 R22, R10 ;  /* 0x0000000a00167308 */ /* 0x000e620000000800 */
[C---:B------:R-:W-:Y:S02]  /*13530*/  FMUL.FTZ R74, R3.reuse, R74 ;  /* 0x0000004a034a7220 */ /* 0x040fe40000410000 */
[----:B------:R-:W-:Y:S02]  /*13540*/  FMUL.FTZ R75, R3, R75 ;  /* 0x0000004b034b7220 */ /* 0x000fe40000410000 */
[C---:B--2---:R-:W-:Y:S02]  /*13550*/  FADD.FTZ R0, -R5.reuse, R6 ;  /* 0x0000000605007221 */ /* 0x044fe40000010100 */
[----:B------:R-:W-:Y:S02]  /*13560*/  FMUL.FTZ R6, R5, c[0x0][0x2d0] ;  /* 0x0000b40005067a20 */ /* 0x000fe40000410000 */
[----:B------:R-:W-:Y:S01]  /*13570*/  FMUL.FTZ R0, R0, c[0x0][0x2d0] ;  /* 0x0000b40000007a20 */ /* 0x000fe20000410000 */
[----:B------:R-:W-:Y:S01]  /*13580*/  MUFU.EX2 R214, R36 ;  /* 0x0000002400d67308 */ /* 0x000fe20000000800 */
[C---:B---3--:R-:W-:Y:S02]  /*13590*/  FMUL.FTZ R16, R2.reuse, R132 ;  /* 0x0000008402107220 */ /* 0x048fe40000410000 */
[C---:B------:R-:W-:Y:S02]  /*135a0*/  FMUL.FTZ R17, R2.reuse, R133 ;  /* 0x0000008502117220 */ /* 0x040fe40000410000 */
[----:B----4-:R-:W-:Y:S02]  /*135b0*/  FFMA.FTZ R9, R211, c[0x0][0x2d0], -R6 ;  /* 0x0000b400d3097a23 */ /* 0x010fe40000010806 */
[C---:B-----5:R-:W-:Y:S02]  /*135c0*/  FFMA.FTZ R8, R2.reuse, R232, R24 ;  /* 0x000000e802087223 */ /* 0x060fe40000010018 */
[C---:B------:R-:W-:Y:S01]  /*135d0*/  FMUL.FTZ R28, R2.reuse, R128 ;  /* 0x00000080021c7220 */ /* 0x040fe20000410000 */
[----:B------:R-:W2:Y:S01]  /*135e0*/  MUFU.EX2 R0, R0 ;  /* 0x0000000000007308 */ /* 0x000ea20000000800 */
[C---:B------:R-:W-:Y:S02]  /*135f0*/  FMUL.FTZ R29, R2.reuse, R129 ;  /* 0x00000081021d7220 */ /* 0x040fe40000410000 */
[C---:B------:R-:W-:Y:S02]  /*13600*/  FMUL.FTZ R32, R2.reuse, R124 ;  /* 0x0000007c02207220 */ /* 0x040fe40000410000 */
[C---:B------:R-:W-:Y:S02]  /*13610*/  FMUL.FTZ R44, R2.reuse, R120 ;  /* 0x00000078022c7220 */ /* 0x040fe40000410000 */
[C---:B------:R-:W-:Y:S02]  /*13620*/  FMUL.FTZ R45, R2.reuse, R121 ;  /* 0x00000079022d7220 */ /* 0x040fe40000410000 */
[--C-:B------:R-:W-:Y:S01]  /*13630*/  FFMA.FTZ R183, R33, c[0x0][0x2d0], -R6.reuse ;  /* 0x0000b40021b77a23 */ /* 0x100fe20000010806 */
[----:B------:R-:W-:Y:S01]  /*13640*/  MUFU.EX2 R239, R21 ;  /* 0x0000001500ef7308 */ /* 0x000fe20000000800 */
[C---:B------:R-:W-:Y:S02]  /*13650*/  FMUL.FTZ R33, R2.reuse, R125 ;  /* 0x0000007d02217220 */ /* 0x040fe40000410000 */
[----:B------:R-:W-:Y:S01]  /*13660*/  FMUL.FTZ R48, R2, R116 ;  /* 0x0000007402307220 */ /* 0x000fe20000410000 */
[----:B-1----:R-:W-:Y:S01]  /*13670*/  F2FP.PACK_AB R116, R22, R24 ;  /* 0x000000181674723e */ /* 0x002fe200000000ff */
[C---:B------:R-:W-:Y:S02]  /*13680*/  FMUL.FTZ R49, R2.reuse, R117 ;  /* 0x0000007502317220 */ /* 0x040fe40000410000 */
[C---:B------:R-:W-:Y:S02]  /*13690*/  FMUL.FTZ R60, R2.reuse, R60 ;  /* 0x0000003c023c7220 */ /* 0x040fe40000410000 */
[C---:B------:R-:W-:Y:S01]  /*136a0*/  FMUL.FTZ R61, R2.reuse, R61 ;  /* 0x0000003d023d7220 */ /* 0x040fe20000410000 */
[----:B------:R-:W-:Y:S01]  /*136b0*/  MUFU.EX2 R237, R184 ;  /* 0x000000b800ed7308 */ /* 0x000fe20000000800 */
[C---:B------:R-:W-:Y:S02]  /*136c0*/  FMUL.FTZ R64, R2.reuse, R64 ;  /* 0x0000004002407220 */ /* 0x040fe40000410000 */
[C---:B------:R-:W-:Y:S02]  /*136d0*/  FMUL.FTZ R65, R2.reuse, R65 ;  /* 0x0000004102417220 */ /* 0x040fe40000410000 */
        /* <DEDUP_REMOVED lines=11> */
[----:B------:R-:W-:Y:S02]  /*13790*/  FMUL.FTZ R97, R2, R97 ;  /* 0x0000006102617220 */ /* 0x000fe40000410000 */
[C---:B--2---:R-:W-:Y:S02]  /*137a0*/  FMUL.FTZ R30, R0.reuse, R130 ;  /* 0x00000082001e7220 */ /* 0x044fe40000410000 */
[C---:B------:R-:W-:Y:S02]  /*137b0*/  FMUL.FTZ R31, R0.reuse, R131 ;  /* 0x00000083001f7220 */ /* 0x040fe40000410000 */
[C---:B------:R-:W-:Y:S01]  /*137c0*/  FMUL.FTZ R35, R0.reuse, R127 ;  /* 0x0000007f00237220 */ /* 0x040fe20000410000 */
[----:B------:R-:W-:Y:S01]  /*137d0*/  MUFU.EX2 R2, R9 ;  /* 0x0000000900027308 */ /* 0x000fe20000000800 */
[C---:B------:R-:W-:Y:S01]  /*137e0*/  FMUL.FTZ R46, R0.reuse, R122 ;  /* 0x0000007a002e7220 */ /* 0x040fe20000410000 */
[----:B------:R-:W-:Y:S01]  /*137f0*/  LDSM.16.MT88.4 R128, [R171+0x400] ;  /* 0x00040000ab80783b */ /* 0x000fe20000004200 */
[----:B------:R-:W-:Y:S02]  /*13800*/  FMUL.FTZ R47, R0, R123 ;  /* 0x0000007b002f7220 */ /* 0x000fe40000410000 */
[--C-:B------:R-:W-:Y:S02]  /*13810*/  FFMA.FTZ R20, R216, c[0x0][0x2d0], -R6.reuse ;  /* 0x0000b400d8147a23 */ /* 0x100fe40000010806 */
[--C-:B------:R-:W-:Y:S02]  /*13820*/  FFMA.FTZ R176, R192, c[0x0][0x2d0], -R6.reuse ;  /* 0x0000b400c0b07a23 */ /* 0x100fe40000010806 */
[--C-:B------:R-:W-:Y:S01]  /*13830*/  FFMA.FTZ R192, R25, c[0x0][0x2d0], -R6.reuse ;  /* 0x0000b40019c07a23 */ /* 0x100fe20000010806 */
[----:B------:R-:W1:Y:S01]  /*13840*/  MUFU.EX2 R211, R20 ;  /* 0x0000001400d37308 */ /* 0x000e620000000800 */
[--C-:B------:R-:W-:Y:S01]  /*13850*/  FFMA.FTZ R181, R190, c[0x0][0x2d0], -R6.reuse ;  /* 0x0000b400beb57a23 */ /* 0x100fe20000010806 */
[----:B------:R-:W-:Y:S01]  /*13860*/  LDSM.16.MT88.4 R120, [R170+0xc00] ;  /* 0x000c0000aa78783b */ /* 0x000fe20000004200 */
[--C-:B------:R-:W-:Y:S02]  /*13870*/  FFMA.FTZ R190, R26, c[0x0][0x2d0], -R6.reuse ;  /* 0x0000b4001abe7a23 */ /* 0x100fe40000010806 */
[--C-:B------:R-:W-:Y:S02]  /*13880*/  FFMA.FTZ R182, R34, c[0x0][0x2d0], -R6.reuse ;  /* 0x0000b40022b67a23 */ /* 0x100fe40000010806 */
[C---:B------:R-:W-:Y:S02]  /*13890*/  FMUL.FTZ R34, R0.reuse, R126 ;  /* 0x0000007e00227220 */ /* 0x040fe40000410000 */
[----:B------:R-:W-:Y:S01]  /*138a0*/  FFMA.FTZ R209, R19, c[0x0][0x2d0], -R6 ;  /* 0x0000b40013d17a23 */ /* 0x000fe20000010806 */
[----:B------:R-:W-:Y:S01]  /*138b0*/  LDSM.16.MT88.4 R124, [R170+0x400] ;  /* 0x00040000aa7c783b */ /* 0x000fe20000004200 */
        /* <DEDUP_REMOVED lines=8> */
[C---:B------:R-:W-:Y:S01]  /*13940*/  FMUL.FTZ R63, R0.reuse, R63 ;  /* 0x0000003f003f7220 */ /* 0x040fe20000410000 */
[----:B-1----:R-:W-:Y:S01]  /*13950*/  F2FP.PACK_AB R117, R211, R2 ;  /* 0x00000002d375723e */ /* 0x002fe200000000ff */
        /* <DEDUP_REMOVED lines=12> */
[----:B------:R-:W-:Y:S02]  /*13a20*/  FFMA.FTZ R136, R0, R233, R2 ;  /* 0x000000e900887223 */ /* 0x000fe40000010002 */
[--C-:B------:R-:W-:Y:S02]  /*13a30*/  FFMA.FTZ R11, R213, c[0x0][0x2d0], -R6.reuse ;  /* 0x0000b400d50b7a23 */ /* 0x100fe40000010806 */
[--C-:B------:R-:W-:Y:S02]  /*13a40*/  FFMA.FTZ R10, R212, c[0x0][0x2d0], -R6.reuse ;  /* 0x0000b400d40a7a23 */ /* 0x100fe40000010806 */
[----:B------:R-:W-:Y:S01]  /*13a50*/  FFMA.FTZ R6, R18, c[0x0][0x2d0], -R6 ;  /* 0x0000b40012067a23 */ /* 0x000fe20000010806 */
[----:B------:R1:W-:Y:S01]  /*13a60*/  MUFU.EX2 R212, R11 ;  /* 0x0000000b00d47308 */ /* 0x0003e20000000800 */
[----:B------:R-:W-:Y:S02]  /*13a70*/  FMUL.FTZ R18, R0, R134 ;  /* 0x0000008600127220 */ /* 0x000fe40000410000 */
[----:B------:R-:W-:Y:S01]  /*13a80*/  FADD.FTZ R138, R22, R8 ;  /* 0x00000008168a7221 */ /* 0x000fe20000010000 */
[----:B------:R-:W-:Y:S01]  /*13a90*/  LDSM.16.MT88.4 R132, [R170+0x1000] ;  /* 0x00100000aa84783b */ /* 0x000fe20000004200 */
[C---:B------:R-:W-:Y:S02]  /*13aa0*/  FMUL.FTZ R9, R4.reuse, R141 ;  /* 0x0000008d04097220 */ /* 0x040fe40000410000 */
[C---:B------:R-:W-:Y:S02]  /*13ab0*/  FMUL.FTZ R8, R4.reuse, R140 ;  /* 0x0000008c04087220 */ /* 0x040fe40000410000 */
[C---:B------:R-:W-:Y:S01]  /*13ac0*/  FMUL.FTZ R20, R4.reuse, R144 ;  /* 0x0000009004147220 */ /* 0x040fe20000410000 */
[----:B------:R2:W3:Y:S01]  /*13ad0*/  MUFU.EX2 R0, R27 ;  /* 0x0000001b00007308 */ /* 0x0004e20000000800 */
[C---:B------:R-:W-:Y:S02]  /*13ae0*/  FMUL.FTZ R21, R4.reuse, R145 ;  /* 0x0000009104157220 */ /* 0x040fe40000410000 */
[C---:B------:R-:W-:Y:S02]  /*13af0*/  FMUL.FTZ R22, R3.reuse, R146 ;  /* 0x0000009203167220 */ /* 0x040fe40000410000 */
[C---:B------:R-:W-:Y:S02]  /*13b00*/  FMUL.FTZ R36, R4.reuse, R152 ;  /* 0x0000009804247220 */ /* 0x040fe40000410000 */
[C---:B------:R-:W-:Y:S02]  /*13b10*/  FMUL.FTZ R84, R4.reuse, R84 ;  /* 0x0000005404547220 */ /* 0x040fe40000410000 */
[C---:B------:R-:W-:Y:S01]  /*13b20*/  FMUL.FTZ R85, R4.reuse, R85 ;  /* 0x0000005504557220 */ /* 0x040fe20000410000 */
[----:B------:R-:W4:Y:S01]  /*13b30*/  MUFU.EX2 R240, R10 ;  /* 0x0000000a00f07308 */ /* 0x000f220000000800 */
[C---:B------:R-:W-:Y:S02]  /*13b40*/  FMUL.FTZ R86, R3.reuse, R86 ;  /* 0x0000005603567220 */ /* 0x040fe40000410000 */
[C---:B------:R-:W-:Y:S02]  /*13b50*/  FMUL.FTZ R87, R3.reuse, R87 ;  /* 0x0000005703577220 */ /* 0x040fe40000410000 */
[C---:B-1----:R-:W-:Y:S02]  /*13b60*/  FMUL.FTZ R11, R3.reuse, R143 ;  /* 0x0000008f030b7220 */ /* 0x042fe40000410000 */
[C---:B------:R-:W-:Y:S02]  /*13b70*/  FMUL.FTZ R100, R4.reuse, R100 ;  /* 0x0000006404647220 */ /* 0x040fe40000410000 */
[----:B------:R-:W-:Y:S01]  /*13b80*/  FMUL.FTZ R101, R4, R101 ;  /* 0x0000006504657220 */ /* 0x000fe20000410000 */
[----:B------:R1:W5:Y:S01]  /*13b90*/  MUFU.EX2 R213, R23 ;  /* 0x0000001700d57308 */ /* 0x0003620000000800 */
[C---:B------:R-:W-:Y:S02]  /*13ba0*/  FMUL.FTZ R102, R3.reuse, R102 ;  /* 0x0000006603667220 */ /* 0x040fe40000410000 */
[----:B------:R-:W-:Y:S01]  /*13bb0*/  FMUL.FTZ R103, R3, R103 ;  /* 0x0000006703677220 */ /* 0x000fe20000410000 */
[----:B--2---:R-:W2:Y:S01]  /*13bc0*/  LDSM.16.MT88.4 R24, [R170] ;  /* 0x00000000aa18783b */ /* 0x004ea20000004200 */
[----:B---3--:R-:W-:Y:S01]  /*13bd0*/  F2FP.PACK_AB R175, R214, R0 ;  /* 0x00000000d6af723e */ /* 0x008fe200000000ff */
[----:B------:R-:W-:Y:S02]  /*13be0*/  FADD.FTZ R137, R0, R37 ;  /* 0x0000002500897221 */ /* 0x000fe40000010000 */
[C---:B------:R-:W-:Y:S02]  /*13bf0*/  FMUL.FTZ R37, R4.reuse, R153 ;  /* 0x0000009904257220 */ /* 0x040fe40000410000 */
[----:B------:R-:W-:Y:S01]  /*13c00*/  MUFU.EX2 R140, R187 ;  /* 0x000000bb008c7308 */ /* 0x000fe20000000800 */
[----:B------:R-:W-:Y:S01]  /*13c10*/  FADD.FTZ R0, R109, R188 ;  /* 0x000000bc6d007221 */ /* 0x000fe20000010000 */
[----:B------:R-:W-:Y:S01]  /*13c20*/  LDSM.16.MT88.4 R152, [R171+0x800] ;  /* 0x00080000ab98783b */ /* 0x000fe20000004200 */
[----:B------:R-:W-:Y:S01]  /*13c30*/  FMUL.FTZ R88, R4, R88 ;  /* 0x0000005804587220 */ /* 0x000fe20000410000 */
[----:B----4-:R-:W-:Y:S01]  /*13c40*/  F2FP.PACK_AB R119, R240, R212 ;  /* 0x000000d4f077723e */ /* 0x010fe200000000ff */
[C---:B------:R-:W-:Y:S02]  /*13c50*/  FMUL.FTZ R10, R3.reuse, R142 ;  /* 0x0000008e030a7220 */ /* 0x040fe40000410000 */
[----:B------:R-:W-:Y:S02]  /*13c60*/  FMUL.FTZ R89, R4, R89 ;  /* 0x0000005904597220 */ /* 0x000fe40000410000 */
[C---:B------:R-:W-:Y:S01]  /*13c70*/  FMUL.FTZ R90, R3.reuse, R90 ;  /* 0x0000005a035a7220 */ /* 0x040fe20000410000 */
[----:B------:R-:W3:Y:S01]  /*13c80*/  MUFU.EX2 R2, R217 ;  /* 0x000000d900027308 */ /* 0x000ee20000000800 */
[C---:B------:R-:W-:Y:S02]  /*13c90*/  FMUL.FTZ R91, R3.reuse, R91 ;  /* 0x0000005b035b7220 */ /* 0x040fe40000410000 */
[----:B-1----:R-:W-:Y:S01]  /*13ca0*/  FMUL.FTZ R23, R3, R147 ;  /* 0x0000009303177220 */ /* 0x002fe20000410000 */
[----:B-----5:R-:W-:Y:S01]  /*13cb0*/  F2FP.PACK_AB R118, R239, R213 ;  /* 0x000000d5ef76723e */ /* 0x020fe200000000ff */
[----:B------:R-:W-:Y:S05]  /*13cc0*/  LDSM.16.MT88.4 R144, [R170+0x800] ;  /* 0x00080000aa90783b */ /* 0x000fea0000004200 */
[----:B------:R-:W-:Y:S10]  /*13cd0*/  MUFU.EX2 R233, R186 ;  /* 0x000000ba00e97308 */ /* 0x000ff40000000800 */
[----:B------:R-:W-:Y:S01]  /*13ce0*/  MUFU.EX2 R217, R181 ;  /* 0x000000b500d97308 */ /* 0x000fe20000000800 */
[-C--:B--2---:R-:W-:Y:S05]  /*13cf0*/  HMMA.16816.F32 R8, R172, R24.reuse, R8 ;  /* 0x00000018ac08723c */ /* 0x084fea0000001808 */
[----:B---3--:R-:W-:Y:S04]  /*13d00*/  FADD.FTZ R0, R2, R0 ;  /* 0x0000000002007221 */ /* 0x008fe80000010000 */
[----:B------:R-:W-:Y:S01]  /*13d10*/  MUFU.EX2 R215, R183 ;  /* 0x000000b700d77308 */ /* 0x000fe20000000800 */
[C---:B------:R-:W-:Y:S04]  /*13d20*/  HMMA.16816.F32 R12, R116.reuse, R24, R12 ;  /* 0x00000018740c723c */ /* 0x040fe8000000180c */
[----:B------:R-:W-:Y:S03]  /*13d30*/  FADD.FTZ R0, R111, R0 ;  /* 0x000000006f007221 */ /* 0x000fe60000010000 */
[C---:B------:R-:W-:Y:S01]  /*13d40*/  FMUL.FTZ R24, R4.reuse, R148 ;  /* 0x0000009404187220 */ /* 0x040fe20000410000 */
[-C--:B------:R-:W-:Y:S01]  /*13d50*/  HMMA.16816.F32 R16, R116, R26.reuse, R16 ;  /* 0x0000001a7410723c */ /* 0x080fe20000001810 */
[----:B------:R-:W-:Y:S03]  /*13d60*/  MUFU.EX2 R184, R222 ;  /* 0x000000de00b87308 */ /* 0x000fe60000000800 */
[C---:B------:R-:W-:Y:S04]  /*13d70*/  FMUL.FTZ R25, R4.reuse, R149 ;  /* 0x0000009504197220 */ /* 0x040fe80000410000 */
[C---:B------:R-:W-:Y:S03]  /*13d80*/  HMMA.16816.F32 R20, R172.reuse, R26, R20 ;  /* 0x0000001aac14723c */ /* 0x040fe60000001814 */
[----:B------:R-:W-:Y:S04]  /*13d90*/  MUFU.EX2 R188, R221 ;  /* 0x000000dd00bc7308 */ /* 0x000fe80000000800 */
[C---:B------:R-:W-:Y:S02]  /*13da0*/  FMUL.FTZ R26, R3.reuse, R150 ;  /* 0x00000096031a7220 */ /* 0x040fe40000410000 */
[C---:B------:R-:W-:Y:S04]  /*13db0*/  FMUL.FTZ R27, R3.reuse, R151 ;  /* 0x00000097031b7220 */ /* 0x040fe80000410000 */
[----:B------:R-:W-:Y:S03]  /*13dc0*/  MUFU.EX2 R193, R220 ;  /* 0x000000dc00c17308 */ /* 0x000fe60000000800 */
[-C--:B------:R-:W-:Y:S07]  /*13dd0*/  HMMA.16816.F32 R24, R172, R40.reuse, R24 ;  /* 0x00000028ac18723c */ /* 0x080fee0000001818 */
[----:B------:R-:W-:Y:S01]  /*13de0*/  MUFU.EX2 R194, R210 ;  /* 0x000000d200c27308 */ /* 0x000fe20000000800 */
[C---:B------:R-:W-:Y:S07]  /*13df0*/  HMMA.16816.F32 R28, R116.reuse, R40, R28 ;  /* 0x00000028741c723c */ /* 0x040fee000000181c */
[C---:B------:R-:W-:Y:S01]  /*13e00*/  FMUL.FTZ R40, R4.reuse, R156 ;  /* 0x0000009c04287220 */ /* 0x040fe20000410000 */
[-C--:B------:R-:W-:Y:S01]  /*13e10*/  HMMA.16816.F32 R32, R116, R42.reuse, R32 ;  /* 0x0000002a7420723c */ /* 0x080fe20000001820 */
[----:B------:R-:W-:Y:S03]  /*13e20*/  MUFU.EX2 R185, R195 ;  /* 0x000000c300b97308 */ /* 0x000fe60000000800 */
[----:B------:R-:W-:Y:S04]  /*13e30*/  FMUL.FTZ R41, R4, R157 ;  /* 0x0000009d04297220 */ /* 0x000fe80000410000 */
[C---:B------:R-:W-:Y:S03]  /*13e40*/  HMMA.16816.F32 R36, R172.reuse, R42, R36 ;  /* 0x0000002aac24723c */ /* 0x040fe60000001824 */
[----:B------:R-:W1:Y:S04]  /*13e50*/  MUFU.EX2 R186, R191 ;  /* 0x000000bf00ba7308 */ /* 0x000e680000000800 */
[C---:B------:R-:W-:Y:S02]  /*13e60*/  FMUL.FTZ R42, R3.reuse, R158 ;  /* 0x0000009e032a7220 */ /* 0x040fe40000410000 */
[----:B------:R-:W-:Y:S03]  /*13e70*/  FMUL.FTZ R43, R3, R159 ;  /* 0x0000009f032b7220 */ /* 0x000fe60000410000 */
[----:B------:R-:W-:Y:S01]  /*13e80*/  FADD.FTZ R3, R214, R137 ;  /* 0x00000089d6037221 */ /* 0x000fe20000010000 */
[----:B------:R-:W-:Y:S03]  /*13e90*/  MUFU.EX2 R187, R189 ;  /* 0x000000bd00bb7308 */ /* 0x000fe60000000800 */
[-C--:B------:R-:W-:Y:S07]  /*13ea0*/  HMMA.16816.F32 R40, R172, R120.reuse, R40 ;  /* 0x00000078ac28723c */ /* 0x080fee0000001828 */
[----:B------:R-:W-:Y:S01]  /*13eb0*/  MUFU.EX2 R137, R224 ;  /* 0x000000e000897308 */ /* 0x000fe20000000800 */
[C---:B------:R-:W-:Y:S04]  /*13ec0*/  HMMA.16816.F32 R44, R116.reuse, R120, R44 ;  /* 0x00000078742c723c */ /* 0x040fe8000000182c */
[----:B-1----:R-:W-:Y:S04]  /*13ed0*/  F2FP.PACK_AB R176, R186, R185 ;  /* 0x000000b9bab0723e */ /* 0x002fe800000000ff */
[-C--:B------:R-:W-:Y:S01]  /*13ee0*/  HMMA.16816.F32 R48, R116, R122.reuse, R48 ;  /* 0x0000007a7430723c */ /* 0x080fe20000001830 */
[----:B------:R-:W1:Y:S07]  /*13ef0*/  MUFU.EX2 R183, R208 ;  /* 0x000000d000b77308 */ /* 0x000e6e0000000800 */
[C---:B------:R-:W-:Y:S01]  /*13f00*/  HMMA.16816.F32 R52, R172.reuse, R122, R52 ;  /* 0x0000007aac34723c */ /* 0x040fe20000001834 */
[----:B------:R-:W2:Y:S02]  /*13f10*/  LDSM.16.MT88.4 R120, [R171+0xc00] ;  /* 0x000c0000ab78783b */ /* 0x000ea40000004200 */
[----:B------:R-:W-:Y:S10]  /*13f20*/  MUFU.EX2 R182, R190 ;  /* 0x000000be00b67308 */ /* 0x000ff40000000800 */
[----:B------:R-:W3:Y:S01]  /*13f30*/  MUFU.EX2 R181, R192 ;  /* 0x000000c000b57308 */ /* 0x000ee20000000800 */
[----:B-1----:R-:W-:Y:S09]  /*13f40*/  F2FP.PACK_AB R178, R183, R187 ;  /* 0x000000bbb7b2723e */ /* 0x002ff200000000ff */
[----:B------:R-:W-:Y:S10]  /*13f50*/  MUFU.EX2 R180, R209 ;  /* 0x000000d100b47308 */ /* 0x000ff40000000800 */
[----:B------:R-:W1:Y:S01]  /*13f60*/  MUFU.EX2 R6, R6 ;  /* 0x0000000600067308 */ /* 0x000e620000000800 */
[----:B---3--:R-:W-:Y:S01]  /*13f70*/  F2FP.PACK_AB R177, R181, R182 ;  /* 0x000000b6b5b1723e */ /* 0x008fe200000000ff */
[-C--:B--2---:R-:W-:Y:S08]  /*13f80*/  HMMA.16816.F32 R56, R172, R120.reuse, R56 ;  /* 0x00000078ac38723c */ /* 0x084ff00000001838 */
[C---:B------:R-:W-:Y:S08]  /*13f90*/  HMMA.16816.F32 R60, R116.reuse, R120, R60 ;  /* 0x00000078743c723c */ /* 0x040ff0000000183c */
[-C--:B------:R-:W-:Y:S04]  /*13fa0*/  HMMA.16816.F32 R64, R116, R122.reuse, R64 ;  /* 0x0000007a7440723c */ /* 0x080fe80000001840 */
[----:B-1----:R-:W-:Y:S04]  /*13fb0*/  F2FP.PACK_AB R179, R6, R180 ;  /* 0x000000b406b3723e */ /* 0x002fe800000000ff */
[C---:B------:R-:W-:Y:S01]  /*13fc0*/  HMMA.16816.F32 R68, R172.reuse, R122, R68 ;  /* 0x0000007aac44723c */ /* 0x040fe20000001844 */
[----:B------:R-:W1:Y:S07]  /*13fd0*/  LDSM.16.MT88.4 R120, [R170+0x1800] ;  /* 0x00180000aa78783b */ /* 0x000e6e0000004200 */
[-C--:B-1----:R-:W-:Y:S08]  /*13fe0*/  HMMA.16816.F32 R72, R172, R120.reuse, R72 ;  /* 0x00000078ac48723c */ /* 0x082ff00000001848 */
[C---:B------:R-:W-:Y:S08]  /*13ff0*/  HMMA.16816.F32 R76, R116.reuse, R120, R76 ;  /* 0x00000078744c723c */ /* 0x040ff0000000184c */
[-C--:B------:R-:W-:Y:S08]  /*14000*/  HMMA.16816.F32 R80, R116, R122.reuse, R80 ;  /* 0x0000007a7450723c */ /* 0x080ff00000001850 */
[C---:B------:R-:W-:Y:S01]  /*14010*/  HMMA.16816.F32 R84, R172.reuse, R122, R84 ;  /* 0x0000007aac54723c */ /* 0x040fe20000001854 */
[----:B------:R-:W1:Y:S07]  /*14020*/  LDSM.16.MT88.4 R120, [R171+0x1800] ;  /* 0x00180000ab78783b */ /* 0x000e6e0000004200 */
[-C--:B-1----:R-:W-:Y:S08]  /*14030*/  HMMA.16816.F32 R88, R172, R120.reuse, R88 ;  /* 0x00000078ac58723c */ /* 0x082ff00000001858 */
[C---:B------:R-:W-:Y:S07]  /*14040*/  HMMA.16816.F32 R92, R116.reuse, R120, R92 ;  /* 0x00000078745c723c */ /* 0x040fee000000185c */
[----:B------:R-:W-:Y:S01]  /*14050*/  F2FP.PACK_AB R120, R232, R139 ;  /* 0x0000008be878723e */ /* 0x000fe200000000ff */
[-C--:B------:R-:W-:Y:S04]  /*14060*/  HMMA.16816.F32 R96, R116, R122.reuse, R96 ;  /* 0x0000007a7460723c */ /* 0x080fe80000001860 */
[----:B------:R-:W-:Y:S03]  /*14070*/  F2FP.PACK_AB R121, R217, R231 ;  /* 0x000000e7d979723e */ /* 0x000fe600000000ff */
[----:B------:R-:W-:Y:S01]  /*14080*/  F2FP.PACK_AB R116, R2, R109 ;  /* 0x0000006d0274723e */ /* 0x000fe200000000ff */
[----:B------:R-:W-:Y:S04]  /*14090*/  HMMA.16816.F32 R100, R172, R122, R100 ;  /* 0x0000007aac64723c */ /* 0x000fe80000001864 */
[C---:B------:R-:W-:Y:S01]  /*140a0*/  F2FP.PACK_AB R118, R110.reuse, R111 ;  /* 0x0000006f6e76723e */ /* 0x040fe200000000ff */
[----:B------:R-:W-:Y:S01]  /*140b0*/  FADD.FTZ R109, R213, R138 ;  /* 0x0000008ad56d7221 */ /* 0x000fe20000010000 */
[----:B------:R-:W-:Y:S01]  /*140c0*/  F2FP.PACK_AB R117, R233, R140 ;  /* 0x0000008ce975723e */ /* 0x000fe200000000ff */
[----:B------:R-:W1:Y:S01]  /*140d0*/  MUFU.EX2 R111, R226 ;  /* 0x000000e2006f7308 */ /* 0x000e620000000800 */
[----:B------:R-:W-:Y:S01]  /*140e0*/  F2FP.PACK_AB R119, R237, R234 ;  /* 0x000000eaed77723e */ /* 0x000fe200000000ff */
[----:B------:R-:W-:Y:S03]  /*140f0*/  FADD.FTZ R2, R110, R0 ;  /* 0x000000006e027221 */ /* 0x000fe60000010000 */
[----:B------:R-:W-:Y:S01]  /*14100*/  F2FP.PACK_AB R122, R236, R235 ;  /* 0x000000ebec7a723e */ /* 0x000fe200000000ff */
[----:B------:R-:W-:Y:S01]  /*14110*/  FADD.FTZ R0, R211, R136 ;  /* 0x00000088d3007221 */ /* 0x000fe20000010000 */
[----:B------:R-:W-:Y:S01]  /*14120*/  F2FP.PACK_AB R123, R215, R216 ;  /* 0x000000d8d77b723e */ /* 0x000fe200000000ff */
[-C--:B------:R-:W-:Y:S02]  /*14130*/  HMMA.16816.F32 R8, R116, R124.reuse, R8 ;  /* 0x0000007c7408723c */ /* 0x080fe40000001808 */
[----:B------:R-:W2:Y:S03]  /*14140*/  MUFU.EX2 R136, R223 ;  /* 0x000000df00887308 */ /* 0x000ea60000000800 */
[----:B------:R-:W-:Y:S01]  /*14150*/  F2FP.PACK_AB R173, R188, R184 ;  /* 0x000000b8bcad723e */ /* 0x000fe200000000ff */
[----:B------:R-:W-:Y:S01]  /*14160*/  FADD.FTZ R4, R212, R0 ;  /* 0x00000000d4047221 */ /* 0x000fe20000010000 */
[----:B------:R-:W-:Y:S01]  /*14170*/  F2FP.PACK_AB R175, R194, R193 ;  /* 0x000000c1c2af723e */ /* 0x000fe200000000ff */
[C---:B------:R-:W-:Y:S04]  /*14180*/  HMMA.16816.F32 R12, R120.reuse, R124, R12 ;  /* 0x0000007c780c723c */ /* 0x040fe8000000180c */
[----:B------:R-:W3:Y:S04]  /*14190*/  MUFU.EX2 R110, R225 ;  /* 0x000000e1006e7308 */ /* 0x000ee80000000800 */
[-C--:B------:R-:W-:Y:S04]  /*141a0*/  HMMA.16816.F32 R16, R120, R126.reuse, R16 ;  /* 0x0000007e7810723c */ /* 0x080fe80000001810 */
[----:B-1----:R-:W-:Y:S02]  /*141b0*/  FADD.FTZ R0, R111, R2 ;  /* 0x000000026f007221 */ /* 0x002fe40000010000 */
[----:B------:R-:W-:Y:S02]  /*141c0*/  FADD.FTZ R2, R240, R4 ;  /* 0x00000004f0027221 */ /* 0x000fe40000010000 */
[C---:B------:R-:W-:Y:S01]  /*141d0*/  HMMA.16816.F32 R20, R116.reuse, R126, R20 ;  /* 0x0000007e7414723c */ /* 0x040fe20000001814 */
[----:B------:R-:W1:Y:S03]  /*141e0*/  LDSM.16.MT88.4 R124, [R171+0x1000] ;  /* 0x00100000ab7c783b */ /* 0x000e660000004200 */
[----:B--2---:R-:W-:Y:S01]  /*141f0*/  F2FP.PACK_AB R174, R136, R137 ;  /* 0x0000008988ae723e */ /* 0x004fe200000000ff */
[----:B------:R-:W-:Y:S02]  /*14200*/  FADD.FTZ R4, R140, R3 ;  /* 0x000000038c047221 */ /* 0x000fe40000010000 */
[----:B------:R-:W-:Y:S01]  /*14210*/  FADD.FTZ R2, R231, R2 ;  /* 0x00000002e7027221 */ /* 0x000fe20000010000 */
[-C--:B------:R-:W-:Y:S04]  /*14220*/  HMMA.16816.F32 R24, R116, R128.reuse, R24 ;  /* 0x000000807418723c */ /* 0x080fe80000001818 */
[C---:B---3--:R-:W-:Y:S01]  /*14230*/  F2FP.PACK_AB R172, R110.reuse, R111 ;  /* 0x0000006f6eac723e */ /* 0x048fe200000000ff */
[----:B------:R-:W-:Y:S02]  /*14240*/  FADD.FTZ R0, R110, R0 ;  /* 0x000000006e007221 */ /* 0x000fe40000010000 */
[----:B------:R-:W-:Y:S01]  /*14250*/  FADD.FTZ R2, R217, R2 ;  /* 0x00000002d9027221 */ /* 0x000fe20000010000 */
[C---:B------:R-:W-:Y:S04]  /*14260*/  HMMA.16816.F32 R28, R120.reuse, R128, R28 ;  /* 0x00000080781c723c */ /* 0x040fe8000000181c */
[----:B------:R-:W-:Y:S02]  /*14270*/  FADD.FTZ R0, R137, R0 ;  /* 0x0000000089007221 */ /* 0x000fe40000010000 */
[----:B------:R-:W-:Y:S02]  /*14280*/  FADD.FTZ R2, R216, R2 ;  /* 0x00000002d8027221 */ /* 0x000fe40000010000 */
[-C--:B------:R-:W-:Y:S04]  /*14290*/  HMMA.16816.F32 R32, R120, R130.reuse, R32 ;  /* 0x000000827820723c */ /* 0x080fe80000001820 */
[----:B------:R-:W-:Y:S02]  /*142a0*/  FADD.FTZ R220, R136, R0 ;  /* 0x0000000088dc7221 */ /* 0x000fe40000010000 */
[----:B------:R-:W-:Y:S02]  /*142b0*/  FADD.FTZ R0, R239, R109 ;  /* 0x0000006def007221 */ /* 0x000fe40000010000 */
[C---:B------:R-:W-:Y:S01]  /*142c0*/  HMMA.16816.F32 R36, R116.reuse, R130, R36 ;  /* 0x000000827424723c */ /* 0x040fe20000001824 */
[----:B------:R-:W2:Y:S03]  /*142d0*/  LDSM.16.MT88.4 R128, [R170+0x1c00] ;  /* 0x001c0000aa80783b */ /* 0x000ea60000004200 */
[----:B------:R-:W-:Y:S02]  /*142e0*/  FADD.FTZ R3, R139, R0 ;  /* 0x000000008b037221 */ /* 0x000fe40000010000 */
[----:B------:R-:W-:Y:S02]  /*142f0*/  FADD.FTZ R0, R233, R4 ;  /* 0x00000004e9007221 */ /* 0x000fe40000010000 */
[-C--:B------:R-:W-:Y:S04]  /*14300*/  HMMA.16816.F32 R40, R116, R132.reuse, R40 ;  /* 0x000000847428723c */ /* 0x080fe80000001828 */
[----:B------:R-:W-:Y:S02]  /*14310*/  FADD.FTZ R3, R232, R3 ;  /* 0x00000003e8037221 */ /* 0x000fe40000010000 */
[----:B------:R-:W-:Y:S02]  /*14320*/  FADD.FTZ R0, R234, R0 ;  /* 0x00000000ea007221 */ /* 0x000fe40000010000 */
[C---:B------:R-:W-:Y:S04]  /*14330*/  HMMA.16816.F32 R44, R120.reuse, R132, R44 ;  /* 0x00000084782c723c */ /* 0x040fe8000000182c */
[----:B------:R-:W-:Y:S02]  /*14340*/  FADD.FTZ R3, R235, R3 ;  /* 0x00000003eb037221 */ /* 0x000fe40000010000 */
[----:B------:R-:W-:Y:S02]  /*14350*/  FADD.FTZ R0, R237, R0 ;  /* 0x00000000ed007221 */ /* 0x000fe40000010000 */
[-C--:B------:R-:W-:Y:S04]  /*14360*/  HMMA.16816.F32 R48, R120, R134.reuse, R48 ;  /* 0x000000867830723c */ /* 0x080fe80000001830 */
[----:B------:R-:W-:Y:S02]  /*14370*/  FADD.FTZ R4, R236, R3 ;  /* 0x00000003ec047221 */ /* 0x000fe40000010000 */
[----:B------:R-:W-:Y:S02]  /*14380*/  FADD.FTZ R3, R215, R2 ;  /* 0x00000002d7037221 */ /* 0x000fe40000010000 */
[C---:B------:R-:W-:Y:S01]  /*14390*/  HMMA.16816.F32 R52, R116.reuse, R134, R52 ;  /* 0x000000867434723c */ /* 0x040fe20000001834 */
[----:B------:R-:W3:Y:S03]  /*143a0*/  LDSM.16.MT88.4 R132, [R171+0x1c00] ;  /* 0x001c0000ab84783b */ /* 0x000ee60000004200 */
[----:B------:R-:W-:Y:S02]  /*143b0*/  FADD.FTZ R2, R184, R0 ;  /* 0x00000000b8027221 */ /* 0x000fe40000010000 */
[----:B------:R-:W-:Y:S02]  /*143c0*/  FADD.FTZ R0, R185, R4 ;  /* 0x00000004b9007221 */ /* 0x000fe40000010000 */
[-C--:B-1----:R-:W-:Y:S04]  /*143d0*/  HMMA.16816.F32 R56, R116, R124.reuse, R56 ;  /* 0x0000007c7438723c */ /* 0x082fe80000001838 */
        /* <DEDUP_REMOVED lines=8> */
[C---:B------:R-:W-:Y:S04]  /*14460*/  HMMA.16816.F32 R68, R116.reuse, R126, R68 ;  /* 0x0000007e7444723c */ /* 0x040fe80000001844 */
[----:B------:R-:W-:Y:S01]  /*14470*/  FADD.FTZ R2, R180, R0 ;  /* 0x00000000b4027221 */ /* 0x000fe20000010000 */
[----:B------:R-:W-:Y:S01]  /*14480*/  IADD3 R0, R219, -0x1, RZ ;  /* 0xffffffffdb007810 */ /* 0x000fe20007ffe0ff */
[----:B------:R-:W-:Y:S02]  /*14490*/  FADD.FTZ R231, R194, R4 ;  /* 0x00000004c2e77221 */ /* 0x000fe40000010000 */
[-C--:B--2---:R-:W-:Y:S04]  /*144a0*/  HMMA.16816.F32 R72, R116, R128.reuse, R72 ;  /* 0x000000807448723c */ /* 0x084fe80000001848 */
[----:B------:R-:W-:Y:S01]  /*144b0*/  FADD.FTZ R232, R183, R3 ;  /* 0x00000003b7e87221 */ /* 0x000fe20000010000 */
[----:B------:R-:W-:Y:S01]  /*144c0*/  MOV R219, R0 ;  /* 0x0000000000db7202 */ /* 0x000fe20000000f00 */
[----:B------:R-:W-:Y:S01]  /*144d0*/  FADD.FTZ R233, R6, R2 ;  /* 0x0000000206e97221 */ /* 0x000fe20000010000 */
[----:B------:R-:W-:Y:S01]  /*144e0*/  MOV R6, R5 ;  /* 0x0000000500067202 */ /* 0x000fe20000000f00 */
[C---:B------:R-:W-:Y:S08]  /*144f0*/  HMMA.16816.F32 R76, R120.reuse, R128, R76 ;  /* 0x00000080784c723c */ /* 0x040ff0000000184c */
[-C--:B------:R-:W-:Y:S08]  /*14500*/  HMMA.16816.F32 R80, R120, R130.reuse, R80 ;  /* 0x000000827850723c */ /* 0x080ff00000001850 */
[C---:B------:R-:W-:Y:S08]  /*14510*/  HMMA.16816.F32 R84, R116.reuse, R130, R84 ;  /* 0x000000827454723c */ /* 0x040ff00000001854 */
[-C--:B---3--:R-:W-:Y:S08]  /*14520*/  HMMA.16816.F32 R88, R116, R132.reuse, R88 ;  /* 0x000000847458723c */ /* 0x088ff00000001858 */
[C---:B------:R-:W-:Y:S08]  /*14530*/  HMMA.16816.F32 R92, R120.reuse, R132, R92 ;  /* 0x00000084785c723c */ /* 0x040ff0000000185c */
[-C--:B------:R-:W-:Y:S08]  /*14540*/  HMMA.16816.F32 R96, R120, R134.reuse, R96 ;  /* 0x000000867860723c */ /* 0x080ff00000001860 */
[----:B------:R-:W-:Y:S08]  /*14550*/  HMMA.16816.F32 R100, R116, R134, R100 ;  /* 0x000000867464723c */ /* 0x000ff00000001864 */
[-C--:B------:R-:W-:Y:S01]  /*14560*/  HMMA.16816.F32 R140, R172, R144.reuse, R8 ;  /* 0x00000090ac8c723c */ /* 0x080fe20000001808 */
[----:B------:R-:W1:Y:S07]  /*14570*/  LDSM.16.MT88.4 R8, [R171+0x1400] ;  /* 0x00140000ab08783b */ /* 0x000e6e0000004200 */
[C---:B------:R-:W-:Y:S01]  /*14580*/  HMMA.16816.F32 R136, R176.reuse, R144, R12 ;  /* 0x00000090b088723c */ /* 0x040fe2000000180c */
[----:B------:R-:W2:Y:S07]  /*14590*/  LDSM.16.MT88.4 R12, [R170+0x2000] ;  /* 0x00200000aa0c783b */ /* 0x000eae0000004200 */
[-C--:B------:R-:W-:Y:S01]  /*145a0*/  HMMA.16816.F32 R132, R176, R146.reuse, R16 ;  /* 0x00000092b084723c */ /* 0x080fe20000001810 */
[----:B------:R-:W3:Y:S07]  /*145b0*/  LDSM.16.MT88.4 R16, [R171+0x2000] ;  /* 0x00200000ab10783b */ /* 0x000eee0000004200 */
        /* <DEDUP_REMOVED lines=20> */
[----:B------:R-:W-:Y:S01]  /*14700*/  HMMA.16816.F32 R100, R172, R18, R100 ;  /* 0x00000012ac64723c */ /* 0x000fe20000001864 */
[----:B------:R-:W-:Y:S07]  /*14710*/  @!UPT UIADD3 URZ, URZ, URZ, URZ ;  /* 0x0000003f3f3ff290 */ /* 0x000fee000fffe03f */
[----:B------:R-:W-:-:S11]  /*14720*/  @P0 BRA `(.L_x_319) ;  /* 0xffffcf2000000947 */ /* 0x000fd6000383ffff */
.L_x_307:
        /* <DEDUP_REMOVED lines=16> */
.L_x_409:
        /* <DEDUP_REMOVED lines=13> */
[----:B------:R-:W-:Y:S01]  /*14900*/  @P2 MUFU.RCP R3, R8 ;  /* 0x0000000800032308 */ /* 0x000fe20000001000 */
[----:B-1----:R-:W-:-:S07]  /*14910*/  FMUL.FTZ R110, R0, R72 ;  /* 0x00000048006e7220 */ /* 0x002fce0000410000 */
[----:B------:R-:W1:Y:S01]  /*14920*/  @P2 MUFU.LG2 R8, R8 ;  /* 0x0000000800082308 */ /* 0x000e620000000c00 */
[C---:B------:R-:W-:Y:S02]  /*14930*/  FMUL.FTZ R111, R0.reuse, R73 ;  /* 0x00000049006f7220 */ /* 0x040fe40000410000 */
[C---:B------:R-:W-:Y:S02]  /*14940*/  FMUL.FTZ R182, R0.reuse, R84 ;  /* 0x0000005400b67220 */ /* 0x040fe40000410000 */
[C---:B------:R-:W-:Y:S02]  /*14950*/  FMUL.FTZ R183, R0.reuse, R85 ;  /* 0x0000005500b77220 */ /* 0x040fe40000410000 */
[C---:B------:R-:W-:Y:S01]  /*14960*/  FMUL.FTZ R140, R0.reuse, R140 ;  /* 0x0000008c008c7220 */ /* 0x040fe20000410000 */
[----:B------:R-:W-:Y:S01]  /*14970*/  @P1 MUFU.RCP R2, R5 ;  /* 0x0000000500021308 */ /* 0x000fe20000001000 */
        /* <DEDUP_REMOVED lines=20> */
[----:B------:R2:W3:Y:S01]  /*14ac0*/  @P1 MUFU.LG2 R0, R5 ;  /* 0x0000000500001308 */ /* 0x0004e20000000c00 */
[----:B-1----:R-:W-:-:S02]  /*14ad0*/  @P2 FMUL.FTZ R10, R8, 0.69314718246459960938 ;  /* 0x3f317218080a2820 */ /* 0x002fc40000410000 */
[C---:B------:R-:W-:Y:S02]  /*14ae0*/  FMUL.FTZ R180, R3.reuse, R150 ;  /* 0x0000009603b47220 */ /* 0x040fe40000410000 */
[C---:B------:R-:W-:Y:S02]  /*14af0*/  FMUL.FTZ R181, R3.reuse, R151 ;  /* 0x0000009703b57220 */ /* 0x040fe40000410000 */
[C---:B------:R-:W-:Y:S02]  /*14b00*/  FMUL.FTZ R88, R3.reuse, R154 ;  /* 0x0000009a03587220 */ /* 0x040fe40000410000 */
[C---:B------:R-:W-:Y:S02]  /*14b10*/  FMUL.FTZ R89, R3.reuse, R155 ;  /* 0x0000009b03597220 */ /* 0x040fe40000410000 */
[C---:B------:R-:W-:Y:S02]  /*14b20*/  FMUL.FTZ R176, R3.reuse, R142 ;  /* 0x0000008e03b07220 */ /* 0x040fe40000410000 */
[----:B------:R-:W-:-:S02]  /*14b30*/  FMUL.FTZ R177, R3, R143 ;  /* 0x0000008f03b17220 */ /* 0x000fc40000410000 */
[C---:B------:R-:W-:Y:S01]  /*14b40*/  FMUL.FTZ R178, R3.reuse, R146 ;  /* 0x0000009203b27220 */ /* 0x040fe20000410000 */
[----:B--2---:R-:W-:Y:S01]  /*14b50*/  @P2 MOV R5, 0x3f317218 ;  /* 0x3f31721800052802 */ /* 0x004fe20000000f00 */
[----:B---3--:R-:W-:Y:S01]  /*14b60*/  @P1 FMUL.FTZ R8, R0, 0.69314718246459960938 ;  /* 0x3f31721800081820 */ /* 0x008fe20000410000 */
[----:B------:R-:W-:Y:S01]  /*14b70*/  MOV R0, RZ ;  /* 0x000000ff00007202 */ /* 0x000fe20000000f00 */
[C---:B------:R-:W-:Y:S02]  /*14b80*/  FMUL.FTZ R179, R3.reuse, R147 ;  /* 0x0000009303b37220 */ /* 0x040fe40000410000 */
[C---:B------:R-:W-:Y:S02]  /*14b90*/  FMUL.FTZ R100, R3.reuse, R158 ;  /* 0x0000009e03647220 */ /* 0x040fe40000410000 */
        /* <DEDUP_REMOVED lines=16> */
[----:B------:R-:W-:Y:S01]  /*14ca0*/  @P3 MOV R3, 0x3f317218 ;  /* 0x3f31721800033802 */ /* 0x000fe20000000f00 */
        /* <DEDUP_REMOVED lines=23> */
[----:B------:R-:W-:Y:S02]  /*14e20*/  FMUL.FTZ R27, R2, R97 ;  /* 0x00000061021b7220 */ /* 0x000fe40000410000 */
[----:B------:R2:W3:Y:S01]  /*14e30*/  @P0 MUFU.LG2 R2, R4 ;  /* 0x0000000400020308 */ /* 0x0004e20000000c00 */
[----:B------:R-:W-:Y:S02]  /*14e40*/  @P3 FMUL.FTZ R11, R9, 0.69314718246459960938 ;  /* 0x3f317218090b3820 */ /* 0x000fe40000410000 */
[----:B------:R-:W-:Y:S02]  /*14e50*/  @P3 FMUL.FTZ R9, R3, c[0x0][0x2d0] ;  /* 0x0000b40003093a20 */ /* 0x000fe40000410000 */
[----:B------:R-:W-:Y:S02]  /*14e60*/  @P1 FMUL.FTZ R3, R12, c[0x0][0x2d0] ;  /* 0x0000b4000c031a20 */ /* 0x000fe40000410000 */
[----:B------:R-:W-:Y:S02]  /*14e70*/  @P2 FMUL.FTZ R5, R5, c[0x0][0x2d0] ;  /* 0x0000b40005052a20 */ /* 0x000fe40000410000 */
[----:B------:R-:W-:Y:S01]  /*14e80*/  @P1 FFMA.FTZ R25, R3, R106, R8 ;  /* 0x0000006a03191223 */ /* 0x000fe20000010008 */
[----:B------:R-:W-:Y:S01]  /*14e90*/  @P0 MOV R3, 0x3f317218 ;  /* 0x3f31721800030802 */ /* 0x000fe20000000f00 */
[----:B-1----:R-:W-:-:S02]  /*14ea0*/  FMUL.FTZ R76, R0, R66 ;  /* 0x00000042004c7220 */ /* 0x002fc40000410000 */
[----:B------:R-:W-:Y:S02]  /*14eb0*/  FMUL.FTZ R77, R0, R67 ;  /* 0x00000043004d7220 */ /* 0x000fe40000410000 */
[----:B------:R-:W-:Y:S01]  /*14ec0*/  @P0 FMUL.FTZ R3, R3, c[0x0][0x2d0] ;  /* 0x0000b40003030a20 */ /* 0x000fe20000410000 */
[----:B--2---:R-:W-:Y:S01]  /*14ed0*/  MOV R4, 0x1 ;  /* 0x0000000100047802 */ /* 0x004fe20000000f00 */
[----:B---3--:R-:W-:Y:S02]  /*14ee0*/  @P0 FMUL.FTZ R2, R2, 0.69314718246459960938 ;  /* 0x3f31721802020820 */ /* 0x008fe40000410000 */
        /* <DEDUP_REMOVED lines=26> */
.L_x_242:
[----:B-1----:R1:W5:Y:S04]  /*15090*/  LDL R6, [R1+0x50] ;  /* 0x0000500001067983 */ /* 0x0023680000100800 */
[----:B------:R-:W4:Y:S01]  /*150a0*/  S2R R2, SR_TID.X ;  /* 0x0000000000027919 */ /* 0x000f220000002100 */
[----:B------:R-:W-:Y:S01]  /*150b0*/  BSSY B0, `(.L_x_321) ;  /* 0x0000011000007945 */ /* 0x000fe20003800000 */
[----:B----4-:R-:W-:-:S13]  /*150c0*/  LOP3.LUT P0, RZ, R2, 0x7f, RZ, 0xc0, !PT ;  /* 0x0000007f02ff7812 */ /* 0x010fda000780c0ff */
[----:B------:R-:W-:Y:S05]  /*150d0*/  @P0 BRA `(.L_x_322) ;  /* 0x000000e000000947 */ /* 0x000fea0003800000 */
[----:B-12---:R-:W1:Y:S01]  /*150e0*/  S2R R4, SR_LANEID ;  /* 0x0000000000047919 */ /* 0x006e620000000000 */
[----:B------:R-:W-:Y:S01]  /*150f0*/  VOTEU.ANY UR4, UPT, PT ;  /* 0x0000000000047886 */ /* 0x000fe200038e0100 */
[----:B---3--:R-:W-:Y:S01]  /*15100*/  IMAD.MOV.U32 R5, RZ, RZ, c[0x0][0x564] ;  /* 0x00015900ff057624 */ /* 0x008fe200078e00ff */
[----:B------:R-:W1:Y:S08]  /*15110*/  FLO.U32 R3, UR4 ;  /* 0x0000000400037d00 */ /* 0x000e7000080e0000 */
[----:B------:R-:W2:Y:S01]  /*15120*/  POPC R2, UR4 ;  /* 0x0000000400027d09 */ /* 0x000ea20008000000 */
[----:B-1----:R-:W-:Y:S01]  /*15130*/  ISETP.EQ.U32.AND P0, PT, R3, R4, PT ;  /* 0x000000040300720c */ /* 0x002fe20003f02070 */
[----:B------:R-:W-:-:S12]  /*15140*/  IMAD.MOV.U32 R4, RZ, RZ, c[0x0][0x560] ;  /* 0x00015800ff047624 */ /* 0x000fd800078e00ff */
[----:B--2---:R1:W2:Y:S04]  /*15150*/  @P0 ATOMG.E.ADD.STRONG.GPU PT, R2, [R4.64], R2 ;  /* 0x00000002040209a8 */ /* 0x0042a800081ee1c8 */
[----:B-1----:R-:W1:Y:S04]  /*15160*/  S2R R4, SR_LTMASK ;  /* 0x0000000000047919 */ /* 0x002e680000003900 */
[----:B--2---:R1:W2:Y:S02]  /*15170*/  SHFL.IDX PT, R3, R2, R3, 0x1f ;  /* 0x00001f0302037589 */ /* 0x0042a400000e0000 */
[----:B-1----:R-:W-:-:S06]  /*15180*/  LOP3.LUT R2, R4, UR4, RZ, 0xc0, !PT ;  /* 0x0000000404027c12 */ /* 0x002fcc000f8ec0ff */
[----:B------:R-:W2:Y:S02]  /*15190*/  POPC R2, R2 ;  /* 0x0000000200027309 */ /* 0x000ea40000000000 */
[----:B--2--5:R-:W-:-:S05]  /*151a0*/  IADD3 R6, R3, c[0x0][0xc], R2 ;  /* 0x0000030003067a10 */ /* 0x024fca0007ffe002 */
[----:B------:R1:W-:Y:S02]  /*151b0*/  STL [R1+0x50], R6 ;  /* 0x0000500601007387 */ /* 0x0003e40000100800 */
.L_x_322:
[----:B-1----:R-:W-:Y:S05]  /*151c0*/  BSYNC B0 ;  /* 0x0000000000007941 */ /* 0x002fea0003800000 */
.L_x_321:
[----:B------:R-:W-:Y:S01]  /*151d0*/  PRMT R0, R0, 0x9910, RZ ;  /* 0x0000991000007816 */ /* 0x000fe200000000ff */
[----:B------:R-:W-:Y:S01]  /*151e0*/  BSSY B1, `(.L_x_323) ;  /* 0x000038b000017945 */ /* 0x000fe20003800000 */
[----:B-----5:R-:W-:Y:S02]  /*151f0*/  IMAD.MOV.U32 R34, RZ, RZ, R6 ;  /* 0x000000ffff227224 */ /* 0x020fe400078e0006 */
[----:B------:R-:W-:-:S13]  /*15200*/  ISETP.NE.AND P0, PT, R0, RZ, PT ;  /* 0x000000ff0000720c */ /* 0x000fda0003f05270 */
[----:B------:R-:W-:Y:S05]  /*15210*/  @!P0 BRA `(.L_x_324) ;  /* 0x00002bb000008947 */ /* 0x000fea0003800000 */
[----:B------:R-:W4:Y:S04]  /*15220*/  LDL R6, [R1+0x60] ;  /* 0x0000600001067983 */ /* 0x000f280000100800 */
[----:B---3--:R-:W3:Y:S04]  /*15230*/  LDL R8, [R1+0x64] ;  /* 0x0000640001087983 */ /* 0x008ee80000100800 */
[----:B--2---:R-:W2:Y:S04]  /*15240*/  LDL R13, [R1+0x98] ;  /* 0x00009800010d7983 */ /* 0x004ea80000100800 */
[----:B------:R-:W2:Y:S04]  /*15250*/  LDL.LU R12, [R1+0x44] ;  /* 0x00004400010c7983 */ /* 0x000ea80000300800 */
[----:B------:R-:W2:Y:S04]  /*15260*/  LDL R11, [R1+0x94] ;  /* 0x00009400010b7983 */ /* 0x000ea80000100800 */
[----:B------:R-:W2:Y:S01]  /*15270*/  LDL.LU R10, [R1+0x48] ;  /* 0x00004800010a7983 */ /* 0x000ea20000300800 */
[----:B------:R-:W-:Y:S01]  /*15280*/  WARPSYNC 0xffffffff ;  /* 0xffffffff00007948 */ /* 0x000fe20003800000 */
[----:B------:R-:W-:-:S02]  /*15290*/  F2FP.PACK_AB R0, R141, R140 ;  /* 0x0000008c8d00723e */ /* 0x000fc400000000ff */
[----:B------:R-:W-:Y:S01]  /*152a0*/  BAR.SYNC.DEFER_BLOCKING 0x1, 0x80 ;  /* 0x0042000000007b1d */ /* 0x000fe20000010000 */
[----:B------:R-:W-:Y:S02]  /*152b0*/  F2FP.PACK_AB R3, R177, R176 ;  /* 0x000000b0b103723e */ /* 0x000fe400000000ff */
[----:B------:R-:W-:Y:S02]  /*152c0*/  F2FP.PACK_AB R2, R145, R144 ;  /* 0x000000909102723e */ /* 0x000fe400000000ff */
[----:B------:R-:W-:Y:S02]  /*152d0*/  F2FP.PACK_AB R4, R47, R46 ;  /* 0x0000002e2f04723e */ /* 0x000fe400000000ff */
[----:B------:R-:W-:Y:S02]  /*152e0*/  F2FP.PACK_AB R5, R77, R76 ;  /* 0x0000004c4d05723e */ /* 0x000fe400000000ff */
[----:B------:R-:W-:-:S04]  /*152f0*/  ISETP.NE.U32.AND P0, PT, RZ, c[0x0][0x508], PT ;  /* 0x00014200ff007a0c */ /* 0x000fc80003f05070 */
[----:B------:R-:W-:Y:S02]  /*15300*/  ISETP.NE.AND.EX P2, PT, RZ, c[0x0][0x50c], PT, P0 ;  /* 0x00014300ff007a0c */ /* 0x000fe40003f45300 */
[----:B------:R-:W-:-:S04]  /*15310*/  ISETP.NE.U32.AND P3, PT, RZ, c[0x0][0x500], PT ;  /* 0x00014000ff007a0c */ /* 0x000fc80003f65070 */
[----:B------:R-:W-:Y:S01]  /*15320*/  ISETP.NE.AND.EX P3, PT, RZ, c[0x0][0x504], PT, P3 ;  /* 0x00014100ff007a0c */ /* 0x000fe20003f65330 */
[----:B----4-:R1:W-:Y:S04]  /*15330*/  STS [R6+0x80], R0 ;  /* 0x0000800006007388 */ /* 0x0103e80000000800 */
[----:B------:R4:W-:Y:S04]  /*15340*/  STS [R6+0x280], R3 ;  /* 0x0002800306007388 */ /* 0x0009e80000000800 */
[----:B---3--:R3:W-:Y:S01]  /*15350*/  STS [R8], R2 ;  /* 0x0000000208007388 */ /* 0x0087e20000000800 */
[----:B-1----:R-:W-:-:S02]  /*15360*/  F2FP.PACK_AB R0, R179, R178 ;  /* 0x000000b2b300723e */ /* 0x002fc400000000ff */
[----:B----4-:R-:W-:-:S03]  /*15370*/  F2FP.PACK_AB R3, R29, R28 ;  /* 0x0000001c1d03723e */ /* 0x010fc600000000ff */
[----:B------:R1:W-:Y:S01]  /*15380*/  STS [R8+0x200], R0 ;  /* 0x0002000008007388 */ /* 0x0003e20000000800 */
[----:B---3--:R-:W-:-:S03]  /*15390*/  F2FP.PACK_AB R2, R59, R58 ;  /* 0x0000003a3b02723e */ /* 0x008fc600000000ff */
[----:B------:R3:W-:Y:S04]  /*153a0*/  STS [R6+0x1080], R3 ;  /* 0x0010800306007388 */ /* 0x0007e80000000800 */
[----:B------:R4:W-:Y:S01]  /*153b0*/  STS [R6+0x1280], R2 ;  /* 0x0012800206007388 */ /* 0x0009e20000000800 */
[----:B-1----:R-:W-:Y:S02]  /*153c0*/  F2FP.PACK_AB R0, R31, R30 ;  /* 0x0000001e1f00723e */ /* 0x002fe400000000ff */
[----:B---3--:R-:W-:-:S03]  /*153d0*/  F2FP.PACK_AB R3, R149, R148 ;  /* 0x000000949503723e */ /* 0x008fc600000000ff */
[----:B------:R1:W-:Y:S01]  /*153e0*/  STS [R8+0x1000], R0 ;  /* 0x0010000008007388 */ /* 0x0003e20000000800 */
[----:B----4-:R-:W-:-:S03]  /*153f0*/  F2FP.PACK_AB R2, R181, R180 ;  /* 0x000000b4b502723e */ /* 0x010fc600000000ff */
[----:B------:R3:W-:Y:S04]  /*15400*/  STS [R8+0x1200], R4 ;  /* 0x0012000408007388 */ /* 0x0007e80000000800 */
[----:B--2---:R2:W-:Y:S04]  /*15410*/  STS [R13+0x80], R3 ;  /* 0x000080030d007388 */ /* 0x0045e80000000800 */
[----:B------:R4:W-:Y:S01]  /*15420*/  STS [R13+0x280], R2 ;  /* 0x000280020d007388 */ /* 0x0009e20000000800 */
[----:B-1----:R-:W-:Y:S02]  /*15430*/  F2FP.PACK_AB R0, R153, R152 ;  /* 0x000000989900723e */ /* 0x002fe400000000ff */
[----:B---3--:R-:W-:-:S03]  /*15440*/  F2FP.PACK_AB R4, R33, R32 ;  /* 0x000000202104723e */ /* 0x008fc600000000ff */
[----:B------:R1:W-:Y:S01]  /*15450*/  STS [R11], R0 ;  /* 0x000000000b007388 */ /* 0x0003e20000000800 */
[----:B--2---:R-:W-:Y:S02]  /*15460*/  F2FP.PACK_AB R3, R89, R88 ;  /* 0x000000585903723e */ /* 0x004fe400000000ff */
[----:B----4-:R-:W-:-:S03]  /*15470*/  F2FP.PACK_AB R2, R75, R74 ;  /* 0x0000004a4b02723e */ /* 0x010fc600000000ff */
[----:B------:R2:W-:Y:S04]  /*15480*/  STS [R11+0x200], R3 ;  /* 0x000200030b007388 */ /* 0x0005e80000000800 */
[----:B------:R3:W-:Y:S04]  /*15490*/  STS [R13+0x1080], R4 ;  /* 0x001080040d007388 */ /* 0x0007e80000000800 */
[----:B------:R4:W-:Y:S01]  /*154a0*/  STS [R13+0x1280], R2 ;  /* 0x001280020d007388 */ /* 0x0009e20000000800 */
[----:B-1----:R-:W-:-:S05]  /*154b0*/  F2FP.PACK_AB R0, R37, R36 ;  /* 0x000000242500723e */ /* 0x002fca00000000ff */
[----:B------:R1:W-:Y:S01]  /*154c0*/  STS [R11+0x1000], R0 ;  /* 0x001000000b007388 */ /* 0x0003e20000000800 */
[----:B--2---:R-:W-:Y:S02]  /*154d0*/  F2FP.PACK_AB R3, R157, R156 ;  /* 0x0000009c9d03723e */ /* 0x004fe400000000ff */
[----:B---3--:R-:W-:Y:S02]  /*154e0*/  F2FP.PACK_AB R4, R65, R64 ;  /* 0x000000404104723e */ /* 0x008fe400000000ff */
        /* <DEDUP_REMOVED lines=18> */
[----:B------:R3:W-:Y:S01]  /*15610*/  STS [R13+0x2080], R3 ;  /* 0x002080030d007388 */ /* 0x0007e20000000800 */
[----:B-1----:R-:W-:-:S03]  /*15620*/  F2FP.PACK_AB R0, R175, R174 ;  /* 0x000000aeaf00723e */ /* 0x002fc600000000ff */
[----:B------:R1:W-:Y:S04]  /*15630*/  STS [R13+0x2280], R2 ;  /* 0x002280020d007388 */ /* 0x0003e80000000800 */
[----:B------:R4:W-:Y:S01]  /*15640*/  STS [R11+0x2000], R0 ;  /* 0x002000000b007388 */ /* 0x0009e20000000800 */
[----:B--2---:R-:W-:Y:S02]  /*15650*/  F2FP.PACK_AB R4, R41, R40 ;  /* 0x000000282904723e */ /* 0x004fe400000000ff */
[----:B---3--:R-:W-:Y:S02]  /*15660*/  F2FP.PACK_AB R3, R151, R150 ;  /* 0x000000969703723e */ /* 0x008fe400000000ff */
[----:B-1----:R-:W-:-:S03]  /*15670*/  F2FP.PACK_AB R2, R63, R62 ;  /* 0x0000003e3f02723e */ /* 0x002fc600000000ff */
[----:B------:R1:W-:Y:S01]  /*15680*/  STS [R11+0x2200], R3 ;  /* 0x002200030b007388 */ /* 0x0003e20000000800 */
[----:B----4-:R-:W-:-:S03]  /*15690*/  F2FP.PACK_AB R0, R43, R42 ;  /* 0x0000002a2b00723e */ /* 0x010fc600000000ff */
[----:B------:R2:W-:Y:S04]  /*156a0*/  STS [R13+0x3080], R4 ;  /* 0x003080040d007388 */ /* 0x0005e80000000800 */
[----:B------:R3:W-:Y:S04]  /*156b0*/  STS [R13+0x3280], R2 ;  /* 0x003280020d007388 */ /* 0x0007e80000000800 */
[----:B------:R4:W-:Y:S04]  /*156c0*/  STS [R11+0x3000], R0 ;  /* 0x003000000b007388 */ /* 0x0009e80000000800 */
[----:B------:R-:W-:Y:S01]  /*156d0*/  STS [R11+0x3200], R5 ;  /* 0x003200050b007388 */ /* 0x000fe20000000800 */
[----:B-1----:R-:W-:-:S02]  /*156e0*/  F2FP.PACK_AB R3, R159, R158 ;  /* 0x0000009e9f03723e */ /* 0x002fc400000000ff */
[----:B--2---:R-:W-:Y:S02]  /*156f0*/  F2FP.PACK_AB R4, R111, R110 ;  /* 0x0000006e6f04723e */ /* 0x004fe400000000ff */
[----:B---3--:R-:W-:-:S03]  /*15700*/  F2FP.PACK_AB R2, R183, R182 ;  /* 0x000000b6b702723e */ /* 0x008fc600000000ff */
[----:B------:R1:W-:Y:S01]  /*15710*/  STS [R6+0x4080], R4 ;  /* 0x0040800406007388 */ /* 0x0003e20000000800 */
[----:B----4-:R-:W-:-:S03]  /*15720*/  F2FP.PACK_AB R0, R155, R154 ;  /* 0x0000009a9b00723e */ /* 0x010fc600000000ff */
[----:B------:R2:W-:Y:S04]  /*15730*/  STS [R6+0x4280], R3 ;  /* 0x0042800306007388 */ /* 0x0005e80000000800 */
        /* <DEDUP_REMOVED lines=11> */
[----:B--2---:R-:W-:Y:S01]  /*157f0*/  F2FP.PACK_AB R3, R73, R72 ;  /* 0x000000484903723e */ /* 0x004fe200000000ff */
[----:B------:R-:W2:Y:S01]  /*15800*/  LDL.LU R6, [R1+0xa4] ;  /* 0x0000a40001067983 */ /* 0x000ea20000300800 */
[----:B---3--:R-:W-:Y:S02]  /*15810*/  F2FP.PACK_AB R2, R71, R70 ;  /* 0x000000464702723e */ /* 0x008fe400000000ff */
[----:B----4-:R-:W-:-:S02]  /*15820*/  F2FP.PACK_AB R0, R85, R84 ;  /* 0x000000545500723e */ /* 0x010fc400000000ff */
[----:B------:R-:W-:-:S03]  /*15830*/  @P2 IADD3 R8, P0, R12, c[0x0][0x508], RZ ;  /* 0x000142000c082a10 */ /* 0x000fc60007f1e0ff */
[----:B------:R1:W-:Y:S01]  /*15840*/  STS [R13+0x4080], R0 ;  /* 0x004080000d007388 */ /* 0x0003e20000000800 */
[----:B------:R-:W-:-:S03]  /*15850*/  @P2 IADD3.X R9, R10, c[0x0][0x50c], RZ, P0, !PT ;  /* 0x000143000a092a10 */ /* 0x000fc600007fe4ff */
[----:B------:R3:W-:Y:S04]  /*15860*/  STS [R13+0x4280], R4 ;  /* 0x004280040d007388 */ /* 0x0007e80000000800 */
[----:B------:R4:W-:Y:S04]  /*15870*/  STS [R11+0x4000], R3 ;  /* 0x004000030b007388 */ /* 0x0009e80000000800 */
[----:B------:R4:W-:Y:S01]  /*15880*/  STS [R11+0x4200], R2 ;  /* 0x004200020b007388 */ /* 0x0009e20000000800 */
[----:B-1----:R-:W-:Y:S02]  /*15890*/  F2FP.PACK_AB R0, R45, R44 ;  /* 0x0000002c2d00723e */ /* 0x002fe400000000ff */
[----:B---3--:R-:W-:-:S03]  /*158a0*/  IADD3 R4, P1, R12, c[0x0][0x500], RZ ;  /* 0x000140000c047a10 */ /* 0x008fc60007f3e0ff */
[----:B------:R1:W-:Y:S01]  /*158b0*/  STS [R13+0x5080], R0 ;  /* 0x005080000d007388 */ /* 0x0003e20000000800 */
[----:B------:R-:W-:Y:S01]  /*158c0*/  IMAD.MOV.U32 R12, RZ, RZ, c[0x0][0x388] ;  /* 0x0000e200ff0c7624 */ /* 0x000fe200078e00ff */
[----:B----4-:R-:W-:Y:S02]  /*158d0*/  F2FP.PACK_AB R3, R51, R50 ;  /* 0x000000323303723e */ /* 0x010fe400000000ff */
[----:B------:R-:W-:Y:S02]  /*158e0*/  IADD3.X R5, R10, c[0x0][0x504], RZ, P1, !PT ;  /* 0x000141000a057a10 */ /* 0x000fe40000ffe4ff */
[----:B------:R-:W-:-:S05]  /*158f0*/  F2FP.PACK_AB R2, R57, R56 ;  /* 0x000000383902723e */ /* 0x000fca00000000ff */
[----:B------:R3:W-:Y:S01]  /*15900*/  STS [R13+0x5280], R2 ;  /* 0x005280020d007388 */ /* 0x0007e20000000800 */
[----:B-1----:R-:W-:-:S05]  /*15910*/  F2FP.PACK_AB R0, R27, R26 ;  /* 0x0000001a1b00723e */ /* 0x002fca00000000ff */
[----:B------:R1:W-:Y:S04]  /*15920*/  STS [R11+0x5000], R0 ;  /* 0x005000000b007388 */ /* 0x0003e80000000800 */
[----:B------:R4:W-:Y:S01]  /*15930*/  STS [R11+0x5200], R3 ;  /* 0x005200030b007388 */ /* 0x0009e20000000800 */
[----:B---3--:R-:W-:-:S03]  /*15940*/  IMAD.MOV.U32 R2, RZ, RZ, RZ ;  /* 0x000000ffff027224 */ /* 0x008fc600078e00ff */
[----:B------:R-:W-:Y:S06]  /*15950*/  BAR.SYNC.DEFER_BLOCKING 0x1, 0x80 ;  /* 0x0042000000007b1d */ /* 0x000fec0000010000 */
[----:B------:R4:W5:Y:S04]  /*15960*/  @P2 LDG.E R12, [R8.64] ;  /* 0x00000008080c2981 */ /* 0x000968000c1e1900 */
[----:B------:R4:W5:Y:S01]  /*15970*/  @P3 LDG.E R2, [R4.64] ;  /* 0x0000000804023981 */ /* 0x000962000c1e1900 */
[----:B--2---:R-:W-:-:S04]  /*15980*/  ISETP.NE.AND P0, PT, R6, RZ, PT ;  /* 0x000000ff0600720c */ /* 0x004fc80003f05270 */
[----:B-1----:R-:W-:Y:S01]  /*15990*/  SEL R0, R6, c[0x0][0x3d4], P0 ;  /* 0x0000f50006007a07 */ /* 0x002fe20000000000 */
[----:B------:R-:W-:Y:S05]  /*159a0*/  @P2 BRA `(.L_x_325) ;  /* 0x0000004000002947 */ /* 0x000fea0003800000 */
[----:B----4-:R-:W-:Y:S05]  /*159b0*/  @!P3 BRA `(.L_x_325) ;  /* 0x000000300000b947 */ /* 0x010fea0003800000 */
[----:B-----5:R1:W2:Y:S04]  /*159c0*/  LDG.E R12, [R4.64] ;  /* 0x00000008040c7981 */ /* 0x0202a8000c1e1900 */
[----:B-1----:R-:W2:Y:S02]  /*159d0*/  LDG.E R4, [R4.64+0x4] ;  /* 0x0000040804047981 */ /* 0x002ea4000c1e1900 */
[----:B--2---:R-:W-:Y:S02]  /*159e0*/  IADD3 R12, -R12, R4, RZ ;  /* 0x000000040c0c7210 */ /* 0x004fe40007ffe1ff */
.L_x_325:
[----:B----4-:R-:W2:Y:S04]  /*159f0*/  LDL.LU R6, [R1+0x4c] ;  /* 0x00004c0001067983 */ /* 0x010ea80000300800 */
[----:B------:R-:W3:Y:S04]  /*15a00*/  LDL R3, [R1+0x12c] ;  /* 0x00012c0001037983 */ /* 0x000ee80000100800 */
[----:B------:R-:W4:Y:S04]  /*15a10*/  LDL.LU R4, [R1+0xa0] ;  /* 0x0000a00001047983 */ /* 0x000f280000300800 */
[----:B------:R-:W3:Y:S04]  /*15a20*/  LDL.LU R5, [R1+0x58] ;  /* 0x0000580001057983 */ /* 0x000ee80000300800 */
[----:B------:R-:W3:Y:S04]  /*15a30*/  LDL R35, [R1+0x54] ;  /* 0x0000540001237983 */ /* 0x000ee80000100800 */
[----:B------:R-:W3:Y:S04]  /*15a40*/  LDL R15, [R1+0xa8] ;  /* 0x0000a800010f7983 */ /* 0x000ee80000100800 */
[----:B------:R-:W3:Y:S01]  /*15a50*/  LDL R80, [R1+0x128] ;  /* 0x0001280001507983 */ /* 0x000ee20000100800 */
[----:B------:R-:W-:Y:S01]  /*15a60*/  IMAD.MOV.U32 R13, RZ, RZ, 0x368 ;  /* 0x00000368ff0d7424 */ /* 0x000fe200078e00ff */
[----:B------:R-:W-:-:S04]  /*15a70*/  ISETP.GT.AND P2, PT, R0, 0x1, PT ;  /* 0x000000010000780c */ /* 0x000fc80003f44270 */
[----:B------:R-:W-:-:S04]  /*15a80*/  SEL R13, R13, 0x328, P2 ;  /* 0x000003280d0d7807 */ /* 0x000fc80001000000 */
[----:B------:R-:W1:Y:S08]  /*15a90*/  LDC.64 R8, c[0x0][R13+0x170] ;  /* 0x00005c000d087b82 */ /* 0x000e700000000a00 */
[----:B------:R-:W1:Y:S08]  /*15aa0*/  LDC.64 R16, c[0x0][R13+0x168] ;  /* 0x00005a000d107b82 */ /* 0x000e700000000a00 */
[----:B------:R1:W1:Y:S08]  /*15ab0*/  LDC.64 R20, c[0x0][R13+0x178] ;  /* 0x00005e000d147b82 */ /* 0x0002700000000a00 */
[----:B------:R1:W1:Y:S01]  /*15ac0*/  LDC.64 R18, c[0x0][R13+0x160] ;  /* 0x000058000d127b82 */ /* 0x0002620000000a00 */
[----:B------:R-:W-:Y:S01]  /*15ad0*/  ISETP.NE.U32.AND P0, PT, RZ, c[0x0][0x500], PT ;  /* 0x00014000ff007a0c */ /* 0x000fe20003f05070 */
[----:B------:R-:W-:-:S03]  /*15ae0*/  IMAD.MOV.U32 R0, RZ, RZ, c[0x0][0x4e8] ;  /* 0x00013a00ff007624 */ /* 0x000fc600078e00ff */
[----:B------:R-:W-:Y:S02]  /*15af0*/  ISETP.NE.AND.EX P0, PT, RZ, c[0x0][0x504], PT, P0 ;  /* 0x00014100ff007a0c */ /* 0x000fe40003f05300 */
[----:B------:R-:W-:Y:S01]  /*15b00*/  ISETP.NE.AND P5, PT, R0, 0x1, PT ;  /* 0x000000010000780c */ /* 0x000fe20003fa5270 */
[----:B------:R-:W1:Y:S01]  /*15b10*/  S2R R81, SR_TID.X ;  /* 0x0000000000517919 */ /* 0x000e620000002100 */
[----:B------:R-:W-:-:S04]  /*15b20*/  LOP3.LUT R241, R241, 0xfffffffd, RZ, 0xc0, !PT ;  /* 0xfffffffdf1f17812 */ /* 0x000fc800078ec0ff */
[----:B------:R-:W-:Y:S02]  /*15b30*/  LOP3.LUT R241, R241, 0xfffffffe, RZ, 0xc0, !PT ;  /* 0xfffffffef1f17812 */ /* 0x000fe400078ec0ff */
[----:B--2---:R-:W-:Y:S02]  /*15b40*/  SEL R0, R6, RZ, !P0 ;  /* 0x000000ff06007207 */ /* 0x004fe40004000000 */
[----:B----4-:R-:W-:-:S03]  /*15b50*/  SEL R6, R4, RZ, !P0 ;  /* 0x000000ff04067207 */ /* 0x010fc60004000000 */
[----:B-1----:R-:W-:Y:S01]  /*15b60*/  IMAD R4, R9, R0, RZ ;  /* 0x0000000009047224 */ /* 0x002fe200078e02ff */
[----:B---3--:R-:W-:-:S03]  /*15b70*/  LOP3.LUT R5, R5, 0xffff, RZ, 0xc0, !PT ;  /* 0x0000ffff05057812 */ /* 0x008fc600078ec0ff */
[C---:B------:R-:W-:Y:S02]  /*15b80*/  IMAD R14, R8.reuse, R6, R4 ;  /* 0x00000006080e7224 */ /* 0x040fe400078e0204 */
[----:B------:R-:W-:Y:S02]  /*15b90*/  IMAD R3, R35, 0x80, R3 ;  /* 0x0000008023037824 */ /* 0x000fe400078e0203 */
[----:B------:R-:W-:-:S04]  /*15ba0*/  IMAD.WIDE.U32 R8, R8, R0, RZ ;  /* 0x0000000008087225 */ /* 0x000fc800078e00ff */
[----:B------:R-:W-:-:S04]  /*15bb0*/  @P5 IMAD.HI.U32 R6, R3, c[0x0][0x4ec], RZ ;  /* 0x00013b0003065a27 */ /* 0x000fc800078e00ff */
[----:B------:R-:W-:-:S04]  /*15bc0*/  IMAD.WIDE.U32 R10, R16, R5, RZ ;  /* 0x00000005100a7225 */ /* 0x000fc800078e00ff */
[----:B------:R-:W-:Y:S01]  /*15bd0*/  IMAD.MOV.U32 R4, RZ, RZ, R3 ;  /* 0x000000ffff047224 */ /* 0x000fe200078e0003 */
[----:B------:R-:W-:Y:S01]  /*15be0*/  @P5 SHF.R.U32.HI R4, RZ, c[0x0][0x4f0], R6 ;  /* 0x00013c00ff045a19 */ /* 0x000fe20000011606 */
[----:B------:R-:W-:Y:S01]  /*15bf0*/  IMAD R13, R17, R5, RZ ;  /* 0x00000005110d7224 */ /* 0x000fe200078e02ff */
[----:B------:R-:W-:Y:S01]  /*15c00*/  SEL R6, R15, RZ, P2 ;  /* 0x000000ff0f067207 */ /* 0x000fe20001000000 */
[----:B------:R-:W-:Y:S01]  /*15c10*/  IMAD.IADD R14, R9, 0x1, R14 ;  /* 0x00000001090e7824 */ /* 0x000fe200078e020e */
[--C-:B-----5:R-:W-:Y:S01]  /*15c20*/  IADD3 R15, P1, P0, R8, R10, R2.reuse ;  /* 0x0000000a080f7210 */ /* 0x120fe2000783e002 */
[----:B------:R-:W-:Y:S01]  /*15c30*/  IMAD.IADD R10, R11, 0x1, R13 ;  /* 0x000000010b0a7824 */ /* 0x000fe200078e020d */
[----:B------:R-:W-:Y:S01]  /*15c40*/  SHF.R.S32.HI R16, RZ, 0x1f, R2 ;  /* 0x0000001fff107819 */ /* 0x000fe20000011402 */
[----:B------:R-:W-:Y:S02]  /*15c50*/  IMAD.MOV R11, RZ, RZ, -R4 ;  /* 0x000000ffff0b7224 */ /* 0x000fe400078e0a04 */
[----:B------:R-:W-:-:S02]  /*15c60*/  IMAD R13, R21, R6, RZ ;  /* 0x00000006150d7224 */ /* 0x000fc400078e02ff */
        /* <DEDUP_REMOVED lines=14> */
[----:B------:R-:W-:Y:S01]  /*15d50*/  SHF.R.S32.HI R17, RZ, 0x1f, R81 ;  /* 0x0000001fff117819 */ /* 0x000fe20000011451 */
[----:B------:R-:W-:Y:S01]  /*15d60*/  IMAD.IADD R6, R11, 0x1, R4 ;  /* 0x000000010b067824 */ /* 0x000fe200078e0204 */
[C---:B------:R-:W-:Y:S02]  /*15d70*/  LEA R8, P0, R10.reuse, R8, 0x2 ;  /* 0x000000080a087211 */ /* 0x040fe400078010ff */
[----:B------:R-:W-:Y:S02]  /*15d80*/  SEL R9, R9, c[0x0][0x454], P2 ;  /* 0x0001150009097a07 */ /* 0x000fe40001000000 */
[----:B------:R-:W-:Y:S02]  /*15d90*/  LEA.HI R17, R17, R81, RZ, 0x5 ;  /* 0x0000005111117211 */ /* 0x000fe400078f28ff */
[----:B------:R-:W-:Y:S02]  /*15da0*/  LEA.HI.X R6, R10, R9, R6, 0x2, P0 ;  /* 0x000000090a067211 */ /* 0x000fe400000f1406 */
[----:B------:R-:W-:Y:S01]  /*15db0*/  LOP3.LUT R17, R17, 0xffffffe0, RZ, 0xc0, !PT ;  /* 0xffffffe011117812 */ /* 0x000fe200078ec0ff */
[----:B------:R-:W-:Y:S01]  /*15dc0*/  IMAD R4, R12, c[0x0][0x4e8], RZ ;  /* 0x00013a000c047a24 */ /* 0x000fe200078e02ff */
[----:B------:R-:W-:Y:S04]  /*15dd0*/  SHFL.IDX PT, R14, R8, RZ, 0x1c1f ;  /* 0x001c1fff080e7589 */ /* 0x000fe800000e0000 */
[----:B------:R-:W1:Y:S01]  /*15de0*/  SHFL.IDX PT, R15, R6, RZ, 0x1c1f ;  /* 0x001c1fff060f7589 */ /* 0x000e6200000e0000 */
[----:B------:R-:W-:-:S03]  /*15df0*/  IMAD.IADD R17, R81, 0x1, -R17 ;  /* 0x0000000151117824 */ /* 0x000fc600078e0a11 */
[----:B------:R-:W-:Y:S04]  /*15e00*/  SHFL.IDX PT, R12, R8, 0x1, 0x1c1f ;  /* 0x003c1f00080c7f89 */ /* 0x000fe800000e0000 */
[----:B------:R-:W2:Y:S04]  /*15e10*/  SHFL.IDX PT, R13, R6, 0x1, 0x1c1f ;  /* 0x003c1f00060d7f89 */ /* 0x000ea800000e0000 */
[----:B------:R-:W-:Y:S04]  /*15e20*/  SHFL.IDX PT, R11, R6, 0x2, 0x1c1f ;  /* 0x005c1f00060b7f89 */ /* 0x000fe800000e0000 */
[----:B------:R3:W-:Y:S01]  /*15e30*/  SHFL.IDX PT, R9, R6, 0x3, 0x1c1f ;  /* 0x007c1f0006097f89 */ /* 0x0007e200000e0000 */
[----:B------:R-:W-:-:S03]  /*15e40*/  LOP3.LUT P0, RZ, R17, 0x3, RZ, 0xc0, !PT ;  /* 0x0000000311ff7812 */ /* 0x000fc6000780c0ff */
[----:B------:R-:W4:Y:S04]  /*15e50*/  SHFL.IDX PT, R10, R8, 0x2, 0x1c1f ;  /* 0x005c1f00080a7f89 */ /* 0x000f2800000e0000 */
[----:B------:R-:W1:Y:S01]  /*15e60*/  SHFL.IDX PT, R8, R8, 0x3, 0x1c1f ;  /* 0x007c1f0008087f89 */ /* 0x000e6200000e0000 */
[----:B---3--:R-:W-:-:S05]  /*15e70*/  IMAD R6, R35, 0x80, R80 ;  /* 0x0000008023067824 */ /* 0x008fca00078e0250 */
[C---:B------:R-:W-:Y:S02]  /*15e80*/  IADD3 R19, R6.reuse, 0x8, RZ ;  /* 0x0000000806137810 */ /* 0x040fe40007ffe0ff */
[CC--:B------:R-:W-:Y:S02]  /*15e90*/  ISETP.GE.OR P4, PT, R6.reuse, R4.reuse, P0 ;  /* 0x000000040600720c */ /* 0x0c0fe40000786670 */
[----:B------:R-:W-:Y:S02]  /*15ea0*/  IADD3 R18, R6, 0x40, RZ ;  /* 0x0000004006127810 */ /* 0x000fe40007ffe0ff */
[-C--:B------:R-:W-:Y:S02]  /*15eb0*/  ISETP.GE.OR P3, PT, R19, R4.reuse, P0 ;  /* 0x000000041300720c */ /* 0x080fe40000766670 */
[----:B------:R-:W-:Y:S02]  /*15ec0*/  ISETP.GE.OR P1, PT, R18, R4, P0 ;  /* 0x000000041200720c */ /* 0x000fe40000726670 */
[----:B------:R-:W-:-:S05]  /*15ed0*/  IADD3 R17, R6, 0x48, RZ ;  /* 0x0000004806117810 */ /* 0x000fca0007ffe0ff */
[----:B-1----:R1:W-:Y:S04]  /*15ee0*/  @!P4 ST.E [R14.64], R23 ;  /* 0x000000170e00c985 */ /* 0x0023e8000c101908 */
[----:B--2---:R1:W-:Y:S01]  /*15ef0*/  @!P3 ST.E [R12.64], R24 ;  /* 0x000000180c00b985 */ /* 0x0043e2000c101908 */
[-C--:B------:R-:W-:Y:S02]  /*15f00*/  ISETP.GE.AND P3, PT, R18, R4.reuse, PT ;  /* 0x000000041200720c */ /* 0x080fe40003f66270 */
[CC--:B------:R-:W-:Y:S01]  /*15f10*/  ISETP.GE.OR P0, PT, R17.reuse, R4.reuse, P0 ;  /* 0x000000041100720c */ /* 0x0c0fe20000706670 */
[----:B----4-:R1:W-:Y:S01]  /*15f20*/  @!P1 ST.E [R10.64], R25 ;  /* 0x000000190a009985 */ /* 0x0103e2000c101908 */
[-C--:B------:R-:W-:Y:S02]  /*15f30*/  ISETP.GE.AND P1, PT, R17, R4.reuse, PT ;  /* 0x000000041100720c */ /* 0x080fe40003f26270 */
[----:B------:R-:W-:-:S07]  /*15f40*/  ISETP.GE.AND P6, PT, R19, R4, PT ;  /* 0x000000041300720c */ /* 0x000fce0003fc6270 */
[----:B------:R-:W-:Y:S02]  /*15f50*/  @P3 LOP3.LUT R241, R241, 0x1, RZ, 0xfc, !PT ;  /* 0x00000001f1f13812 */ /* 0x000fe400078efcff */
[----:B------:R1:W-:Y:S01]  /*15f60*/  @!P0 ST.E [R8.64], R22 ;  /* 0x0000001608008985 */ /* 0x0003e2000c101908 */
[----:B------:R-:W-:Y:S02]  /*15f70*/  ISETP.GE.AND P0, PT, R6, R4, PT ;  /* 0x000000040600720c */ /* 0x000fe40003f06270 */
[----:B------:R-:W-:Y:S01]  /*15f80*/  @P1 LOP3.LUT R241, R241, 0x2, RZ, 0xfc, !PT ;  /* 0x00000002f1f11812 */ /* 0x000fe200078efcff */
[----:B------:R-:W-:Y:S05]  /*15f90*/  @P2 BRA `(.L_x_326) ;  /* 0x0000083000002947 */ /* 0x000fea0003800000 */
[----:B------:R-:W2:Y:S01]  /*15fa0*/  S2R R81, SR_TID.X ;  /* 0x0000000000517919 */ /* 0x000ea20000002100 */
[----:B------:R-:W-:Y:S01]  /*15fb0*/  IMAD R16, R16, c[0x0][0x3a0], RZ ;  /* 0x0000e80010107a24 */ /* 0x000fe200078e02ff */
[----:B-1----:R-:W-:Y:S01]  /*15fc0*/  LEA R12, R35, R247, 0x7 ;  /* 0x000000f7230c7211 */ /* 0x002fe200078e38ff */
[----:B------:R-:W-:-:S04]  /*15fd0*/  IMAD.WIDE.U32 R8, R2, c[0x0][0x3a0], RZ ;  /* 0x0000e80002087a25 */ /* 0x000fc800078e00ff */
[----:B------:R-:W-:-:S05]  /*15fe0*/  IMAD R2, R2, c[0x0][0x3a4], R16 ;  /* 0x0000e90002027a24 */ /* 0x000fca00078e0210 */
[----:B------:R-:W-:Y:S02]  /*15ff0*/  IADD3 R3, R9, R2, RZ ;  /* 0x0000000209037210 */ /* 0x000fe40007ffe0ff */
[----:B------:R-:W-:-:S05]  /*16000*/  MOV R2, R8 ;  /* 0x0000000800027202 */ /* 0x000fca0000000f00 */
[----:B------:R-:W-:Y:S01]  /*16010*/  IMAD.WIDE.U32 R8, R5, c[0x0][0x3e8], R2 ;  /* 0x0000fa0005087a25 */ /* 0x000fe200078e0002 */
[----:B------:R-:W-:-:S03]  /*16020*/  SHF.R.S32.HI R3, RZ, 0x1f, R0 ;  /* 0x0000001fff037819 */ /* 0x000fc60000011400 */
[----:B------:R-:W-:Y:S01]  /*16030*/  IMAD R9, R5, c[0x0][0x3ec], R9 ;  /* 0x0000fb0005097a24 */ /* 0x000fe200078e0209 */
[----:B--2---:R-:W-:Y:S01]  /*16040*/  SHF.R.S32.HI R80, RZ, 0x1f, R81 ;  /* 0x0000001fff507819 */ /* 0x004fe20000011451 */
[----:B------:R-:W-:Y:S01]  /*16050*/  IMAD R5, R3, c[0x0][0x3f0], RZ ;  /* 0x0000fc0003057a24 */ /* 0x000fe200078e02ff */
[----:B------:R-:W-:Y:S01]  /*16060*/  SHF.L.U32 R3, R248, 0x1, RZ ;  /* 0x00000001f8037819 */ /* 0x000fe200000006ff */
[----:B------:R-:W-:Y:S01]  /*16070*/  IMAD.WIDE.U32 R8, R0, c[0x0][0x3f0], R8 ;  /* 0x0000fc0000087a25 */ /* 0x000fe200078e0008 */
[----:B------:R-:W-:-:S03]  /*16080*/  LEA.HI R80, R80, R81, RZ, 0x2 ;  /* 0x0000005150507211 */ /* 0x000fc600078f10ff */
[----:B------:R-:W1:Y:S01]  /*16090*/  LDS.128 R24, [R3+0x80] ;  /* 0x0000800003187984 */ /* 0x000e620000000c00 */
[----:B------:R-:W-:-:S03]  /*160a0*/  LOP3.LUT R80, R80, 0xfffffffc, RZ, 0xc0, !PT ;  /* 0xfffffffc50507812 */ /* 0x000fc600078ec0ff */
[----:B------:R-:W2:Y:S01]  /*160b0*/  LDS.128 R40, [R3+0x880] ;  /* 0x0008800003287984 */ /* 0x000ea20000000c00 */
[----:B------:R-:W-:-:S03]  /*160c0*/  IADD3 R80, -R80, R81, RZ ;  /* 0x0000005150507210 */ /* 0x000fc60007ffe1ff */
[----:B------:R-:W3:Y:S01]  /*160d0*/  LDS.128 R52, [R3+0x1080] ;  /* 0x0010800003347984 */ /* 0x000ee20000000c00 */
[----:B------:R-:W-:-:S03]  /*160e0*/  LEA R6, R80, R247, 0x5 ;  /* 0x000000f750067211 */ /* 0x000fc600078e28ff */
[----:B------:R-:W4:Y:S01]  /*160f0*/  LDS.128 R64, [R3+0x1880] ;  /* 0x0018800003407984 */ /* 0x000f220000000c00 */
[----:B------:R-:W-:-:S03]  /*16100*/  LEA R6, R35, R6, 0x7 ;  /* 0x0000000623067211 */ /* 0x000fc600078e38ff */
[----:B------:R-:W1:Y:S02]  /*16110*/  LDS.128 R20, [R3+0x2080] ;  /* 0x0020800003147984 */ /* 0x000e640000000c00 */
[----:B------:R-:W-:Y:S02]  /*16120*/  @P5 IMAD.HI.U32 R10, R6, c[0x0][0x4ec], RZ ;  /* 0x00013b00060a5a27 */ /* 0x000fe400078e00ff */
[----:B------:R-:W1:Y:S02]  /*16130*/  LDS.128 R36, [R3+0x2880] ;  /* 0x0028800003247984 */ /* 0x000e640000000c00 */
[----:B------:R-:W-:Y:S01]  /*16140*/  IMAD.MOV.U32 R2, RZ, RZ, R6 ;  /* 0x000000ffff027224 */ /* 0x000fe200078e0006 */
[----:B------:R-:W-:Y:S01]  /*16150*/  @P5 SHF.R.U32.HI R2, RZ, c[0x0][0x4f0], R10 ;  /* 0x00013c00ff025a19 */ /* 0x000fe2000001160a */
[----:B------:R-:W-:Y:S01]  /*16160*/  IMAD R10, R0, c[0x0][0x3f4], R5 ;  /* 0x0000fd00000a7a24 */ /* 0x000fe200078e0205 */
[----:B------:R-:W1:Y:S02]  /*16170*/  LDS.128 R48, [R3+0x3080] ;  /* 0x0030800003307984 */ /* 0x000e640000000c00 */
[----:B------:R-:W-:Y:S01]  /*16180*/  SHF.R.S32.HI R5, RZ, 0x1f, R2 ;  /* 0x0000001fff057819 */ /* 0x000fe20000011402 */
[----:B------:R-:W-:Y:S01]  /*16190*/  IMAD.IADD R9, R9, 0x1, R10 ;  /* 0x0000000109097824 */ /* 0x000fe200078e020a */
[----:B------:R-:W-:Y:S01]  /*161a0*/  IADD3 R0, -R2, RZ, RZ ;  /* 0x000000ff02007210 */ /* 0x000fe20007ffe1ff */
[----:B------:R-:W1:Y:S04]  /*161b0*/  LDS.128 R60, [R3+0x3880] ;  /* 0x00388000033c7984 */ /* 0x000e680000000c00 */
[----:B------:R-:W1:Y:S01]  /*161c0*/  LDS.128 R16, [R3+0x4080] ;  /* 0x0040800003107984 */ /* 0x000e620000000c00 */
[----:B------:R-:W-:-:S03]  /*161d0*/  IMAD R0, R0, c[0x0][0x4e8], R6 ;  /* 0x00013a0000007a24 */ /* 0x000fc600078e0206 */
[----:B------:R-:W1:Y:S04]  /*161e0*/  LDS.128 R28, [R3+0x4880] ;  /* 0x00488000031c7984 */ /* 0x000e680000000c00 */
[----:B------:R-:W1:Y:S04]  /*161f0*/  LDS.128 R44, [R3+0x5080] ;  /* 0x00508000032c7984 */ /* 0x000e680000000c00 */
[----:B------:R5:W1:Y:S02]  /*16200*/  LDS.128 R56, [R3+0x5880] ;  /* 0x0058800003387984 */ /* 0x000a640000000c00 */
[----:B-----5:R-:W-:Y:S01]  /*16210*/  IMAD R3, R5, c[0x0][0x3e0], RZ ;  /* 0x0000f80005037a24 */ /* 0x020fe200078e02ff */
[----:B------:R-:W-:-:S03]  /*16220*/  SHF.R.S32.HI R5, RZ, 0x1f, R0 ;  /* 0x0000001fff057819 */ /* 0x000fc60000011400 */
[C---:B------:R-:W-:Y:S02]  /*16230*/  IMAD R6, R2.reuse, c[0x0][0x3e4], R3 ;  /* 0x0000f90002067a24 */ /* 0x040fe400078e0203 */
[----:B------:R-:W-:-:S04]  /*16240*/  IMAD.WIDE.U32 R2, R2, c[0x0][0x3e0], R8 ;  /* 0x0000f80002027a25 */ /* 0x000fc800078e0008 */
[----:B------:R-:W-:Y:S01]  /*16250*/  IMAD R5, R5, c[0x0][0x3d8], RZ ;  /* 0x0000f60005057a24 */ /* 0x000fe200078e02ff */
[----:B------:R-:W-:-:S05]  /*16260*/  IADD3 R3, R3, R6, RZ ;  /* 0x0000000603037210 */ /* 0x000fca0007ffe0ff */
[----:B------:R-:W-:-:S04]  /*16270*/  IMAD.WIDE.U32 R2, R0, c[0x0][0x3d8], R2 ;  /* 0x0000f60000027a25 */ /* 0x000fc800078e0002 */
[----:B------:R-:W-:Y:S01]  /*16280*/  IMAD R0, R0, c[0x0][0x3dc], R5 ;  /* 0x0000f70000007a24 */ /* 0x000fe200078e0205 */
[----:B------:R-:W-:-:S04]  /*16290*/  LEA R13, P0, R2, c[0x0][0x380], 0x1 ;  /* 0x0000e000020d7a11 */ /* 0x000fc800078008ff */
[----:B------:R-:W-:-:S04]  /*162a0*/  IADD3 R0, R3, R0, RZ ;  /* 0x0000000003007210 */ /* 0x000fc80007ffe0ff */
[----:B------:R-:W-:Y:S01]  /*162b0*/  LEA.HI.X R6, R2, c[0x0][0x384], R0, 0x1, P0 ;  /* 0x0000e10002067a11 */ /* 0x000fe200000f0c00 */
[----:B------:R-:W-:Y:S05]  /*162c0*/  BRA.DIV ~URZ, `(.L_x_327) ;  /* 0x000047327f007947 */ /* 0x000fea000b800000 */
[----:B-1234-:R1:W2:Y:S02]  /*162d0*/  SHFL.IDX PT, R5, R6, RZ, 0x1c1f ;  /* 0x001c1fff06057589 */ /* 0x01e2a400000e0000 */
.L_x_410:
[----:B------:R-:W-:Y:S05]  /*162e0*/  BRA.DIV ~URZ, `(.L_x_328) ;  /* 0x000047827f007947 */ /* 0x000fea000b800000 */
[----:B------:R3:W4:Y:S02]  /*162f0*/  SHFL.IDX PT, R0, R13, RZ, 0x1c1f ;  /* 0x001c1fff0d007589 */ /* 0x00072400000e0000 */
.L_x_411:
[----:B------:R-:W-:Y:S01]  /*16300*/  ISETP.GE.AND P0, PT, R12, R4, PT ;  /* 0x000000040c00720c */ /* 0x000fe20003f06270 */
[----:B------:R-:W-:-:S12]  /*16310*/  BSSY B0, `(.L_x_329) ;  /* 0x000000e000007945 */ /* 0x000fd80003800000 */
[----:B------:R-:W-:Y:S05]  /*16320*/  @P0 BRA `(.L_x_330) ;  /* 0x000000c000000947 */ /* 0x000fea0003800000 */
[----:B------:R-:W-:Y:S02]  /*16330*/  ISETP.GE.AND P2, PT, R228, c[0x0][0x3c8], PT ;  /* 0x0000f200e4007a0c */ /* 0x000fe40003f46270 */
[----:B------:R-:W-:Y:S02]  /*16340*/  ISETP.GE.AND P1, PT, R238, c[0x0][0x3c8], PT ;  /* 0x0000f200ee007a0c */ /* 0x000fe40003f26270 */
[----:B------:R-:W-:-:S09]  /*16350*/  ISETP.GE.AND P0, PT, R230, c[0x0][0x3c8], PT ;  /* 0x0000f200e6007a0c */ /* 0x000fd20003f06270 */
[-C--:B----4-:R-:W-:Y:S02]  /*16360*/  @!P2 LEA R10, P5, R228, R0.reuse, 0x1 ;  /* 0x00000000e40aa211 */ /* 0x090fe400078a08ff */
[-C--:B------:R-:W-:Y:S02]  /*16370*/  @!P1 LEA R8, P4, R238, R0.reuse, 0x1 ;  /* 0x00000000ee089211 */ /* 0x080fe400078808ff */
[----:B------:R-:W-:Y:S02]  /*16380*/  @!P0 LEA R2, P3, R230, R0, 0x1 ;  /* 0x00000000e6028211 */ /* 0x000fe400078608ff */
[-C--:B--2---:R-:W-:Y:S02]  /*16390*/  @!P2 LEA.HI.X R11, R228, R5.reuse, R229, 0x1, P5 ;  /* 0x00000005e40ba211 */ /* 0x084fe400028f0ce5 */
[-C--:B------:R-:W-:Y:S02]  /*163a0*/  @!P1 LEA.HI.X R9, R238, R5.reuse, R250, 0x1, P4 ;  /* 0x00000005ee099211 */ /* 0x080fe400020f0cfa */
[----:B------:R-:W-:Y:S01]  /*163b0*/  @!P0 LEA.HI.X R3, R230, R5, R249, 0x1, P3 ;  /* 0x00000005e6038211 */ /* 0x000fe200018f0cf9 */
[----:B------:R2:W-:Y:S04]  /*163c0*/  @!P2 ST.E.128 [R10.64], R24 ;  /* 0x000000180a00a985 */ /* 0x0005e8000c101d08 */
[----:B------:R2:W-:Y:S04]  /*163d0*/  @!P1 ST.E.128 [R8.64], R20 ;  /* 0x0000001408009985 */ /* 0x0005e8000c101d08 */
[----:B------:R2:W-:Y:S02]  /*163e0*/  @!P0 ST.E.128 [R2.64], R16 ;  /* 0x0000001002008985 */ /* 0x0005e4000c101d08 */
.L_x_330:
[----:B------:R-:W-:Y:S05]  /*163f0*/  BSYNC B0 ;  /* 0x0000000000007941 */ /* 0x000fea0003800000 */
.L_x_329:
[----:B------:R-:W-:Y:S05]  /*16400*/  BRA.DIV ~URZ, `(.L_x_331) ;  /* 0x000046c27f007947 */ /* 0x000fea000b800000 */
[----:B--2---:R2:W1:Y:S04]  /*16410*/  SHFL.IDX PT, R5, R6, 0x1, 0x1c1f ;  /* 0x003c1f0006057f89 */ /* 0x00446800000e0000 */
[----:B----4-:R2:W4:Y:S02]  /*16420*/  SHFL.IDX PT, R0, R13, 0x1, 0x1c1f ;  /* 0x003c1f000d007f89 */ /* 0x01052400000e0000 */
.L_x_412:
[----:B------:R-:W-:Y:S01]  /*16430*/  IADD3 R2, R12, 0x20, RZ ;  /* 0x000000200c027810 */ /* 0x000fe20007ffe0ff */
[----:B------:R-:W-:Y:S03]  /*16440*/  BSSY B0, `(.L_x_332) ;  /* 0x000000f000007945 */ /* 0x000fe60003800000 */
[----:B------:R-:W-:-:S13]  /*16450*/  ISETP.GE.AND P0, PT, R2, R4, PT ;  /* 0x000000040200720c */ /* 0x000fda0003f06270 */
[----:B------:R-:W-:Y:S05]  /*16460*/  @P0 BRA `(.L_x_333) ;  /* 0x000000c000000947 */ /* 0x000fea0003800000 */
[----:B------:R-:W-:Y:S02]  /*16470*/  ISETP.GE.AND P2, PT, R228, c[0x0][0x3c8], PT ;  /* 0x0000f200e4007a0c */ /* 0x000fe40003f46270 */
[----:B------:R-:W-:Y:S02]  /*16480*/  ISETP.GE.AND P1, PT, R238, c[0x0][0x3c8], PT ;  /* 0x0000f200ee007a0c */ /* 0x000fe40003f26270 */
[----:B------:R-:W-:-:S09]  /*16490*/  ISETP.GE.AND P0, PT, R230, c[0x0][0x3c8], PT ;  /* 0x0000f200e6007a0c */ /* 0x000fd20003f06270 */
[-C--:B----4-:R-:W-:Y:S02]  /*164a0*/  @!P2 LEA R10, P5, R228, R0.reuse, 0x1 ;  /* 0x00000000e40aa211 */ /* 0x090fe400078a08ff */
[-C--:B------:R-:W-:Y:S02]  /*164b0*/  @!P1 LEA R8, P4, R238, R0.reuse, 0x1 ;  /* 0x00000000ee089211 */ /* 0x080fe400078808ff */
[----:B------:R-:W-:Y:S02]  /*164c0*/  @!P0 LEA R2, P3, R230, R0, 0x1 ;  /* 0x00000000e6028211 */ /* 0x000fe400078608ff */
[-C--:B-1----:R-:W-:Y:S02]  /*164d0*/  @!P2 LEA.HI.X R11, R228, R5.reuse, R229, 0x1, P5 ;  /* 0x00000005e40ba211 */ /* 0x082fe400028f0ce5 */
[-C--:B------:R-:W-:Y:S02]  /*164e0*/  @!P1 LEA.HI.X R9, R238, R5.reuse, R250, 0x1, P4 ;  /* 0x00000005ee099211 */ /* 0x080fe400020f0cfa */
[----:B------:R-:W-:Y:S01]  /*164f0*/  @!P0 LEA.HI.X R3, R230, R5, R249, 0x1, P3 ;  /* 0x00000005e6038211 */ /* 0x000fe200018f0cf9 */
[----:B------:R1:W-:Y:S04]  /*16500*/  @!P2 ST.E.128 [R10.64], R40 ;  /* 0x000000280a00a985 */ /* 0x0003e8000c101d08 */
[----:B------:R1:W-:Y:S04]  /*16510*/  @!P1 ST.E.128 [R8.64], R36 ;  /* 0x0000002408009985 */ /* 0x0003e8000c101d08 */
[----:B------:R1:W-:Y:S02]  /*16520*/  @!P0 ST.E.128 [R2.64], R28 ;  /* 0x0000001c02008985 */ /* 0x0003e4000c101d08 */
.L_x_333:
[----:B------:R-:W-:Y:S05]  /*16530*/  BSYNC B0 ;  /* 0x0000000000007941 */ /* 0x000fea0003800000 */
.L_x_332:
[----:B------:R-:W-:Y:S05]  /*16540*/  BRA.DIV ~URZ, `(.L_x_334) ;  /* 0x000046427f007947 */ /* 0x000fea000b800000 */
[----:B-1----:R1:W2:Y:S02]  /*16550*/  SHFL.IDX PT, R5, R6, 0x2, 0x1c1f ;  /* 0x005c1f0006057f89 */ /* 0x0022a400000e0000 */
.L_x_413:
[----:B------:R-:W-:Y:S05]  /*16560*/  BRA.DIV ~URZ, `(.L_x_335) ;  /* 0x000046927f007947 */ /* 0x000fea000b800000 */
[----:B----4-:R4:W1:Y:S02]  /*16570*/  SHFL.IDX PT, R0, R13, 0x2, 0x1c1f ;  /* 0x005c1f000d007f89 */ /* 0x01086400000e0000 */
.L_x_414:
[----:B------:R-:W-:Y:S01]  /*16580*/  IADD3 R2, R12, 0x40, RZ ;  /* 0x000000400c027810 */ /* 0x000fe20007ffe0ff */
[----:B------:R-:W-:Y:S03]  /*16590*/  BSSY B0, `(.L_x_336) ;  /* 0x000000f000007945 */ /* 0x000fe60003800000 */
[----:B------:R-:W-:-:S13]  /*165a0*/  ISETP.GE.AND P0, PT, R2, R4, PT ;  /* 0x000000040200720c */ /* 0x000fda0003f06270 */
[----:B------:R-:W-:Y:S05]  /*165b0*/  @P0 BRA `(.L_x_337) ;  /* 0x000000c000000947 */ /* 0x000fea0003800000 */
[----:B------:R-:W-:Y:S02]  /*165c0*/  ISETP.GE.AND P2, PT, R228, c[0x0][0x3c8], PT ;  /* 0x0000f200e4007a0c */ /* 0x000fe40003f46270 */
[----:B------:R-:W-:Y:S02]  /*165d0*/  ISETP.GE.AND P1, PT, R238, c[0x0][0x3c8], PT ;  /* 0x0000f200ee007a0c */ /* 0x000fe40003f26270 */
[----:B------:R-:W-:-:S09]  /*165e0*/  ISETP.GE.AND P0, PT, R230, c[0x0][0x3c8], PT ;  /* 0x0000f200e6007a0c */ /* 0x000fd20003f06270 */
[-C--:B-1----:R-:W-:Y:S02]  /*165f0*/  @!P2 LEA R10, P5, R228, R0.reuse, 0x1 ;  /* 0x00000000e40aa211 */ /* 0x082fe400078a08ff */
        /* <DEDUP_REMOVED lines=8> */
.L_x_337:
[----:B------:R-:W-:Y:S05]  /*16680*/  BSYNC B0 ;  /* 0x0000000000007941 */ /* 0x000fea0003800000 */
.L_x_336:
[----:B------:R-:W-:Y:S05]  /*16690*/  BRA.DIV ~URZ, `(.L_x_338) ;  /* 0x000045c27f007947 */ /* 0x000fea000b800000 */
[----:B-12---:R-:W1:Y:S04]  /*166a0*/  SHFL.IDX PT, R6, R6, 0x3, 0x1c1f ;  /* 0x007c1f0006067f89 */ /* 0x006e6800000e0000 */
[----:B------:R2:W3:Y:S02]  /*166b0*/  SHFL.IDX PT, R0, R13, 0x3, 0x1c1f ;  /* 0x007c1f000d007f89 */ /* 0x0004e400000e0000 */
.L_x_415:
[----:B------:R-:W-:-:S04]  /*166c0*/  IADD3 R2, R12, 0x60, RZ ;  /* 0x000000600c027810 */ /* 0x000fc80007ffe0ff */
[----:B------:R-:W-:-:S13]  /*166d0*/  ISETP.GE.AND P0, PT, R2, R4, PT ;  /* 0x000000040200720c */ /* 0x000fda0003f06270 */
[----:B------:R-:W-:Y:S05]  /*166e0*/  @P0 BRA `(.L_x_339) ;  /* 0x000023a000000947 */ /* 0x000fea0003800000 */
[----:B------:R-:W-:Y:S02]  /*166f0*/  ISETP.GE.AND P1, PT, R228, c[0x0][0x3c8], PT ;  /* 0x0000f200e4007a0c */ /* 0x000fe40003f26270 */
[----:B------:R-:W-:-:S11]  /*16700*/  ISETP.GE.AND P0, PT, R238, c[0x0][0x3c8], PT ;  /* 0x0000f200ee007a0c */ /* 0x000fd60003f06270 */
[-C--:B---3--:R-:W-:Y:S02]  /*16710*/  @!P1 LEA R4, P3, R228, R0.reuse, 0x1 ;  /* 0x00000000e4049211 */ /* 0x088fe400078608ff */
[----:B------:R-:W-:Y:S02]  /*16720*/  @!P0 LEA R2, P2, R238, R0, 0x1 ;  /* 0x00000000ee028211 */ /* 0x000fe400078408ff */
[-C--:B-1----:R-:W-:Y:S02]  /*16730*/  @!P1 LEA.HI.X R5, R228, R6.reuse, R229, 0x1, P3 ;  /* 0x00000006e4059211 */ /* 0x082fe400018f0ce5 */
[----:B------:R-:W-:-:S03]  /*16740*/  @!P0 LEA.HI.X R3, R238, R6, R250, 0x1, P2 ;  /* 0x00000006ee038211 */ /* 0x000fc600010f0cfa */
[----:B------:R1:W-:Y:S04]  /*16750*/  @!P1 ST.E.128 [R4.64], R64 ;  /* 0x0000004004009985 */ /* 0x0003e8000c101d08 */
[----:B------:R1:W-:Y:S01]  /*16760*/  @!P0 ST.E.128 [R2.64], R60 ;  /* 0x0000003c02008985 */ /* 0x0003e2000c101d08 */
[----:B------:R-:W-:-:S13]  /*16770*/  ISETP.GE.AND P0, PT, R230, c[0x0][0x3c8], PT ;  /* 0x0000f200e6007a0c */ /* 0x000fda0003f06270 */
[----:B------:R-:W-:Y:S05]  /*16780*/  @P0 BRA `(.L_x_339) ;  /* 0x0000230000000947 */ /* 0x000fea0003800000 */
[----:B-1----:R-:W-:-:S04]  /*16790*/  LEA R2, P0, R230, R0, 0x1 ;  /* 0x00000000e6027211 */ /* 0x002fc800078008ff */
[----:B------:R-:W-:-:S05]  /*167a0*/  LEA.HI.X R3, R230, R6, R249, 0x1, P0 ;  /* 0x00000006e6037211 */ /* 0x000fca00000f0cf9 */
[----:B------:R1:W-:Y:S01]  /*167b0*/  ST.E.128 [R2.64], R56 ;  /* 0x0000003802007985 */ /* 0x0003e2000c101d08 */
[----:B------:R-:W-:Y:S05]  /*167c0*/  BRA `(.L_x_339) ;  /* 0x000022c000007947 */ /* 0x000fea0003800000 */
.L_x_326:
        /* <DEDUP_REMOVED lines=8> */
[----:B------:R-:W-:Y:S01]  /*16850*/  IMAD R2, R2, c[0x0][0x440], RZ ;  /* 0x0001100002027a24 */ /* 0x000fe200078e02ff */
[----:B------:R-:W-:Y:S01]  /*16860*/  MOV R4, R8 ;  /* 0x0000000800047202 */ /* 0x000fe20000000f00 */
[----:B------:R-:W-:Y:S02]  /*16870*/  IMAD R5, R5, c[0x0][0x43c], R9 ;  /* 0x00010f0005057a24 */ /* 0x000fe400078e0209 */
[C---:B------:R-:W-:Y:S02]  /*16880*/  IMAD R2, R0.reuse, c[0x0][0x444], R2 ;  /* 0x0001110000027a24 */ /* 0x040fe400078e0202 */
[----:B------:R-:W-:Y:S01]  /*16890*/  IMAD.WIDE.U32 R4, R0, c[0x0][0x440], R4 ;  /* 0x0001100000047a25 */ /* 0x000fe200078e0004 */
[----:B------:R-:W-:Y:S02]  /*168a0*/  MOV R0, R3 ;  /* 0x0000000300007202 */ /* 0x000fe40000000f00 */
[----:B------:R-:W-:Y:S02]  /*168b0*/  @P5 SHF.R.U32.HI R0, RZ, c[0x0][0x4f0], R6 ;  /* 0x00013c00ff005a19 */ /* 0x000fe40000011606 */
[----:B------:R-:W-:-:S02]  /*168c0*/  IADD3 R5, R5, R2, RZ ;  /* 0x0000000205057210 */ /* 0x000fc40007ffe0ff */
        /* <DEDUP_REMOVED lines=18> */
.L_x_416:
[----:B------:R-:W-:Y:S05]  /*169f0*/  BRA.DIV ~URZ, `(.L_x_341) ;  /* 0x000043927f007947 */ /* 0x000fea000b800000 */
[----:B------:R3:W4:Y:S02]  /*16a00*/  SHFL.IDX PT, R0, R5, RZ, 0x1c1f ;  /* 0x001c1fff05007589 */ /* 0x00072400000e0000 */
.L_x_417:
        /* <DEDUP_REMOVED lines=22> */
[----:B---3--:R-:W-:Y:S02]  /*16b70*/  ISETP.GE.AND P1, PT, R17, c[0x0][0x3c8], PT ;  /* 0x0000f20011007a0c */ /* 0x008fe40003f26270 */
[----:B----4-:R-:W-:-:S09]  /*16b80*/  ISETP.GE.AND P3, PT, R13, c[0x0][0x3c8], PT ;  /* 0x0000f2000d007a0c */ /* 0x010fd20003f66270 */
[----:B------:R-:W-:Y:S02]  /*16b90*/  @!P0 IMAD.MOV.U32 R2, RZ, RZ, R0 ;  /* 0x000000ffff028224 */ /* 0x000fe400078e0000 */
[----:B------:R-:W-:-:S04]  /*16ba0*/  @!P0 IMAD.MOV.U32 R3, RZ, RZ, R4 ;  /* 0x000000ffff038224 */ /* 0x000fc800078e0004 */
        /* <DEDUP_REMOVED lines=12> */
[----:B------:R-:W-:Y:S02]  /*16c70*/  ISETP.GE.AND P1, PT, R24, c[0x0][0x3c8], PT ;  /* 0x0000f20018007a0c */ /* 0x000fe40003f26270 */
[----:B------:R-:W-:Y:S01]  /*16c80*/  ISETP.GE.AND P2, PT, R10, c[0x0][0x3c8], PT ;  /* 0x0000f2000a007a0c */ /* 0x000fe20003f46270 */
[----:B------:R1:W-:Y:S06]  /*16c90*/  @!P3 ST.E.64 [R8.64], R148 ;  /* 0x000000940800b985 */ /* 0x0003ec000c101b08 */
[----:B-1----:R-:W-:-:S04]  /*16ca0*/  @!P4 LEA R2, P0, R35, R0, 0x2 ;  /* 0x000000002302c211 */ /* 0x002fc800078010ff */
[----:B------:R-:W-:Y:S02]  /*16cb0*/  @!P4 LEA.HI.X R3, R35, R4, R80, 0x2, P0 ;  /* 0x000000042303c211 */ /* 0x000fe400000f1450 */
[----:B------:R-:W-:-:S03]  /*16cc0*/  @!P1 LEA R8, P0, R24, R0, 0x2 ;  /* 0x0000000018089211 */ /* 0x000fc600078010ff */
[----:B------:R1:W-:Y:S01]  /*16cd0*/  @!P4 ST.E.64 [R2.64], R152 ;  /* 0x000000980200c985 */ /* 0x0003e2000c101b08 */
[----:B------:R-:W-:Y:S02]  /*16ce0*/  ISETP.GE.AND P4, PT, R22, c[0x0][0x3c8], PT ;  /* 0x0000f20016007a0c */ /* 0x000fe40003f86270 */
[----:B------:R-:W-:-:S05]  /*16cf0*/  @!P1 LEA.HI.X R9, R24, R4, R25, 0x2, P0 ;  /* 0x0000000418099211 */ /* 0x000fca00000f1419 */
[----:B------:R1:W-:Y:S01]  /*16d00*/  @!P1 ST.E.64 [R8.64], R156 ;  /* 0x0000009c08009985 */ /* 0x0003e2000c101b08 */
[----:B------:R-:W-:Y:S02]  /*16d10*/  ISETP.GE.AND P1, PT, R20, c[0x0][0x3c8], PT ;  /* 0x0000f20014007a0c */ /* 0x000fe40003f26270 */
[----:B------:R-:W-:Y:S02]  /*16d20*/  ISETP.GE.AND P3, PT, R18, c[0x0][0x3c8], PT ;  /* 0x0000f20012007a0c */ /* 0x000fe40003f66270 */
[----:B-1----:R-:W-:-:S04]  /*16d30*/  @!P2 LEA R2, P0, R10, R0, 0x2 ;  /* 0x000000000a02a211 */ /* 0x002fc800078010ff */
[----:B------:R-:W-:Y:S02]  /*16d40*/  @!P2 LEA.HI.X R3, R10, R4, R11, 0x2, P0 ;  /* 0x000000040a03a211 */ /* 0x000fe400000f140b */
[----:B------:R-:W-:-:S04]  /*16d50*/  @!P4 LEA R10, P0, R22, R0, 0x2 ;  /* 0x00000000160ac211 */ /* 0x000fc800078010ff */
[----:B------:R-:W-:Y:S01]  /*16d60*/  @!P4 LEA.HI.X R11, R22, R4, R23, 0x2, P0 ;  /* 0x00000004160bc211 */ /* 0x000fe200000f1417 */
[----:B------:R1:W-:Y:S01]  /*16d70*/  @!P2 ST.E.64 [R2.64], R160 ;  /* 0x000000a00200a985 */ /* 0x0003e2000c101b08 */
[----:B------:R-:W-:-:S03]  /*16d80*/  @!P1 LEA R8, P0, R20, R0, 0x2 ;  /* 0x0000000014089211 */ /* 0x000fc600078010ff */
[----:B------:R2:W-:Y:S01]  /*16d90*/  @!P4 ST.E.64 [R10.64], R172 ;  /* 0x000000ac0a00c985 */ /* 0x0005e2000c101b08 */
[----:B------:R-:W-:Y:S02]  /*16da0*/  ISETP.GE.AND P4, PT, R16, c[0x0][0x3c8], PT ;  /* 0x0000f20010007a0c */ /* 0x000fe40003f86270 */
[----:B------:R-:W-:Y:S02]  /*16db0*/  @!P1 LEA.HI.X R9, R20, R4, R21, 0x2, P0 ;  /* 0x0000000414099211 */ /* 0x000fe400000f1415 */
[----:B------:R-:W-:-:S03]  /*16dc0*/  ISETP.GE.AND P2, PT, R14, c[0x0][0x3c8], PT ;  /* 0x0000f2000e007a0c */ /* 0x000fc60003f46270 */
[----:B------:R2:W-:Y:S01]  /*16dd0*/  @!P1 ST.E.64 [R8.64], R174 ;  /* 0x000000ae08009985 */ /* 0x0005e2000c101b08 */
[----:B------:R-:W-:Y:S02]  /*16de0*/  ISETP.GE.AND P1, PT, R12, c[0x0][0x3c8], PT ;  /* 0x0000f2000c007a0c */ /* 0x000fe40003f26270 */
[----:B-1----:R-:W-:-:S04]  /*16df0*/  @!P3 LEA R2, P0, R18, R0, 0x2 ;  /* 0x000000001202b211 */ /* 0x002fc800078010ff */
[----:B--2---:R-:W-:Y:S02]  /*16e00*/  @!P3 LEA.HI.X R3, R18, R4, R19, 0x2, P0 ;  /* 0x000000041203b211 */ /* 0x004fe400000f1413 */
[----:B------:R-:W-:-:S04]  /*16e10*/  @!P4 LEA R10, P0, R16, R0, 0x2 ;  /* 0x00000000100ac211 */ /* 0x000fc800078010ff */
[----:B----4-:R-:W-:Y:S02]  /*16e20*/  @!P4 LEA.HI.X R11, R16, R4, R17, 0x2, P0 ;  /* 0x00000004100bc211 */ /* 0x010fe400000f1411 */
[C---:B------:R-:W-:Y:S01]  /*16e30*/  @!P2 LEA R8, P0, R14.reuse, R0, 0x2 ;  /* 0x000000000e08a211 */ /* 0x040fe200078010ff */
[----:B------:R1:W-:Y:S04]  /*16e40*/  @!P3 ST.E.64 [R2.64], R110 ;  /* 0x0000006e0200b985 */ /* 0x0003e8000c101b08 */
[----:B------:R2:W-:Y:S01]  /*16e50*/  @!P4 ST.E.64 [R10.64], R182 ;  /* 0x000000b60a00c985 */ /* 0x0005e2000c101b08 */
[----:B---3--:R-:W-:Y:S02]  /*16e60*/  @!P2 LEA.HI.X R9, R14, R4, R15, 0x2, P0 ;  /* 0x000000040e09a211 */ /* 0x008fe400000f140f */
[----:B-1----:R-:W-:-:S04]  /*16e70*/  @!P1 LEA R2, P0, R12, R0, 0x2 ;  /* 0x000000000c029211 */ /* 0x002fc800078010ff */
[----:B-----5:R-:W-:Y:S01]  /*16e80*/  @!P1 LEA.HI.X R3, R12, R4, R13, 0x2, P0 ;  /* 0x000000040c039211 */ /* 0x020fe200000f140d */
[----:B------:R2:W-:Y:S04]  /*16e90*/  @!P2 ST.E.64 [R8.64], R84 ;  /* 0x000000540800a985 */ /* 0x0005e8000c101b08 */
[----:B------:R2:W-:Y:S04]  /*16ea0*/  @!P1 ST.E.64 [R2.64], R72 ;  /* 0x0000004802009985 */ /* 0x0005e8000c101b08 */
.L_x_343:
[----:B------:R-:W-:Y:S05]  /*16eb0*/  BSYNC B0 ;  /* 0x0000000000007941 */ /* 0x000fea0003800000 */
.L_x_342:
[----:B------:R-:W-:Y:S05]  /*16ec0*/  BRA.DIV ~URZ, `(.L_x_344) ;  /* 0x00003f227f007947 */ /* 0x000fea000b800000 */
[----:B--2---:R2:W1:Y:S04]  /*16ed0*/  SHFL.IDX PT, R4, R6, 0x1, 0x1c1f ;  /* 0x003c1f0006047f89 */ /* 0x00446800000e0000 */
[----:B----4-:R2:W4:Y:S02]  /*16ee0*/  SHFL.IDX PT, R0, R5, 0x1, 0x1c1f ;  /* 0x003c1f0005007f89 */ /* 0x01052400000e0000 */
.L_x_418:
        /* <DEDUP_REMOVED lines=33> */
[----:B------:R-:W-:Y:S02]  /*17100*/  ISETP.GE.AND P4, PT, R35, c[0x0][0x3c8], PT ;  /* 0x0000f20023007a0c */ /* 0x000fe40003f86270 */
[----:B------:R-:W-:Y:S01]  /*17110*/  ISETP.GE.AND P2, PT, R24, c[0x0][0x3c8], PT ;  /* 0x0000f20018007a0c */ /* 0x000fe20003f46270 */
[----:B------:R1:W-:Y:S01]  /*17120*/  @!P1 ST.E.64 [R8.64], R176 ;  /* 0x000000b008009985 */ /* 0x0003e2000c101b08 */
[----:B------:R-:W-:-:S03]  /*17130*/  ISETP.GE.AND P1, PT, R22, c[0x0][0x3c8], PT ;  /* 0x0000f20016007a0c */ /* 0x000fc60003f26270 */
[----:B------:R4:W-:Y:S04]  /*17140*/  @!P0 ST.E.64 [R2.64], R178 ;  /* 0x000000b202008985 */ /* 0x0009e8000c101b08 */
[-C--:B-1----:R-:W-:Y:S02]  /*17150*/  @!P3 LEA R8, P5, R73, R0.reuse, 0x2 ;  /* 0x000000004908b211 */ /* 0x082fe400078a10ff */
[----:B----4-:R-:W-:Y:S02]  /*17160*/  @!P4 LEA R2, P0, R35, R0, 0x2 ;  /* 0x000000002302c211 */ /* 0x010fe400078010ff */
[-C--:B------:R-:W-:Y:S02]  /*17170*/  @!P3 LEA.HI.X R9, R73, R4.reuse, R80, 0x2, P5 ;  /* 0x000000044909b211 */ /* 0x080fe400028f1450 */
[----:B------:R-:W-:-:S02]  /*17180*/  @!P4 LEA.HI.X R3, R35, R4, R72, 0x2, P0 ;  /* 0x000000042303c211 */ /* 0x000fc400000f1448 */
[----:B------:R-:W-:Y:S01]  /*17190*/  ISETP.GE.AND P0, PT, R20, c[0x0][0x3c8], PT ;  /* 0x0000f20014007a0c */ /* 0x000fe20003f06270 */
[----:B------:R1:W-:Y:S04]  /*171a0*/  @!P3 ST.E.64 [R8.64], R180 ;  /* 0x000000b40800b985 */ /* 0x0003e8000c101b08 */
[----:B------:R4:W-:Y:S01]  /*171b0*/  @!P4 ST.E.64 [R2.64], R88 ;  /* 0x000000580200c985 */ /* 0x0009e2000c101b08 */
[----:B------:R-:W-:Y:S02]  /*171c0*/  ISETP.GE.AND P4, PT, R12, c[0x0][0x3c8], PT ;  /* 0x0000f2000c007a0c */ /* 0x000fe40003f86270 */
        /* <DEDUP_REMOVED lines=10> */
[----:B----4-:R-:W-:Y:S02]  /*17270*/  @!P4 LEA R2, P1, R12, R0, 0x2 ;  /* 0x000000000c02c211 */ /* 0x010fe400078210ff */
[----:B------:R-:W-:Y:S01]  /*17280*/  ISETP.GE.AND P2, PT, R16, c[0x0][0x3c8], PT ;  /* 0x0000f20010007a0c */ /* 0x000fe20003f46270 */
[----:B------:R1:W-:Y:S01]  /*17290*/  @!P0 ST.E.64 [R8.64], R146 ;  /* 0x0000009208008985 */ /* 0x0003e2000c101b08 */
[----:B------:R-:W-:Y:S02]  /*172a0*/  @!P4 LEA.HI.X R3, R12, R4, R13, 0x2, P1 ;  /* 0x000000040c03c211 */ /* 0x000fe400008f140d */
[----:B------:R-:W-:-:S03]  /*172b0*/  @!P5 LEA R12, P0, R10, R0, 0x2 ;  /* 0x000000000a0cd211 */ /* 0x000fc600078010ff */
[----:B------:R4:W-:Y:S01]  /*172c0*/  @!P4 ST.E.64 [R2.64], R150 ;  /* 0x000000960200c985 */ /* 0x0009e2000c101b08 */
[----:B--2---:R-:W-:Y:S02]  /*172d0*/  ISETP.GE.AND P1, PT, R14, c[0x0][0x3c8], PT ;  /* 0x0000f2000e007a0c */ /* 0x004fe40003f26270 */
[----:B---3--:R-:W-:Y:S02]  /*172e0*/  @!P5 LEA.HI.X R13, R10, R4, R11, 0x2, P0 ;  /* 0x000000040a0dd211 */ /* 0x008fe400000f140b */
        /* <DEDUP_REMOVED lines=10> */
.L_x_346:
[----:B------:R-:W-:Y:S05]  /*17390*/  BSYNC B0 ;  /* 0x0000000000007941 */ /* 0x000fea0003800000 */
.L_x_345:
[----:B------:R-:W-:Y:S05]  /*173a0*/  BRA.DIV ~URZ, `(.L_x_347) ;  /* 0x00003b027f007947 */ /* 0x000fea000b800000 */
[----:B-1----:R1:W2:Y:S02]  /*173b0*/  SHFL.IDX PT, R4, R6, 0x2, 0x1c1f ;  /* 0x005c1f0006047f89 */ /* 0x0022a400000e0000 */
.L_x_419:
[----:B------:R-:W-:Y:S05]  /*173c0*/  BRA.DIV ~URZ, `(.L_x_348) ;  /* 0x00003b527f007947 */ /* 0x000fea000b800000 */
[----:B----4-:R4:W1:Y:S02]  /*173d0*/  SHFL.IDX PT, R0, R5, 0x2, 0x1c1f ;  /* 0x005c1f0005007f89 */ /* 0x01086400000e0000 */
.L_x_420:
[----:B------:R-:W-:Y:S01]  /*173e0*/  LOP3.LUT P0, RZ, R241, 0x1, RZ, 0xc0, !PT ;  /* 0x00000001f1ff7812 */ /* 0x000fe2000780c0ff */
[----:B------:R-:W-:-:S12]  /*173f0*/  BSSY B0, `(.L_x_349) ;  /* 0x000004a000007945 */ /* 0x000fd80003800000 */
        /* <DEDUP_REMOVED lines=34> */
[----:B------:R-:W-:Y:S02]  /*17620*/  ISETP.GE.AND P1, PT, R35, c[0x0][0x3c8], PT ;  /* 0x0000f20023007a0c */ /* 0x000fe40003f26270 */
[----:B------:R-:W-:Y:S01]  /*17630*/  ISETP.GE.AND P0, PT, R24, c[0x0][0x3c8], PT ;  /* 0x0000f20018007a0c */ /* 0x000fe20003f06270 */
[----:B------:R2:W-:Y:S01]  /*17640*/  @!P2 ST.E.64 [R2.64], R30 ;  /* 0x0000001e0200a985 */ /* 0x0005e2000c101b08 */
[----:B------:R-:W-:-:S05]  /*17650*/  ISETP.GE.AND P6, PT, R22, c[0x0][0x3c8], PT ;  /* 0x0000f20016007a0c */ /* 0x000fca0003fc6270 */
[CC--:B-1----:R-:W-:Y:S02]  /*17660*/  @!P4 LEA R8, P5, R71.reuse, R0.reuse, 0x2 ;  /* 0x000000004708c211 */ /* 0x0c2fe400078a10ff */
[C---:B--2---:R-:W-:Y:S02]  /*17670*/  @!P3 LEA R2, P2, R10.reuse, R0, 0x2 ;  /* 0x000000000a02b211 */ /* 0x044fe400078410ff */
[-C--:B------:R-:W-:Y:S02]  /*17680*/  @!P4 LEA.HI.X R9, R71, R4.reuse, R72, 0x2, P5 ;  /* 0x000000044709c211 */ /* 0x080fe400028f1448 */
[----:B------:R-:W-:-:S03]  /*17690*/  @!P3 LEA.HI.X R3, R10, R4, R11, 0x2, P2 ;  /* 0x000000040a03b211 */ /* 0x000fc600010f140b */
[----:B------:R-:W-:Y:S01]  /*176a0*/  @!P4 ST.E.64 [R8.64], R32 ;  /* 0x000000200800c985 */ /* 0x000fe2000c101b08 */
[----:B------:R-:W-:Y:S02]  /*176b0*/  ISETP.GE.AND P4, PT, R12, c[0x0][0x3c8], PT ;  /* 0x0000f2000c007a0c */ /* 0x000fe40003f86270 */
[C---:B------:R-:W-:Y:S01]  /*176c0*/  @!P1 LEA R10, P5, R35.reuse, R0, 0x2 ;  /* 0x00000000230a9211 */ /* 0x040fe200078a10ff */
[----:B------:R1:W-:Y:S03]  /*176d0*/  @!P3 ST.E.64 [R2.64], R36 ;  /* 0x000000240200b985 */ /* 0x0003e6000c101b08 */
[----:B------:R-:W-:Y:S02]  /*176e0*/  @!P1 LEA.HI.X R11, R35, R4, R70, 0x2, P5 ;  /* 0x00000004230b9211 */ /* 0x000fe400028f1446 */
[----:B------:R-:W-:-:S03]  /*176f0*/  ISETP.GE.AND P3, PT, R20, c[0x0][0x3c8], PT ;  /* 0x0000f20014007a0c */ /* 0x000fc60003f66270 */
[----:B------:R-:W-:Y:S01]  /*17700*/  @!P1 ST.E.64 [R10.64], R52 ;  /* 0x000000340a009985 */ /* 0x000fe2000c101b08 */
[----:B------:R-:W-:Y:S02]  /*17710*/  ISETP.GE.AND P1, PT, R16, c[0x0][0x3c8], PT ;  /* 0x0000f20010007a0c */ /* 0x000fe40003f26270 */
[-C--:B-1----:R-:W-:Y:S02]  /*17720*/  @!P0 LEA R2, P2, R24, R0.reuse, 0x2 ;  /* 0x0000000018028211 */ /* 0x082fe400078410ff */
[----:B------:R-:W-:Y:S02]  /*17730*/  @!P6 LEA R8, P5, R22, R0, 0x2 ;  /* 0x000000001608e211 */ /* 0x000fe400078a10ff */
[-C--:B------:R-:W-:Y:S02]  /*17740*/  @!P0 LEA.HI.X R3, R24, R4.reuse, R25, 0x2, P2 ;  /* 0x0000000418038211 */ /* 0x080fe400010f1419 */
[----:B------:R-:W-:Y:S02]  /*17750*/  ISETP.GE.AND P2, PT, R18, c[0x0][0x3c8], PT ;  /* 0x0000f20012007a0c */ /* 0x000fe40003f46270 */
[----:B------:R-:W-:Y:S01]  /*17760*/  @!P6 LEA.HI.X R9, R22, R4, R23, 0x2, P5 ;  /* 0x000000041609e211 */ /* 0x000fe200028f1417 */
[----:B------:R1:W-:Y:S01]  /*17770*/  @!P0 ST.E.64 [R2.64], R38 ;  /* 0x0000002602008985 */ /* 0x0003e2000c101b08 */
[----:B------:R-:W-:-:S03]  /*17780*/  ISETP.GE.AND P0, PT, R14, c[0x0][0x3c8], PT ;  /* 0x0000f2000e007a0c */ /* 0x000fc60003f06270 */
[----:B------:R2:W-:Y:S01]  /*17790*/  @!P6 ST.E.64 [R8.64], R40 ;  /* 0x000000280800e985 */ /* 0x0005e2000c101b08 */
        /* <DEDUP_REMOVED lines=15> */
.L_x_350:
[----:B------:R-:W-:Y:S05]  /*17890*/  BSYNC B0 ;  /* 0x0000000000007941 */ /* 0x000fea0003800000 */
.L_x_349:
[----:B------:R-:W-:Y:S05]  /*178a0*/  BRA.DIV ~URZ, `(.L_x_351) ;  /* 0x000036d27f007947 */ /* 0x000fea000b800000 */
[----:B--2---:R2:W3:Y:S04]  /*178b0*/  SHFL.IDX PT, R4, R6, 0x3, 0x1c1f ;  /* 0x007c1f0006047f89 */ /* 0x0044e800000e0000 */
[----:B-1----:R2:W1:Y:S02]  /*178c0*/  SHFL.IDX PT, R0, R5, 0x3, 0x1c1f ;  /* 0x007c1f0005007f89 */ /* 0x00246400000e0000 */
.L_x_421:
[----:B------:R-:W-:-:S13]  /*178d0*/  LOP3.LUT P0, RZ, R241, 0x2, RZ, 0xc0, !PT ;  /* 0x00000002f1ff7812 */ /* 0x000fda000780c0ff */
[----:B------:R-:W-:Y:S05]  /*178e0*/  @P0 BRA `(.L_x_339) ;  /* 0x000011a000000947 */ /* 0x000fea0003800000 */
[----:B------:R-:W5:Y:S04]  /*178f0*/  LDL R14, [R1+0x9c] ;  /* 0x00009c00010e7983 */ /* 0x000f680000100800 */
[----:B--2---:R-:W2:Y:S04]  /*17900*/  LDL R10, [R1+0x90] ;  /* 0x00009000010a7983 */ /* 0x004ea80000100800 */
[----:B---34-:R-:W3:Y:S04]  /*17910*/  LDL R5, [R1+0x8c] ;  /* 0x00008c0001057983 */ /* 0x018ee80000100800 */
        /* <DEDUP_REMOVED lines=18> */
[----:B--2---:R-:W-:Y:S02]  /*17a40*/  ISETP.GE.AND P3, PT, R10, c[0x0][0x3c8], PT ;  /* 0x0000f2000a007a0c */ /* 0x004fe40003f66270 */
[----:B---3--:R-:W-:-:S09]  /*17a50*/  ISETP.GE.AND P2, PT, R5, c[0x0][0x3c8], PT ;  /* 0x0000f20005007a0c */ /* 0x008fd20003f46270 */
[----:B-1----:R-:W-:Y:S02]  /*17a60*/  @!P4 IMAD.MOV.U32 R8, RZ, RZ, R0 ;  /* 0x000000ffff08c224 */ /* 0x002fe400078e0000 */
[----:B------:R-:W-:Y:S01]  /*17a70*/  @!P4 IMAD.MOV.U32 R9, RZ, RZ, R4 ;  /* 0x000000ffff09c224 */ /* 0x000fe200078e0004 */
[----:B------:R-:W-:-:S03]  /*17a80*/  @!P3 LEA R2, P5, R10, R0, 0x2 ;  /* 0x000000000a02b211 */ /* 0x000fc600078a10ff */
[----:B------:R-:W-:Y:S01]  /*17a90*/  @!P4 IMAD.WIDE R8, R14, 0x4, R8 ;  /* 0x000000040e08c825 */ /* 0x000fe200078e0208 */
[----:B----4-:R-:W-:Y:S01]  /*17aa0*/  @!P3 LEA.HI.X R3, R10, R4, R11, 0x2, P5 ;  /* 0x000000040a03b211 */ /* 0x010fe200028f140b */
[----:B------:R-:W2:Y:S04]  /*17ab0*/  LDL R14, [R1+0xb0] ;  /* 0x0000b000010e7983 */ /* 0x000ea80000100800 */
[----:B------:R1:W-:Y:S04]  /*17ac0*/  @!P4 ST.E.64 [R8.64], R58 ;  /* 0x0000003a0800c985 */ /* 0x0003e8000c101b08 */
[----:B------:R3:W-:Y:S01]  /*17ad0*/  @!P3 ST.E.64 [R2.64], R46 ;  /* 0x0000002e0200b985 */ /* 0x0007e2000c101b08 */
[----:B------:R-:W-:-:S04]  /*17ae0*/  @!P2 LEA R10, P3, R5, R0, 0x2 ;  /* 0x00000000050aa211 */ /* 0x000fc800078610ff */
[----:B------:R-:W-:Y:S02]  /*17af0*/  @!P2 LEA.HI.X R11, R5, R4, R27, 0x2, P3 ;  /* 0x00000004050ba211 */ /* 0x000fe400018f141b */
[----:B------:R-:W4:Y:S01]  /*17b00*/  LDL R5, [R1+0x68] ;  /* 0x0000680001057983 */ /* 0x000f220000100800 */
[----:B------:R-:W-:Y:S02]  /*17b10*/  ISETP.GE.AND P1, PT, R25, c[0x0][0x3c8], PT ;  /* 0x0000f20019007a0c */ /* 0x000fe40003f26270 */
[----:B------:R-:W-:-:S11]  /*17b20*/  ISETP.GE.AND P0, PT, R23, c[0x0][0x3c8], PT ;  /* 0x0000f20017007a0c */ /* 0x000fd60003f06270 */
[-C--:B-1----:R-:W-:Y:S02]  /*17b30*/  @!P1 LEA R8, P4, R25, R0.reuse, 0x2 ;  /* 0x0000000019089211 */ /* 0x082fe400078810ff */
[----:B------:R-:W-:Y:S02]  /*17b40*/  ISETP.GE.AND P5, PT, R21, c[0x0][0x3c8], PT ;  /* 0x0000f20015007a0c */ /* 0x000fe40003fa6270 */
[----:B---3--:R-:W-:-:S09]  /*17b50*/  @!P0 LEA R2, P6, R23, R0, 0x2 ;  /* 0x0000000017028211 */ /* 0x008fd200078c10ff */
[----:B------:R-:W-:-:S04]  /*17b60*/  P2R R3, PR, RZ, 0x10 ;  /* 0x00000010ff037803 */ /* 0x000fc80000000000 */
[----:B------:R-:W-:Y:S02]  /*17b70*/  ISETP.NE.AND P3, PT, R3, RZ, PT ;  /* 0x000000ff0300720c */ /* 0x000fe40003f65270 */
[----:B------:R-:W-:Y:S02]  /*17b80*/  ISETP.GE.AND P4, PT, R12, c[0x0][0x3c8], PT ;  /* 0x0000f2000c007a0c */ /* 0x000fe40003f86270 */
[-C--:B------:R-:W-:Y:S02]  /*17b90*/  @!P1 LEA.HI.X R9, R25, R4.reuse, R26, 0x2, P3 ;  /* 0x0000000419099211 */ /* 0x080fe400018f141a */
[----:B------:R-:W-:Y:S01]  /*17ba0*/  @!P0 LEA.HI.X R3, R23, R4, R24, 0x2, P6 ;  /* 0x0000000417038211 */ /* 0x000fe200030f1418 */
[----:B------:R-:W-:Y:S01]  /*17bb0*/  @!P2 ST.E.64 [R10.64], R74 ;  /* 0x0000004a0a00a985 */ /* 0x000fe2000c101b08 */
[----:B------:R-:W-:-:S03]  /*17bc0*/  ISETP.GE.AND P3, PT, R19, c[0x0][0x3c8], PT ;  /* 0x0000f20013007a0c */ /* 0x000fc60003f66270 */
[----:B------:R1:W-:Y:S04]  /*17bd0*/  @!P1 ST.E.64 [R8.64], R64 ;  /* 0x0000004008009985 */ /* 0x0003e8000c101b08 */
[----:B------:R3:W-:Y:S01]  /*17be0*/  @!P0 ST.E.64 [R2.64], R48 ;  /* 0x0000003002008985 */ /* 0x0007e2000c101b08 */
[----:B------:R-:W-:Y:S02]  /*17bf0*/  ISETP.GE.AND P2, PT, R17, c[0x0][0x3c8], PT ;  /* 0x0000f20011007a0c */ /* 0x000fe40003f46270 */
[----:B------:R-:W-:Y:S02]  /*17c00*/  ISETP.GE.AND P1, PT, R15, c[0x0][0x3c8], PT ;  /* 0x0000f2000f007a0c */ /* 0x000fe40003f26270 */
[----:B-1----:R-:W-:-:S04]  /*17c10*/  @!P5 LEA R8, P0, R21, R0, 0x2 ;  /* 0x000000001508d211 */ /* 0x002fc800078010ff */
[----:B------:R-:W-:Y:S02]  /*17c20*/  @!P5 LEA.HI.X R9, R21, R4, R22, 0x2, P0 ;  /* 0x000000041509d211 */ /* 0x000fe400000f1416 */
[----:B---3--:R-:W-:-:S03]  /*17c30*/  @!P4 LEA R2, P6, R12, R0, 0x2 ;  /* 0x000000000c02c211 */ /* 0x008fc600078c10ff */
[----:B------:R-:W-:Y:S01]  /*17c40*/  @!P5 ST.E.64 [R8.64], R60 ;  /* 0x0000003c0800d985 */ /* 0x000fe2000c101b08 */
[----:B------:R-:W-:Y:S02]  /*17c50*/  @!P4 LEA.HI.X R3, R12, R4, R13, 0x2, P6 ;  /* 0x000000040c03c211 */ /* 0x000fe400030f140d */
[-C--:B------:R-:W-:Y:S02]  /*17c60*/  @!P3 LEA R12, P5, R19, R0.reuse, 0x2 ;  /* 0x00000000130cb211 */ /* 0x080fe400078a10ff */
[----:B------:R-:W-:Y:S01]  /*17c70*/  ISETP.GE.AND P0, PT, R6, c[0x0][0x3c8], PT ;  /* 0x0000f20006007a0c */ /* 0x000fe20003f06270 */
[----:B------:R1:W-:Y:S01]  /*17c80*/  @!P4 ST.E.64 [R2.64], R62 ;  /* 0x0000003e0200c985 */ /* 0x0003e2000c101b08 */
[----:B------:R-:W-:-:S04]  /*17c90*/  @!P2 LEA R10, P6, R17, R0, 0x2 ;  /* 0x00000000110aa211 */ /* 0x000fc800078c10ff */
[----:B------:R-:W-:-:S05]  /*17ca0*/  @!P2 LEA.HI.X R11, R17, R4, R18, 0x2, P6 ;  /* 0x00000004110ba211 */ /* 0x000fca00030f1412 */
[----:B-1----:R-:W-:-:S04]  /*17cb0*/  P2R R2, PR, RZ, 0x20 ;  /* 0x00000020ff027803 */ /* 0x002fc80000000000 */
[----:B------:R-:W-:Y:S02]  /*17cc0*/  ISETP.NE.AND P4, PT, R2, RZ, PT ;  /* 0x000000ff0200720c */ /* 0x000fe40003f85270 */
[----:B------:R-:W-:Y:S02]  /*17cd0*/  @!P1 LEA R8, P5, R15, R0, 0x2 ;  /* 0x000000000f089211 */ /* 0x000fe400078a10ff */
[----:B------:R-:W-:Y:S02]  /*17ce0*/  @!P3 LEA.HI.X R13, R19, R4, R20, 0x2, P4 ;  /* 0x00000004130db211 */ /* 0x000fe400020f1414 */
[C---:B------:R-:W-:Y:S02]  /*17cf0*/  @!P0 LEA R2, P4, R6.reuse, R0, 0x2 ;  /* 0x0000000006028211 */ /* 0x040fe400078810ff */
[-C--:B------:R-:W-:Y:S01]  /*17d00*/  @!P1 LEA.HI.X R9, R15, R4.reuse, R16, 0x2, P5 ;  /* 0x000000040f099211 */ /* 0x080fe200028f1410 */
[----:B------:R1:W-:Y:S04]  /*17d10*/  @!P3 ST.E.64 [R12.64], R76 ;  /* 0x0000004c0c00b985 */ /* 0x0003e8000c101b08 */
[----:B------:R1:W-:Y:S04]  /*17d20*/  @!P2 ST.E.64 [R10.64], R78 ;  /* 0x0000004e0a00a985 */ /* 0x0003e8000c101b08 */
[----:B------:R1:W-:Y:S01]  /*17d30*/  @!P1 ST.E.64 [R8.64], R66 ;  /* 0x0000004208009985 */ /* 0x0003e2000c101b08 */
[----:B--2---:R-:W-:-:S05]  /*17d40*/  @!P0 LEA.HI.X R3, R6, R4, R14, 0x2, P4 ;  /* 0x0000000406038211 */ /* 0x004fca00020f140e */
[----:B------:R1:W-:Y:S01]  /*17d50*/  @!P0 ST.E.64 [R2.64], R56 ;  /* 0x0000003802008985 */ /* 0x0003e2000c101b08 */
[----:B----4-:R-:W-:-:S13]  /*17d60*/  ISETP.GE.AND P0, PT, R5, c[0x0][0x3c8], PT ;  /* 0x0000f20005007a0c */ /* 0x010fda0003f06270 */
[----:B------:R-:W-:Y:S05]  /*17d70*/  @P0 BRA `(.L_x_339) ;  /* 0x00000d1000000947 */ /* 0x000fea0003800000 */
[----:B------:R-:W2:Y:S01]  /*17d80*/  LDL R6, [R1+0xac] ;  /* 0x0000ac0001067983 */ /* 0x000ea20000100800 */
[----:B-1----:R-:W-:-:S04]  /*17d90*/  LEA R2, P0, R5, R0, 0x2 ;  /* 0x0000000005027211 */ /* 0x002fc800078010ff */
[----:B--2---:R-:W-:-:S05]  /*17da0*/  LEA.HI.X R3, R5, R4, R6, 0x2, P0 ;  /* 0x0000000405037211 */ /* 0x004fca00000f1406 */
[----:B------:R1:W-:Y:S01]  /*17db0*/  ST.E.64 [R2.64], R50 ;  /* 0x0000003202007985 */ /* 0x0003e2000c101b08 */
[----:B------:R-:W-:Y:S05]  /*17dc0*/  BRA `(.L_x_339) ;  /* 0x00000cc000007947 */ /* 0x000fea0003800000 */
.L_x_324:
[----:B------:R-:W4:Y:S04]  /*17dd0*/  LDL.LU R0, [R1+0x44] ;  /* 0x0000440001007983 */ /* 0x000f280000300800 */
[----:B---3--:R-:W3:Y:S01]  /*17de0*/  LDL.LU R8, [R1+0x48] ;  /* 0x0000480001087983 */ /* 0x008ee20000300800 */
[----:B------:R-:W-:Y:S02]  /*17df0*/  ISETP.NE.U32.AND P0, PT, RZ, c[0x0][0x508], PT ;  /* 0x00014200ff007a0c */ /* 0x000fe40003f05070 */
[----:B------:R-:W-:Y:S01]  /*17e00*/  ISETP.NE.U32.AND P3, PT, RZ, c[0x0][0x500], PT ;  /* 0x00014000ff007a0c */ /* 0x000fe20003f65070 */
[----:B--2---:R-:W2:Y:S01]  /*17e10*/  LDL.LU R6, [R1+0xa4] ;  /* 0x0000a40001067983 */ /* 0x004ea20000300800 */
[----:B------:R-:W-:Y:S01]  /*17e20*/  ISETP.NE.AND.EX P2, PT, RZ, c[0x0][0x50c], PT, P0 ;  /* 0x00014300ff007a0c */ /* 0x000fe20003f45300 */
[----:B------:R-:W-:Y:S01]  /*17e30*/  IMAD.MOV.U32 R20, RZ, RZ, c[0x0][0x388] ;  /* 0x0000e200ff147624 */ /* 0x000fe200078e00ff */
[----:B------:R-:W-:-:S02]  /*17e40*/  ISETP.NE.AND.EX P3, PT, RZ, c[0x0][0x504], PT, P3 ;  /* 0x00014100ff007a0c */ /* 0x000fc40003f65330 */
[----:B----4-:R-:W-:-:S09]  /*17e50*/  IADD3 R2, P1, R0, c[0x0][0x500], RZ ;  /* 0x0001400000027a10 */ /* 0x010fd20007f3e0ff */
[----:B------:R-:W-:Y:S01]  /*17e60*/  @P2 IADD3 R4, P0, R0, c[0x0][0x508], RZ ;  /* 0x0001420000042a10 */ /* 0x000fe20007f1e0ff */
[----:B------:R-:W-:Y:S01]  /*17e70*/  IMAD.MOV.U32 R0, RZ, RZ, RZ ;  /* 0x000000ffff007224 */ /* 0x000fe200078e00ff */
[C---:B---3--:R-:W-:Y:S02]  /*17e80*/  IADD3.X R3, R8.reuse, c[0x0][0x504], RZ, P1, !PT ;  /* 0x0001410008037a10 */ /* 0x048fe40000ffe4ff */
[----:B------:R-:W-:-:S03]  /*17e90*/  @P2 IADD3.X R5, R8, c[0x0][0x50c], RZ, P0, !PT ;  /* 0x0001430008052a10 */ /* 0x000fc600007fe4ff */
[----:B------:R1:W5:Y:S04]  /*17ea0*/  @P3 LDG.E R0, [R2.64] ;  /* 0x0000000802003981 */ /* 0x000368000c1e1900 */
[----:B------:R1:W5:Y:S01]  /*17eb0*/  @P2 LDG.E R20, [R4.64] ;  /* 0x0000000804142981 */ /* 0x000362000c1e1900 */
[----:B--2---:R-:W-:-:S04]  /*17ec0*/  ISETP.NE.AND P0, PT, R6, RZ, PT ;  /* 0x000000ff0600720c */ /* 0x004fc80003f05270 */
[----:B------:R-:W-:Y:S01]  /*17ed0*/  SEL R19, R6, c[0x0][0x3d4], P0 ;  /* 0x0000f50006137a07 */ /* 0x000fe20000000000 */
[----:B------:R-:W-:Y:S05]  /*17ee0*/  @P2 BRA `(.L_x_352) ;  /* 0x0000004000002947 */ /* 0x000fea0003800000 */
[----:B------:R-:W-:Y:S05]  /*17ef0*/  @!P3 BRA `(.L_x_352) ;  /* 0x000000300000b947 */ /* 0x000fea0003800000 */
[----:B-1----:R1:W2:Y:S04]  /*17f00*/  LDG.E R4, [R2.64] ;  /* 0x0000000802047981 */ /* 0x0022a8000c1e1900 */
[----:B-1----:R-:W2:Y:S02]  /*17f10*/  LDG.E R2, [R2.64+0x4] ;  /* 0x0000040802027981 */ /* 0x002ea4000c1e1900 */
[----:B--2--5:R-:W-:Y:S02]  /*17f20*/  IADD3 R20, -R4, R2, RZ ;  /* 0x0000000204147210 */ /* 0x024fe40007ffe1ff */
.L_x_352:
[----:B-1----:R-:W2:Y:S04]  /*17f30*/  LDL.LU R5, [R1+0x58] ;  /* 0x0000580001057983 */ /* 0x002ea80000300800 */
[----:B------:R-:W3:Y:S04]  /*17f40*/  LDL.LU R3, [R1+0x4c] ;  /* 0x00004c0001037983 */ /* 0x000ee80000300800 */
[----:B------:R-:W4:Y:S01]  /*17f50*/  LDL.LU R2, [R1+0xa0] ;  /* 0x0000a00001027983 */ /* 0x000f220000300800 */
[----:B------:R-:W-:Y:S01]  /*17f60*/  BSSY B0, `(.L_x_353) ;  /* 0x0000039000007945 */ /* 0x000fe20003800000 */
[----:B-----5:R-:W-:-:S02]  /*17f70*/  SHF.R.S32.HI R18, RZ, 0x1f, R0 ;  /* 0x0000001fff127819 */ /* 0x020fc40000011400 */
[----:B------:R-:W1:Y:S02]  /*17f80*/  S2R R4, SR_TID.X ;  /* 0x0000000000047919 */ /* 0x000e640000002100 */
[----:B-1----:R-:W-:Y:S02]  /*17f90*/  ISETP.GT.AND P0, PT, R4, 0x7f, PT ;  /* 0x0000007f0400780c */ /* 0x002fe40003f04270 */
[----:B--2---:R-:W-:Y:S02]  /*17fa0*/  LOP3.LUT R6, R5, 0xffff, RZ, 0xc0, !PT ;  /* 0x0000ffff05067812 */ /* 0x004fe400078ec0ff */
[----:B---3--:R-:W-:Y:S02]  /*17fb0*/  SEL R10, R3, RZ, !P3 ;  /* 0x000000ff030a7207 */ /* 0x008fe40005800000 */
[----:B----4-:R-:W-:-:S07]  /*17fc0*/  SEL R22, R2, RZ, !P3 ;  /* 0x000000ff02167207 */ /* 0x010fce0005800000 */
        /* <DEDUP_REMOVED lines=21> */
[----:B------:R-:W-:-:S04]  /*18120*/  IMAD.WIDE.U32 R8, R8, R6, RZ ;  /* 0x0000000608087225 */ /* 0x000fc800078e00ff */
[----:B------:R-:W-:Y:S01]  /*18130*/  IMAD.IADD R13, R9, 0x1, R13 ;  /* 0x00000001090d7824 */ /* 0x000fe200078e020d */
[----:B------:R-:W-:Y:S01]  /*18140*/  IADD3 R9, R5, R12, RZ ;  /* 0x0000000c05097210 */ /* 0x000fe20007ffe0ff */
[----:B------:R-:W-:-:S05]  /*18150*/  @P0 IMAD.HI.U32 R21, R11, c[0x0][0x4ec], RZ ;  /* 0x00013b000b150a27 */ /* 0x000fca00078e00ff */
[----:B------:R-:W-:Y:S02]  /*18160*/  @P0 SHF.R.U32.HI R2, RZ, c[0x0][0x4f0], R21 ;  /* 0x00013c00ff020a19 */ /* 0x000fe40000011615 */
[----:B------:R-:W-:-:S03]  /*18170*/  IADD3 R21, P1, P0, R4, R8, R0 ;  /* 0x0000000804157210 */ /* 0x000fc6000783e000 */
[----:B------:R-:W-:Y:S01]  /*18180*/  IMAD.MOV R8, RZ, RZ, -R2 ;  /* 0x000000ffff087224 */ /* 0x000fe200078e0a02 */
[----:B--2---:R-:W-:-:S05]  /*18190*/  SEL R3, R23, RZ, P2 ;  /* 0x000000ff17037207 */ /* 0x004fca0001000000 */
[-C--:B-----5:R-:W-:Y:S02]  /*181a0*/  IMAD R12, R17, R3.reuse, RZ ;  /* 0x00000003110c7224 */ /* 0x0a0fe400078e02ff */
[----:B------:R-:W-:-:S04]  /*181b0*/  IMAD.WIDE.U32 R4, R16, R3, RZ ;  /* 0x0000000310047225 */ /* 0x000fc800078e00ff */
[----:B------:R-:W-:Y:S01]  /*181c0*/  IMAD R3, R8, c[0x0][0x4e8], R11 ;  /* 0x00013a0008037a24 */ /* 0x000fe200078e020b */
[----:B------:R-:W-:Y:S02]  /*181d0*/  IADD3.X R11, R9, R13, R18, P1, P0 ;  /* 0x0000000d090b7210 */ /* 0x000fe40000fe0412 */
[----:B------:R-:W-:Y:S02]  /*181e0*/  IADD3 R9, R5, R12, RZ ;  /* 0x0000000c05097210 */ /* 0x000fe40007ffe0ff */
[----:B------:R-:W-:Y:S02]  /*181f0*/  IADD3 R4, P1, P0, R2, R21, R4 ;  /* 0x0000001502047210 */ /* 0x000fe4000783e004 */
[----:B------:R-:W-:Y:S01]  /*18200*/  SHF.R.S32.HI R5, RZ, 0x1f, R2 ;  /* 0x0000001fff057819 */ /* 0x000fe20000011402 */
[----:B------:R-:W-:Y:S01]  /*18210*/  IMAD R2, R15, R3, RZ ;  /* 0x000000030f027224 */ /* 0x000fe200078e02ff */
[----:B------:R-:W-:Y:S02]  /*18220*/  SHF.R.S32.HI R8, RZ, 0x1f, R3 ;  /* 0x0000001fff087819 */ /* 0x000fe40000011403 */
[----:B------:R-:W-:Y:S01]  /*18230*/  IADD3.X R5, R5, R11, R9, P1, P0 ;  /* 0x0000000b05057210 */ /* 0x000fe20000fe0409 */
[----:B------:R-:W-:-:S02]  /*18240*/  IMAD.MOV.U32 R9, RZ, RZ, c[0x0][0x4a8] ;  /* 0x00012a00ff097624 */ /* 0x000fc400078e00ff */
[C---:B------:R-:W-:Y:S02]  /*18250*/  IMAD R8, R14.reuse, R8, R2 ;  /* 0x000000080e087224 */ /* 0x040fe400078e0202 */
        /* <DEDUP_REMOVED lines=9> */
.L_x_354:
[----:B------:R-:W-:Y:S05]  /*182f0*/  BSYNC B0 ;  /* 0x0000000000007941 */ /* 0x000fea0003800000 */
.L_x_353:
[----:B------:R-:W-:-:S13]  /*18300*/  ISETP.GT.AND P0, PT, R19, 0x1, PT ;  /* 0x000000011300780c */ /* 0x000fda0003f04270 */
[----:B------:R-:W-:Y:S05]  /*18310*/  @P0 BRA `(.L_x_339) ;  /* 0x0000077000000947 */ /* 0x000fea0003800000 */
[----:B-1----:R-:W2:Y:S01]  /*18320*/  LDL.LU R2, [R1+0x54] ;  /* 0x0000540001027983 */ /* 0x002ea20000300800 */
[----:B------:R-:W-:-:S03]  /*18330*/  IMAD R4, R18, c[0x0][0x3a0], RZ ;  /* 0x0000e80012047a24 */ /* 0x000fc600078e02ff */
[----:B------:R-:W1:Y:S02]  /*18340*/  S2R R3, SR_TID.X ;  /* 0x0000000000037919 */ /* 0x000e640000002100 */
[----:B-1----:R-:W-:-:S04]  /*18350*/  SHF.R.S32.HI R5, RZ, 0x1f, R3 ;  /* 0x0000001fff057819 */ /* 0x002fc80000011403 */
[----:B------:R-:W-:-:S04]  /*18360*/  LEA.HI R5, R5, R3, RZ, 0x2 ;  /* 0x0000000305057211 */ /* 0x000fc800078f10ff */
[----:B------:R-:W-:-:S04]  /*18370*/  LOP3.LUT R5, R5, 0xfffffffc, RZ, 0xc0, !PT ;  /* 0xfffffffc05057812 */ /* 0x000fc800078ec0ff */
[----:B------:R-:W-:Y:S02]  /*18380*/  IADD3 R5, -R5, R3, RZ ;  /* 0x0000000305057210 */ /* 0x000fe40007ffe1ff */
[----:B--2---:R-:W-:Y:S02]  /*18390*/  MOV R9, R2 ;  /* 0x0000000200097202 */ /* 0x004fe40000000f00 */
[----:B------:R-:W-:Y:S02]  /*183a0*/  MOV R2, c[0x0][0x4e8] ;  /* 0x00013a0000027a02 */ /* 0x000fe40000000f00 */
[----:B------:R-:W-:Y:S02]  /*183b0*/  LEA R12, R9, R247, 0x7 ;  /* 0x000000f7090c7211 */ /* 0x000fe400078e38ff */
[----:B------:R-:W-:Y:S01]  /*183c0*/  ISETP.NE.AND P0, PT, R2, 0x1, PT ;  /* 0x000000010200780c */ /* 0x000fe20003f05270 */
[----:B------:R-:W-:-:S04]  /*183d0*/  IMAD.WIDE.U32 R2, R0, c[0x0][0x3a0], RZ ;  /* 0x0000e80000027a25 */ /* 0x000fc800078e00ff */
[----:B------:R-:W-:Y:S01]  /*183e0*/  IMAD R0, R0, c[0x0][0x3a4], R4 ;  /* 0x0000e90000007a24 */ /* 0x000fe200078e0204 */
[----:B------:R-:W-:Y:S01]  /*183f0*/  LEA R4, R5, R247, 0x5 ;  /* 0x000000f705047211 */ /* 0x000fe200078e28ff */
[----:B------:R-:W-:Y:S02]  /*18400*/  IMAD R5, R22, c[0x0][0x3f0], RZ ;  /* 0x0000fc0016057a24 */ /* 0x000fe400078e02ff */
[----:B------:R-:W-:Y:S01]  /*18410*/  IMAD.IADD R3, R3, 0x1, R0 ;  /* 0x0000000103037824 */ /* 0x000fe200078e0200 */
[----:B------:R-:W-:-:S03]  /*18420*/  LEA R4, R9, R4, 0x7 ;  /* 0x0000000409047211 */ /* 0x000fc600078e38ff */
[----:B------:R-:W-:Y:S01]  /*18430*/  IMAD.WIDE.U32 R2, R6, c[0x0][0x3e8], R2 ;  /* 0x0000fa0006027a25 */ /* 0x000fe200078e0002 */
[----:B------:R-:W-:-:S03]  /*18440*/  MOV R0, R4 ;  /* 0x0000000400007202 */ /* 0x000fc60000000f00 */
[----:B------:R-:W-:-:S04]  /*18450*/  @P0 IMAD.HI.U32 R8, R4, c[0x0][0x4ec], RZ ;  /* 0x00013b0004080a27 */ /* 0x000fc800078e00ff */
[----:B------:R-:W-:Y:S01]  /*18460*/  IMAD R3, R6, c[0x0][0x3ec], R3 ;  /* 0x0000fb0006037a24 */ /* 0x000fe200078e0203 */
[----:B------:R-:W-:Y:S01]  /*18470*/  @P0 SHF.R.U32.HI R0, RZ, c[0x0][0x4f0], R8 ;  /* 0x00013c00ff000a19 */ /* 0x000fe20000011608 */
[C---:B------:R-:W-:Y:S02]  /*18480*/  IMAD R8, R10.reuse, c[0x0][0x3f4], R5 ;  /* 0x0000fd000a087a24 */ /* 0x040fe400078e0205 */
[----:B------:R-:W-:Y:S01]  /*18490*/  IMAD.WIDE.U32 R2, R10, c[0x0][0x3f0], R2 ;  /* 0x0000fc000a027a25 */ /* 0x000fe200078e0002 */
[----:B------:R-:W-:Y:S02]  /*184a0*/  SHF.R.S32.HI R6, RZ, 0x1f, R0 ;  /* 0x0000001fff067819 */ /* 0x000fe40000011400 */
[----:B------:R-:W-:Y:S01]  /*184b0*/  IADD3 R5, -R0, RZ, RZ ;  /* 0x000000ff00057210 */ /* 0x000fe20007ffe1ff */
[----:B------:R-:W-:Y:S02]  /*184c0*/  IMAD.IADD R3, R3, 0x1, R8 ;  /* 0x0000000103037824 */ /* 0x000fe400078e0208 */
[----:B------:R-:W-:-:S02]  /*184d0*/  IMAD R6, R6, c[0x0][0x3e0], RZ ;  /* 0x0000f80006067a24 */ /* 0x000fc400078e02ff */
        /* <DEDUP_REMOVED lines=13> */
.L_x_422:
[----:B------:R-:W-:Y:S05]  /*185b0*/  BRA.DIV ~URZ, `(.L_x_356) ;  /* 0x00002af27f007947 */ /* 0x000fea000b800000 */
[----:B------:R3:W4:Y:S02]  /*185c0*/  SHFL.IDX PT, R0, R13, RZ, 0x1c1f ;  /* 0x001c1fff0d007589 */ /* 0x00072400000e0000 */
.L_x_423:
[----:B------:R-:W-:Y:S01]  /*185d0*/  IMAD R6, R20, c[0x0][0x4e8], RZ ;  /* 0x00013a0014067a24 */ /* 0x000fe200078e02ff */
[----:B------:R-:W-:Y:S04]  /*185e0*/  BSSY B0, `(.L_x_357) ;  /* 0x000000f000007945 */ /* 0x000fe80003800000 */
        /* <DEDUP_REMOVED lines=11> */
[----:B------:R2:W-:Y:S04]  /*186a0*/  @!P2 ST.E.128 [R10.64], RZ ;  /* 0x000000ff0a00a985 */ /* 0x0005e8000c101d08 */
[----:B------:R2:W-:Y:S04]  /*186b0*/  @!P1 ST.E.128 [R8.64], RZ ;  /* 0x000000ff08009985 */ /* 0x0005e8000c101d08 */
[----:B------:R2:W-:Y:S02]  /*186c0*/  @!P0 ST.E.128 [R2.64], RZ ;  /* 0x000000ff02008985 */ /* 0x0005e4000c101d08 */
.L_x_358:
[----:B------:R-:W-:Y:S05]  /*186d0*/  BSYNC B0 ;  /* 0x0000000000007941 */ /* 0x000fea0003800000 */
.L_x_357:
[----:B------:R-:W-:Y:S05]  /*186e0*/  BRA.DIV ~URZ, `(.L_x_359) ;  /* 0x00002a227f007947 */ /* 0x000fea000b800000 */
[----:B--2---:R2:W1:Y:S04]  /*186f0*/  SHFL.IDX PT, R4, R5, 0x1, 0x1c1f ;  /* 0x003c1f0005047f89 */ /* 0x00446800000e0000 */
[----:B----4-:R2:W4:Y:S02]  /*18700*/  SHFL.IDX PT, R0, R13, 0x1, 0x1c1f ;  /* 0x003c1f000d007f89 */ /* 0x01052400000e0000 */
.L_x_424:
        /* <DEDUP_REMOVED lines=13> */
[----:B------:R1:W-:Y:S04]  /*187e0*/  @!P2 ST.E.128 [R10.64], RZ ;  /* 0x000000ff0a00a985 */ /* 0x0003e8000c101d08 */
[----:B------:R1:W-:Y:S04]  /*187f0*/  @!P1 ST.E.128 [R8.64], RZ ;  /* 0x000000ff08009985 */ /* 0x0003e8000c101d08 */
[----:B------:R1:W-:Y:S02]  /*18800*/  @!P0 ST.E.128 [R2.64], RZ ;  /* 0x000000ff02008985 */ /* 0x0003e4000c101d08 */
.L_x_361:
[----:B------:R-:W-:Y:S05]  /*18810*/  BSYNC B0 ;  /* 0x0000000000007941 */ /* 0x000fea0003800000 */
.L_x_360:
[----:B------:R-:W-:Y:S05]  /*18820*/  BRA.DIV ~URZ, `(.L_x_362) ;  /* 0x000029a27f007947 */ /* 0x000fea000b800000 */
[----:B-1----:R1:W2:Y:S02]  /*18830*/  SHFL.IDX PT, R4, R5, 0x2, 0x1c1f ;  /* 0x005c1f0005047f89 */ /* 0x0022a400000e0000 */
.L_x_425:
[----:B------:R-:W-:Y:S05]  /*18840*/  BRA.DIV ~URZ, `(.L_x_363) ;  /* 0x000029f27f007947 */ /* 0x000fea000b800000 */
[----:B----4-:R4:W1:Y:S02]  /*18850*/  SHFL.IDX PT, R0, R13, 0x2, 0x1c1f ;  /* 0x005c1f000d007f89 */ /* 0x01086400000e0000 */
.L_x_426:
        /* <DEDUP_REMOVED lines=16> */
.L_x_365:
[----:B------:R-:W-:Y:S05]  /*18960*/  BSYNC B0 ;  /* 0x0000000000007941 */ /* 0x000fea0003800000 */
.L_x_364:
[----:B------:R-:W-:Y:S05]  /*18970*/  BRA.DIV ~URZ, `(.L_x_366) ;  /* 0x000029227f007947 */ /* 0x000fea000b800000 */
[----:B--2---:R2:W3:Y:S04]  /*18980*/  SHFL.IDX PT, R4, R5, 0x3, 0x1c1f ;  /* 0x007c1f0005047f89 */ /* 0x0044e800000e0000 */
[----:B-1----:R2:W1:Y:S02]  /*18990*/  SHFL.IDX PT, R0, R13, 0x3, 0x1c1f ;  /* 0x007c1f000d007f89 */ /* 0x00246400000e0000 */
.L_x_427:
[----:B------:R-:W-:-:S04]  /*189a0*/  IADD3 R12, R12, 0x60, RZ ;  /* 0x000000600c0c7810 */ /* 0x000fc80007ffe0ff */
        /* <DEDUP_REMOVED lines=8> */
[-C--:B---3--:R-:W-:Y:S02]  /*18a30*/  @!P2 LEA.HI.X R11, R228, R4.reuse, R229, 0x1, P5 ;  /* 0x00000004e40ba211 */ /* 0x088fe400028f0ce5 */
[-C--:B------:R-:W-:Y:S02]  /*18a40*/  @!P1 LEA.HI.X R9, R238, R4.reuse, R250, 0x1, P4 ;  /* 0x00000004ee099211 */ /* 0x080fe400020f0cfa */
[----:B------:R-:W-:Y:S01]  /*18a50*/  @!P0 LEA.HI.X R3, R230, R4, R249, 0x1, P3 ;  /* 0x00000004e6038211 */ /* 0x000fe200018f0cf9 */
[----:B------:R1:W-:Y:S04]  /*18a60*/  @!P2 ST.E.128 [R10.64], RZ ;  /* 0x000000ff0a00a985 */ /* 0x0003e8000c101d08 */
[----:B------:R1:W-:Y:S04]  /*18a70*/  @!P1 ST.E.128 [R8.64], RZ ;  /* 0x000000ff08009985 */ /* 0x0003e8000c101d08 */
[----:B------:R1:W-:Y:S02]  /*18a80*/  @!P0 ST.E.128 [R2.64], RZ ;  /* 0x000000ff02008985 */ /* 0x0003e4000c101d08 */
.L_x_339:
[----:B------:R-:W-:Y:S05]  /*18a90*/  BSYNC B1 ;  /* 0x0000000000017941 */ /* 0x000fea0003800000 */
.L_x_323:
[----:B-1-3--:R-:W3:Y:S02]  /*18aa0*/  LDL R0, [R1+0x124] ;  /* 0x0001240001007983 */ /* 0x00aee40000100800 */
[----:B---3--:R-:W-:-:S13]  /*18ab0*/  ISETP.NE.AND P0, PT, R0, RZ, PT ;  /* 0x000000ff0000720c */ /* 0x008fda0003f05270 */
[----:B------:R-:W-:Y:S01]  /*18ac0*/  @P0 WARPSYNC 0xffffffff ;  /* 0xffffffff00000948 */ /* 0x000fe20003800000 */
[----:B------:R-:W-:Y:S06]  /*18ad0*/  @P0 BAR.SYNC.DEFER_BLOCKING 0x5, 0x80 ;  /* 0x0142000000000b1d */ /* 0x000fec0000010000 */
[----:B------:R-:W1:Y:S04]  /*18ae0*/  @P0 LDS.128 R8, [0xc080] ;  /* 0x00c08000ff080984 */ /* 0x000e680000000c00 */
[----:B-1----:R1:W-:Y:S04]  /*18af0*/  @P0 STL.64 [R1+0x50], R8 ;  /* 0x0000500801000387 */ /* 0x0023e80000100a00 */
[----:B------:R1:W-:Y:S04]  /*18b00*/  @P0 STL.64 [R1+0x58], R10 ;  /* 0x0000580a01000387 */ /* 0x0003e80000100a00 */
[----:B------:R-:W-:Y:S06]  /*18b10*/  @P0 BAR.ARV 0x4, 0x80 ;  /* 0x0102000000000b1d */ /* 0x000fec0000002000 */
[----:B------:R-:W-:Y:S05]  /*18b20*/  @P0 BRA `(.L_x_367) ;  /* 0x00000ba000000947 */ /* 0x000fea0003800000 */
[----:B------:R-:W3:Y:S01]  /*18b30*/  S2R R0, SR_TID.X ;  /* 0x0000000000007919 */ /* 0x000ee20000002100 */
[----:B-1----:R-:W-:Y:S01]  /*18b40*/  IMAD.MOV.U32 R8, RZ, RZ, RZ ;  /* 0x000000ffff087224 */ /* 0x002fe200078e00ff */
[----:B---3--:R-:W-:-:S04]  /*18b50*/  LOP3.LUT R14, R0, 0x1f, RZ, 0xc0, !PT ;  /* 0x0000001f000e7812 */ /* 0x008fc800078ec0ff */
[----:B------:R-:W-:Y:S01]  /*18b60*/  ISETP.NE.AND P6, PT, R14, 0x1f, PT ;  /* 0x0000001f0e00780c */ /* 0x000fe20003fc5270 */
[----:B------:R-:W-:Y:S10]  /*18b70*/  BRA.DIV ~URZ, `(.L_x_368) ;  /* 0x000027e27f007947 */ /* 0x000ff4000b800000 */
[----:B------:R1:W3:Y:S02]  /*18b80*/  SHFL.IDX PT, R10, R34, RZ, 0x1f ;  /* 0x00001fff220a7589 */ /* 0x0002e400000e0000 */
.L_x_428:
[----:B------:R-:W-:Y:S05]  /*18b90*/  BRA.DIV ~URZ, `(.L_x_369) ;  /* 0x000028327f007947 */ /* 0x000fea000b800000 */
[----:B------:R1:W2:Y:S02]  /*18ba0*/  SHFL.IDX PT, R9, R34, 0x1, 0x1f ;  /* 0x00201f0022097f89 */ /* 0x0002a400000e0000 */
.L_x_429:
[----:B------:R-:W5:Y:S01]  /*18bb0*/  LDL R0, [R1+0x5c] ;  /* 0x00005c0001007983 */ /* 0x000f620000100800 */
[----:B--2---:R-:W-:Y:S02]  /*18bc0*/  IMAD.MOV.U32 R6, RZ, RZ, RZ ;  /* 0x000000ffff067224 */ /* 0x004fe400078e00ff */
[----:B-----5:R-:W-:-:S05]  /*18bd0*/  IMAD.IADD R0, R0, 0x1, R14 ;  /* 0x0000000100007824 */ /* 0x020fca00078e020e */
[----:B------:R-:W-:-:S13]  /*18be0*/  ISETP.GE.OR P0, PT, R0, c[0x0][0x53c], !P6 ;  /* 0x00014f0000007a0c */ /* 0x000fda0007706670 */
[----:B------:R-:W-:Y:S01]  /*18bf0*/  @!P0 MOV R2, 0x4 ;  /* 0x0000000400028802 */ /* 0x000fe20000000f00 */
[----:B------:R-:W-:-:S04]  /*18c00*/  @!P0 IMAD.MOV.U32 R4, RZ, RZ, 0x4 ;  /* 0x00000004ff048424 */ /* 0x000fc800078e00ff */
[----:B----4-:R-:W-:-:S04]  /*18c10*/  @!P0 IMAD.WIDE R4, R0, R4, c[0x0][0x580] ;  /* 0x0001600000048625 */ /* 0x010fc800078e0204 */
[----:B------:R-:W-:Y:S01]  /*18c20*/  @!P0 IMAD.WIDE R2, R0, R2, c[0x0][0x578] ;  /* 0x00015e0000028625 */ /* 0x000fe200078e0202 */
[----:B------:R-:W2:Y:S04]  /*18c30*/  @!P0 LDG.E R6, [R4.64] ;  /* 0x0000000804068981 */ /* 0x000ea8000c1e1900 */
[----:B------:R-:W2:Y:S01]  /*18c40*/  @!P0 LDG.E R8, [R2.64] ;  /* 0x0000000802088981 */ /* 0x000ea2000c1e1900 */
[C---:B------:R-:W-:Y:S02]  /*18c50*/  ISETP.GE.U32.AND P4, PT, R14.reuse, 0x10, PT ;  /* 0x000000100e00780c */ /* 0x040fe40003f86070 */
[C---:B------:R-:W-:Y:S02]  /*18c60*/  ISETP.GE.U32.AND P3, PT, R14.reuse, 0x8, PT ;  /* 0x000000080e00780c */ /* 0x040fe40003f66070 */
[----:B------:R-:W-:-:S02]  /*18c70*/  ISETP.GE.U32.AND P2, PT, R14, 0x4, PT ;  /* 0x000000040e00780c */ /* 0x000fc40003f46070 */
[C---:B------:R-:W-:Y:S02]  /*18c80*/  ISETP.GE.U32.AND P1, PT, R14.reuse, 0x2, PT ;  /* 0x000000020e00780c */ /* 0x040fe40003f26070 */
[----:B------:R-:W-:Y:S02]  /*18c90*/  ISETP.NE.AND P5, PT, R14, RZ, PT ;  /* 0x000000ff0e00720c */ /* 0x000fe40003fa5270 */
[----:B------:R-:W-:Y:S01]  /*18ca0*/  MOV R13, RZ ;  /* 0x000000ff000d7202 */ /* 0x000fe20000000f00 */
[----:B--2---:R-:W-:Y:S01]  /*18cb0*/  IMAD R0, R8, R6, RZ ;  /* 0x0000000608007224 */ /* 0x004fe200078e02ff */
[----:B------:R-:W-:Y:S07]  /*18cc0*/  BRA.DIV ~URZ, `(.L_x_370) ;  /* 0x000027727f007947 */ /* 0x000fee000b800000 */
[----:B------:R2:W4:Y:S02]  /*18cd0*/  SHFL.UP PT, R4, R0, 0x1, RZ ;  /* 0x0420000000047989 */ /* 0x00052400000e00ff */
.L_x_430:
[----:B----4-:R-:W-:-:S04]  /*18ce0*/  SEL R4, R4, RZ, P5 ;  /* 0x000000ff04047207 */ /* 0x010fc80002800000 */
[----:B--2---:R-:W-:Y:S01]  /*18cf0*/  IADD3 R0, R0, R4, RZ ;  /* 0x0000000400007210 */ /* 0x004fe20007ffe0ff */
[----:B------:R-:W-:Y:S05]  /*18d00*/  BRA.DIV ~URZ, `(.L_x_371) ;  /* 0x000027727f007947 */ /* 0x000fea000b800000 */
        /* <DEDUP_REMOVED lines=12> */
[----:B------:R2:W4:Y:S02]  /*18dd0*/  SHFL.IDX PT, R0, R4, 0x1f, 0x1f ;  /* 0x03e01f0004007f89 */ /* 0x00052400000e0000 */
.L_x_431:
[----:B----4-:R-:W-:Y:S01]  /*18de0*/  IMAD R0, R0, c[0x0][0x538], RZ ;  /* 0x00014e0000007a24 */ /* 0x010fe200078e02ff */
[----:B------:R-:W-:Y:S04]  /*18df0*/  BSSY B1, `(.L_x_372) ;  /* 0x0000084000017945 */ /* 0x000fe80003800000 */
[----:B------:R-:W-:-:S04]  /*18e00*/  IADD3 R9, R0, R9, RZ ;  /* 0x0000000900097210 */ /* 0x000fc80007ffe0ff */
[----:B---3--:R-:W-:-:S13]  /*18e10*/  ISETP.GT.AND P0, PT, R9, R10, PT ;  /* 0x0000000a0900720c */ /* 0x008fda0003f04270 */
[----:B------:R-:W-:Y:S05]  /*18e20*/  @P0 BRA `(.L_x_373) ;  /* 0x0000026000000947 */ /* 0x000fea0003800000 */
.L_x_377:
[----:B------:R-:W3:Y:S02]  /*18e30*/  LDL.LU R0, [R1+0x5c] ;  /* 0x00005c0001007983 */ /* 0x000ee40000300800 */
[----:B---3--:R-:W-:-:S04]  /*18e40*/  IADD3 R0, R0, 0x1f, RZ ;  /* 0x0000001f00007810 */ /* 0x008fc80007ffe0ff */
[----:B------:R-:W-:-:S13]  /*18e50*/  ISETP.GE.AND P0, PT, R0, c[0x0][0x53c], PT ;  /* 0x00014f0000007a0c */ /* 0x000fda0003f06270 */
[----:B------:R-:W-:Y:S05]  /*18e60*/  @P0 BRA `(.L_x_374) ;  /* 0x0000077000000947 */ /* 0x000fea0003800000 */
[----:B------:R3:W-:Y:S01]  /*18e70*/  STL [R1+0x5c], R0 ;  /* 0x00005c0001007387 */ /* 0x0007e20000100800 */
[----:B------:R-:W-:Y:S02]  /*18e80*/  MOV R6, RZ ;  /* 0x000000ff00067202 */ /* 0x000fe40000000f00 */
[----:B------:R-:W-:Y:S02]  /*18e90*/  MOV R8, RZ ;  /* 0x000000ff00087202 */ /* 0x000fe40000000f00 */
[----:B---3--:R-:W-:-:S04]  /*18ea0*/  IADD3 R0, R0, R14, RZ ;  /* 0x0000000e00007210 */ /* 0x008fc80007ffe0ff */
[----:B------:R-:W-:-:S13]  /*18eb0*/  ISETP.GE.OR P0, PT, R0, c[0x0][0x53c], !P6 ;  /* 0x00014f0000007a0c */ /* 0x000fda0007706670 */
[----:B--2---:R-:W-:Y:S02]  /*18ec0*/  @!P0 MOV R4, 0x4 ;  /* 0x0000000400048802 */ /* 0x004fe40000000f00 */
[----:B------:R-:W-:-:S03]  /*18ed0*/  @!P0 MOV R2, 0x4 ;  /* 0x0000000400028802 */ /* 0x000fc60000000f00 */
[----:B------:R-:W-:-:S04]  /*18ee0*/  @!P0 IMAD.WIDE R4, R0, R4, c[0x0][0x580] ;  /* 0x0001600000048625 */ /* 0x000fc800078e0204 */
[----:B------:R-:W-:Y:S01]  /*18ef0*/  @!P0 IMAD.WIDE R2, R0, R2, c[0x0][0x578] ;  /* 0x00015e0000028625 */ /* 0x000fe200078e0202 */
[----:B------:R-:W2:Y:S04]  /*18f00*/  @!P0 LDG.E R6, [R4.64] ;  /* 0x0000000804068981 */ /* 0x000ea8000c1e1900 */
[----:B------:R-:W2:Y:S02]  /*18f10*/  @!P0 LDG.E R8, [R2.64] ;  /* 0x0000000802088981 */ /* 0x000ea4000c1e1900 */
[----:B--2---:R-:W-:Y:S01]  /*18f20*/  IMAD R0, R8, R6, RZ ;  /* 0x0000000608007224 */ /* 0x004fe200078e02ff */
[----:B------:R-:W-:Y:S05]  /*18f30*/  BRA.DIV ~URZ, `(.L_x_375) ;  /* 0x000026e27f007947 */ /* 0x000fea000b800000 */
[----:B------:R2:W3:Y:S02]  /*18f40*/  SHFL.UP PT, R2, R0, 0x1, RZ ;  /* 0x0420000000027989 */ /* 0x0004e400000e00ff */
.L_x_432:
[----:B---3--:R-:W-:-:S04]  /*18f50*/  SEL R2, R2, RZ, P5 ;  /* 0x000000ff02027207 */ /* 0x008fc80002800000 */
        /* <DEDUP_REMOVED lines=14> */
[----:B------:R2:W3:Y:S02]  /*19040*/  SHFL.IDX PT, R0, R4, 0x1f, 0x1f ;  /* 0x03e01f0004007f89 */ /* 0x0004e400000e0000 */
.L_x_433:
[----:B---3--:R-:W-:-:S05]  /*19050*/  IMAD R0, R0, c[0x0][0x538], RZ ;  /* 0x00014e0000007a24 */ /* 0x008fca00078e02ff */
[----:B------:R-:W-:-:S04]  /*19060*/  IADD3 R9, R0, R9, RZ ;  /* 0x0000000900097210 */ /* 0x000fc80007ffe0ff */
[----:B------:R-:W-:-:S13]  /*19070*/  ISETP.GT.AND P0, PT, R9, R10, PT ;  /* 0x0000000a0900720c */ /* 0x000fda0003f04270 */
[----:B-12---:R-:W-:Y:S05]  /*19080*/  @!P0 BRA `(.L_x_377) ;  /* 0xfffffda000008947 */ /* 0x006fea000383ffff */
.L_x_373:
[----:B------:R-:W-:-:S05]  /*19090*/  IADD3 R12, -R0, R9, RZ ;  /* 0x00000009000c7210 */ /* 0x000fca0007ffe1ff */
[----:B------:R-:W-:-:S05]  /*190a0*/  IMAD R0, R4, c[0x0][0x538], R12 ;  /* 0x00014e0004007a24 */ /* 0x000fca00078e020c */
[----:B------:R-:W-:Y:S01]  /*190b0*/  ISETP.GT.AND P0, PT, R0, R10, PT ;  /* 0x0000000a0000720c */ /* 0x000fe20003f04270 */
[----:B------:R-:W-:-:S12]  /*190c0*/  BRA.DIV ~URZ, `(.L_x_378) ;  /* 0x000027427f007947 */ /* 0x000fd8000b800000 */
[----:B------:R-:W-:-:S04]  /*190d0*/  VOTE.ANY R9, PT, !P0 ;  /* 0x0000000000097806 */ /* 0x000fc800040e0100 */
.L_x_434:
[----:B------:R3:W4:Y:S01]  /*190e0*/  POPC R11, R9 ;  /* 0x00000009000b7309 */ /* 0x0007220000000000 */
[----:B------:R-:W-:Y:S05]  /*190f0*/  BRA.DIV ~URZ, `(.L_x_379) ;  /* 0x000027627f007947 */ /* 0x000fea000b800000 */
[----:B----4-:R4:W1:Y:S04]  /*19100*/  SHFL.IDX PT, R6, R6, R11, 0x1f ;  /* 0x00001f0b06067589 */ /* 0x01086800000e0000 */
[----:B------:R4:W2:Y:S02]  /*19110*/  SHFL.IDX PT, R5, R8, R11, 0x1f ;  /* 0x00001f0b08057589 */ /* 0x0008a400000e0000 */
.L_x_435:
[----:B------:R-:W-:Y:S01]  /*19120*/  ISETP.NE.AND P0, PT, R9, RZ, PT ;  /* 0x000000ff0900720c */ /* 0x000fe20003f05270 */
[----:B------:R-:W-:-:S12]  /*19130*/  BSSY B0, `(.L_x_380) ;  /* 0x0000005000007945 */ /* 0x000fd80003800000 */
[----:B------:R-:W-:Y:S05]  /*19140*/  @!P0 BRA `(.L_x_381) ;  /* 0x0000003000008947 */ /* 0x000fea0003800000 */
[----:B------:R-:W-:Y:S01]  /*19150*/  IADD3 R0, R11, -0x1, RZ ;  /* 0xffffffff0b007810 */ /* 0x000fe20007ffe0ff */
[----:B------:R-:W-:Y:S05]  /*19160*/  BRA.DIV ~URZ, `(.L_x_382) ;  /* 0x000027c27f007947 */ /* 0x000fea000b800000 */
[----:B------:R3:W4:Y:S02]  /*19170*/  SHFL.IDX PT, R13, R4, R0, 0x1f ;  /* 0x00001f00040d7589 */ /* 0x00072400000e0000 */
.L_x_381:
[----:B------:R-:W-:Y:S05]  /*19180*/  BSYNC B0 ;  /* 0x0000000000007941 */ /* 0x000fea0003800000 */
.L_x_380:
[----:B--234-:R-:W-:Y:S01]  /*19190*/  IMAD R4, R13, c[0x0][0x538], R12 ;  /* 0x00014e000d047a24 */ /* 0x01cfe200078e020c */
[----:B-1----:R-:W-:Y:S02]  /*191a0*/  IABS R2, R6 ;  /* 0x0000000600027213 */ /* 0x002fe40000000000 */
[----:B------:R-:W-:Y:S01]  /*191b0*/  IABS R0, R5 ;  /* 0x0000000500007213 */ /* 0x000fe20000000000 */
[----:B------:R-:W-:Y:S01]  /*191c0*/  IMAD.IADD R10, R10, 0x1, -R4 ;  /* 0x000000010a0a7824 */ /* 0x000fe200078e0a04 */
[----:B------:R1:W-:Y:S01]  /*191d0*/  STL [R1+0x50], R4 ;  /* 0x0000500401007387 */ /* 0x0003e20000100800 */
        /* <DEDUP_REMOVED lines=64> */
.L_x_374:
[----:B------:R-:W-:Y:S01]  /*195e0*/  MOV R0, c[0x0][0x53c] ;  /* 0x00014f0000007a02 */ /* 0x000fe20000000f00 */
[----:B------:R3:W-:Y:S04]  /*195f0*/  STL [R1+0x50], R10 ;  /* 0x0000500a01007387 */ /* 0x0007e80000100800 */
[----:B------:R3:W-:Y:S04]  /*19600*/  STL [R1+0x54], RZ ;  /* 0x000054ff01007387 */ /* 0x0007e80000100800 */
[----:B------:R3:W-:Y:S04]  /*19610*/  STL [R1+0x58], RZ ;  /* 0x000058ff01007387 */ /* 0x0007e80000100800 */
[----:B------:R3:W-:Y:S02]  /*19620*/  STL [R1+0x5c], R0 ;  /* 0x00005c0001007387 */ /* 0x0007e40000100800 */
.L_x_383:
[----:B------:R-:W-:Y:S05]  /*19630*/  BSYNC B1 ;  /* 0x0000000000017941 */ /* 0x000fea0003800000 */
.L_x_372:
[----:B------:R-:W4:Y:S04]  /*19640*/  LDL R8, [R1+0x50] ;  /* 0x0000500001087983 */ /* 0x000f280000100800 */
[----:B------:R-:W4:Y:S04]  /*19650*/  LDL R9, [R1+0x54] ;  /* 0x0000540001097983 */ /* 0x000f280000100800 */
[----:B---3--:R-:W4:Y:S04]  /*19660*/  LDL R10, [R1+0x58] ;  /* 0x00005800010a7983 */ /* 0x008f280000100800 */
[----:B------:R-:W4:Y:S01]  /*19670*/  LDL R11, [R1+0x5c] ;  /* 0x00005c00010b7983 */ /* 0x000f220000100800 */
[----:B------:R-:W-:Y:S03]  /*19680*/  WARPSYNC 0xffffffff ;  /* 0xffffffff00007948 */ /* 0x000fe60003800000 */
[----:B------:R-:W-:Y:S01]  /*19690*/  BAR.SYNC.DEFER_BLOCKING 0x4, 0x80 ;  /* 0x0102000000007b1d */ /* 0x000fe20000010000 */
[----:B------:R-:W-:-:S13]  /*196a0*/  ISETP.NE.AND P0, PT, R14, RZ, PT ;  /* 0x000000ff0e00720c */ /* 0x000fda0003f05270 */
[----:B----4-:R3:W-:Y:S04]  /*196b0*/  @!P0 STS.128 [0xc080], R8 ;  /* 0x00c08008ff008388 */ /* 0x0107e80000000c00 */
[----:B------:R-:W-:Y:S06]  /*196c0*/  BAR.ARV 0x5, 0x80 ;  /* 0x0142000000007b1d */ /* 0x000fec0000002000 */
.L_x_367:
[----:B-1----:R-:W5:Y:S02]  /*196d0*/  LDL R0, [R1+0x5c] ;  /* 0x00005c0001007983 */ /* 0x002f640000100800 */
[----:B-----5:R-:W-:-:S13]  /*196e0*/  ISETP.GE.AND P0, PT, R0, c[0x0][0x53c], PT ;  /* 0x00014f0000007a0c */ /* 0x020fda0003f06270 */
[----:B--234-:R-:W-:Y:S01]  /*196f0*/  @P0 CALL.REL.NOINC `(.L_x_384) ;  /* 0x0000001000000944 */ /* 0x01cfe20003c00000 */
[----:B------:R-:W-:Y:S05]  /*19700*/  BRA `(.L_x_385) ;  /* 0xfffe88b000007947 */ /* 0x000fea000383ffff */
.L_x_384:
[----:B------:R-:W-:Y:S05]  /*19710*/  EXIT ;  /* 0x000000000000794d */ /* 0x000fea0003800000 */
.L_x_198:
[----:B------:R-:W-:Y:S01]  /*19720*/  IMAD.MOV.U32 R0, RZ, RZ, R5 ;  /* 0x000000ffff007224 */ /* 0x000fe200078e0005 */
[----:B------:R-:W-:Y:S02]  /*19730*/  MOV R3, 0x1 ;  /* 0x0000000100037802 */ /* 0x000fe40000000f00 */
[----:B------:R-:W-:Y:S02]  /*19740*/  MOV R2, 0x19760 ;  /* 0x0001976000027802 */ /* 0x000fe40000000f00 */
[----:B------:R-:W-:Y:S05]  /*19750*/  CALL.REL.NOINC `($__internal_6_$__cuda_sm70_shflsync_up_p) ;  /* 0x000022f000007944 */ /* 0x000fea0003c00000 */
[----:B------:R-:W-:Y:S01]  /*19760*/  MOV R0, R4 ;  /* 0x0000000400007202 */ /* 0x000fe20000000f00 */
[----:B------:R-:W-:Y:S05]  /*19770*/  BRA `(.L_x_386) ;  /* 0xfffe6cf000007947 */ /* 0x000fea000383ffff */
.L_x_199:
[----:B------:R-:W-:Y:S01]  /*19780*/  IMAD.MOV.U32 R0, RZ, RZ, R5 ;  /* 0x000000ffff007224 */ /* 0x000fe200078e0005 */
[----:B------:R-:W-:Y:S02]  /*19790*/  MOV R3, 0x2 ;  /* 0x0000000200037802 */ /* 0x000fe40000000f00 */
[----:B------:R-:W-:Y:S02]  /*197a0*/  MOV R2, 0x197c0 ;  /* 0x000197c000027802 */ /* 0x000fe40000000f00 */
[----:B------:R-:W-:Y:S05]  /*197b0*/  CALL.REL.NOINC `($__internal_6_$__cuda_sm70_shflsync_up_p) ;  /* 0x0000229000007944 */ /* 0x000fea0003c00000 */
[----:B------:R-:W-:Y:S01]  /*197c0*/  SEL R4, R4, RZ, P4 ;  /* 0x000000ff04047207 */ /* 0x000fe20002000000 */
[----:B------:R-:W-:Y:S01]  /*197d0*/  IMAD.MOV.U32 R3, RZ, RZ, 0x4 ;  /* 0x00000004ff037424 */ /* 0x000fe200078e00ff */
[----:B------:R-:W-:-:S03]  /*197e0*/  MOV R2, 0x19810 ;  /* 0x0001981000027802 */ /* 0x000fc60000000f00 */
[----:B------:R-:W-:Y:S02]  /*197f0*/  IMAD.IADD R0, R5, 0x1, R4 ;  /* 0x0000000105007824 */ /* 0x000fe400078e0204 */
        /* <DEDUP_REMOVED lines=14> */
[----:B------:R-:W-:Y:S01]  /*198e0*/  IMAD.IADD R4, R0, 0x1, R4 ;  /* 0x0000000100047824 */ /* 0x000fe200078e0204 */
[----:B------:R-:W-:-:S03]  /*198f0*/  MOV R0, 0x1f ;  /* 0x0000001f00007802 */ /* 0x000fc60000000f00 */
[----:B------:R-:W-:Y:S02]  /*19900*/  IMAD.MOV.U32 R35, RZ, RZ, R4 ;  /* 0x000000ffff237224 */ /* 0x000fe400078e0004 */
[----:B------:R-:W-:Y:S05]  /*19910*/  CALL.REL.NOINC `($__internal_5_$__cuda_sm70_shflsync_idx_p) ;  /* 0x000020e000007944 */ /* 0x000fea0003c00000 */
[----:B------:R-:W-:Y:S05]  /*19920*/  BRA `(.L_x_387) ;  /* 0xfffe6c4000007947 */ /* 0x000fea000383ffff */
.L_x_201:
[----:B------:R-:W-:Y:S02]  /*19930*/  SEL R0, RZ, 0x1, P0 ;  /* 0x00000001ff007807 */ /* 0x000fe40000000000 */
[----:B------:R-:W-:Y:S02]  /*19940*/  MOV R2, 0x19960 ;  /* 0x0001996000027802 */ /* 0x000fe40000000f00 */
[----:B------:R-:W-:Y:S05]  /*19950*/  CALL.REL.NOINC `($__internal_7_$__cuda_sm70_votesync_ballot) ;  /* 0x0000215000007944 */ /* 0x000fea0003c00000 */
[----:B------:R-:W-:Y:S01]  /*19960*/  MOV R5, R0 ;  /* 0x0000000000057202 */ /* 0x000fe20000000f00 */
[----:B------:R-:W-:Y:S05]  /*19970*/  BRA `(.L_x_388) ;  /* 0xfffe6c8000007947 */ /* 0x000fea000383ffff */
.L_x_202:
[----:B------:R-:W-:Y:S01]  /*19980*/  IMAD.MOV.U32 R35, RZ, RZ, R8 ;  /* 0x000000ffff237224 */ /* 0x000fe200078e0008 */
[----:B--2---:R-:W-:Y:S01]  /*19990*/  MOV R3, R13 ;  /* 0x0000000d00037202 */ /* 0x004fe20000000f00 */
[----:B------:R-:W-:Y:S01]  /*199a0*/  IMAD.MOV.U32 R0, RZ, RZ, 0x1f ;  /* 0x0000001fff007424 */ /* 0x000fe200078e00ff */
[----:B------:R-:W-:Y:S02]  /*199b0*/  MOV R2, 0x199d0 ;  /* 0x000199d000027802 */ /* 0x000fe40000000f00 */
[----:B-1----:R-:W-:Y:S05]  /*199c0*/  CALL.REL.NOINC `($__internal_5_$__cuda_sm70_shflsync_idx_p) ;  /* 0x0000203000007944 */ /* 0x002fea0003c00000 */
[----:B------:R-:W-:Y:S01]  /*199d0*/  IMAD.MOV.U32 R11, RZ, RZ, R0 ;  /* 0x000000ffff0b7224 */ /* 0x000fe200078e0000 */
[----:B------:R-:W-:Y:S01]  /*199e0*/  MOV R35, R7 ;  /* 0x0000000700237202 */ /* 0x000fe20000000f00 */
[----:B------:R-:W-:Y:S01]  /*199f0*/  IMAD.MOV.U32 R6, RZ, RZ, RZ ;  /* 0x000000ffff067224 */ /* 0x000fe200078e00ff */
[----:B------:R-:W-:Y:S01]  /*19a00*/  MOV R3, R13 ;  /* 0x0000000d00037202 */ /* 0x000fe20000000f00 */
[----:B------:R-:W-:Y:S01]  /*19a10*/  IMAD.MOV.U32 R0, RZ, RZ, 0x1f ;  /* 0x0000001fff007424 */ /* 0x000fe200078e00ff */
[----:B------:R-:W-:-:S02]  /*19a20*/  MOV R2, 0x19a40 ;  /* 0x00019a4000027802 */ /* 0x000fc40000000f00 */
[----:B------:R-:W-:Y:S05]  /*19a30*/  CALL.REL.NOINC `($__internal_5_$__cuda_sm70_shflsync_idx_p) ;  /* 0x00001fc000007944 */ /* 0x000fea0003c00000 */
[----:B------:R-:W-:Y:S01]  /*19a40*/  MOV R10, R0 ;  /* 0x00000000000a7202 */ /* 0x000fe20000000f00 */
[----:B------:R-:W-:Y:S05]  /*19a50*/  BRA `(.L_x_389) ;  /* 0xfffe6bf000007947 */ /* 0x000fea000383ffff */
.L_x_205:
[----:B------:R-:W-:Y:S01]  /*19a60*/  IMAD.MOV.U32 R35, RZ, RZ, R4 ;  /* 0x000000ffff237224 */ /* 0x000fe200078e0004 */
[----:B------:R-:W-:-:S02]  /*19a70*/  MOV R0, 0x1f ;  /* 0x0000001f00007802 */ /* 0x000fc40000000f00 */
[----:B------:R-:W-:Y:S02]  /*19a80*/  MOV R2, 0x19aa0 ;  /* 0x00019aa000027802 */ /* 0x000fe40000000f00 */
[----:B-1234-:R-:W-:Y:S05]  /*19a90*/  CALL.REL.NOINC `($__internal_5_$__cuda_sm70_shflsync_idx_p) ;  /* 0x00001f6000007944 */ /* 0x01efea0003c00000 */
[----:B------:R-:W-:Y:S01]  /*19aa0*/  MOV R6, R0 ;  /* 0x0000000000067202 */ /* 0x000fe20000000f00 */
[----:B------:R-:W-:Y:S05]  /*19ab0*/  BRA `(.L_x_204) ;  /* 0xfffe6bf000007947 */ /* 0x000fea000383ffff */
.L_x_243:
[----:B------:R-:W-:Y:S01]  /*19ac0*/  IMAD.MOV.U32 R35, RZ, RZ, R6 ;  /* 0x000000ffff237224 */ /* 0x000fe200078e0006 */
[----:B------:R-:W-:Y:S01]  /*19ad0*/  MOV R3, RZ ;  /* 0x000000ff00037202 */ /* 0x000fe20000000f00 */
[----:B------:R-:W-:Y:S01]  /*19ae0*/  IMAD.MOV.U32 R0, RZ, RZ, 0x1c1f ;  /* 0x00001c1fff007424 */ /* 0x000fe200078e00ff */
[----:B------:R-:W-:Y:S02]  /*19af0*/  MOV R2, 0x19b10 ;  /* 0x00019b1000027802 */ /* 0x000fe40000000f00 */
[----:B-----5:R-:W-:Y:S05]  /*19b00*/  CALL.REL.NOINC `($__internal_5_$__cuda_sm70_shflsync_idx_p) ;  /* 0x00001ef000007944 */ /* 0x020fea0003c00000 */
[----:B------:R-:W-:Y:S01]  /*19b10*/  MOV R4, R0 ;  /* 0x0000000000047202 */ /* 0x000fe20000000f00 */
[----:B------:R-:W-:Y:S05]  /*19b20*/  BRA `(.L_x_390) ;  /* 0xfffeea0000007947 */ /* 0x000fea000383ffff */
.L_x_244:
[----:B------:R-:W-:Y:S01]  /*19b30*/  IMAD.MOV.U32 R35, RZ, RZ, R12 ;  /* 0x000000ffff237224 */ /* 0x000fe200078e000c */
[----:B------:R-:W-:Y:S01]  /*19b40*/  MOV R3, RZ ;  /* 0x000000ff00037202 */ /* 0x000fe20000000f00 */
[----:B------:R-:W-:Y:S01]  /*19b50*/  IMAD.MOV.U32 R0, RZ, RZ, 0x1c1f ;  /* 0x00001c1fff007424 */ /* 0x000fe200078e00ff */
[----:B------:R-:W-:Y:S02]  /*19b60*/  MOV R2, 0x19b80 ;  /* 0x00019b8000027802 */ /* 0x000fe40000000f00 */
[----:B-12--5:R-:W-:Y:S05]  /*19b70*/  CALL.REL.NOINC `($__internal_5_$__cuda_sm70_shflsync_idx_p) ;  /* 0x00001e8000007944 */ /* 0x026fea0003c00000 */
[----:B------:R-:W-:Y:S05]  /*19b80*/  BRA `(.L_x_391) ;  /* 0xfffee9c000007947 */ /* 0x000fea000383ffff */
.L_x_247:
[----:B------:R-:W-:Y:S01]  /*19b90*/  IMAD.MOV.U32 R35, RZ, RZ, R6 ;  /* 0x000000ffff237224 */ /* 0x000fe200078e0006 */
[----:B--2---:R-:W-:Y:S01]  /*19ba0*/  MOV R3, 0x1 ;  /* 0x0000000100037802 */ /* 0x004fe20000000f00 */
[----:B----4-:R-:W-:Y:S01]  /*19bb0*/  IMAD.MOV.U32 R0, RZ, RZ, 0x1c1f ;  /* 0x00001c1fff007424 */ /* 0x010fe200078e00ff */
[----:B------:R-:W-:-:S02]  /*19bc0*/  MOV R2, 0x19be0 ;  /* 0x00019be000027802 */ /* 0x000fc40000000f00 */
[----:B-1-3-5:R-:W-:Y:S05]  /*19bd0*/  CALL.REL.NOINC `($__internal_5_$__cuda_sm70_shflsync_idx_p) ;  /* 0x00001e2000007944 */ /* 0x02afea0003c00000 */
[----:B------:R-:W-:Y:S01]  /*19be0*/  IMAD.MOV.U32 R4, RZ, RZ, R0 ;  /* 0x000000ffff047224 */ /* 0x000fe200078e0000 */
[----:B------:R-:W-:Y:S01]  /*19bf0*/  MOV R3, 0x1 ;  /* 0x0000000100037802 */ /* 0x000fe20000000f00 */
[----:B------:R-:W-:Y:S01]  /*19c00*/  IMAD.MOV.U32 R35, RZ, RZ, R12 ;  /* 0x000000ffff237224 */ /* 0x000fe200078e000c */
[----:B------:R-:W-:-:S02]  /*19c10*/  MOV R0, 0x1c1f ;  /* 0x00001c1f00007802 */ /* 0x000fc40000000f00 */
[----:B------:R-:W-:Y:S02]  /*19c20*/  MOV R2, 0x19c40 ;  /* 0x00019c4000027802 */ /* 0x000fe40000000f00 */
[----:B------:R-:W-:Y:S05]  /*19c30*/  CALL.REL.NOINC `($__internal_5_$__cuda_sm70_shflsync_idx_p) ;  /* 0x00001dc000007944 */ /* 0x000fea0003c00000 */
[----:B------:R-:W-:Y:S05]  /*19c40*/  BRA `(.L_x_392) ;  /* 0xfffeea5000007947 */ /* 0x000fea000383ffff */
.L_x_250:
[----:B------:R-:W-:Y:S01]  /*19c50*/  IMAD.MOV.U32 R35, RZ, RZ, R6 ;  /* 0x000000ffff237224 */ /* 0x000fe200078e0006 */
[----:B-1----:R-:W-:Y:S01]  /*19c60*/  MOV R3, 0x2 ;  /* 0x0000000200037802 */ /* 0x002fe20000000f00 */
[----:B----4-:R-:W-:Y:S01]  /*19c70*/  IMAD.MOV.U32 R0, RZ, RZ, 0x1c1f ;  /* 0x00001c1fff007424 */ /* 0x010fe200078e00ff */
[----:B------:R-:W-:Y:S02]  /*19c80*/  MOV R2, 0x19ca0 ;  /* 0x00019ca000027802 */ /* 0x000fe40000000f00 */
[----:B--23-5:R-:W-:Y:S05]  /*19c90*/  CALL.REL.NOINC `($__internal_5_$__cuda_sm70_shflsync_idx_p) ;  /* 0x00001d6000007944 */ /* 0x02cfea0003c00000 */
[----:B------:R-:W-:Y:S01]  /*19ca0*/  MOV R4, R0 ;  /* 0x0000000000047202 */ /* 0x000fe20000000f00 */
[----:B------:R-:W-:Y:S05]  /*19cb0*/  BRA `(.L_x_393) ;  /* 0xfffeeb2000007947 */ /* 0x000fea000383ffff */
.L_x_251:
[----:B------:R-:W-:Y:S01]  /*19cc0*/  IMAD.MOV.U32 R35, RZ, RZ, R12 ;  /* 0x000000ffff237224 */ /* 0x000fe200078e000c */
[----:B------:R-:W-:Y:S01]  /*19cd0*/  MOV R3, 0x2 ;  /* 0x0000000200037802 */ /* 0x000fe20000000f00 */
[----:B----4-:R-:W-:Y:S01]  /*19ce0*/  IMAD.MOV.U32 R0, RZ, RZ, 0x1c1f ;  /* 0x00001c1fff007424 */ /* 0x010fe200078e00ff */
[----:B------:R-:W-:Y:S02]  /*19cf0*/  MOV R2, 0x19d10 ;  /* 0x00019d1000027802 */ /* 0x000fe40000000f00 */
[----:B-123-5:R-:W-:Y:S05]  /*19d00*/  CALL.REL.NOINC `($__internal_5_$__cuda_sm70_shflsync_idx_p) ;  /* 0x00001cf000007944 */ /* 0x02efea0003c00000 */
[----:B------:R-:W-:Y:S05]  /*19d10*/  BRA `(.L_x_394) ;  /* 0xfffeeae000007947 */ /* 0x000fea000383ffff */
.L_x_254:
[----:B------:R-:W-:Y:S01]  /*19d20*/  IMAD.MOV.U32 R35, RZ, RZ, R6 ;  /* 0x000000ffff237224 */ /* 0x000fe200078e0006 */
[----:B-1----:R-:W-:Y:S01]  /*19d30*/  MOV R3, 0x3 ;  /* 0x0000000300037802 */ /* 0x002fe20000000f00 */
[----:B------:R-:W-:Y:S01]  /*19d40*/  IMAD.MOV.U32 R0, RZ, RZ, 0x1c1f ;  /* 0x00001c1fff007424 */ /* 0x000fe200078e00ff */
[----:B------:R-:W-:-:S02]  /*19d50*/  MOV R2, 0x19d70 ;  /* 0x00019d7000027802 */ /* 0x000fc40000000f00 */
[----:B--2345:R-:W-:Y:S05]  /*19d60*/  CALL.REL.NOINC `($__internal_5_$__cuda_sm70_shflsync_idx_p) ;  /* 0x00001c9000007944 */ /* 0x03cfea0003c00000 */
[----:B------:R-:W-:Y:S01]  /*19d70*/  IMAD.MOV.U32 R6, RZ, RZ, R0 ;  /* 0x000000ffff067224 */ /* 0x000fe200078e0000 */
[----:B------:R-:W-:Y:S01]  /*19d80*/  MOV R3, 0x3 ;  /* 0x0000000300037802 */ /* 0x000fe20000000f00 */
[----:B------:R-:W-:Y:S01]  /*19d90*/  IMAD.MOV.U32 R35, RZ, RZ, R12 ;  /* 0x000000ffff237224 */ /* 0x000fe200078e000c */
[----:B------:R-:W-:-:S02]  /*19da0*/  MOV R0, 0x1c1f ;  /* 0x00001c1f00007802 */ /* 0x000fc40000000f00 */
[----:B------:R-:W-:Y:S02]  /*19db0*/  MOV R2, 0x19dd0 ;  /* 0x00019dd000027802 */ /* 0x000fe40000000f00 */
[----:B------:R-:W-:Y:S05]  /*19dc0*/  CALL.REL.NOINC `($__internal_5_$__cuda_sm70_shflsync_idx_p) ;  /* 0x00001c3000007944 */ /* 0x000fea0003c00000 */
[----:B------:R-:W-:Y:S01]  /*19dd0*/  MOV R2, R0 ;  /* 0x0000000000027202 */ /* 0x000fe20000000f00 */
[----:B------:R-:W-:Y:S05]  /*19de0*/  BRA `(.L_x_395) ;  /* 0xfffeeb6000007947 */ /* 0x000fea000383ffff */
.L_x_297:
[----:B------:R-:W-:Y:S01]  /*19df0*/  IMAD.MOV.U32 R35, RZ, RZ, R3 ;  /* 0x000000ffff237224 */ /* 0x000fe200078e0003 */
[----:B------:R-:W-:Y:S01]  /*19e00*/  MOV R3, 0x1 ;  /* 0x0000000100037802 */ /* 0x000fe20000000f00 */
[----:B------:R-:W-:Y:S01]  /*19e10*/  IMAD.MOV.U32 R0, RZ, RZ, 0x1c1f ;  /* 0x00001c1fff007424 */ /* 0x000fe200078e00ff */
[----:B------:R-:W-:Y:S02]  /*19e20*/  MOV R2, 0x19e40 ;  /* 0x00019e4000027802 */ /* 0x000fe40000000f00 */
[----:B--2--5:R-:W-:Y:S05]  /*19e30*/  CALL.REL.NOINC `($__internal_5_$__cuda_sm70_shflsync_idx_p) ;  /* 0x00001bc000007944 */ /* 0x024fea0003c00000 */
[----:B------:R-:W-:Y:S01]  /*19e40*/  IMAD.MOV.U32 R5, RZ, RZ, R0 ;  /* 0x000000ffff057224 */ /* 0x000fe200078e0000 */
[----:B------:R-:W-:Y:S01]  /*19e50*/  MOV R3, 0x1 ;  /* 0x0000000100037802 */ /* 0x000fe20000000f00 */
[----:B------:R-:W-:Y:S01]  /*19e60*/  IMAD.MOV.U32 R35, RZ, RZ, R6 ;  /* 0x000000ffff237224 */ /* 0x000fe200078e0006 */
[----:B------:R-:W-:Y:S02]  /*19e70*/  MOV R0, 0x1c1f ;  /* 0x00001c1f00007802 */ /* 0x000fe40000000f00 */
[----:B------:R-:W-:Y:S02]  /*19e80*/  MOV R2, 0x19ea0 ;  /* 0x00019ea000027802 */ /* 0x000fe40000000f00 */
[----:B------:R-:W-:Y:S05]  /*19e90*/  CALL.REL.NOINC `($__internal_5_$__cuda_sm70_shflsync_idx_p) ;  /* 0x00001b6000007944 */ /* 0x000fea0003c00000 */
[----:B------:R-:W-:Y:S05]  /*19ea0*/  BRA `(.L_x_396) ;  /* 0xffff4c7000007947 */ /* 0x000fea000383ffff */
.L_x_300:
[----:B------:R-:W-:Y:S01]  /*19eb0*/  IMAD.MOV.U32 R35, RZ, RZ, R5 ;  /* 0x000000ffff237224 */ /* 0x000fe200078e0005 */
[----:B------:R-:W-:Y:S01]  /*19ec0*/  MOV R3, RZ ;  /* 0x000000ff00037202 */ /* 0x000fe20000000f00 */
[----:B------:R-:W-:Y:S01]  /*19ed0*/  IMAD.MOV.U32 R0, RZ, RZ, 0x1c1f ;  /* 0x00001c1fff007424 */ /* 0x000fe200078e00ff */
[----:B------:R-:W-:-:S02]  /*19ee0*/  MOV R2, 0x19f00 ;  /* 0x00019f0000027802 */ /* 0x000fc40000000f00 */
[----:B------:R-:W-:Y:S05]  /*19ef0*/  CALL.REL.NOINC `($__internal_5_$__cuda_sm70_shflsync_idx_p) ;  /* 0x00001b0000007944 */ /* 0x000fea0003c00000 */
[----:B------:R-:W-:Y:S01]  /*19f00*/  MOV R4, R0 ;  /* 0x0000000000047202 */ /* 0x000fe20000000f00 */
[----:B------:R-:W-:Y:S05]  /*19f10*/  BRA `(.L_x_397) ;  /* 0xffff5c0000007947 */ /* 0x000fea000383ffff */
.L_x_301:
[----:B------:R-:W-:Y:S01]  /*19f20*/  IMAD.MOV.U32 R35, RZ, RZ, R6 ;  /* 0x000000ffff237224 */ /* 0x000fe200078e0006 */
[----:B------:R-:W-:Y:S01]  /*19f30*/  MOV R3, RZ ;  /* 0x000000ff00037202 */ /* 0x000fe20000000f00 */
[----:B------:R-:W-:Y:S01]  /*19f40*/  IMAD.MOV.U32 R0, RZ, RZ, 0x1c1f ;  /* 0x00001c1fff007424 */ /* 0x000fe200078e00ff */
[----:B------:R-:W-:-:S02]  /*19f50*/  MOV R2, 0x19f70 ;  /* 0x00019f7000027802 */ /* 0x000fc40000000f00 */
[----:B-12---:R-:W-:Y:S05]  /*19f60*/  CALL.REL.NOINC `($__internal_5_$__cuda_sm70_shflsync_idx_p) ;  /* 0x00001a9000007944 */ /* 0x006fea0003c00000 */
[----:B------:R-:W-:Y:S05]  /*19f70*/  BRA `(.L_x_398) ;  /* 0xffff5bc000007947 */ /* 0x000fea000383ffff */
.L_x_304:
[----:B------:R-:W-:Y:S01]  /*19f80*/  IMAD.MOV.U32 R35, RZ, RZ, R5 ;  /* 0x000000ffff237224 */ /* 0x000fe200078e0005 */
[----:B--2---:R-:W-:Y:S01]  /*19f90*/  MOV R3, 0x1 ;  /* 0x0000000100037802 */ /* 0x004fe20000000f00 */
[----:B----4-:R-:W-:Y:S01]  /*19fa0*/  IMAD.MOV.U32 R0, RZ, RZ, 0x1c1f ;  /* 0x00001c1fff007424 */ /* 0x010fe200078e00ff */
[----:B------:R-:W-:-:S03]  /*19fb0*/  MOV R2, 0x19fd0 ;  /* 0x00019fd000027802 */ /* 0x000fc60000000f00 */
[----:B-1-3--:R-:W-:Y:S05]  /*19fc0*/  CALL.REL.NOINC `($__internal_5_$__cuda_sm70_shflsync_idx_p) ;  /* 0x00001a3000007944 */ /* 0x00afea0003c00000 */
[----:B------:R-:W-:Y:S01]  /*19fd0*/  IMAD.MOV.U32 R4, RZ, RZ, R0 ;  /* 0x000000ffff047224 */ /* 0x000fe200078e0000 */
[----:B------:R-:W-:Y:S01]  /*19fe0*/  MOV R3, 0x1 ;  /* 0x0000000100037802 */ /* 0x000fe20000000f00 */
[----:B------:R-:W-:Y:S01]  /*19ff0*/  IMAD.MOV.U32 R35, RZ, RZ, R6 ;  /* 0x000000ffff237224 */ /* 0x000fe200078e0006 */
[----:B------:R-:W-:-:S02]  /*1a000*/  MOV R0, 0x1c1f ;  /* 0x00001c1f00007802 */ /* 0x000fc40000000f00 */
[----:B------:R-:W-:Y:S02]  /*1a010*/  MOV R2, 0x1a030 ;  /* 0x0001a03000027802 */ /* 0x000fe40000000f00 */
[----:B------:R-:W-:Y:S05]  /*1a020*/  CALL.REL.NOINC `($__internal_5_$__cuda_sm70_shflsync_idx_p) ;  /* 0x000019d000007944 */ /* 0x000fea0003c00000 */
[----:B------:R-:W-:Y:S05]  /*1a030*/  BRA `(.L_x_399) ;  /* 0xffff5c4000007947 */ /* 0x000fea000383ffff */
.L_x_305:
[----:B------:R-:W-:Y:S02]  /*1a040*/  MOV R0, 0x2 ;  /* 0x0000000200007802 */ /* 0x000fe40000000f00 */
[----:B------:R-:W-:Y:S02]  /*1a050*/  MOV R2, 0x1a070 ;  /* 0x0001a07000027802 */ /* 0x000fe40000000f00 */
[----:B------:R-:W-:Y:S05]  /*1a060*/  CALL.REL.NOINC `($__internal_4_$__cuda_sm70_shflsync_bfly_p) ;  /* 0x0000193000007944 */ /* 0x000fea0003c00000 */
[----:B------:R-:W-:Y:S05]  /*1a070*/  BRA `(.L_x_400) ;  /* 0xffff63c000007947 */ /* 0x000fea000383ffff */
.L_x_306:
[----:B------:R-:W-:Y:S02]  /*1a080*/  MOV R0, 0x1 ;  /* 0x0000000100007802 */ /* 0x000fe40000000f00 */
[----:B------:R-:W-:Y:S02]  /*1a090*/  MOV R2, 0x1a0b0 ;  /* 0x0001a0b000027802 */ /* 0x000fe40000000f00 */
[----:B------:R-:W-:Y:S05]  /*1a0a0*/  CALL.REL.NOINC `($__internal_4_$__cuda_sm70_shflsync_bfly_p) ;  /* 0x000018f000007944 */ /* 0x000fea0003c00000 */
[----:B------:R-:W-:Y:S01]  /*1a0b0*/  FMNMX.FTZ R108, R4, R0, !PT ;  /* 0x00000000046c7209 */ /* 0x000fe20007810000 */
[----:B------:R-:W-:Y:S01]  /*1a0c0*/  IMAD.MOV.U32 R4, RZ, RZ, R5 ;  /* 0x000000ffff047224 */ /* 0x000fe200078e0005 */
[----:B------:R-:W-:Y:S01]  /*1a0d0*/  MOV R2, 0x1a100 ;  /* 0x0001a10000027802 */ /* 0x000fe20000000f00 */
[----:B------:R-:W-:Y:S02]  /*1a0e0*/  IMAD.MOV.U32 R0, RZ, RZ, 0x2 ;  /* 0x00000002ff007424 */ /* 0x000fe400078e00ff */
[----:B------:R-:W-:Y:S05]  /*1a0f0*/  CALL.REL.NOINC `($__internal_4_$__cuda_sm70_shflsync_bfly_p) ;  /* 0x000018a000007944 */ /* 0x000fea0003c00000 */
[----:B------:R-:W-:Y:S01]  /*1a100*/  FMNMX.FTZ R5, R5, R0, !PT ;  /* 0x0000000005057209 */ /* 0x000fe20007810000 */
[----:B------:R-:W-:Y:S01]  /*1a110*/  IMAD.MOV.U32 R0, RZ, RZ, 0x1 ;  /* 0x00000001ff007424 */ /* 0x000fe200078e00ff */
[----:B------:R-:W-:-:S03]  /*1a120*/  MOV R2, 0x1a150 ;  /* 0x0001a15000027802 */ /* 0x000fc60000000f00 */
[----:B------:R-:W-:Y:S02]  /*1a130*/  IMAD.MOV.U32 R4, RZ, RZ, R5 ;  /* 0x000000ffff047224 */ /* 0x000fe400078e0005 */
        /* <DEDUP_REMOVED lines=21> */
[----:B------:R-:W-:Y:S01]  /*1a290*/  MOV R9, R0 ;  /* 0x0000000000097202 */ /* 0x000fe20000000f00 */
[----:B------:R-:W-:Y:S05]  /*1a2a0*/  BRA `(.L_x_401) ;  /* 0xffff628000007947 */ /* 0x000fea000383ffff */
.L_x_308:
[----:B-1--4-:R-:W-:Y:S01]  /*1a2b0*/  MOV R3, RZ ;  /* 0x000000ff00037202 */ /* 0x012fe20000000f00 */
[----:B------:R-:W-:Y:S01]  /*1a2c0*/  IMAD.MOV.U32 R35, RZ, RZ, R8 ;  /* 0x000000ffff237224 */ /* 0x000fe200078e0008 */
[----:B------:R-:W-:Y:S01]  /*1a2d0*/  MOV R2, 0x1a300 ;  /* 0x0001a30000027802 */ /* 0x000fe20000000f00 */
[----:B------:R-:W-:Y:S02]  /*1a2e0*/  IMAD.MOV.U32 R0, RZ, RZ, 0x1c1f ;  /* 0x00001c1fff007424 */ /* 0x000fe400078e00ff */
[----:B------:R-:W-:Y:S05]  /*1a2f0*/  CALL.REL.NOINC `($__internal_5_$__cuda_sm70_shflsync_idx_p) ;  /* 0x0000170000007944 */ /* 0x000fea0003c00000 */
[----:B------:R-:W-:-:S05]  /*1a300*/  BRA `(.L_x_402) ;  /* 0xffff756000007947 */ /* 0x000fca000383ffff */
.L_x_311:
[----:B--2---:R-:W-:Y:S01]  /*1a310*/  MOV R3, 0x1 ;  /* 0x0000000100037802 */ /* 0x004fe20000000f00 */
[----:B------:R-:W-:Y:S01]  /*1a320*/  IMAD.MOV.U32 R35, RZ, RZ, R8 ;  /* 0x000000ffff237224 */ /* 0x000fe200078e0008 */
[----:B------:R-:W-:Y:S01]  /*1a330*/  MOV R2, 0x1a360 ;  /* 0x0001a36000027802 */ /* 0x000fe20000000f00 */
[----:B------:R-:W-:Y:S02]  /*1a340*/  IMAD.MOV.U32 R0, RZ, RZ, 0x1c1f ;  /* 0x00001c1fff007424 */ /* 0x000fe400078e00ff */
[----:B-1----:R-:W-:Y:S05]  /*1a350*/  CALL.REL.NOINC `($__internal_5_$__cuda_sm70_shflsync_idx_p) ;  /* 0x000016a000007944 */ /* 0x002fea0003c00000 */
[----:B------:R-:W-:Y:S01]  /*1a360*/  MOV R3, 0x1 ;  /* 0x0000000100037802 */ /* 0x000fe20000000f00 */
[----:B------:R-:W-:Y:S01]  /*1a370*/  IMAD.MOV.U32 R4, RZ, RZ, R0 ;  /* 0x000000ffff047224 */ /* 0x000fe200078e0000 */
[----:B------:R-:W-:Y:S01]  /*1a380*/  MOV R0, 0x1c1f ;  /* 0x00001c1f00007802 */ /* 0x000fe20000000f00 */
[----:B------:R-:W-:Y:S01]  /*1a390*/  IMAD.MOV.U32 R35, RZ, RZ, R9 ;  /* 0x000000ffff237224 */ /* 0x000fe200078e0009 */
[----:B------:R-:W-:Y:S02]  /*1a3a0*/  MOV R2, 0x1a3c0 ;  /* 0x0001a3c000027802 */ /* 0x000fe40000000f00 */
[----:B------:R-:W-:Y:S05]  /*1a3b0*/  CALL.REL.NOINC `($__internal_5_$__cuda_sm70_shflsync_idx_p) ;  /* 0x0000164000007944 */ /* 0x000fea0003c00000 */
[----:B------:R-:W-:-:S05]  /*1a3c0*/  BRA `(.L_x_403) ;  /* 0xffff75d000007947 */ /* 0x000fca000383ffff */
.L_x_314:
[----:B------:R-:W-:Y:S01]  /*1a3d0*/  MOV R3, RZ ;  /* 0x000000ff00037202 */ /* 0x000fe20000000f00 */
[----:B------:R-:W-:Y:S01]  /*1a3e0*/  IMAD.MOV.U32 R35, RZ, RZ, R10 ;  /* 0x000000ffff237224 */ /* 0x000fe200078e000a */
[----:B------:R-:W-:Y:S01]  /*1a3f0*/  MOV R2, 0x1a420 ;  /* 0x0001a42000027802 */ /* 0x000fe20000000f00 */
[----:B------:R-:W-:Y:S02]  /*1a400*/  IMAD.MOV.U32 R0, RZ, RZ, 0x1c1f ;  /* 0x00001c1fff007424 */ /* 0x000fe400078e00ff */
[----:B------:R-:W-:Y:S05]  /*1a410*/  CALL.REL.NOINC `($__internal_5_$__cuda_sm70_shflsync_idx_p) ;  /* 0x000015e000007944 */ /* 0x000fea0003c00000 */
[----:B------:R-:W-:Y:S01]  /*1a420*/  MOV R4, R0 ;  /* 0x0000000000047202 */ /* 0x000fe20000000f00 */
[----:B------:R-:W-:-:S05]  /*1a430*/  BRA `(.L_x_404) ;  /* 0xffff854000007947 */ /* 0x000fca000383ffff */
.L_x_315:
[----:B------:R-:W-:Y:S01]  /*1a440*/  MOV R3, RZ ;  /* 0x000000ff00037202 */ /* 0x000fe20000000f00 */
[----:B------:R-:W-:Y:S01]  /*1a450*/  IMAD.MOV.U32 R35, RZ, RZ, R11 ;  /* 0x000000ffff237224 */ /* 0x000fe200078e000b */
[----:B------:R-:W-:Y:S01]  /*1a460*/  MOV R2, 0x1a490 ;  /* 0x0001a49000027802 */ /* 0x000fe20000000f00 */
[----:B------:R-:W-:Y:S02]  /*1a470*/  IMAD.MOV.U32 R0, RZ, RZ, 0x1c1f ;  /* 0x00001c1fff007424 */ /* 0x000fe400078e00ff */
[----:B-12---:R-:W-:Y:S05]  /*1a480*/  CALL.REL.NOINC `($__internal_5_$__cuda_sm70_shflsync_idx_p) ;  /* 0x0000157000007944 */ /* 0x006fea0003c00000 */
[----:B------:R-:W-:-:S05]  /*1a490*/  BRA `(.L_x_405) ;  /* 0xffff850000007947 */ /* 0x000fca000383ffff */
.L_x_316:
[----:B----4-:R-:W-:Y:S01]  /*1a4a0*/  MOV R3, 0x1 ;  /* 0x0000000100037802 */ /* 0x010fe20000000f00 */
[----:B------:R-:W-:Y:S01]  /*1a4b0*/  IMAD.MOV.U32 R35, RZ, RZ, R10 ;  /* 0x000000ffff237224 */ /* 0x000fe200078e000a */
[----:B------:R-:W-:Y:S01]  /*1a4c0*/  MOV R2, 0x1a4f0 ;  /* 0x0001a4f000027802 */ /* 0x000fe20000000f00 */
[----:B------:R-:W-:Y:S03]  /*1a4d0*/  IMAD.MOV.U32 R0, RZ, RZ, 0x1c1f ;  /* 0x00001c1fff007424 */ /* 0x000fe600078e00ff */
[----:B-1-3--:R-:W-:Y:S05]  /*1a4e0*/  CALL.REL.NOINC `($__internal_5_$__cuda_sm70_shflsync_idx_p) ;  /* 0x0000151000007944 */ /* 0x00afea0003c00000 */
[----:B------:R-:W-:Y:S01]  /*1a4f0*/  MOV R3, 0x1 ;  /* 0x0000000100037802 */ /* 0x000fe20000000f00 */
[----:B------:R-:W-:Y:S01]  /*1a500*/  IMAD.MOV.U32 R4, RZ, RZ, R0 ;  /* 0x000000ffff047224 */ /* 0x000fe200078e0000 */
[----:B------:R-:W-:Y:S01]  /*1a510*/  MOV R0, 0x1c1f ;  /* 0x00001c1f00007802 */ /* 0x000fe20000000f00 */
[----:B------:R-:W-:Y:S01]  /*1a520*/  IMAD.MOV.U32 R35, RZ, RZ, R11 ;  /* 0x000000ffff237224 */ /* 0x000fe200078e000b */
[----:B------:R-:W-:Y:S02]  /*1a530*/  MOV R2, 0x1a550 ;  /* 0x0001a55000027802 */ /* 0x000fe40000000f00 */
[----:B------:R-:W-:Y:S05]  /*1a540*/  CALL.REL.NOINC `($__internal_5_$__cuda_sm70_shflsync_idx_p) ;  /* 0x000014b000007944 */ /* 0x000fea0003c00000 */
[----:B------:R-:W-:-:S05]  /*1a550*/  BRA `(.L_x_406) ;  /* 0xffff854000007947 */ /* 0x000fca000383ffff */
.L_x_317:
[----:B------:R-:W-:Y:S02]  /*1a560*/  MOV R0, 0x2 ;  /* 0x0000000200007802 */ /* 0x000fe40000000f00 */
[----:B------:R-:W-:Y:S02]  /*1a570*/  MOV R2, 0x1a590 ;  /* 0x0001a59000027802 */ /* 0x000fe40000000f00 */
[----:B------:R-:W-:Y:S05]  /*1a580*/  CALL.REL.NOINC `($__internal_4_$__cuda_sm70_shflsync_bfly_p) ;  /* 0x0000141000007944 */ /* 0x000fea0003c00000 */
[----:B------:R-:W-:-:S05]  /*1a590*/  BRA `(.L_x_407) ;  /* 0xffff890000007947 */ /* 0x000fca000383ffff */
.L_x_318:
        /* <DEDUP_REMOVED lines=30> */
[----:B------:R-:W-:-:S05]  /*1a780*/  BRA `(.L_x_408) ;  /* 0xffff880000007947 */ /* 0x000fca000383ffff */
.L_x_320:
[----:B------:R-:W-:Y:S01]  /*1a790*/  IMAD.MOV.U32 R4, RZ, RZ, R220 ;  /* 0x000000ffff047224 */ /* 0x000fe200078e00dc */
[----:B------:R-:W-:-:S02]  /*1a7a0*/  MOV R0, 0x2 ;  /* 0x0000000200007802 */ /* 0x000fc40000000f00 */
[----:B------:R-:W-:Y:S02]  /*1a7b0*/  MOV R2, 0x1a7d0 ;  /* 0x0001a7d000027802 */ /* 0x000fe40000000f00 */
[----:B------:R-:W-:Y:S05]  /*1a7c0*/  CALL.REL.NOINC `($__internal_4_$__cuda_sm70_shflsync_bfly_p) ;  /* 0x000011d000007944 */ /* 0x000fea0003c00000 */
[----:B------:R-:W-:Y:S01]  /*1a7d0*/  FADD.FTZ R4, R220, R0 ;  /* 0x00000000dc047221 */ /* 0x000fe20000010000 */
[----:B------:R-:W-:Y:S02]  /*1a7e0*/  MOV R0, 0x1 ;  /* 0x0000000100007802 */ /* 0x000fe40000000f00 */
[----:B------:R-:W-:Y:S02]  /*1a7f0*/  MOV R2, 0x1a810 ;  /* 0x0001a81000027802 */ /* 0x000fe40000000f00 */
[----:B------:R-:W-:Y:S05]  /*1a800*/  CALL.REL.NOINC `($__internal_4_$__cuda_sm70_shflsync_bfly_p) ;  /* 0x0000119000007944 */ /* 0x000fea0003c00000 */
[----:B------:R-:W-:Y:S01]  /*1a810*/  FADD.FTZ R9, R4, R0 ;  /* 0x0000000004097221 */ /* 0x000fe20000010000 */
[----:B------:R-:W-:Y:S02]  /*1a820*/  MOV R4, R231 ;  /* 0x000000e700047202 */ /* 0x000fe40000000f00 */
[----:B------:R-:W-:Y:S02]  /*1a830*/  MOV R0, 0x2 ;  /* 0x0000000200007802 */ /* 0x000fe40000000f00 */
[----:B------:R-:W-:Y:S02]  /*1a840*/  MOV R2, 0x1a860 ;  /* 0x0001a86000027802 */ /* 0x000fe40000000f00 */
[----:B------:R-:W-:Y:S05]  /*1a850*/  CALL.REL.NOINC `($__internal_4_$__cuda_sm70_shflsync_bfly_p) ;  /* 0x0000114000007944 */ /* 0x000fea0003c00000 */
[----:B------:R-:W-:Y:S01]  /*1a860*/  FADD.FTZ R8, R231, R0 ;  /* 0x00000000e7087221 */ /* 0x000fe20000010000 */
[----:B------:R-:W-:Y:S02]  /*1a870*/  MOV R0, 0x1 ;  /* 0x0000000100007802 */ /* 0x000fe40000000f00 */
[----:B------:R-:W-:-:S02]  /*1a880*/  MOV R2, 0x1a8b0 ;  /* 0x0001a8b000027802 */ /* 0x000fc40000000f00 */
[----:B------:R-:W-:Y:S02]  /*1a890*/  MOV R4, R8 ;  /* 0x0000000800047202 */ /* 0x000fe40000000f00 */
        /* <DEDUP_REMOVED lines=8> */
[----:B------:R-:W-:Y:S02]  /*1a920*/  MOV R2, 0x1a950 ;  /* 0x0001a95000027802 */ /* 0x000fe40000000f00 */
[----:B------:R-:W-:-:S02]  /*1a930*/  MOV R4, R5 ;  /* 0x0000000500047202 */ /* 0x000fc40000000f00 */
[----:B------:R-:W-:Y:S05]  /*1a940*/  CALL.REL.NOINC `($__internal_4_$__cuda_sm70_shflsync_bfly_p) ;  /* 0x0000105000007944 */ /* 0x000fea0003c00000 */
[----:B------:R-:W-:Y:S01]  /*1a950*/  FADD.FTZ R5, R5, R0 ;  /* 0x0000000005057221 */ /* 0x000fe20000010000 */
[----:B------:R-:W-:-:S02]  /*1a960*/  MOV R4, R233 ;  /* 0x000000e900047202 */ /* 0x000fc40000000f00 */
[----:B------:R-:W-:Y:S02]  /*1a970*/  MOV R0, 0x2 ;  /* 0x0000000200007802 */ /* 0x000fe40000000f00 */
[----:B------:R-:W-:Y:S02]  /*1a980*/  MOV R2, 0x1a9a0 ;  /* 0x0001a9a000027802 */ /* 0x000fe40000000f00 */
[----:B------:R-:W-:Y:S05]  /*1a990*/  CALL.REL.NOINC `($__internal_4_$__cuda_sm70_shflsync_bfly_p) ;  /* 0x0000100000007944 */ /* 0x000fea0003c00000 */
[----:B------:R-:W-:Y:S01]  /*1a9a0*/  FADD.FTZ R4, R233, R0 ;  /* 0x00000000e9047221 */ /* 0x000fe20000010000 */
[----:B------:R-:W-:Y:S02]  /*1a9b0*/  MOV R0, 0x1 ;  /* 0x0000000100007802 */ /* 0x000fe40000000f00 */
[----:B------:R-:W-:Y:S02]  /*1a9c0*/  MOV R2, 0x1a9e0 ;  /* 0x0001a9e000027802 */ /* 0x000fe40000000f00 */
[----:B------:R-:W-:Y:S05]  /*1a9d0*/  CALL.REL.NOINC `($__internal_4_$__cuda_sm70_shflsync_bfly_p) ;  /* 0x00000fc000007944 */ /* 0x000fea0003c00000 */
[----:B------:R-:W-:Y:S01]  /*1a9e0*/  MOV R11, R0 ;  /* 0x00000000000b7202 */ /* 0x000fe20000000f00 */
[----:B------:R-:W-:Y:S05]  /*1a9f0*/  BRA `(.L_x_409) ;  /* 0xffff9e3000007947 */ /* 0x000fea000383ffff */
.L_x_327:
[----:B-1234-:R-:W-:Y:S01]  /*1aa00*/  IMAD.MOV.U32 R35, RZ, RZ, R6 ;  /* 0x000000ffff237224 */ /* 0x01efe200078e0006 */
[----:B------:R-:W-:Y:S01]  /*1aa10*/  MOV R3, RZ ;  /* 0x000000ff00037202 */ /* 0x000fe20000000f00 */
[----:B------:R-:W-:Y:S01]  /*1aa20*/  IMAD.MOV.U32 R0, RZ, RZ, 0x1c1f ;  /* 0x00001c1fff007424 */ /* 0x000fe200078e00ff */
[----:B------:R-:W-:Y:S02]  /*1aa30*/  MOV R2, 0x1aa50 ;  /* 0x0001aa5000027802 */ /* 0x000fe40000000f00 */
[----:B------:R-:W-:Y:S05]  /*1aa40*/  CALL.REL.NOINC `($__internal_5_$__cuda_sm70_shflsync_idx_p) ;  /* 0x00000fb000007944 */ /* 0x000fea0003c00000 */
[----:B------:R-:W-:Y:S01]  /*1aa50*/  MOV R5, R0 ;  /* 0x0000000000057202 */ /* 0x000fe20000000f00 */
[----:B------:R-:W-:Y:S05]  /*1aa60*/  BRA `(.L_x_410) ;  /* 0xffffb87000007947 */ /* 0x000fea000383ffff */
.L_x_328:
[----:B------:R-:W-:Y:S01]  /*1aa70*/  IMAD.MOV.U32 R35, RZ, RZ, R13 ;  /* 0x000000ffff237224 */ /* 0x000fe200078e000d */
[----:B------:R-:W-:Y:S01]  /*1aa80*/  MOV R3, RZ ;  /* 0x000000ff00037202 */ /* 0x000fe20000000f00 */
[----:B------:R-:W-:Y:S01]  /*1aa90*/  IMAD.MOV.U32 R0, RZ, RZ, 0x1c1f ;  /* 0x00001c1fff007424 */ /* 0x000fe200078e00ff */
[----:B------:R-:W-:-:S02]  /*1aaa0*/  MOV R2, 0x1aac0 ;  /* 0x0001aac000027802 */ /* 0x000fc40000000f00 */
[----:B-12---:R-:W-:Y:S05]  /*1aab0*/  CALL.REL.NOINC `($__internal_5_$__cuda_sm70_shflsync_idx_p) ;  /* 0x00000f4000007944 */ /* 0x006fea0003c00000 */
[----:B------:R-:W-:Y:S05]  /*1aac0*/  BRA `(.L_x_411) ;  /* 0xffffb83000007947 */ /* 0x000fea000383ffff */
.L_x_331:
[----:B------:R-:W-:Y:S01]  /*1aad0*/  IMAD.MOV.U32 R35, RZ, RZ, R6 ;  /* 0x000000ffff237224 */ /* 0x000fe200078e0006 */
[----:B--2---:R-:W-:Y:S01]  /*1aae0*/  MOV R3, 0x1 ;  /* 0x0000000100037802 */ /* 0x004fe20000000f00 */
[----:B----4-:R-:W-:Y:S01]  /*1aaf0*/  IMAD.MOV.U32 R0, RZ, RZ, 0x1c1f ;  /* 0x00001c1fff007424 */ /* 0x010fe200078e00ff */
[----:B------:R-:W-:-:S02]  /*1ab00*/  MOV R2, 0x1ab20 ;  /* 0x0001ab2000027802 */ /* 0x000fc40000000f00 */
        /* <DEDUP_REMOVED lines=8> */
.L_x_334:
[----:B------:R-:W-:Y:S01]  /*1ab90*/  IMAD.MOV.U32 R35, RZ, RZ, R6 ;  /* 0x000000ffff237224 */ /* 0x000fe200078e0006 */
[----:B-1----:R-:W-:Y:S01]  /*1aba0*/  MOV R3, 0x2 ;  /* 0x0000000200037802 */ /* 0x002fe20000000f00 */
[----:B----4-:R-:W-:Y:S01]  /*1abb0*/  IMAD.MOV.U32 R0, RZ, RZ, 0x1c1f ;  /* 0x00001c1fff007424 */ /* 0x010fe200078e00ff */
[----:B------:R-:W-:Y:S02]  /*1abc0*/  MOV R2, 0x1abe0 ;  /* 0x0001abe000027802 */ /* 0x000fe40000000f00 */
[----:B--23--:R-:W-:Y:S05]  /*1abd0*/  CALL.REL.NOINC `($__internal_5_$__cuda_sm70_shflsync_idx_p) ;  /* 0x00000e2000007944 */ /* 0x00cfea0003c00000 */
[----:B------:R-:W-:Y:S01]  /*1abe0*/  MOV R5, R0 ;  /* 0x0000000000057202 */ /* 0x000fe20000000f00 */
[----:B------:R-:W-:Y:S05]  /*1abf0*/  BRA `(.L_x_413) ;  /* 0xffffb96000007947 */ /* 0x000fea000383ffff */
.L_x_335:
[----:B------:R-:W-:Y:S01]  /*1ac00*/  IMAD.MOV.U32 R35, RZ, RZ, R13 ;  /* 0x000000ffff237224 */ /* 0x000fe200078e000d */
[----:B------:R-:W-:Y:S01]  /*1ac10*/  MOV R3, 0x2 ;  /* 0x0000000200037802 */ /* 0x000fe20000000f00 */
[----:B----4-:R-:W-:Y:S01]  /*1ac20*/  IMAD.MOV.U32 R0, RZ, RZ, 0x1c1f ;  /* 0x00001c1fff007424 */ /* 0x010fe200078e00ff */
[----:B------:R-:W-:Y:S02]  /*1ac30*/  MOV R2, 0x1ac50 ;  /* 0x0001ac5000027802 */ /* 0x000fe40000000f00 */
[----:B-123--:R-:W-:Y:S05]  /*1ac40*/  CALL.REL.NOINC `($__internal_5_$__cuda_sm70_shflsync_idx_p) ;  /* 0x00000db000007944 */ /* 0x00efea0003c00000 */
[----:B------:R-:W-:Y:S05]  /*1ac50*/  BRA `(.L_x_414) ;  /* 0xffffb92000007947 */ /* 0x000fea000383ffff */
.L_x_338:
[----:B------:R-:W-:Y:S01]  /*1ac60*/  IMAD.MOV.U32 R35, RZ, RZ, R6 ;  /* 0x000000ffff237224 */ /* 0x000fe200078e0006 */
[----:B-1----:R-:W-:Y:S01]  /*1ac70*/  MOV R3, 0x3 ;  /* 0x0000000300037802 */ /* 0x002fe20000000f00 */
[----:B------:R-:W-:Y:S01]  /*1ac80*/  IMAD.MOV.U32 R0, RZ, RZ, 0x1c1f ;  /* 0x00001c1fff007424 */ /* 0x000fe200078e00ff */
[----:B------:R-:W-:-:S02]  /*1ac90*/  MOV R2, 0x1acb0 ;  /* 0x0001acb000027802 */ /* 0x000fc40000000f00 */
[----:B--234-:R-:W-:Y:S05]  /*1aca0*/  CALL.REL.NOINC `($__internal_5_$__cuda_sm70_shflsync_idx_p) ;  /* 0x00000d5000007944 */ /* 0x01cfea0003c00000 */
[----:B------:R-:W-:Y:S01]  /*1acb0*/  IMAD.MOV.U32 R6, RZ, RZ, R0 ;  /* 0x000000ffff067224 */ /* 0x000fe200078e0000 */
[----:B------:R-:W-:Y:S01]  /*1acc0*/  MOV R3, 0x3 ;  /* 0x0000000300037802 */ /* 0x000fe20000000f00 */
[----:B------:R-:W-:Y:S01]  /*1acd0*/  IMAD.MOV.U32 R35, RZ, RZ, R13 ;  /* 0x000000ffff237224 */ /* 0x000fe200078e000d */
[----:B------:R-:W-:-:S02]  /*1ace0*/  MOV R0, 0x1c1f ;  /* 0x00001c1f00007802 */ /* 0x000fc40000000f00 */
[----:B------:R-:W-:Y:S02]  /*1acf0*/  MOV R2, 0x1ad10 ;  /* 0x0001ad1000027802 */ /* 0x000fe40000000f00 */
[----:B------:R-:W-:Y:S05]  /*1ad00*/  CALL.REL.NOINC `($__internal_5_$__cuda_sm70_shflsync_idx_p) ;  /* 0x00000cf000007944 */ /* 0x000fea0003c00000 */
[----:B------:R-:W-:Y:S05]  /*1ad10*/  BRA `(.L_x_415) ;  /* 0xffffb9a000007947 */ /* 0x000fea000383ffff */
.L_x_340:
[----:B------:R-:W-:Y:S01]  /*1ad20*/  IMAD.MOV.U32 R35, RZ, RZ, R6 ;  /* 0x000000ffff237224 */ /* 0x000fe200078e0006 */
[----:B------:R-:W-:Y:S01]  /*1ad30*/  MOV R3, RZ ;  /* 0x000000ff00037202 */ /* 0x000fe20000000f00 */
[----:B------:R-:W-:Y:S01]  /*1ad40*/  IMAD.MOV.U32 R0, RZ, RZ, 0x1c1f ;  /* 0x00001c1fff007424 */ /* 0x000fe200078e00ff */
[----:B------:R-:W-:Y:S02]  /*1ad50*/  MOV R2, 0x1ad70 ;  /* 0x0001ad7000027802 */ /* 0x000fe40000000f00 */
[----:B------:R-:W-:Y:S05]  /*1ad60*/  CALL.REL.NOINC `($__internal_5_$__cuda_sm70_shflsync_idx_p) ;  /* 0x00000c9000007944 */ /* 0x000fea0003c00000 */
[----:B------:R-:W-:Y:S01]  /*1ad70*/  MOV R4, R0 ;  /* 0x0000000000047202 */ /* 0x000fe20000000f00 */
[----:B------:R-:W-:Y:S05]  /*1ad80*/  BRA `(.L_x_416) ;  /* 0xffffbc6000007947 */ /* 0x000fea000383ffff */
.L_x_341:
[----:B------:R-:W-:Y:S01]  /*1ad90*/  IMAD.MOV.U32 R35, RZ, RZ, R5 ;  /* 0x000000ffff237224 */ /* 0x000fe200078e0005 */
[----:B------:R-:W-:Y:S01]  /*1ada0*/  MOV R3, RZ ;  /* 0x000000ff00037202 */ /* 0x000fe20000000f00 */
[----:B------:R-:W-:Y:S01]  /*1adb0*/  IMAD.MOV.U32 R0, RZ, RZ, 0x1c1f ;  /* 0x00001c1fff007424 */ /* 0x000fe200078e00ff */
[----:B------:R-:W-:Y:S02]  /*1adc0*/  MOV R2, 0x1ade0 ;  /* 0x0001ade000027802 */ /* 0x000fe40000000f00 */
[----:B-12---:R-:W-:Y:S05]  /*1add0*/  CALL.REL.NOINC `($__internal_5_$__cuda_sm70_shflsync_idx_p) ;  /* 0x00000c2000007944 */ /* 0x006fea0003c00000 */
[----:B------:R-:W-:Y:S05]  /*1ade0*/  BRA `(.L_x_417) ;  /* 0xffffbc2000007947 */ /* 0x000fea000383ffff */
.L_x_344:
        /* <DEDUP_REMOVED lines=12> */
.L_x_347:
[----:B------:R-:W-:Y:S01]  /*1aeb0*/  IMAD.MOV.U32 R35, RZ, RZ, R6 ;  /* 0x000000ffff237224 */ /* 0x000fe200078e0006 */
[----:B-1----:R-:W-:Y:S01]  /*1aec0*/  MOV R3, 0x2 ;  /* 0x0000000200037802 */ /* 0x002fe20000000f00 */
[----:B----4-:R-:W-:Y:S01]  /*1aed0*/  IMAD.MOV.U32 R0, RZ, RZ, 0x1c1f ;  /* 0x00001c1fff007424 */ /* 0x010fe200078e00ff */
[----:B------:R-:W-:Y:S02]  /*1aee0*/  MOV R2, 0x1af00 ;  /* 0x0001af0000027802 */ /* 0x000fe40000000f00 */
[----:B--23--:R-:W-:Y:S05]  /*1aef0*/  CALL.REL.NOINC `($__internal_5_$__cuda_sm70_shflsync_idx_p) ;  /* 0x00000b0000007944 */ /* 0x00cfea0003c00000 */
[----:B------:R-:W-:Y:S01]  /*1af00*/  MOV R4, R0 ;  /* 0x0000000000047202 */ /* 0x000fe20000000f00 */
[----:B------:R-:W-:Y:S05]  /*1af10*/  BRA `(.L_x_419) ;  /* 0xffffc4a000007947 */ /* 0x000fea000383ffff */
.L_x_348:
[----:B------:R-:W-:Y:S01]  /*1af20*/  IMAD.MOV.U32 R35, RZ, RZ, R5 ;  /* 0x000000ffff237224 */ /* 0x000fe200078e0005 */
[----:B------:R-:W-:Y:S01]  /*1af30*/  MOV R3, 0x2 ;  /* 0x0000000200037802 */ /* 0x000fe20000000f00 */
[----:B----4-:R-:W-:Y:S01]  /*1af40*/  IMAD.MOV.U32 R0, RZ, RZ, 0x1c1f ;  /* 0x00001c1fff007424 */ /* 0x010fe200078e00ff */
[----:B------:R-:W-:Y:S02]  /*1af50*/  MOV R2, 0x1af70 ;  /* 0x0001af7000027802 */ /* 0x000fe40000000f00 */
[----:B-123--:R-:W-:Y:S05]  /*1af60*/  CALL.REL.NOINC `($__internal_5_$__cuda_sm70_shflsync_idx_p) ;  /* 0x00000a9000007944 */ /* 0x00efea0003c00000 */
[----:B------:R-:W-:Y:S05]  /*1af70*/  BRA `(.L_x_420) ;  /* 0xffffc46000007947 */ /* 0x000fea000383ffff */
.L_x_351:
[----:B------:R-:W-:Y:S01]  /*1af80*/  IMAD.MOV.U32 R35, RZ, RZ, R6 ;  /* 0x000000ffff237224 */ /* 0x000fe200078e0006 */
[----:B--2---:R-:W-:Y:S01]  /*1af90*/  MOV R3, 0x3 ;  /* 0x0000000300037802 */ /* 0x004fe20000000f00 */
[----:B-1----:R-:W-:Y:S01]  /*1afa0*/  IMAD.MOV.U32 R0, RZ, RZ, 0x1c1f ;  /* 0x00001c1fff007424 */ /* 0x002fe200078e00ff */
[----:B------:R-:W-:-:S02]  /*1afb0*/  MOV R2, 0x1afd0 ;  /* 0x0001afd000027802 */ /* 0x000fc40000000f00 */
[----:B---34-:R-:W-:Y:S05]  /*1afc0*/  CALL.REL.NOINC `($__internal_5_$__cuda_sm70_shflsync_idx_p) ;  /* 0x00000a3000007944 */ /* 0x018fea0003c00000 */
[----:B------:R-:W-:Y:S01]  /*1afd0*/  IMAD.MOV.U32 R4, RZ, RZ, R0 ;  /* 0x000000ffff047224 */ /* 0x000fe200078e0000 */
[----:B------:R-:W-:Y:S01]  /*1afe0*/  MOV R3, 0x3 ;  /* 0x0000000300037802 */ /* 0x000fe20000000f00 */
[----:B------:R-:W-:Y:S01]  /*1aff0*/  IMAD.MOV.U32 R35, RZ, RZ, R5 ;  /* 0x000000ffff237224 */ /* 0x000fe200078e0005 */
[----:B------:R-:W-:-:S02]  /*1b000*/  MOV R0, 0x1c1f ;  /* 0x00001c1f00007802 */ /* 0x000fc40000000f00 */
[----:B------:R-:W-:Y:S02]  /*1b010*/  MOV R2, 0x1b030 ;  /* 0x0001b03000027802 */ /* 0x000fe40000000f00 */
[----:B------:R-:W-:Y:S05]  /*1b020*/  CALL.REL.NOINC `($__internal_5_$__cuda_sm70_shflsync_idx_p) ;  /* 0x000009d000007944 */ /* 0x000fea0003c00000 */
[----:B------:R-:W-:Y:S05]  /*1b030*/  BRA `(.L_x_421) ;  /* 0xffffc89000007947 */ /* 0x000fea000383ffff */
.L_x_355:
[----:B------:R-:W-:Y:S01]  /*1b040*/  IMAD.MOV.U32 R35, RZ, RZ, R5 ;  /* 0x000000ffff237224 */ /* 0x000fe200078e0005 */
[----:B------:R-:W-:Y:S01]  /*1b050*/  MOV R3, RZ ;  /* 0x000000ff00037202 */ /* 0x000fe20000000f00 */
[----:B------:R-:W-:Y:S01]  /*1b060*/  IMAD.MOV.U32 R0, RZ, RZ, 0x1c1f ;  /* 0x00001c1fff007424 */ /* 0x000fe200078e00ff */
[----:B------:R-:W-:Y:S02]  /*1b070*/  MOV R2, 0x1b090 ;  /* 0x0001b09000027802 */ /* 0x000fe40000000f00 */
[----:B------:R-:W-:Y:S05]  /*1b080*/  CALL.REL.NOINC `($__internal_5_$__cuda_sm70_shflsync_idx_p) ;  /* 0x0000097000007944 */ /* 0x000fea0003c00000 */
[----:B------:R-:W-:Y:S01]  /*1b090*/  MOV R4, R0 ;  /* 0x0000000000047202 */ /* 0x000fe20000000f00 */
[----:B------:R-:W-:Y:S05]  /*1b0a0*/  BRA `(.L_x_422) ;  /* 0xffffd50000007947 */ /* 0x000fea000383ffff */
.L_x_356:
[----:B------:R-:W-:Y:S01]  /*1b0b0*/  IMAD.MOV.U32 R35, RZ, RZ, R13 ;  /* 0x000000ffff237224 */ /* 0x000fe200078e000d */
[----:B------:R-:W-:Y:S01]  /*1b0c0*/  MOV R3, RZ ;  /* 0x000000ff00037202 */ /* 0x000fe20000000f00 */
[----:B------:R-:W-:Y:S01]  /*1b0d0*/  IMAD.MOV.U32 R0, RZ, RZ, 0x1c1f ;  /* 0x00001c1fff007424 */ /* 0x000fe200078e00ff */
[----:B------:R-:W-:Y:S02]  /*1b0e0*/  MOV R2, 0x1b100 ;  /* 0x0001b10000027802 */ /* 0x000fe40000000f00 */
[----:B-12---:R-:W-:Y:S05]  /*1b0f0*/  CALL.REL.NOINC `($__internal_5_$__cuda_sm70_shflsync_idx_p) ;  /* 0x0000090000007944 */ /* 0x006fea0003c00000 */
[----:B------:R-:W-:Y:S05]  /*1b100*/  BRA `(.L_x_423) ;  /* 0xffffd4c000007947 */ /* 0x000fea000383ffff */
.L_x_359:
        /* <DEDUP_REMOVED lines=12> */
.L_x_362:
[----:B------:R-:W-:Y:S01]  /*1b1d0*/  IMAD.MOV.U32 R35, RZ, RZ, R5 ;  /* 0x000000ffff237224 */ /* 0x000fe200078e0005 */
[----:B-1----:R-:W-:Y:S01]  /*1b1e0*/  MOV R3, 0x2 ;  /* 0x0000000200037802 */ /* 0x002fe20000000f00 */
[----:B----4-:R-:W-:Y:S01]  /*1b1f0*/  IMAD.MOV.U32 R0, RZ, RZ, 0x1c1f ;  /* 0x00001c1fff007424 */ /* 0x010fe200078e00ff */
[----:B------:R-:W-:Y:S02]  /*1b200*/  MOV R2, 0x1b220 ;  /* 0x0001b22000027802 */ /* 0x000fe40000000f00 */
[----:B--23--:R-:W-:Y:S05]  /*1b210*/  CALL.REL.NOINC `($__internal_5_$__cuda_sm70_shflsync_idx_p) ;  /* 0x000007e000007944 */ /* 0x00cfea0003c00000 */
[----:B------:R-:W-:Y:S01]  /*1b220*/  MOV R4, R0 ;  /* 0x0000000000047202 */ /* 0x000fe20000000f00 */
[----:B------:R-:W-:Y:S05]  /*1b230*/  BRA `(.L_x_425) ;  /* 0xffffd60000007947 */ /* 0x000fea000383ffff */
.L_x_363:
[----:B------:R-:W-:Y:S01]  /*1b240*/  IMAD.MOV.U32 R35, RZ, RZ, R13 ;  /* 0x000000ffff237224 */ /* 0x000fe200078e000d */
[----:B------:R-:W-:Y:S01]  /*1b250*/  MOV R3, 0x2 ;  /* 0x0000000200037802 */ /* 0x000fe20000000f00 */
[----:B----4-:R-:W-:Y:S01]  /*1b260*/  IMAD.MOV.U32 R0, RZ, RZ, 0x1c1f ;  /* 0x00001c1fff007424 */ /* 0x010fe200078e00ff */
[----:B------:R-:W-:Y:S02]  /*1b270*/  MOV R2, 0x1b290 ;  /* 0x0001b29000027802 */ /* 0x000fe40000000f00 */
[----:B-123--:R-:W-:Y:S05]  /*1b280*/  CALL.REL.NOINC `($__internal_5_$__cuda_sm70_shflsync_idx_p) ;  /* 0x0000077000007944 */ /* 0x00efea0003c00000 */
[----:B------:R-:W-:Y:S05]  /*1b290*/  BRA `(.L_x_426) ;  /* 0xffffd5c000007947 */ /* 0x000fea000383ffff */
.L_x_366:
        /* <DEDUP_REMOVED lines=12> */
.L_x_368:
[----:B------:R-:W-:Y:S01]  /*1b360*/  IMAD.MOV.U32 R35, RZ, RZ, R34 ;  /* 0x000000ffff237224 */ /* 0x000fe200078e0022 */
[----:B------:R-:W-:Y:S01]  /*1b370*/  MOV R3, RZ ;  /* 0x000000ff00037202 */ /* 0x000fe20000000f00 */
[----:B------:R-:W-:Y:S01]  /*1b380*/  IMAD.MOV.U32 R0, RZ, RZ, 0x1f ;  /* 0x0000001fff007424 */ /* 0x000fe200078e00ff */
[----:B------:R-:W-:Y:S02]  /*1b390*/  MOV R2, 0x1b3b0 ;  /* 0x0001b3b000027802 */ /* 0x000fe40000000f00 */
[----:B--2-4-:R-:W-:Y:S05]  /*1b3a0*/  CALL.REL.NOINC `($__internal_5_$__cuda_sm70_shflsync_idx_p) ;  /* 0x0000065000007944 */ /* 0x014fea0003c00000 */
[----:B------:R-:W-:Y:S01]  /*1b3b0*/  MOV R10, R0 ;  /* 0x00000000000a7202 */ /* 0x000fe20000000f00 */
[----:B------:R-:W-:Y:S05]  /*1b3c0*/  BRA `(.L_x_428) ;  /* 0xffffd7c000007947 */ /* 0x000fea000383ffff */
.L_x_369:
[----:B------:R-:W-:Y:S01]  /*1b3d0*/  IMAD.MOV.U32 R35, RZ, RZ, R34 ;  /* 0x000000ffff237224 */ /* 0x000fe200078e0022 */
[----:B------:R-:W-:Y:S01]  /*1b3e0*/  MOV R3, 0x1 ;  /* 0x0000000100037802 */ /* 0x000fe20000000f00 */
[----:B------:R-:W-:Y:S01]  /*1b3f0*/  IMAD.MOV.U32 R0, RZ, RZ, 0x1f ;  /* 0x0000001fff007424 */ /* 0x000fe200078e00ff */
[----:B------:R-:W-:Y:S02]  /*1b400*/  MOV R2, 0x1b420 ;  /* 0x0001b42000027802 */ /* 0x000fe40000000f00 */
[----:B-1234-:R-:W-:Y:S05]  /*1b410*/  CALL.REL.NOINC `($__internal_5_$__cuda_sm70_shflsync_idx_p) ;  /* 0x000005e000007944 */ /* 0x01efea0003c00000 */
[----:B------:R-:W-:Y:S01]  /*1b420*/  MOV R9, R0 ;  /* 0x0000000000097202 */ /* 0x000fe20000000f00 */
[----:B------:R-:W-:Y:S05]  /*1b430*/  BRA `(.L_x_429) ;  /* 0xffffd77000007947 */ /* 0x000fea000383ffff */
.L_x_370:
[----:B------:R-:W-:Y:S02]  /*1b440*/  MOV R3, 0x1 ;  /* 0x0000000100037802 */ /* 0x000fe40000000f00 */
[----:B------:R-:W-:-:S02]  /*1b450*/  MOV R2, 0x1b470 ;  /* 0x0001b47000027802 */ /* 0x000fc40000000f00 */
[----:B-1-3--:R-:W-:Y:S05]  /*1b460*/  CALL.REL.NOINC `($__internal_6_$__cuda_sm70_shflsync_up_p) ;  /* 0x000005e000007944 */ /* 0x00afea0003c00000 */
[----:B------:R-:W-:Y:S05]  /*1b470*/  BRA `(.L_x_430) ;  /* 0xffffd86000007947 */ /* 0x000fea000383ffff */
.L_x_371:
[----:B------:R-:W-:Y:S02]  /*1b480*/  MOV R3, 0x2 ;  /* 0x0000000200037802 */ /* 0x000fe40000000f00 */
[----:B------:R-:W-:-:S02]  /*1b490*/  MOV R2, 0x1b4b0 ;  /* 0x0001b4b000027802 */ /* 0x000fc40000000f00 */
[----:B-1-3--:R-:W-:Y:S05]  /*1b4a0*/  CALL.REL.NOINC `($__internal_6_$__cuda_sm70_shflsync_up_p) ;  /* 0x000005a000007944 */ /* 0x00afea0003c00000 */
        /* <DEDUP_REMOVED lines=23> */
.L_x_375:
[----:B------:R-:W-:Y:S02]  /*1b620*/  MOV R3, 0x1 ;  /* 0x0000000100037802 */ /* 0x000fe40000000f00 */
[----:B------:R-:W-:Y:S02]  /*1b630*/  MOV R2, 0x1b650 ;  /* 0x0001b65000027802 */ /* 0x000fe40000000f00 */
[----:B-1----:R-:W-:Y:S05]  /*1b640*/  CALL.REL.NOINC `($__internal_6_$__cuda_sm70_shflsync_up_p) ;  /* 0x0000040000007944 */ /* 0x002fea0003c00000 */
[----:B------:R-:W-:Y:S01]  /*1b650*/  MOV R2, R4 ;  /* 0x0000000400027202 */ /* 0x000fe20000000f00 */
[----:B------:R-:W-:Y:S05]  /*1b660*/  BRA `(.L_x_432) ;  /* 0xffffd8e000007947 */ /* 0x000fea000383ffff */
.L_x_376:
[----:B------:R-:W-:Y:S02]  /*1b670*/  MOV R3, 0x2 ;  /* 0x0000000200037802 */ /* 0x000fe40000000f00 */
[----:B------:R-:W-:Y:S02]  /*1b680*/  MOV R2, 0x1b6a0 ;  /* 0x0001b6a000027802 */ /* 0x000fe40000000f00 */
[----:B-1----:R-:W-:Y:S05]  /*1b690*/  CALL.REL.NOINC `($__internal_6_$__cuda_sm70_shflsync_up_p) ;  /* 0x000003b000007944 */ /* 0x002fea0003c00000 */
        /* <DEDUP_REMOVED lines=23> */
.L_x_378:
[----:B------:R-:W-:Y:S02]  /*1b810*/  SEL R0, RZ, 0x1, P0 ;  /* 0x00000001ff007807 */ /* 0x000fe40000000000 */
[----:B------:R-:W-:Y:S02]  /*1b820*/  MOV R2, 0x1b840 ;  /* 0x0001b84000027802 */ /* 0x000fe40000000f00 */
[----:B-12---:R-:W-:Y:S05]  /*1b830*/  CALL.REL.NOINC `($__internal_7_$__cuda_sm70_votesync_ballot) ;  /* 0x0000027000007944 */ /* 0x006fea0003c00000 */
[----:B------:R-:W-:Y:S01]  /*1b840*/  MOV R9, R0 ;  /* 0x0000000000097202 */ /* 0x000fe20000000f00 */
[----:B------:R-:W-:Y:S05]  /*1b850*/  BRA `(.L_x_434) ;  /* 0xffffd88000007947 */ /* 0x000fea000383ffff */
.L_x_379:
[----:B------:R-:W-:Y:S01]  /*1b860*/  IMAD.MOV.U32 R35, RZ, RZ, R6 ;  /* 0x000000ffff237224 */ /* 0x000fe200078e0006 */
[----:B----4-:R-:W-:Y:S01]  /*1b870*/  MOV R3, R11 ;  /* 0x0000000b00037202 */ /* 0x010fe20000000f00 */
[----:B------:R-:W-:Y:S01]  /*1b880*/  IMAD.MOV.U32 R0, RZ, RZ, 0x1f ;  /* 0x0000001fff007424 */ /* 0x000fe200078e00ff */
[----:B------:R-:W-:Y:S02]  /*1b890*/  MOV R2, 0x1b8b0 ;  /* 0x0001b8b000027802 */ /* 0x000fe40000000f00 */
[----:B-123--:R-:W-:Y:S05]  /*1b8a0*/  CALL.REL.NOINC `($__internal_5_$__cuda_sm70_shflsync_idx_p) ;  /* 0x0000015000007944 */ /* 0x00efea0003c00000 */
[----:B------:R-:W-:Y:S01]  /*1b8b0*/  IMAD.MOV.U32 R6, RZ, RZ, R0 ;  /* 0x000000ffff067224 */ /* 0x000fe200078e0000 */
[----:B------:R-:W-:Y:S01]  /*1b8c0*/  MOV R3, R11 ;  /* 0x0000000b00037202 */ /* 0x000fe20000000f00 */
[----:B------:R-:W-:Y:S01]  /*1b8d0*/  IMAD.MOV.U32 R35, RZ, RZ, R8 ;  /* 0x000000ffff237224 */ /* 0x000fe200078e0008 */
[----:B------:R-:W-:Y:S02]  /*1b8e0*/  MOV R0, 0x1f ;  /* 0x0000001f00007802 */ /* 0x000fe40000000f00 */
[----:B------:R-:W-:-:S02]  /*1b8f0*/  MOV R2, 0x1b910 ;  /* 0x0001b91000027802 */ /* 0x000fc40000000f00 */
[----:B------:R-:W-:Y:S05]  /*1b900*/  CALL.REL.NOINC `($__internal_5_$__cuda_sm70_shflsync_idx_p) ;  /* 0x000000f000007944 */ /* 0x000fea0003c00000 */
[----:B------:R-:W-:Y:S01]  /*1b910*/  MOV R5, R0 ;  /* 0x0000000000057202 */ /* 0x000fe20000000f00 */
[----:B------:R-:W-:Y:S05]  /*1b920*/  BRA `(.L_x_435) ;  /* 0xffffd7f000007947 */ /* 0x000fea000383ffff */
.L_x_382:
[----:B------:R-:W-:Y:S01]  /*1b930*/  MOV R3, R0 ;  /* 0x0000000000037202 */ /* 0x000fe20000000f00 */
[----:B------:R-:W-:Y:S01]  /*1b940*/  IMAD.MOV.U32 R35, RZ, RZ, R4 ;  /* 0x000000ffff237224 */ /* 0x000fe200078e0004 */
[----:B------:R-:W-:Y:S01]  /*1b950*/  MOV R2, 0x1b980 ;  /* 0x0001b98000027802 */ /* 0x000fe20000000f00 */
[----:B------:R-:W-:-:S02]  /*1b960*/  IMAD.MOV.U32 R0, RZ, RZ, 0x1f ;  /* 0x0000001fff007424 */ /* 0x000fc400078e00ff */
[----:B-1234-:R-:W-:Y:S05]  /*1b970*/  CALL.REL.NOINC `($__internal_5_$__cuda_sm70_shflsync_idx_p) ;  /* 0x0000008000007944 */ /* 0x01efea0003c00000 */
[----:B------:R-:W-:Y:S01]  /*1b980*/  MOV R13, R0 ;  /* 0x00000000000d7202 */ /* 0x000fe20000000f00 */
[----:B------:R-:W-:Y:S05]  /*1b990*/  BRA `(.L_x_381) ;  /* 0xffffd7e000007947 */ /* 0x000fea000383ffff */
        .weak           $__internal_4_$__cuda_sm70_shflsync_bfly_p
        .type           $__internal_4_$__cuda_sm70_shflsync_bfly_p,@function
        .size           $__internal_4_$__cuda_sm70_shflsync_bfly_p,($__internal_5_$__cuda_sm70_shflsync_idx_p - $__internal_4_$__cuda_sm70_shflsync_bfly_p)
$__internal_4_$__cuda_sm70_shflsync_bfly_p:
[----:B------:R-:W-:Y:S02]  /*1b9a0*/  MOV R36, 0xffffffff ;  /* 0xffffffff00247802 */ /* 0x000fe40000000f00 */
[----:B------:R-:W-:-:S02]  /*1b9b0*/  MOV R3, 0x1f ;  /* 0x0000001f00037802 */ /* 0x000fc40000000f00 */
[----:B------:R-:W-:Y:S04]  /*1b9c0*/  WARPSYNC R36 ;  /* 0x0000002400007348 */ /* 0x000fe80003800000 */
[----:B------:R1:W2:Y:S02]  /*1b9d0*/  SHFL.BFLY PT, R0, R4, R0, R3 ;  /* 0x0c00000004007389 */ /* 0x0002a400000e0003 */
[----:B-1----:R-:W-:-:S04]  /*1b9e0*/  MOV R3, 0x0 ;  /* 0x0000000000037802 */ /* 0x002fc80000000f00 */
[----:B--2---:R-:W-:Y:S05]  /*1b9f0*/  RET.REL.NODEC R2 `(_ZN7cutlass13device_kernelIN5flash19enable_sm80_to_sm89INS1_16FlashAttnFwdSm80INS1_25CollectiveMainloopFwdSm80ILi4ELi1ELb0EN4cute5tupleIJNS5_1CILi128EEENS7_ILi48EEENS7_ILi96EEEEEELi96ENS_6half_tEfNS_4arch4Sm80ELb0ELb0ELb1ELb1ELb1ELb1ELb1ELb1EEENS1_21CollectiveEpilogueFwdINS6_IJS8_SA_S9_EEENS6_IJNS7_ILi1EEESI_SI_EEESC_SE_Li128ELb1ELb1ELb1ELb0EEENS1_36VarlenDynamicPersistentTileSchedulerILi128ELi48ELi128ELi128ELb1ELb1ELb0ELb0ELb1ELb1EEEEEEEEEvNT_6ParamsE) ;  /* 0xfffe460002007950 */ /* 0x004fea0003c3ffff */
        .weak           $__internal_5_$__cuda_sm70_shflsync_idx_p
        .type           $__internal_5_$__cuda_sm70_shflsync_idx_p,@function
        .size           $__internal_5_$__cuda_sm70_shflsync_idx_p,($__internal_6_$__cuda_sm70_shflsync_up_p - $__internal_5_$__cuda_sm70_shflsync_idx_p)
$__internal_5_$__cuda_sm70_shflsync_idx_p:
[----:B------:R-:W-:-:S04]  /*1ba00*/  MOV R217, 0xffffffff ;  /* 0xffffffff00d97802 */ /* 0x000fc80000000f00 */
[----:B------:R-:W-:Y:S04]  /*1ba10*/  WARPSYNC R217 ;  /* 0x000000d900007348 */ /* 0x000fe80003800000 */
[----:B------:R1:W2:Y:S02]  /*1ba20*/  SHFL.IDX PT, R0, R35, R3, R0 ;  /* 0x0000000323007389 */ /* 0x0002a400000e0000 */
[----:B-1----:R-:W-:-:S04]  /*1ba30*/  MOV R3, 0x0 ;  /* 0x0000000000037802 */ /* 0x002fc80000000f00 */
[----:B--2---:R-:W-:Y:S05]  /*1ba40*/  RET.REL.NODEC R2 `(_ZN7cutlass13device_kernelIN5flash19enable_sm80_to_sm89INS1_16FlashAttnFwdSm80INS1_25CollectiveMainloopFwdSm80ILi4ELi1ELb0EN4cute5tupleIJNS5_1CILi128EEENS7_ILi48EEENS7_ILi96EEEEEELi96ENS_6half_tEfNS_4arch4Sm80ELb0ELb0ELb1ELb1ELb1ELb1ELb1ELb1EEENS1_21CollectiveEpilogueFwdINS6_IJS8_SA_S9_EEENS6_IJNS7_ILi1EEESI_SI_EEESC_SE_Li128ELb1ELb1ELb1ELb0EEENS1_36VarlenDynamicPersistentTileSchedulerILi128ELi48ELi128ELi128ELb1ELb1ELb0ELb0ELb1ELb1EEEEEEEEEvNT_6ParamsE) ;  /* 0xfffe45b002007950 */ /* 0x004fea0003c3ffff */
        .weak           $__internal_6_$__cuda_sm70_shflsync_up_p
        .type           $__internal_6_$__cuda_sm70_shflsync_up_p,@function
        .size           $__internal_6_$__cuda_sm70_shflsync_up_p,($__internal_7_$__cuda_sm70_votesync_ballot - $__internal_6_$__cuda_sm70_shflsync_up_p)
$__internal_6_$__cuda_sm70_shflsync_up_p:
[----:B------:R-:W-:Y:S02]  /*1ba50*/  MOV R4, RZ ;  /* 0x000000ff00047202 */ /* 0x000fe40000000f00 */
[----:B------:R-:W-:-:S04]  /*1ba60*/  MOV R11, 0xffffffff ;  /* 0xffffffff000b7802 */ /* 0x000fc80000000f00 */
[----:B------:R-:W-:Y:S04]  /*1ba70*/  WARPSYNC R11 ;  /* 0x0000000b00007348 */ /* 0x000fe80003800000 */
[----:B------:R1:W2:Y:S02]  /*1ba80*/  SHFL.UP PT, R4, R0, R3, R4 ;  /* 0x0400000300047389 */ /* 0x0002a400000e0004 */
[----:B-1----:R-:W-:-:S04]  /*1ba90*/  MOV R3, 0x0 ;  /* 0x0000000000037802 */ /* 0x002fc80000000f00 */
[----:B--2---:R-:W-:Y:S05]  /*1baa0*/  RET.REL.NODEC R2 `(_ZN7cutlass13device_kernelIN5flash19enable_sm80_to_sm89INS1_16FlashAttnFwdSm80INS1_25CollectiveMainloopFwdSm80ILi4ELi1ELb0EN4cute5tupleIJNS5_1CILi128EEENS7_ILi48EEENS7_ILi96EEEEEELi96ENS_6half_tEfNS_4arch4Sm80ELb0ELb0ELb1ELb1ELb1ELb1ELb1ELb1EEENS1_21CollectiveEpilogueFwdINS6_IJS8_SA_S9_EEENS6_IJNS7_ILi1EEESI_SI_EEESC_SE_Li128ELb1ELb1ELb1ELb0EEENS1_36VarlenDynamicPersistentTileSchedulerILi128ELi48ELi128ELi128ELb1ELb1ELb0ELb0ELb1ELb1EEEEEEEEEvNT_6ParamsE) ;  /* 0xfffe455002007950 */ /* 0x004fea0003c3ffff */
        .weak           $__internal_7_$__cuda_sm70_votesync_ballot
        .type           $__internal_7_$__cuda_sm70_votesync_ballot,@function
        .size           $__internal_7_$__cuda_sm70_votesync_ballot,(.L_x_1820 - $__internal_7_$__cuda_sm70_votesync_ballot)
$__internal_7_$__cuda_sm70_votesync_ballot:
[----:B------:R-:W-:Y:S01]  /*1bab0*/  ISETP.NE.U32.AND P0, PT, R0, 0x1, PT ;  /* 0x000000010000780c */ /* 0x000fe20003f05070 */
[----:B------:R-:W-:-:S04]  /*1bac0*/  IMAD.MOV.U32 R3, RZ, RZ, -0x1 ;  /* 0xffffffffff037424 */ /* 0x000fc800078e00ff */
[----:B------:R-:W-:Y:S08]  /*1bad0*/  WARPSYNC R3 ;  /* 0x0000000300007348 */ /* 0x000ff00003800000 */
[----:B------:R-:W-:-:S04]  /*1bae0*/  VOTE.ANY R0, PT, !P0 ;  /* 0x0000000000007806 */ /* 0x000fc800040e0100 */
[----:B------:R-:W-:Y:S01]  /*1baf0*/  LOP3.LUT R0, R0, R3, RZ, 0xc0, !PT ;  /* 0x0000000300007212 */ /* 0x000fe200078ec0ff */
[----:B------:R-:W-:-:S04]  /*1bb00*/  IMAD.MOV.U32 R3, RZ, RZ, 0x0 ;  /* 0x00000000ff037424 */ /* 0x000fc800078e00ff */
[----:B------:R-:W-:Y:S05]  /*1bb10*/  RET.REL.NODEC R2 `(_ZN7cutlass13device_kernelIN5flash19enable_sm80_to_sm89INS1_16FlashAttnFwdSm80INS1_25CollectiveMainloopFwdSm80ILi4ELi1ELb0EN4cute5tupleIJNS5_1CILi128EEENS7_ILi48EEENS7_ILi96EEEEEELi96ENS_6half_tEfNS_4arch4Sm80ELb0ELb0ELb1ELb1ELb1ELb1ELb1ELb1EEENS1_21CollectiveEpilogueFwdINS6_IJS8_SA_S9_EEENS6_IJNS7_ILi1EEESI_SI_EEESC_SE_Li128ELb1ELb1ELb1ELb0EEENS1_36VarlenDynamicPersistentTileSchedulerILi128ELi48ELi128ELi128ELb1ELb1ELb0ELb0ELb1ELb1EEEEEEEEEvNT_6ParamsE) ;  /* 0xfffe44e002007950 */ /* 0x000fea0003c3ffff */
.L_x_436:
        /* <DEDUP_REMOVED lines=14> */
.L_x_1820:


//--------------------- .text._ZN7cutlass13device_kernelIN5flash19enable_sm80_to_sm89INS1_16FlashAttnFwdSm80INS1_25CollectiveMainloopFwdSm80ILi4ELi1ELb0EN4cute5tupleIJNS5_1CILi128EEENS7_ILi48EEENS7_ILi96EEEEEELi96ENS_6half_tEfNS_4arch4Sm80ELb0ELb1ELb1ELb0ELb1ELb0ELb1ELb1EEENS1_21CollectiveEpilogueFwdINS6_IJS8_SA_S9_EEENS6_IJNS7_ILi1EEESI_SI_EEESC_SE_Li128ELb0ELb1ELb1ELb0EEENS1_19SingleTileSchedulerILb0ELb1ELb1ELi128EEEEEEEEEvNT_6ParamsE --------------------------
	.section	.text._ZN7cutlass13device_kernelIN5flash19enable_sm80_to_sm89INS1_16FlashAttnFwdSm80INS1_25CollectiveMainloopFwdSm80ILi4ELi1ELb0EN4cute5tupleIJNS5_1CILi128EEENS7_ILi48EEENS7_ILi96EEEEEELi96ENS_6half_tEfNS_4arch4Sm80ELb0ELb1ELb1ELb0ELb1ELb0ELb1ELb1EEENS1_21CollectiveEpilogueFwdINS6_IJS8_SA_S9_EEENS6_IJNS7_ILi1EEESI_SI_EEESC_SE_Li128ELb0ELb1ELb1ELb0EEENS1_19SingleTileSchedulerILb0ELb1ELb1ELi128EEEEEEEEEvNT_6ParamsE,"ax",@progbits
	.sectioninfo	@"SHI_REGISTERS=255"
	.align	128
.text._ZN7cutlass13device_kernelIN5flash19enable_sm80_to_sm89INS1_16FlashAttnFwdSm80INS1_25CollectiveMainloopFwdSm80ILi4ELi1ELb0EN4cute5tupleIJNS5_1CILi128EEENS7_ILi48EEENS7_ILi96EEEEEELi96ENS_6half_tEfNS_4arch4Sm80ELb0ELb1ELb1ELb0ELb1ELb0ELb1ELb1EEENS1_21CollectiveEpilogueFwdINS6_IJS8_SA_S9_EEENS6_IJNS7_ILi1EEESI_SI_EEESC_SE_Li128ELb0ELb1ELb1ELb0EEENS1_19SingleTileSchedulerILb0ELb1ELb1ELi128EEEEEEEEEvNT_6ParamsE:
        .type           _ZN7cutlass13device_kernelIN5flash19enable_sm80_to_sm89INS1_16FlashAttnFwdSm80INS1_25CollectiveMainloopFwdSm80ILi4ELi1ELb0EN4cute5tupleIJNS5_1CILi128EEENS7_ILi48EEENS7_ILi96EEEEEELi96ENS_6half_tEfNS_4arch4Sm80ELb0ELb1ELb1ELb0ELb1ELb0ELb1ELb1EEENS1_21CollectiveEpilogueFwdINS6_IJS8_SA_S9_EEENS6_IJNS7_ILi1EEESI_SI_EEESC_SE_Li128ELb0ELb1ELb1ELb0EEENS1_19SingleTileSchedulerILb0ELb1ELb1ELi128EEEEEEEEEvNT_6ParamsE,@function
        .size           _ZN7cutlass13device_kernelIN5flash19enable_sm80_to_sm89INS1_16FlashAttnFwdSm80INS1_25CollectiveMainloopFwdSm80ILi4ELi1ELb0EN4cute5tupleIJNS5_1CILi128EEENS7_ILi48EEENS7_ILi96EEEEEELi96ENS_6half_tEfNS_4arch4Sm80ELb0ELb1ELb1ELb0ELb1ELb0ELb1ELb1EEENS1_21CollectiveEpilogueFwdINS6_IJS8_SA_S9_EEENS6_IJNS7_ILi1EEESI_SI_EEESC_SE_Li128ELb0ELb1ELb1ELb0EEENS1_19SingleTileSchedulerILb0ELb1ELb1ELi128EEEEEEEEEvNT_6ParamsE,(.L_x_1825 - _ZN7cutlass13device_kernelIN5flash19enable_sm80_to_sm89INS1_16FlashAttnFwdSm80INS1_25CollectiveMainloopFwdSm80ILi4ELi1ELb0EN4cute5tupleIJNS5_1CILi128EEENS7_ILi48EEENS7_ILi96EEEEEELi96ENS_6half_tEfNS_4arch4Sm80ELb0ELb1ELb1ELb0ELb1ELb0ELb1ELb1EEENS1_21CollectiveEpilogueFwdINS6_IJS8_SA_S9_EEENS6_IJNS7_ILi1EEESI_SI_EEESC_SE_Li128ELb0ELb1ELb1ELb0EEENS1_19SingleTileSchedulerILb0ELb1ELb1ELi128EEEEEEEEEvNT_6ParamsE)
        .other          _ZN7cutlass13device_kernelIN5flash19enable_sm80_to_sm89INS1_16FlashAttnFwdSm80INS1_25CollectiveMainloopFwdSm80ILi4ELi1ELb0EN4cute5tupleIJNS5_1CILi128EEENS7_ILi48EEENS7_ILi96EEEEEELi96ENS_6half_tEfNS_4arch4Sm80ELb0ELb1ELb1ELb0ELb1ELb0ELb1ELb1EEENS1_21CollectiveEpilogueFwdINS6_IJS8_SA_S9_EEENS6_IJNS7_ILi1EEESI_SI_EEESC_SE_Li128ELb0ELb1ELb1ELb0EEENS1_19SingleTileSchedulerILb0ELb1ELb1ELi128EEEEEEEEEvNT_6ParamsE,@"STO_CUDA_ENTRY STV_DEFAULT"
_ZN7cutlass13device_kernelIN5flash19enable_sm80_to_sm89INS1_16FlashAttnFwdSm80INS1_25CollectiveMainloopFwdSm80ILi4ELi1ELb0EN4cute5tupleIJNS5_1CILi128EEENS7_ILi48EEENS7_ILi96EEEEEELi96ENS_6half_tEfNS_4arch4Sm80ELb0ELb1ELb1ELb0ELb1ELb0ELb1ELb1EEENS1_21CollectiveEpilogueFwdINS6_IJS8_SA_S9_EEENS6_IJNS7_ILi1EEESI_SI_EEESC_SE_Li128ELb0ELb1ELb1ELb0EEENS1_19SingleTileSchedulerILb0ELb1ELb1ELi128EEEEEEEEEvNT_6ParamsE:
[----:B------:R-:W-:Y:S02]  /*0000*/  MOV R1, c[0x0][0x28] ;  /* 0x00000a0000017a02 */ /* 0x000fe40000000f00 */
[----:B------:R-:W1:Y:S01]  /*0010*/  S2R R224, SR_TID.X ;  /* 0x0000000000e07919 */ /* 0x000e620000002100 */
[----:B------:R-:W2:Y:S08]  /*0020*/  S2UR UR7, SR_CTAID.Y ;  /* 0x00000000000779c3 */ /* 0x000eb00000002600 */
[----:B------:R-:W3:Y:S01]  /*0030*/  S2UR UR6, SR_CTAID.Z ;  /* 0x00000000000679c3 */ /* 0x000ee20000002700 */
[----:B-1----:R-:W-:-:S06]  /*0040*/  SHF.R.U32.HI R0, RZ, 0x5, R224 ;  /* 0x00000005ff007819 */ /* 0x002fcc00000116e0 */
[----:B------:R-:W1:Y:S02]  /*0050*/  SHFL.IDX PT, R0, R0, RZ, 0x1f ;  /* 0x00001fff00007589 */ /* 0x000e6400000e0000 */
[----:B-1----:R-:W-:-:S13]  /*0060*/  ISETP.NE.AND P0, PT, R0, RZ, PT ;  /* 0x000000ff0000720c */ /* 0x002fda0003f05270 */
[----:B--23--:R-:W-:Y:S05]  /*0070*/  @!P0 BRA `(.L_x_437) ;  /* 0x0000009000008947 */ /* 0x00cfea0003800000 */
[----:B------:R-:W-:Y:S01]  /*0080*/  MOV R0, c[0x0][0x550] ;  /* 0x0001540000007a02 */ /* 0x000fe20000000f00 */
[----:B------:R-:W-:-:S03]  /*0090*/  UMOV UR8, UR7 ;  /* 0x0000000700087c82 */ /* 0x000fc60008000000 */
[----:B------:R-:W-:-:S13]  /*00a0*/  ISETP.NE.AND P0, PT, R0, 0x1, PT ;  /* 0x000000010000780c */ /* 0x000fda0003f05270 */
[----:B------:R-:W-:Y:S05]  /*00b0*/  @!P0 BRA `(.L_x_438) ;  /* 0x000000b000008947 */ /* 0x000fea0003800000 */
[----:B------:R-:W-:Y:S02]  /*00c0*/  ULDC UR4, c[0x0][0x554] ;  /* 0x0001550000047ab9 */ /* 0x000fe40000000800 */
[----:B------:R-:W-:Y:S02]  /*00d0*/  UIMAD.WIDE.U32 UR4, UR7, UR4, URZ ;  /* 0x00000004070472a5 */ /* 0x000fe4000f8e003f */
[----:B------:R-:W-:Y:S02]  /*00e0*/  ULDC UR8, c[0x0][0x558] ;  /* 0x0001560000087ab9 */ /* 0x000fe40000000800 */
[----:B------:R-:W-:Y:S01]  /*00f0*/  USHF.R.U32.HI UR8, URZ, UR8, UR5 ;  /* 0x000000083f087299 */ /* 0x000fe20008011605 */
[----:B------:R-:W-:Y:S05]  /*0100*/  BRA `(.L_x_438) ;  /* 0x0000006000007947 */ /* 0x000fea0003800000 */
.L_x_437:
[----:B------:R-:W-:Y:S02]  /*0110*/  ULDC.64 UR4, c[0x0][0x550] ;  /* 0x0001540000047ab9 */ /* 0x000fe40000000a00 */
[----:B------:R-:W-:Y:S02]  /*0120*/  UISETP.NE.AND UP0, UPT, UR4, 0x1, UPT ;  /* 0x000000010400788c */ /* 0x000fe4000bf05270 */
[----:B------:R-:W-:-:S02]  /*0130*/  UIMAD.WIDE.U32 UR10, UR7, UR5, URZ ;  /* 0x00000005070a72a5 */ /* 0x000fc4000f8e003f */
[----:B------:R-:W-:Y:S02]  /*0140*/  ULDC UR4, c[0x0][0x558] ;  /* 0x0001560000047ab9 */ /* 0x000fe40000000800 */
[----:B------:R-:W-:-:S05]  /*0150*/  UMOV UR8, UR7 ;  /* 0x0000000700087c82 */ /* 0x000fca0008000000 */
[----:B------:R-:W-:-:S03]  /*0160*/  @UP0 USHF.R.U32.HI UR8, URZ, UR4, UR11 ;  /* 0x000000043f080299 */ /* 0x000fc6000801160b */
.L_x_438:
[----:B------:R-:W-:Y:S01]  /*0170*/  ISETP.LE.AND P0, PT, RZ, UR6, PT ;  /* 0x00000006ff007c0c */ /* 0x000fe2000bf03270 */
[----:B------:R-:W-:Y:S02]  /*0180*/  UIADD3 UR4, -UR8, URZ, URZ ;  /* 0x0000003f08047290 */ /* 0x000fe4000fffe13f */
[----:B------:R-:W-:Y:S02]  /*0190*/  ULDC UR9, c[0x0][0x550] ;  /* 0x0001540000097ab9 */ /* 0x000fe40000000800 */
[----:B------:R-:W-:-:S08]  /*01a0*/  UIMAD UR9, UR4, UR9, UR7 ;  /* 0x00000009040972a4 */ /* 0x000fd0000f8e0207 */
[----:B------:R-:W-:Y:S05]  /*01b0*/  @!P0 EXIT ;  /* 0x000000000000894d */ /* 0x000fea0003800000 */
[----:B------:R-:W-:Y:S01]  /*01c0*/  ULDC.64 UR4, c[0x0][0x370] ;  /* 0x0000dc0000047ab9 */ /* 0x000fe20000000a00 */
[----:B------:R-:W-:Y:S01]  /*01d0*/  IMAD.MOV.U32 R232, RZ, RZ, RZ ;  /* 0x000000ffffe87224 */ /* 0x000fe200078e00ff */
[----:B------:R-:W-:Y:S02]  /*01e0*/  UISETP.NE.U32.AND UP0, UPT, URZ, UR4, UPT ;  /* 0x000000043f00728c */ /* 0x000fe4000bf05070 */
[----:B------:R-:W-:Y:S02]  /*01f0*/  ULDC.64 UR10, c[0x0][0x370] ;  /* 0x0000dc00000a7ab9 */ /* 0x000fe40000000a00 */
[----:B------:R-:W-:Y:S01]  /*0200*/  UISETP.NE.AND.EX UP0, UPT, URZ, UR5, UPT, UP0 ;  /* 0x000000053f00728c */ /* 0x000fe2000bf05300 */
[----:B------:R-:W1:Y:S01]  /*0210*/  S2UR UR15, SR_CTAID.X ;  /* 0x00000000000f79c3 */ /* 0x000e620000002500 */
[----:B------:R-:W-:Y:S02]  /*0220*/  ULDC UR7, c[0x0][0x2ac] ;  /* 0x0000ab0000077ab9 */ /* 0x000fe40000000800 */
[----:B------:R-:W-:-:S02]  /*0230*/  ULDC.64 UR12, c[0x0][0x118] ;  /* 0x00004600000c7ab9 */ /* 0x000fc40000000a00 */
[----:B------:R-:W-:-:S05]  /*0240*/  PLOP3.LUT P0, PT, PT, PT, UP0, 0x80, 0x0 ;  /* 0x000000000000781c */ /* 0x000fca0003f0f008 */
[----:B------:R-:W-:Y:S02]  /*0250*/  @UP0 UMOV UR4, 0x4 ;  /* 0x0000000400040882 */ /* 0x000fe40000000000 */
[----:B------:R-:W-:-:S06]  /*0260*/  @UP0 UIMAD.WIDE UR4, UR6, UR4, UR10 ;  /* 0x00000004060402a5 */ /* 0x000fcc000f8e020a */
[----:B------:R-:W-:Y:S01]  /*0270*/  MOV R2, UR4 ;  /* 0x0000000400027c02 */ /* 0x000fe20008000f00 */
[----:B------:R-:W-:Y:S01]  /*0280*/  ULDC UR4, c[0x0][0x2c4] ;  /* 0x0000b10000047ab9 */ /* 0x000fe20000000800 */
[----:B------:R-:W-:Y:S01]  /*0290*/  IMAD.U32 R3, RZ, RZ, UR5 ;  /* 0x00000005ff037e24 */ /* 0x000fe2000f8e00ff */
[----:B------:R-:W-:Y:S02]  /*02a0*/  UISETP.NE.AND UP2, UPT, UR4, 0x1, UPT ;  /* 0x000000010400788c */ /* 0x000fe4000bf45270 */
[----:B-1----:R-:W-:Y:S02]  /*02b0*/  USHF.L.U32 UR15, UR15, 0x7, URZ ;  /* 0x000000070f0f7899 */ /* 0x002fe4000800063f */
[----:B------:R1:W5:Y:S01]  /*02c0*/  @P0 LDG.E R232, [R2.64] ;  /* 0x0000000c02e80981 */ /* 0x000362000c1e1900 */
[----:B------:R-:W-:Y:S02]  /*02d0*/  ULDC.64 UR4, c[0x0][0x2c8] ;  /* 0x0000b20000047ab9 */ /* 0x000fe40000000a00 */
[----:B------:R-:W-:-:S02]  /*02e0*/  UIADD3 UR10, UR15, 0x7f, URZ ;  /* 0x0000007f0f0a7890 */ /* 0x000fc4000fffe03f */
[----:B------:R-:W-:Y:S02]  /*02f0*/  ULDC UR14, c[0x0][0x168] ;  /* 0x00005a00000e7ab9 */ /* 0x000fe40000000800 */
[----:B------:R-:W-:-:S04]  /*0300*/  @UP2 UIADD3 UR16, UR15, 0x7f, URZ ;  /* 0x0000007f0f102890 */ /* 0x000fc8000fffe03f */
[----:B------:R-:W-:-:S03]  /*0310*/  UIMAD.WIDE.U32 UR16, UR16, UR4, URZ ;  /* 0x00000004101072a5 */ /* 0x000fc6000f8e003f */
[----:B------:R-:W-:Y:S02]  /*0320*/  ULDC UR4, c[0x0][0x1d0] ;  /* 0x0000740000047ab9 */ /* 0x000fe40000000800 */
[----:B------:R-:W-:Y:S02]  /*0330*/  UIMAD UR7, UR7, UR4, URZ ;  /* 0x00000004070772a4 */ /* 0x000fe4000f8e023f */
[----:B------:R-:W-:Y:S02]  /*0340*/  @UP2 UMOV UR11, UR17 ;  /* 0x00000011000b2c82 */ /* 0x000fe40008000000 */
[----:B------:R-:W-:-:S03]  /*0350*/  @UP2 USHF.R.U32.HI UR10, URZ, UR5, UR11 ;  /* 0x000000053f0a2299 */ /* 0x000fc6000801160b */
[----:B------:R-:W-:Y:S02]  /*0360*/  UMOV UR11, 0x1 ;  /* 0x00000001000b7882 */ /* 0x000fe40000000000 */
[----:B------:R-:W-:Y:S02]  /*0370*/  ULDC.64 UR4, c[0x0][0x328] ;  /* 0x0000ca0000047ab9 */ /* 0x000fe40000000a00 */
[----:B------:R-:W-:Y:S02]  /*0380*/  UISETP.LE.AND UP1, UPT, UR11, UR5, UPT ;  /* 0x000000050b00728c */ /* 0x000fe4000bf23270 */
[----:B------:R-:W-:-:S04]  /*0390*/  UIADD3 UR14, UR7, -UR14, UR11 ;  /* 0x8000000e070e7290 */ /* 0x000fc8000fffe00b */
[----:B------:R-:W-:Y:S01]  /*03a0*/  PLOP3.LUT P0, PT, PT, PT, UP1, 0x40, 0x0 ;  /* 0x000000000000781c */ /* 0x000fe20003f0e818 */
[----:B------:R-:W-:-:S04]  /*03b0*/  UIADD3 UR5, UR14, UR10, URZ ;  /* 0x0000000a0e057290 */ /* 0x000fc8000fffe03f */
[----:B------:R-:W-:-:S08]  /*03c0*/  UIADD3 UR10, UR5, UR4, URZ ;  /* 0x00000004050a7290 */ /* 0x000fd0000fffe03f */
[----:B------:R-:W-:Y:S05]  /*03d0*/  @P0 BRA `(.L_x_439) ;  /* 0x0000016000000947 */ /* 0x000fea0003800000 */
[----:B-1----:R-:W-:Y:S01]  /*03e0*/  ISETP.LT.AND P0, PT, RZ, UR5, PT ;  /* 0x00000005ff007c0c */ /* 0x002fe2000bf01270 */
[----:B------:R-:W-:-:S12]  /*03f0*/  UIADD3 UR14, UR5, -0x1, URZ ;  /* 0xffffffff050e7890 */ /* 0x000fd8000fffe03f */
[----:B------:R-:W-:Y:S05]  /*0400*/  @P0 BRA `(.L_x_440) ;  /* 0x0000009000000947 */ /* 0x000fea0003800000 */
[----:B------:R-:W-:Y:S02]  /*0410*/  ULDC UR4, c[0x0][0x32c] ;  /* 0x0000cb0000047ab9 */ /* 0x000fe40000000800 */
[----:B------:R-:W-:Y:S02]  /*0420*/  UISETP.NE.AND UP0, UPT, UR11, UR4, UPT ;  /* 0x000000040b00728c */ /* 0x000fe4000bf05270 */
[----:B------:R-:W-:-:S03]  /*0430*/  UIADD3 UR14, -UR5, URZ, URZ ;  /* 0x0000003f050e7290 */ /* 0x000fc6000fffe13f */
[----:B------:R-:W-:Y:S02]  /*0440*/  ULDC.64 UR4, c[0x0][0x330] ;  /* 0x0000cc0000047ab9 */ /* 0x000fe40000000a00 */
[----:B------:R-:W-:-:S07]  /*0450*/  UIMAD.WIDE.U32 UR16, UR14, UR4, URZ ;  /* 0x000000040e1072a5 */ /* 0x000fce000f8e003f */
[----:B------:R-:W-:Y:S02]  /*0460*/  @UP0 UMOV UR11, UR17 ;  /* 0x00000011000b0c82 */ /* 0x000fe40008000000 */
[----:B------:R-:W-:-:S04]  /*0470*/  @UP0 USHF.R.U32.HI UR14, URZ, UR5, UR11 ;  /* 0x000000053f0e0299 */ /* 0x000fc8000801160b */
[----:B------:R-:W-:Y:S01]  /*0480*/  ULOP3.LUT UR14, URZ, UR14, URZ, 0x33, !UPT ;  /* 0x0000000e3f0e7292 */ /* 0x000fe2000f8e333f */
[----:B------:R-:W-:Y:S05]  /*0490*/  BRA `(.L_x_441) ;  /* 0x0000006000007947 */ /* 0x000fea0003800000 */
.L_x_440:
[----:B------:R-:W-:Y:S02]  /*04a0*/  ULDC UR4, c[0x0][0x32c] ;  /* 0x0000cb0000047ab9 */ /* 0x000fe40000000800 */
[----:B------:R-:W-:-:S03]  /*04b0*/  UISETP.NE.AND UP0, UPT, UR11, UR4, UPT ;  /* 0x000000040b00728c */ /* 0x000fc6000bf05270 */
[----:B------:R-:W-:Y:S02]  /*04c0*/  ULDC.64 UR4, c[0x0][0x330] ;  /* 0x0000cc0000047ab9 */ /* 0x000fe40000000a00 */
[----:B------:R-:W-:-:S07]  /*04d0*/  UIMAD.WIDE.U32 UR16, UR14, UR4, URZ ;  /* 0x000000040e1072a5 */ /* 0x000fce000f8e003f */
[----:B------:R-:W-:Y:S02]  /*04e0*/  @UP0 UMOV UR11, UR17 ;  /* 0x00000011000b0c82 */ /* 0x000fe40008000000 */
[----:B------:R-:W-:Y:S02]  /*04f0*/  @UP0 USHF.R.U32.HI UR14, URZ, UR5, UR11 ;  /* 0x000000053f0e0299 */ /* 0x000fe4000801160b */
.L_x_441:
[----:B------:R-:W-:Y:S02]  /*0500*/  ULDC UR4, c[0x0][0x32c] ;  /* 0x0000cb0000047ab9 */ /* 0x000fe40000000800 */
[----:B------:R-:W-:-:S04]  /*0510*/  UIMAD UR4, UR14, UR4, UR4 ;  /* 0x000000040e0472a4 */ /* 0x000fc8000f8e0204 */
[----:B------:R-:W-:-:S04]  /*0520*/  UISETP.LT.AND UP0, UPT, UR10, UR4, UPT ;  /* 0x000000040a00728c */ /* 0x000fc8000bf01270 */
[----:B------:R-:W-:Y:S02]  /*0530*/  USEL UR10, UR10, UR4, UP0 ;  /* 0x000000040a0a7287 */ /* 0x000fe40008000000 */
.L_x_439:
[----:B-1----:R-:W-:Y:S01]  /*0540*/  UIADD3 UR11, UR7, 0x2f, URZ ;  /* 0x0000002f070b7890 */ /* 0x002fe2000fffe03f */
[----:B------:R-:W-:Y:S01]  /*0550*/  PLOP3.LUT P0, PT, PT, PT, UP1, 0x40, 0x0 ;  /* 0x000000000000781c */ /* 0x000fe20003f0e818 */
[----:B------:R-:W-:Y:S02]  /*0560*/  ULDC.64 UR4, c[0x0][0x2c8] ;  /* 0x0000b20000047ab9 */ /* 0x000fe40000000a00 */
[----:B------:R-:W-:Y:S02]  /*0570*/  UIMAD.WIDE.U32 UR16, UR15, UR4, URZ ;  /* 0x000000040f1072a5 */ /* 0x000fe4000f8e003f */
[----:B------:R-:W-:Y:S02]  /*0580*/  UIMAD.WIDE UR18, UR11, 0x2aaaaaab, URZ ;  /* 0x2aaaaaab0b1278a5 */ /* 0x000fe4000f8e023f */
[----:B------:R-:W-:Y:S02]  /*0590*/  UIADD3 UR10, UR10, 0x2f, URZ ;  /* 0x0000002f0a0a7890 */ /* 0x000fe4000fffe03f */
[----:B------:R-:W-:-:S02]  /*05a0*/  UMOV UR4, UR15 ;  /* 0x0000000f00047c82 */ /* 0x000fc40008000000 */
[----:B------:R-:W-:Y:S02]  /*05b0*/  UIMAD.WIDE UR10, UR10, 0x2aaaaaab, URZ ;  /* 0x2aaaaaab0a0a78a5 */ /* 0x000fe4000f8e023f */
[----:B------:R-:W-:Y:S02]  /*05c0*/  ULDC UR14, c[0x0][0x168] ;  /* 0x00005a00000e7ab9 */ /* 0x000fe40000000800 */
[----:B------:R-:W-:Y:S02]  /*05d0*/  @UP2 USHF.R.U32.HI UR4, URZ, UR5, UR17 ;  /* 0x000000053f042299 */ /* 0x000fe40008011611 */
[----:B------:R-:W-:Y:S02]  /*05e0*/  UIADD3 UR14, UR7, -UR14, URZ ;  /* 0x8000000e070e7290 */ /* 0x000fe4000fffe03f */
[----:B------:R-:W-:Y:S02]  /*05f0*/  UMOV UR17, UR19 ;  /* 0x0000001300117c82 */ /* 0x000fe40008000000 */
[----:B------:R-:W-:-:S02]  /*0600*/  USHF.R.U32.HI UR16, URZ, 0x1f, UR17 ;  /* 0x0000001f3f107899 */ /* 0x000fc40008011611 */
[----:B------:R-:W-:Y:S02]  /*0610*/  USHF.R.U32.HI UR10, URZ, 0x1f, UR11 ;  /* 0x0000001f3f0a7899 */ /* 0x000fe4000801160b */
[----:B------:R-:W-:Y:S02]  /*0620*/  UIADD3 UR4, UR14, UR4, URZ ;  /* 0x000000040e047290 */ /* 0x000fe4000fffe03f */
[----:B------:R-:W-:Y:S02]  /*0630*/  ULDC UR5, c[0x0][0x324] ;  /* 0x0000c90000057ab9 */ /* 0x000fe40000000800 */
[----:B------:R-:W-:Y:S02]  /*0640*/  ULEA.HI.SX32 UR16, UR17, UR16, 0x1d ;  /* 0x0000001011107291 */ /* 0x000fe4000f8fea3f */
[----:B------:R-:W-:Y:S02]  /*0650*/  ULEA.HI.SX32 UR10, UR11, UR10, 0x1d ;  /* 0x0000000a0b0a7291 */ /* 0x000fe4000f8fea3f */
[----:B------:R-:W-:-:S02]  /*0660*/  UIADD3 UR5, UR4, -UR5, URZ ;  /* 0x8000000504057290 */ /* 0x000fc4000fffe03f */
[----:B------:R-:W-:-:S04]  /*0670*/  UISETP.LT.AND UP0, UPT, UR16, UR10, UPT ;  /* 0x0000000a1000728c */ /* 0x000fc8000bf01270 */
[----:B------:R-:W-:Y:S01]  /*0680*/  USEL UR10, UR16, UR10, UP0 ;  /* 0x0000000a100a7287 */ /* 0x000fe20008000000 */
[----:B------:R-:W-:Y:S01]  /*0690*/  MOV R2, UR5 ;  /* 0x0000000500027c02 */ /* 0x000fe20008000f00 */
[----:B------:R-:W-:Y:S05]  /*06a0*/  @P0 BRA `(.L_x_442) ;  /* 0x0000010000000947 */ /* 0x000fea0003800000 */
[----:B------:R-:W-:-:S04]  /*06b0*/  MOV R3, UR4 ;  /* 0x0000000400037c02 */ /* 0x000fc80008000f00 */
[----:B------:R-:W-:-:S13]  /*06c0*/  ISETP.GT.AND P0, PT, R3, -0x1, PT ;  /* 0xffffffff0300780c */ /* 0x000fda0003f04270 */
[----:B------:R-:W-:Y:S05]  /*06d0*/  @P0 BRA `(.L_x_443) ;  /* 0x0000007000000947 */ /* 0x000fea0003800000 */
[----:B------:R-:W-:Y:S01]  /*06e0*/  IMAD.MOV.U32 R0, RZ, RZ, c[0x0][0x32c] ;  /* 0x0000cb00ff007624 */ /* 0x000fe200078e00ff */
[----:B------:R-:W-:-:S04]  /*06f0*/  LOP3.LUT R3, RZ, R3, RZ, 0x33, !PT ;  /* 0x00000003ff037212 */ /* 0x000fc800078e33ff */
[----:B------:R-:W-:-:S13]  /*0700*/  ISETP.NE.AND P0, PT, R0, 0x1, PT ;  /* 0x000000010000780c */ /* 0x000fda0003f05270 */
[----:B------:R-:W-:-:S05]  /*0710*/  @P0 IMAD.HI.U32 R0, R3, c[0x0][0x330], RZ ;  /* 0x0000cc0003000a27 */ /* 0x000fca00078e00ff */
[----:B------:R-:W-:-:S04]  /*0720*/  @P0 SHF.R.U32.HI R3, RZ, c[0x0][0x334], R0 ;  /* 0x0000cd00ff030a19 */ /* 0x000fc80000011600 */
[----:B------:R-:W-:Y:S01]  /*0730*/  LOP3.LUT R3, RZ, R3, RZ, 0x33, !PT ;  /* 0x00000003ff037212 */ /* 0x000fe200078e33ff */
[----:B------:R-:W-:Y:S05]  /*0740*/  BRA `(.L_x_444) ;  /* 0x0000004000007947 */ /* 0x000fea0003800000 */
.L_x_443:
[----:B------:R-:W-:-:S04]  /*0750*/  MOV R0, c[0x0][0x32c] ;  /* 0x0000cb0000007a02 */ /* 0x000fc80000000f00 */
[----:B------:R-:W-:-:S13]  /*0760*/  ISETP.NE.AND P0, PT, R0, 0x1, PT ;  /* 0x000000010000780c */ /* 0x000fda0003f05270 */
[----:B------:R-:W-:-:S05]  /*0770*/  @P0 IMAD.HI.U32 R0, R3, c[0x0][0x330], RZ ;  /* 0x0000cc0003000a27 */ /* 0x000fca00078e00ff */
[----:B------:R-:W-:-:S05]  /*0780*/  @P0 SHF.R.U32.HI R3, RZ, c[0x0][0x334], R0 ;  /* 0x0000cd00ff030a19 */ /* 0x000fca0000011600 */
.L_x_444:
[----:B------:R-:W-:-:S05]  /*0790*/  IMAD R3, R3, c[0x0][0x32c], RZ ;  /* 0x0000cb0003037a24 */ /* 0x000fca00078e02ff */
[----:B------:R-:W-:-:S05]  /*07a0*/  IMNMX R2, R2, R3, !PT ;  /* 0x0000000302027217 */ /* 0x000fca0007800200 */
.L_x_442:
[----:B------:R-:W-:Y:S01]  /*07b0*/  IMAD.HI R3, R2, 0x2aaaaaab, RZ ;  /* 0x2aaaaaab02037827 */ /* 0x000fe200078e02ff */
[----:B------:R-:W-:Y:S02]  /*07c0*/  USHF.R.U32.HI UR5, URZ, 0x10, UR9 ;  /* 0x000000103f057899 */ /* 0x000fe40008011609 */
[----:B------:R-:W-:Y:S01]  /*07d0*/  ULDC UR4, c[0x0][0x338] ;  /* 0x0000ce0000047ab9 */ /* 0x000fe20000000800 */
[----:B------:R-:W-:Y:S01]  /*07e0*/  IMAD.MOV.U32 R154, RZ, RZ, RZ ;  /* 0x000000ffff9a7224 */ /* 0x000fe200078e00ff */
[----:B------:R-:W-:Y:S01]  /*07f0*/  SHF.R.U32.HI R0, RZ, 0x1f, R3 ;  /* 0x0000001fff007819 */ /* 0x000fe20000011603 */
[----:B------:R-:W-:-:S03]  /*0800*/  UISETP.NE.AND UP0, UPT, UR5, URZ, UPT ;  /* 0x0000003f0500728c */ /* 0x000fc6000bf05270 */
[----:B------:R-:W-:Y:S01]  /*0810*/  LEA.HI.SX32 R0, R3, R0, 0x1d ;  /* 0x0000000003007211 */ /* 0x000fe200078feaff */
[----:B------:R-:W-:-:S03]  /*0820*/  USEL UR4, UR5, UR4, UP0 ;  /* 0x0000000405047287 */ /* 0x000fc60008000000 */
[----:B------:R-:W-:-:S04]  /*0830*/  IMNMX R221, RZ, R0, !PT ;  /* 0x00000000ffdd7217 */ /* 0x000fc80007800200 */
[----:B------:R-:W-:-:S13]  /*0840*/  ISETP.LT.AND P0, PT, R221, UR10, PT ;  /* 0x0000000add007c0c */ /* 0x000fda000bf01270 */
[----:B------:R-:W-:Y:S05]  /*0850*/  @!P0 BRA `(.L_x_445) ;  /* 0x000001c000008947 */ /* 0x000fea0003800000 */
[----:B------:R-:W-:Y:S01]  /*0860*/  IMAD.U32 R0, RZ, RZ, UR4 ;  /* 0x00000004ff007e24 */ /* 0x000fe2000f8e00ff */
[----:B------:R-:W-:-:S04]  /*0870*/  UIADD3 UR5, UR4, -0x1, UR10 ;  /* 0xffffffff04057890 */ /* 0x000fc8000fffe00a */
[-C--:B------:R-:W-:Y:S02]  /*0880*/  IABS R4, R0.reuse ;  /* 0x0000000000047213 */ /* 0x080fe40000000000 */
[----:B------:R-:W-:Y:S02]  /*0890*/  IADD3 R5, -R221, UR5, RZ ;  /* 0x00000005dd057c10 */ /* 0x000fe4000fffe1ff */
[----:B------:R-:W1:Y:S01]  /*08a0*/  I2F.RP R8, R4 ;  /* 0x0000000400087306 */ /* 0x000e620000209400 */
[----:B------:R-:W-:Y:S02]  /*08b0*/  IABS R0, R0 ;  /* 0x0000000000007213 */ /* 0x000fe40000000000 */
[----:B------:R-:W-:Y:S02]  /*08c0*/  IABS R2, R5 ;  /* 0x0000000500027213 */ /* 0x000fe40000000000 */
[----:B------:R-:W-:Y:S01]  /*08d0*/  LOP3.LUT R5, R5, UR4, RZ, 0x3c, !PT ;  /* 0x0000000405057c12 */ /* 0x000fe2000f8e3cff */
[----:B------:R-:W-:-:S03]  /*08e0*/  IMAD.MOV R0, RZ, RZ, -R0 ;  /* 0x000000ffff007224 */ /* 0x000fc600078e0a00 */
[----:B------:R-:W-:Y:S01]  /*08f0*/  ISETP.GE.AND P1, PT, R5, RZ, PT ;  /* 0x000000ff0500720c */ /* 0x000fe20003f26270 */
[----:B-1----:R-:W1:Y:S02]  /*0900*/  MUFU.RCP R6, R8 ;  /* 0x0000000800067308 */ /* 0x002e640000001000 */
[----:B-1----:R-:W-:-:S06]  /*0910*/  IADD3 R6, R6, 0xffffffe, RZ ;  /* 0x0ffffffe06067810 */ /* 0x002fcc0007ffe0ff */
[----:B------:R-:W1:Y:S02]  /*0920*/  F2I.FTZ.U32.TRUNC.NTZ R7, R6 ;  /* 0x0000000600077305 */ /* 0x000e64000021f000 */
[----:B-1----:R-:W-:Y:S02]  /*0930*/  IMAD.MOV R3, RZ, RZ, -R7 ;  /* 0x000000ffff037224 */ /* 0x002fe400078e0a07 */
[----:B------:R-:W-:Y:S02]  /*0940*/  IMAD.MOV.U32 R6, RZ, RZ, RZ ;  /* 0x000000ffff067224 */ /* 0x000fe400078e00ff */
[----:B------:R-:W-:-:S04]  /*0950*/  IMAD R3, R3, R4, RZ ;  /* 0x0000000403037224 */ /* 0x000fc800078e02ff */
[----:B------:R-:W-:-:S06]  /*0960*/  IMAD.HI.U32 R3, R7, R3, R6 ;  /* 0x0000000307037227 */ /* 0x000fcc00078e0006 */
[----:B------:R-:W-:-:S04]  /*0970*/  IMAD.HI.U32 R3, R3, R2, RZ ;  /* 0x0000000203037227 */ /* 0x000fc800078e00ff */
[----:B------:R-:W-:-:S05]  /*0980*/  IMAD R7, R3, R0, R2 ;  /* 0x0000000003077224 */ /* 0x000fca00078e0202 */
[----:B------:R-:W-:-:S13]  /*0990*/  ISETP.GT.U32.AND P0, PT, R4, R7, PT ;  /* 0x000000070400720c */ /* 0x000fda0003f04070 */
[----:B------:R-:W-:Y:S01]  /*09a0*/  @!P0 IMAD.IADD R7, R7, 0x1, -R4 ;  /* 0x0000000107078824 */ /* 0x000fe200078e0a04 */
[----:B------:R-:W-:Y:S02]  /*09b0*/  @!P0 IADD3 R3, R3, 0x1, RZ ;  /* 0x0000000103038810 */ /* 0x000fe40007ffe0ff */
[----:B------:R-:W-:Y:S02]  /*09c0*/  ISETP.NE.AND P0, PT, RZ, UR4, PT ;  /* 0x00000004ff007c0c */ /* 0x000fe4000bf05270 */
[----:B------:R-:W-:-:S13]  /*09d0*/  ISETP.GE.U32.AND P2, PT, R7, R4, PT ;  /* 0x000000040700720c */ /* 0x000fda0003f46070 */
[----:B------:R-:W-:-:S05]  /*09e0*/  @P2 IADD3 R3, R3, 0x1, RZ ;  /* 0x0000000103032810 */ /* 0x000fca0007ffe0ff */
[----:B------:R-:W-:Y:S01]  /*09f0*/  @!P1 IMAD.MOV R3, RZ, RZ, -R3 ;  /* 0x000000ffff039224 */ /* 0x000fe200078e0a03 */
[----:B------:R-:W-:-:S05]  /*0a00*/  @!P0 LOP3.LUT R3, RZ, UR4, RZ, 0x33, !PT ;  /* 0x00000004ff038c12 */ /* 0x000fca000f8e33ff */
[----:B------:R-:W-:Y:S02]  /*0a10*/  IMAD.MOV.U32 R154, RZ, RZ, R3 ;  /* 0x000000ffff9a7224 */ /* 0x000fe400078e0003 */
.L_x_445:
[----:B------:R-:W-:Y:S01]  /*0a20*/  ULOP3.LUT UR9, UR9, 0xffff, URZ, 0xc0, !UPT ;  /* 0x0000ffff09097892 */ /* 0x000fe2000f8ec03f */
[----:B------:R-:W-:Y:S01]  /*0a30*/  PLOP3.LUT P4, PT, PT, PT, PT, 0x80, 0x0 ;  /* 0x000000000000781c */ /* 0x000fe20003f8f070 */
[----:B------:R-:W-:Y:S01]  /*0a40*/  IMAD.MOV.U32 R10, RZ, RZ, RZ ;  /* 0x000000ffff0a7224 */ /* 0x000fe200078e00ff */
[----:B------:R-:W-:Y:S01]  /*0a50*/  CS2R R8, SRZ ;  /* 0x0000000000087805 */ /* 0x000fe2000001ff00 */
[----:B------:R-:W-:Y:S01]  /*0a60*/  MOV R5, RZ ;  /* 0x000000ff00057202 */ /* 0x000fe20000000f00 */
[----:B------:R-:W-:Y:S01]  /*0a70*/  CS2R R94, SRZ ;  /* 0x00000000005e7805 */ /* 0x000fe2000001ff00 */
[----:B------:R-:W-:Y:S01]  /*0a80*/  IMAD R221, R154, UR9, R221 ;  /* 0x000000099add7c24 */ /* 0x000fe2000f8e02dd */
[----:B------:R-:W-:Y:S01]  /*0a90*/  CS2R R92, SRZ ;  /* 0x00000000005c7805 */ /* 0x000fe2000001ff00 */
[----:B------:R-:W-:Y:S01]  /*0aa0*/  CS2R R98, SRZ ;  /* 0x0000000000627805 */ /* 0x000fe2000001ff00 */
[----:B------:R-:W-:Y:S01]  /*0ab0*/  CS2R R96, SRZ ;  /* 0x0000000000607805 */ /* 0x000fe2000001ff00 */
[----:B------:R-:W-:Y:S01]  /*0ac0*/  IMAD.IADD R154, R221, 0x1, R154 ;  /* 0x00000001dd9a7824 */ /* 0x000fe200078e029a */
[----:B------:R-:W-:Y:S01]  /*0ad0*/  CS2R R90, SRZ ;  /* 0x00000000005a7805 */ /* 0x000fe2000001ff00 */
[----:B------:R-:W-:Y:S01]  /*0ae0*/  CS2R R88, SRZ ;  /* 0x0000000000587805 */ /* 0x000fe2000001ff00 */
[----:B------:R-:W-:Y:S01]  /*0af0*/  CS2R R86, SRZ ;  /* 0x0000000000567805 */ /* 0x000fe2000001ff00 */
[----:B------:R-:W-:Y:S01]  /*0b00*/  CS2R R84, SRZ ;  /* 0x0000000000547805 */ /* 0x000fe2000001ff00 */
[----:B------:R-:W-:Y:S01]  /*0b10*/  IMNMX R154, R154, UR10, PT ;  /* 0x0000000a9a9a7c17 */ /* 0x000fe2000b800200 */
        /* <DEDUP_REMOVED lines=42> */
[----:B------:R-:W-:Y:S02]  /*0dc0*/  ULDC.64 UR4, c[0x0][0x340] ;  /* 0x0000d00000047ab9 */ /* 0x000fe40000000a00 */
[----:B------:R-:W-:-:S02]  /*0dd0*/  UISETP.NE.U32.AND UP0, UPT, URZ, UR4, UPT ;  /* 0x000000043f00728c */ /* 0x000fc4000bf05070 */
[----:B------:R-:W-:Y:S02]  /*0de0*/  ULDC.64 UR10, c[0x0][0x340] ;  /* 0x0000d000000a7ab9 */ /* 0x000fe40000000a00 */
[----:B------:R-:W-:-:S06]  /*0df0*/  UISETP.NE.AND.EX UP0, UPT, URZ, UR5, UPT, UP0 ;  /* 0x000000053f00728c */ /* 0x000fcc000bf05300 */
[----:B------:R-:W-:-:S05]  /*0e00*/  PLOP3.LUT P2, PT, PT, PT, UP0, 0x80, 0x0 ;  /* 0x000000000000781c */ /* 0x000fca0003f4f008 */
[----:B------:R-:W-:Y:S02]  /*0e10*/  @UP0 UMOV UR4, 0x4 ;  /* 0x0000000400040882 */ /* 0x000fe40000000000 */
[----:B------:R-:W-:-:S06]  /*0e20*/  @UP0 UIMAD.WIDE UR4, UR6, UR4, UR10 ;  /* 0x00000004060402a5 */ /* 0x000fcc000f8e020a */
[----:B------:R-:W-:Y:S02]  /*0e30*/  IMAD.U32 R6, RZ, RZ, UR4 ;  /* 0x00000004ff067e24 */ /* 0x000fe4000f8e00ff */
[----:B------:R-:W-:Y:S01]  /*0e40*/  IMAD.U32 R7, RZ, RZ, UR5 ;  /* 0x00000005ff077e24 */ /* 0x000fe2000f8e00ff */
[----:B------:R-:W-:Y:S01]  /*0e50*/  SHF.R.S32.HI R5, RZ, 0x1f, R224 ;  /* 0x0000001fff057819 */ /* 0x000fe200000114e0 */
[----:B------:R-:W-:Y:S01]  /*0e60*/  USHF.R.S32.HI UR9, URZ, 0x1f, UR8 ;  /* 0x0000001f3f097899 */ /* 0x000fe20008011408 */
[----:B------:R-:W-:Y:S01]  /*0e70*/  PLOP3.LUT P1, PT, PT, PT, UP2, 0x80, 0x0 ;  /* 0x000000000000781c */ /* 0x000fe20003f2f028 */
[----:B------:R-:W-:Y:S01]  /*0e80*/  ULDC.64 UR4, c[0x0][0x1b8] ;  /* 0x00006e0000047ab9 */ /* 0x000fe20000000a00 */
[----:B------:R1:W2:Y:S01]  /*0e90*/  @P2 LDG.E R0, [R6.64] ;  /* 0x0000000c06002981 */ /* 0x0002a2000c1e1900 */
[-C--:B------:R-:W-:Y:S01]  /*0ea0*/  LEA.HI R241, R5, R224.reuse, RZ, 0x2 ;  /* 0x000000e005f17211 */ /* 0x080fe200078f10ff */
[----:B------:R-:W-:Y:S01]  /*0eb0*/  UIMAD UR9, UR9, UR4, URZ ;  /* 0x00000004090972a4 */ /* 0x000fe2000f8e023f */
[----:B------:R-:W-:Y:S01]  /*0ec0*/  PLOP3.LUT P0, PT, PT, PT, UP2, 0x80, 0x0 ;  /* 0x000000000000781c */ /* 0x000fe20003f0f028 */
[----:B------:R-:W-:Y:S01]  /*0ed0*/  UIMAD.WIDE.U32 UR16, UR8, UR4, URZ ;  /* 0x00000004081072a5 */ /* 0x000fe2000f8e003f */
[----:B------:R-:W-:Y:S01]  /*0ee0*/  LOP3.LUT R3, R241, 0xfffffffc, RZ, 0xc0, !PT ;  /* 0xfffffffcf1037812 */ /* 0x000fe200078ec0ff */
[----:B------:R-:W-:Y:S01]  /*0ef0*/  UIMAD UR9, UR8, UR5, UR9 ;  /* 0x00000005080972a4 */ /* 0x000fe2000f8e0209 */
[----:B------:R-:W-:Y:S01]  /*0f00*/  SHF.R.S32.HI R241, RZ, 0x2, R241 ;  /* 0x00000002fff17819 */ /* 0x000fe200000114f1 */
[----:B------:R-:W-:Y:S01]  /*0f10*/  USHF.R.S32.HI UR10, URZ, 0x1f, UR6 ;  /* 0x0000001f3f0a7899 */ /* 0x000fe20008011406 */
[CC--:B------:R-:W-:Y:S01]  /*0f20*/  LEA.HI R13, R5.reuse, R224.reuse, RZ, 0x4 ;  /* 0x000000e0050d7211 */ /* 0x0c0fe200078f20ff */
[----:B------:R-:W-:Y:S01]  /*0f30*/  IMAD.IADD R98, R224, 0x1, -R3 ;  /* 0x00000001e0627824 */ /* 0x000fe200078e0a03 */
[----:B------:R-:W-:Y:S01]  /*0f40*/  ULDC.64 UR4, c[0x0][0x1c0] ;  /* 0x0000700000047ab9 */ /* 0x000fe20000000a00 */
[-C--:B------:R-:W-:Y:S01]  /*0f50*/  LEA.HI R19, R5, R224.reuse, RZ, 0x3 ;  /* 0x000000e005137211 */ /* 0x080fe200078f18ff */
[----:B------:R-:W-:Y:S01]  /*0f60*/  UIADD3 UR17, UR17, UR9, URZ ;  /* 0x0000000911117290 */ /* 0x000fe2000fffe03f */
[----:B------:R-:W-:Y:S01]  /*0f70*/  IMAD R227, R98, 0x20, R241 ;  /* 0x0000002062e37824 */ /* 0x000fe200078e02f1 */
[----:B------:R-:W-:Y:S01]  /*0f80*/  UIMAD UR10, UR10, UR4, URZ ;  /* 0x000000040a0a72a4 */ /* 0x000fe2000f8e023f */
[----:B------:R-:W-:Y:S01]  /*0f90*/  LOP3.LUT R21, R13, 0xfffffff0, RZ, 0xc0, !PT ;  /* 0xfffffff00d157812 */ /* 0x000fe200078ec0ff */
[----:B------:R-:W-:Y:S01]  /*0fa0*/  UIMAD.WIDE.U32 UR16, UR6, UR4, UR16 ;  /* 0x00000004061072a5 */ /* 0x000fe2000f8e0010 */
[----:B------:R-:W-:Y:S01]  /*0fb0*/  SHF.R.S32.HI R18, RZ, 0x3, R19 ;  /* 0x00000003ff127819 */ /* 0x000fe20000011413 */
[----:B------:R-:W-:Y:S01]  /*0fc0*/  UIMAD UR5, UR6, UR5, UR10 ;  /* 0x00000005060572a4 */ /* 0x000fe2000f8e020a */
[----:B------:R-:W-:Y:S01]  /*0fd0*/  IADD3 R2, R227, UR15, RZ ;  /* 0x0000000fe3027c10 */ /* 0x000fe2000fffe0ff */
[----:B------:R-:W-:Y:S01]  /*0fe0*/  IMAD.IADD R21, R224, 0x1, -R21 ;  /* 0x00000001e0157824 */ /* 0x000fe200078e0a15 */
[----:B------:R-:W-:Y:S01]  /*0ff0*/  ULDC UR4, c[0x0][0x168] ;  /* 0x00005a0000047ab9 */ /* 0x000fe20000000800 */
[----:B------:R-:W-:Y:S01]  /*1000*/  IMAD.U32 R11, RZ, RZ, UR17 ;  /* 0x00000011ff0b7e24 */ /* 0x000fe2000f8e00ff */
[----:B------:R-:W-:Y:S01]  /*1010*/  UIADD3 UR5, UR17, UR5, URZ ;  /* 0x0000000511057290 */ /* 0x000fe2000fffe03f */
[----:B------:R-:W-:Y:S01]  /*1020*/  @P1 IMAD.HI.U32 R3, R2, c[0x0][0x2c8], RZ ;  /* 0x0000b20002031a27 */ /* 0x000fe200078e00ff */
[----:B-1----:R-:W-:Y:S01]  /*1030*/  LEA.HI R6, R21, R21, RZ, 0x1 ;  /* 0x0000001515067211 */ /* 0x002fe200078f08ff */
[----:B------:R-:W-:Y:S01]  /*1040*/  BSSY B0, `(.L_x_447) ;  /* 0x0000045000007945 */ /* 0x000fe20003800000 */
[----:B------:R-:W-:Y:S01]  /*1050*/  LEA.HI R220, R241, R241, RZ, 0x1 ;  /* 0x000000f1f1dc7211 */ /* 0x000fe200078f08ff */
[----:B------:R-:W-:Y:S01]  /*1060*/  IMAD.MOV.U32 R4, RZ, RZ, R2 ;  /* 0x000000ffff047224 */ /* 0x000fe200078e0002 */
[----:B------:R-:W-:Y:S01]  /*1070*/  @P0 SHF.R.U32.HI R4, RZ, c[0x0][0x2cc], R3 ;  /* 0x0000b300ff040a19 */ /* 0x000fe20000011603 */
[----:B------:R-:W-:Y:S01]  /*1080*/  IMAD.U32 R10, RZ, RZ, UR16 ;  /* 0x00000010ff0a7e24 */ /* 0x000fe2000f8e00ff */
[----:B------:R-:W-:Y:S01]  /*1090*/  SHF.R.S32.HI R16, RZ, 0x1f, R6 ;  /* 0x0000001fff107819 */ /* 0x000fe20000011406 */
[----:B------:R-:W-:Y:S01]  /*10a0*/  IMAD.U32 R11, RZ, RZ, UR5 ;  /* 0x00000005ff0b7e24 */ /* 0x000fe2000f8e00ff */
[--C-:B------:R-:W-:Y:S01]  /*10b0*/  SHF.R.S32.HI R3, RZ, 0x1f, R4.reuse ;  /* 0x0000001fff037819 */ /* 0x100fe20000011404 */
[----:B------:R-:W-:Y:S01]  /*10c0*/  IMAD.MOV R7, RZ, RZ, -R4 ;  /* 0x000000ffff077224 */ /* 0x000fe200078e0a04 */
[----:B------:R-:W-:Y:S01]  /*10d0*/  ULDC UR5, c[0x0][0x2c4] ;  /* 0x0000b10000057ab9 */ /* 0x000fe20000000800 */
[----:B------:R-:W-:Y:S01]  /*10e0*/  IMAD.WIDE.U32 R10, R4, c[0x0][0x1b0], R10 ;  /* 0x00006c00040a7a25 */ /* 0x000fe200078e000a */
[----:B------:R-:W-:Y:S01]  /*10f0*/  UIMAD UR4, UR5, UR4, URZ ;  /* 0x00000004050472a4 */ /* 0x000fe2000f8e023f */
[----:B------:R-:W-:-:S02]  /*1100*/  LEA.HI R5, R5, R224, RZ, 0x5 ;  /* 0x000000e005057211 */ /* 0x000fc400078f28ff */
[----:B------:R-:W-:Y:S01]  /*1110*/  IMAD R2, R7, c[0x0][0x2c4], R2 ;  /* 0x0000b10007027a24 */ /* 0x000fe200078e0202 */
[----:B------:R-:W-:Y:S01]  /*1120*/  LOP3.LUT R220, R220, 0x7fffffe, RZ, 0xc0, !PT ;  /* 0x07fffffedcdc7812 */ /* 0x000fe200078ec0ff */
[----:B------:R-:W-:Y:S02]  /*1130*/  IMAD R3, R3, c[0x0][0x1b0], RZ ;  /* 0x00006c0003037a24 */ /* 0x000fe400078e02ff */
[----:B------:R-:W-:Y:S01]  /*1140*/  IMAD.SHL.U32 R9, R18, 0x40, RZ ;  /* 0x0000004012097824 */ /* 0x000fe200078e00ff */
[----:B------:R-:W-:Y:S01]  /*1150*/  SHF.R.S32.HI R7, RZ, 0x1f, R2 ;  /* 0x0000001fff077819 */ /* 0x000fe20000011402 */
[----:B------:R-:W-:Y:S02]  /*1160*/  IMAD R3, R4, c[0x0][0x1b4], R3 ;  /* 0x00006d0004037a24 */ /* 0x000fe400078e0203 */
[----:B------:R-:W-:Y:S01]  /*1170*/  IMAD.SHL.U32 R230, R98, 0x8, RZ ;  /* 0x0000000862e67824 */ /* 0x000fe200078e00ff */
[----:B------:R-:W-:Y:S01]  /*1180*/  LOP3.LUT R9, R9, 0xc0, RZ, 0xc0, !PT ;  /* 0x000000c009097812 */ /* 0x000fe200078ec0ff */
[----:B------:R-:W-:-:S02]  /*1190*/  IMAD R7, R7, c[0x0][0x1a8], RZ ;  /* 0x00006a0007077a24 */ /* 0x000fc400078e02ff */
[----:B------:R-:W-:Y:S01]  /*11a0*/  IMAD.IADD R11, R11, 0x1, R3 ;  /* 0x000000010b0b7824 */ /* 0x000fe200078e0203 */
[----:B------:R-:W-:Y:S01]  /*11b0*/  SHF.R.U32.HI R4, RZ, 0x3, R9 ;  /* 0x00000003ff047819 */ /* 0x000fe20000011609 */
[C---:B------:R-:W-:Y:S01]  /*11c0*/  IMAD R7, R2.reuse, c[0x0][0x1ac], R7 ;  /* 0x00006b0002077a24 */ /* 0x040fe200078e0207 */
[----:B------:R-:W-:Y:S01]  /*11d0*/  LOP3.LUT R9, R9, 0x18, R230, 0xf8, !PT ;  /* 0x0000001809097812 */ /* 0x000fe200078ef8e6 */
[----:B------:R-:W-:Y:S01]  /*11e0*/  IMAD.WIDE.U32 R2, R2, c[0x0][0x1a8], R10 ;  /* 0x00006a0002027a25 */ /* 0x000fe200078e000a */
[----:B------:R-:W-:Y:S02]  /*11f0*/  IADD3 R229, R230, 0x20, RZ ;  /* 0x00000020e6e57810 */ /* 0x000fe40007ffe0ff */
[----:B------:R-:W-:Y:S01]  /*1200*/  LOP3.LUT R9, R9, R4, RZ, 0x3c, !PT ;  /* 0x0000000409097212 */ /* 0x000fe200078e3cff */
[----:B------:R-:W-:Y:S01]  /*1210*/  IMAD.IADD R7, R3, 0x1, R7 ;  /* 0x0000000103077824 */ /* 0x000fe200078e0207 */
[C---:B------:R-:W-:Y:S01]  /*1220*/  LEA R8, P0, R2.reuse, c[0x0][0x160], 0x1 ;  /* 0x0000580002087a11 */ /* 0x040fe200078008ff */
[----:B------:R-:W-:Y:S01]  /*1230*/  IMAD.IADD R220, R241, 0x1, -R220 ;  /* 0x00000001f1dc7824 */ /* 0x000fe200078e0adc */
[----:B------:R-:W-:Y:S01]  /*1240*/  SHF.R.S32.HI R3, RZ, 0x1, R6 ;  /* 0x00000001ff037819 */ /* 0x000fe20000011406 */
[----:B------:R-:W-:Y:S01]  /*1250*/  IMAD.MOV.U32 R223, RZ, RZ, -0x1 ;  /* 0xffffffffffdf7424 */ /* 0x000fe200078e00ff */
[----:B------:R-:W-:Y:S01]  /*1260*/  LEA.HI.X R7, R2, c[0x0][0x164], R7, 0x1, P0 ;  /* 0x0000590002077a11 */ /* 0x000fe200000f0c07 */
[----:B------:R1:W3:Y:S01]  /*1270*/  SHFL.IDX PT, R14, R8, RZ, 0x1c1f ;  /* 0x001c1fff080e7589 */ /* 0x0002e200000e0000 */
[----:B------:R-:W-:-:S02]  /*1280*/  LEA.HI R16, R16, R3, RZ, 0x2 ;  /* 0x0000000310107211 */ /* 0x000fc400078f10ff */
[----:B------:R-:W-:Y:S01]  /*1290*/  IADD3 R2, R241, UR15, RZ ;  /* 0x0000000ff1027c10 */ /* 0x000fe2000fffe0ff */
[----:B------:R1:W4:Y:S01]  /*12a0*/  SHFL.IDX PT, R15, R7, RZ, 0x1c1f ;  /* 0x001c1fff070f7589 */ /* 0x00032200000e0000 */
[----:B------:R-:W-:Y:S02]  /*12b0*/  LOP3.LUT R16, R16, 0xfffffffc, RZ, 0xc0, !PT ;  /* 0xfffffffc10107812 */ /* 0x000fe400078ec0ff */
[----:B------:R-:W-:Y:S02]  /*12c0*/  ISETP.GE.AND P0, PT, R2, UR4, PT ;  /* 0x0000000402007c0c */ /* 0x000fe4000bf06270 */
[C---:B------:R-:W-:Y:S01]  /*12d0*/  IADD3 R228, R230.reuse, 0x40, RZ ;  /* 0x00000040e6e47810 */ /* 0x040fe20007ffe0ff */
[----:B------:R-:W-:Y:S01]  /*12e0*/  IMAD.IADD R16, R3, 0x1, -R16 ;  /* 0x0000000103107824 */ /* 0x000fe200078e0a10 */
[----:B------:R-:W-:Y:S02]  /*12f0*/  SHF.R.S32.HI R3, RZ, 0x5, R5 ;  /* 0x00000005ff037819 */ /* 0x000fe40000011405 */
[----:B------:R-:W-:-:S02]  /*1300*/  ISETP.GE.AND P4, PT, R230, c[0x0][0x198], PT ;  /* 0x00006600e6007a0c */ /* 0x000fc40003f86270 */
[----:B------:R-:W-:Y:S01]  /*1310*/  LOP3.LUT P1, RZ, R16, 0x2, RZ, 0xc0, !PT ;  /* 0x0000000210ff7812 */ /* 0x000fe2000782c0ff */
[----:B------:R-:W-:Y:S01]  /*1320*/  IMAD R220, R3, 0x8, R220 ;  /* 0x0000000803dc7824 */ /* 0x000fe200078e02dc */
[----:B------:R-:W-:-:S03]  /*1330*/  ISETP.GE.AND P3, PT, R229, c[0x0][0x198], PT ;  /* 0x00006600e5007a0c */ /* 0x000fc60003f66270 */
[----:B------:R-:W-:Y:S01]  /*1340*/  IMAD.U32 R220, R220, 0x20, R9 ;  /* 0x00000020dcdc7824 */ /* 0x000fe200078e0009 */
[----:B--2---:R2:W1:Y:S02]  /*1350*/  @P2 R2UR UR9, R0 ;  /* 0x00000000000923c2 */ /* 0x00446400000e0000 */
[----:B-1----:R-:W-:Y:S01]  /*1360*/  @!UP0 UMOV UR9, UR6 ;  /* 0x0000000600098c82 */ /* 0x002fe20008000000 */
[----:B------:R-:W-:Y:S01]  /*1370*/  ISETP.GE.AND P2, PT, R228, c[0x0][0x198], PT ;  /* 0x00006600e4007a0c */ /* 0x000fe20003f46270 */
[----:B--2---:R-:W-:-:S05]  /*1380*/  IMAD.MOV.U32 R0, RZ, RZ, 0x10 ;  /* 0x00000010ff007424 */ /* 0x004fca00078e00ff */
[----:B------:R-:W-:Y:S01]  /*1390*/  SEL R0, R0, 0xfffffff0, !P1 ;  /* 0xfffffff000007807 */ /* 0x000fe20004800000 */
[----:B------:R-:W-:Y:S05]  /*13a0*/  @P0 BRA `(.L_x_448) ;  /* 0x000000e000000947 */ /* 0x000fea0003800000 */
[----:B---34-:R-:W-:Y:S01]  /*13b0*/  SHF.R.S32.HI R4, RZ, 0x1f, R229 ;  /* 0x0000001fff047819 */ /* 0x018fe200000114e5 */
[----:B------:R-:W-:Y:S01]  /*13c0*/  IMAD.SHL.U32 R10, R220, 0x2, RZ ;  /* 0x00000002dc0a7824 */ /* 0x000fe200078e00ff */
[----:B------:R-:W-:Y:S01]  /*13d0*/  SHF.R.S32.HI R11, RZ, 0x1f, R228 ;  /* 0x0000001fff0b7819 */ /* 0x000fe200000114e4 */
[----:B------:R-:W-:Y:S01]  /*13e0*/  IMAD.WIDE R22, R230, 0x2, R14 ;  /* 0x00000002e6167825 */ /* 0x000fe200078e020e */
[----:B------:R-:W-:Y:S02]  /*13f0*/  LEA.HI R9, R4, R229, RZ, 0x3 ;  /* 0x000000e504097211 */ /* 0x000fe400078f18ff */
[----:B------:R-:W-:Y:S02]  /*1400*/  LEA.HI R4, R11, R228, RZ, 0x3 ;  /* 0x000000e40b047211 */ /* 0x000fe400078f18ff */
[----:B------:R-:W-:Y:S01]  /*1410*/  LOP3.LUT R9, R9, 0xfffffff8, RZ, 0xc0, !PT ;  /* 0xfffffff809097812 */ /* 0x000fe200078ec0ff */
[----:B------:R-:W-:Y:S01]  /*1420*/  @!PT LDS RZ, [RZ] ;  /* 0x00000000fffff984 */ /* 0x000fe20000000800 */
[----:B------:R1:W-:Y:S01]  /*1430*/  LDGSTS.E.BYPASS.LTC128B.128 [R10+0x4900], [R22.64], !P4 ;  /* 0x04900000160a7fae */ /* 0x0003e2000e101d4c */
[----:B------:R-:W-:-:S03]  /*1440*/  LOP3.LUT R4, R4, 0xfffffff8, RZ, 0xc0, !PT ;  /* 0xfffffff804047812 */ /* 0x000fc600078ec0ff */
[----:B------:R-:W-:-:S04]  /*1450*/  IMAD.WIDE R24, R9, 0x2, R14 ;  /* 0x0000000209187825 */ /* 0x000fc800078e020e */
[----:B------:R-:W-:Y:S01]  /*1460*/  IMAD.WIDE R14, R4, 0x2, R14 ;  /* 0x00000002040e7825 */ /* 0x000fe200078e020e */
[----:B------:R1:W-:Y:S04]  /*1470*/  LDGSTS.E.BYPASS.LTC128B.128 [R10+0x6900], [R24.64], !P3 ;  /* 0x06900000180a7fae */ /* 0x0003e8000d901d4c */
[----:B------:R1:W-:Y:S02]  /*1480*/  LDGSTS.E.BYPASS.LTC128B.128 [R10+0x8900], [R14.64], !P2 ;  /* 0x089000000e0a7fae */ /* 0x0003e4000d101d4c */
.L_x_448:
[----:B---34-:R-:W-:Y:S05]  /*1490*/  BSYNC B0 ;  /* 0x0000000000007941 */ /* 0x018fea0003800000 */
.L_x_447:
[----:B------:R-:W-:Y:S01]  /*14a0*/  IADD3 R4, R2, 0x20, RZ ;  /* 0x0000002002047810 */ /* 0x000fe20007ffe0ff */
[----:B-1----:R1:W2:Y:S01]  /*14b0*/  SHFL.IDX PT, R15, R7, 0x1, 0x1c1f ;  /* 0x003c1f00070f7f89 */ /* 0x0022a200000e0000 */
[----:B------:R-:W-:Y:S02]  /*14c0*/  BSSY B0, `(.L_x_449) ;  /* 0x0000012000007945 */ /* 0x000fe40003800000 */
[----:B------:R-:W-:Y:S01]  /*14d0*/  ISETP.GE.AND P0, PT, R4, UR4, PT ;  /* 0x0000000404007c0c */ /* 0x000fe2000bf06270 */
[----:B------:R1:W3:-:S12]  /*14e0*/  SHFL.IDX PT, R14, R8, 0x1, 0x1c1f ;  /* 0x003c1f00080e7f89 */ /* 0x0002d800000e0000 */
[----:B------:R-:W-:Y:S05]  /*14f0*/  @P0 BRA `(.L_x_450) ;  /* 0x000000e000000947 */ /* 0x000fea0003800000 */
[----:B------:R-:W-:Y:S01]  /*1500*/  SHF.R.S32.HI R4, RZ, 0x1f, R229 ;  /* 0x0000001fff047819 */ /* 0x000fe200000114e5 */
[----:B------:R-:W-:Y:S01]  /*1510*/  IMAD.SHL.U32 R10, R220, 0x2, RZ ;  /* 0x00000002dc0a7824 */ /* 0x000fe200078e00ff */
[----:B------:R-:W-:Y:S01]  /*1520*/  SHF.R.S32.HI R11, RZ, 0x1f, R228 ;  /* 0x0000001fff0b7819 */ /* 0x000fe200000114e4 */
[----:B--23--:R-:W-:Y:S01]  /*1530*/  IMAD.WIDE R22, R230, 0x2, R14 ;  /* 0x00000002e6167825 */ /* 0x00cfe200078e020e */
        /* <DEDUP_REMOVED lines=10> */
.L_x_450:
[----:B------:R-:W-:Y:S05]  /*15e0*/  BSYNC B0 ;  /* 0x0000000000007941 */ /* 0x000fea0003800000 */
.L_x_449:
[----:B------:R-:W-:Y:S01]  /*15f0*/  IADD3 R4, R2, 0x40, RZ ;  /* 0x0000004002047810 */ /* 0x000fe20007ffe0ff */
[----:B--2---:R2:W4:Y:S01]  /*1600*/  SHFL.IDX PT, R15, R7, 0x2, 0x1c1f ;  /* 0x005c1f00070f7f89 */ /* 0x00452200000e0000 */
[----:B------:R-:W-:Y:S02]  /*1610*/  BSSY B0, `(.L_x_451) ;  /* 0x0000012000007945 */ /* 0x000fe40003800000 */
[----:B------:R-:W-:Y:S01]  /*1620*/  ISETP.GE.AND P0, PT, R4, UR4, PT ;  /* 0x0000000404007c0c */ /* 0x000fe2000bf06270 */
[----:B---3--:R2:W3:-:S12]  /*1630*/  SHFL.IDX PT, R14, R8, 0x2, 0x1c1f ;  /* 0x005c1f00080e7f89 */ /* 0x0084d800000e0000 */
[----:B------:R-:W-:Y:S05]  /*1640*/  @P0 BRA `(.L_x_452) ;  /* 0x000000e000000947 */ /* 0x000fea0003800000 */
[----:B------:R-:W-:Y:S01]  /*1650*/  SHF.R.S32.HI R4, RZ, 0x1f, R229 ;  /* 0x0000001fff047819 */ /* 0x000fe200000114e5 */
[----:B------:R-:W-:Y:S01]  /*1660*/  IMAD.SHL.U32 R10, R220, 0x2, RZ ;  /* 0x00000002dc0a7824 */ /* 0x000fe200078e00ff */
[----:B------:R-:W-:Y:S01]  /*1670*/  SHF.R.S32.HI R11, RZ, 0x1f, R228 ;  /* 0x0000001fff0b7819 */ /* 0x000fe200000114e4 */
[----:B---34-:R-:W-:Y:S01]  /*1680*/  IMAD.WIDE R22, R230, 0x2, R14 ;  /* 0x00000002e6167825 */ /* 0x018fe200078e020e */
        /* <DEDUP_REMOVED lines=10> */
.L_x_452:
[----:B------:R-:W-:Y:S05]  /*1730*/  BSYNC B0 ;  /* 0x0000000000007941 */ /* 0x000fea0003800000 */
.L_x_451:
[----:B------:R-:W-:Y:S01]  /*1740*/  IMAD.MOV.U32 R17, RZ, RZ, 0x30 ;  /* 0x00000030ff117424 */ /* 0x000fe200078e00ff */
[----:B---3--:R3:W-:Y:S01]  /*1750*/  SHFL.IDX PT, R14, R8, 0x3, 0x1c1f ;  /* 0x007c1f00080e7f89 */ /* 0x0087e200000e0000 */
[----:B------:R-:W-:Y:S01]  /*1760*/  IADD3 R2, R2, 0x60, RZ ;  /* 0x0000006002027810 */ /* 0x000fe20007ffe0ff */
[----:B------:R-:W-:Y:S01]  /*1770*/  IMAD.MOV.U32 R222, RZ, RZ, c[0x0][0x2b8] ;  /* 0x0000ae00ffde7624 */ /* 0x000fe200078e00ff */
[----:B------:R-:W-:Y:S01]  /*1780*/  SHF.R.S32.HI R4, RZ, 0x1f, R229 ;  /* 0x0000001fff047819 */ /* 0x000fe200000114e5 */
[----:B----4-:R-:W4:Y:S01]  /*1790*/  SHFL.IDX PT, R15, R7, 0x3, 0x1c1f ;  /* 0x007c1f00070f7f89 */ /* 0x010f2200000e0000 */
[----:B------:R-:W-:Y:S01]  /*17a0*/  IMAD R96, R154, R17, -0x30 ;  /* 0xffffffd09a607424 */ /* 0x000fe200078e0211 */
[----:B------:R-:W-:Y:S01]  /*17b0*/  ISETP.GE.AND P0, PT, R2, UR4, PT ;  /* 0x0000000402007c0c */ /* 0x000fe2000bf06270 */
[----:B------:R-:W-:Y:S01]  /*17c0*/  IMAD.SHL.U32 R220, R220, 0x2, RZ ;  /* 0x00000002dcdc7824 */ /* 0x000fe200078e00ff */
[----:B------:R-:W-:Y:S01]  /*17d0*/  LEA.HI R219, R4, R229, RZ, 0x3 ;  /* 0x000000e504db7211 */ /* 0x000fe200078f18ff */
[----:B------:R-:W-:Y:S01]  /*17e0*/  IMAD.IADD R9, R227, 0x1, R96 ;  /* 0x00000001e3097824 */ /* 0x000fe200078e0260 */
[----:B------:R-:W-:Y:S01]  /*17f0*/  ISETP.NE.AND P5, PT, R222, 0x1, PT ;  /* 0x00000001de00780c */ /* 0x000fe20003fa5270 */
[----:B------:R-:W-:Y:S01]  /*1800*/  USHF.R.S32.HI UR6, URZ, 0x1f, UR9 ;  /* 0x0000001f3f067899 */ /* 0x000fe20008011409 */
[----:B------:R-:W-:Y:S01]  /*1810*/  LOP3.LUT R219, R219, 0xfffffff8, RZ, 0xc0, !PT ;  /* 0xfffffff8dbdb7812 */ /* 0x000fe200078ec0ff */
[C---:B-----5:R-:W-:Y:S01]  /*1820*/  IMAD.IADD R226, R9.reuse, 0x1, R232 ;  /* 0x0000000109e27824 */ /* 0x060fe200078e02e8 */
[----:B------:R-:W-:Y:S01]  /*1830*/  ISETP.GE.AND P1, PT, R9, UR7, PT ;  /* 0x0000000709007c0c */ /* 0x000fe2000bf26270 */
[----:B------:R-:W-:Y:S01]  /*1840*/  ULDC.64 UR4, c[0x0][0x2b0] ;  /* 0x0000ac0000047ab9 */ /* 0x000fe20000000a00 */
[----:B------:R-:W-:Y:S01]  /*1850*/  SHF.R.S32.HI R9, RZ, 0x1f, R228 ;  /* 0x0000001fff097819 */ /* 0x000fe200000114e4 */
[----:B------:R-:W-:Y:S01]  /*1860*/  UIMAD UR6, UR6, UR4, URZ ;  /* 0x00000004060672a4 */ /* 0x000fe2000f8e023f */
[----:B------:R-:W-:Y:S01]  /*1870*/  ISETP.GT.OR P1, PT, R227, 0x2f, P1 ;  /* 0x0000002fe300780c */ /* 0x000fe20000f24670 */
[----:B------:R-:W-:Y:S01]  /*1880*/  UIMAD.WIDE.U32 UR10, UR9, UR4, URZ ;  /* 0x00000004090a72a5 */ /* 0x000fe2000f8e003f */
[----:B------:R-:W-:Y:S01]  /*1890*/  LEA.HI R218, R9, R228, RZ, 0x3 ;  /* 0x000000e409da7211 */ /* 0x000fe200078f18ff */
[----:B------:R-:W-:Y:S01]  /*18a0*/  UIMAD UR6, UR9, UR5, UR6 ;  /* 0x00000005090672a4 */ /* 0x000fe2000f8e0206 */
[----:B------:R-:W-:-:S02]  /*18b0*/  IMAD.MOV.U32 R2, RZ, RZ, R226 ;  /* 0x000000ffff027224 */ /* 0x000fc400078e00e2 */
[----:B------:R-:W-:Y:S01]  /*18c0*/  LOP3.LUT R218, R218, 0xfffffff8, RZ, 0xc0, !PT ;  /* 0xfffffff8dada7812 */ /* 0x000fe200078ec0ff */
[----:B-123--:R-:W-:Y:S01]  /*18d0*/  @P5 IMAD.HI.U32 R8, R226, c[0x0][0x2bc], RZ ;  /* 0x0000af00e2085a27 */ /* 0x00efe200078e00ff */
[----:B------:R-:W-:-:S03]  /*18e0*/  UIADD3 UR6, UR11, UR6, URZ ;  /* 0x000000060b067290 */ /* 0x000fc6000fffe03f */
[----:B------:R-:W-:Y:S01]  /*18f0*/  IMAD.MOV.U32 R225, RZ, RZ, RZ ;  /* 0x000000ffffe17224 */ /* 0x000fe200078e00ff */
[----:B------:R-:W-:Y:S01]  /*1900*/  @P5 SHF.R.U32.HI R2, RZ, c[0x0][0x2c0], R8 ;  /* 0x0000b000ff025a19 */ /* 0x000fe20000011608 */
[--C-:B----4-:R-:W-:Y:S01]  /*1910*/  @!P0 IMAD.WIDE R10, R230, 0x2, R14.reuse ;  /* 0x00000002e60a8825 */ /* 0x110fe200078e020e */
[----:B------:R-:W-:Y:S02]  /*1920*/  USHF.R.S32.HI UR16, URZ, 0x1f, UR8 ;  /* 0x0000001f3f107899 */ /* 0x000fe40008011408 */
[C---:B------:R-:W-:Y:S01]  /*1930*/  @!P1 IADD3 R9, P5, R2.reuse, UR10, RZ ;  /* 0x0000000a02099c10 */ /* 0x040fe2000ffbe0ff */
[--C-:B------:R-:W-:Y:S01]  /*1940*/  @!P0 IMAD.WIDE R22, R219, 0x2, R14.reuse ;  /* 0x00000002db168825 */ /* 0x100fe200078e020e */
[----:B------:R-:W-:Y:S01]  /*1950*/  @!PT LDS RZ, [RZ] ;  /* 0x00000000fffff984 */ /* 0x000fe20000000800 */
[----:B------:R1:W-:Y:S01]  /*1960*/  @!P0 LDGSTS.E.BYPASS.LTC128B.128 [R220+0x6100], [R10.64], !P4 ;  /* 0x061000000adc8fae */ /* 0x0003e2000e101d4c */
[----:B------:R-:W-:Y:S01]  /*1970*/  ULDC.64 UR4, c[0x0][0x1e8] ;  /* 0x00007a0000047ab9 */ /* 0x000fe20000000a00 */
[----:B------:R-:W-:Y:S01]  /*1980*/  @!P1 LEA.HI.X.SX32 R4, R2, UR6, 0x1, P5 ;  /* 0x0000000602049c11 */ /* 0x000fe2000a8f0eff */
[----:B------:R-:W-:Y:S01]  /*1990*/  @!P0 IMAD.WIDE R14, R218, 0x2, R14 ;  /* 0x00000002da0e8825 */ /* 0x000fe200078e020e */
[----:B------:R2:W-:Y:S01]  /*19a0*/  @!P0 LDGSTS.E.BYPASS.LTC128B.128 [R220+0x8100], [R22.64], !P3 ;  /* 0x0810000016dc8fae */ /* 0x0005e2000d901d4c */
[----:B------:R-:W-:-:S03]  /*19b0*/  @!P1 LEA R8, P4, R9, c[0x0][0x2a0], 0x2 ;  /* 0x0000a80009089a11 */ /* 0x000fc600078810ff */
[----:B------:R3:W-:Y:S01]  /*19c0*/  @!P0 LDGSTS.E.BYPASS.LTC128B.128 [R220+0xa100], [R14.64], !P2 ;  /* 0x0a1000000edc8fae */ /* 0x0007e2000d101d4c */
[----:B------:R-:W-:-:S03]  /*19d0*/  @!P1 LEA.HI.X R9, R9, c[0x0][0x2a4], R4, 0x2, P4 ;  /* 0x0000a90009099a11 */ /* 0x000fc600020f1404 */
[----:B------:R-:W0:Y:S04]  /*19e0*/  LDGDEPBAR ;  /* 0x00000000000079af */ /* 0x000e280000000000 */
[----:B------:R-:W-:Y:S06]  /*19f0*/  BAR.SYNC.DEFER_BLOCKING 0x0 ;  /* 0x0000000000007b1d */ /* 0x000fec0000010000 */
[----:B------:R-:W4:Y:S01]  /*1a00*/  @!P1 LDG.E R225, [R8.64] ;  /* 0x0000000c08e19981 */ /* 0x000f22000c1e1900 */
[----:B-1----:R-:W-:Y:S01]  /*1a10*/  IMAD.MOV R11, RZ, RZ, -R2 ;  /* 0x000000ffff0b7224 */ /* 0x002fe200078e0a02 */
[----:B------:R-:W-:Y:S01]  /*1a20*/  UIMAD UR9, UR16, UR4, URZ ;  /* 0x00000004100972a4 */ /* 0x000fe2000f8e023f */
[----:B------:R-:W-:Y:S01]  /*1a30*/  LOP3.LUT R6, R6, 0x7fffffe, RZ, 0xc0, !PT ;  /* 0x07fffffe06067812 */ /* 0x000fe200078ec0ff */
[----:B------:R-:W-:Y:S01]  /*1a40*/  UIMAD.WIDE.U32 UR18, UR8, UR4, URZ ;  /* 0x00000004081272a5 */ /* 0x000fe2000f8e003f */
[----:B------:R-:W-:Y:S01]  /*1a50*/  IMAD R226, R11, c[0x0][0x2b8], R226 ;  /* 0x0000ae000be27a24 */ /* 0x000fe200078e02e2 */
[----:B------:R-:W-:Y:S01]  /*1a60*/  UIMAD UR9, UR8, UR5, UR9 ;  /* 0x00000005080972a4 */ /* 0x000fe2000f8e0209 */
[----:B------:R-:W-:Y:S01]  /*1a70*/  SHF.R.S32.HI R4, RZ, 0x4, R13 ;  /* 0x00000004ff047819 */ /* 0x000fe2000001140d */
[----:B------:R-:W-:Y:S01]  /*1a80*/  IMAD.SHL.U32 R216, R18, 0x8, RZ ;  /* 0x0000000812d87824 */ /* 0x000fe200078e00ff */
[----:B------:R-:W-:Y:S01]  /*1a90*/  LOP3.LUT R19, R19, 0xfffffff8, RZ, 0xc0, !PT ;  /* 0xfffffff813137812 */ /* 0x000fe200078ec0ff */
[C---:B--2---:R-:W-:Y:S01]  /*1aa0*/  IMAD.WIDE.U32 R22, R226.reuse, c[0x0][0x1e0], RZ ;  /* 0x00007800e2167a25 */ /* 0x044fe200078e00ff */
[----:B------:R-:W-:Y:S01]  /*1ab0*/  SHF.R.S32.HI R11, RZ, 0x1f, R226 ;  /* 0x0000001fff0b7819 */ /* 0x000fe200000114e2 */
[----:B------:R-:W-:Y:S01]  /*1ac0*/  UIADD3 UR9, UR19, UR9, URZ ;  /* 0x0000000913097290 */ /* 0x000fe2000fffe03f */
[----:B------:R-:W-:Y:S01]  /*1ad0*/  LEA.HI R13, R13, R4, RZ, 0x1 ;  /* 0x000000040d0d7211 */ /* 0x000fe200078f08ff */
[----:B---3--:R-:W-:Y:S01]  /*1ae0*/  IMAD.MOV.U32 R14, RZ, RZ, R22 ;  /* 0x000000ffff0e7224 */ /* 0x008fe200078e0016 */
[----:B------:R-:W-:Y:S01]  /*1af0*/  ULDC.64 UR4, c[0x0][0x210] ;  /* 0x0000840000047ab9 */ /* 0x000fe20000000a00 */
[----:B------:R-:W-:Y:S01]  /*1b00*/  IMAD R25, R11, c[0x0][0x1e0], RZ ;  /* 0x000078000b197a24 */ /* 0x000fe200078e02ff */
[----:B------:R-:W-:Y:S01]  /*1b10*/  LOP3.LUT R13, R13, 0xfffffffe, RZ, 0xc0, !PT ;  /* 0xfffffffe0d0d7812 */ /* 0x000fe200078ec0ff */
[----:B------:R-:W-:Y:S01]  /*1b20*/  IMAD R11, R11, c[0x0][0x208], RZ ;  /* 0x000082000b0b7a24 */ /* 0x000fe200078e02ff */
[----:B------:R-:W-:Y:S01]  /*1b30*/  UIMAD.WIDE.U32 UR20, UR8, UR4, URZ ;  /* 0x00000004081472a5 */ /* 0x000fe2000f8e003f */
[----:B------:R-:W-:Y:S01]  /*1b40*/  IMAD R2, R226, c[0x0][0x1e4], R25 ;  /* 0x00007900e2027a24 */ /* 0x000fe200078e0219 */
[----:B------:R-:W-:Y:S01]  /*1b50*/  UIMAD UR4, UR16, UR4, URZ ;  /* 0x00000004100472a4 */ /* 0x000fe2000f8e023f */
[----:B------:R-:W-:Y:S01]  /*1b60*/  IMAD.IADD R13, R4, 0x1, -R13 ;  /* 0x00000001040d7824 */ /* 0x000fe200078e0a0d */
[----:B------:R-:W-:Y:S01]  /*1b70*/  ISETP.GE.AND P3, PT, R230, c[0x0][0x1d4], PT ;  /* 0x00007500e6007a0c */ /* 0x000fe20003f66270 */
[----:B------:R-:W-:Y:S01]  /*1b80*/  IMAD.IADD R15, R23, 0x1, R2 ;  /* 0x00000001170f7824 */ /* 0x000fe200078e0202 */
[----:B------:R-:W-:Y:S01]  /*1b90*/  UIMAD UR4, UR8, UR5, UR4 ;  /* 0x00000005080472a4 */ /* 0x000fe2000f8e0204 */
[C---:B------:R-:W-:Y:S01]  /*1ba0*/  IMAD.WIDE.U32 R22, R226.reuse, c[0x0][0x208], RZ ;  /* 0x00008200e2167a25 */ /* 0x040fe200078e00ff */
[C---:B------:R-:W-:Y:S01]  /*1bb0*/  ISETP.GE.AND P5, PT, R229.reuse, c[0x0][0x1d4], PT ;  /* 0x00007500e5007a0c */ /* 0x040fe20003fa6270 */
[----:B------:R-:W-:Y:S01]  /*1bc0*/  BSSY B0, `(.L_x_453) ;  /* 0x0000088000007945 */ /* 0x000fe20003800000 */
[----:B------:R-:W-:Y:S01]  /*1bd0*/  UIADD3 UR16, UR21, UR4, URZ ;  /* 0x0000000415107290 */ /* 0x000fe2000fffe03f */
[----:B------:R-:W-:Y:S01]  /*1be0*/  IMAD R11, R226, c[0x0][0x20c], R11 ;  /* 0x00008300e20b7a24 */ /* 0x000fe200078e020b */
[----:B------:R-:W-:Y:S01]  /*1bf0*/  ISETP.GE.AND P6, PT, R228, c[0x0][0x1d4], PT ;  /* 0x00007500e4007a0c */ /* 0x000fe20003fc6270 */
[----:B------:R-:W-:Y:S01]  /*1c00*/  IMAD.IADD R19, R224, 0x1, -R19 ;  /* 0x00000001e0137824 */ /* 0x000fe200078e0a13 */
[----:B------:R-:W-:Y:S01]  /*1c10*/  ISETP.GE.AND P4, PT, R229, c[0x0][0x1d4], PT ;  /* 0x00007500e5007a0c */ /* 0x000fe20003f86270 */
[----:B------:R-:W-:Y:S01]  /*1c20*/  IMAD.IADD R23, R23, 0x1, R11 ;  /* 0x0000000117177824 */ /* 0x000fe200078e020b */
[----:B------:R-:W-:Y:S01]  /*1c30*/  IADD3 R100, R154, -0x1, RZ ;  /* 0xffffffff9a647810 */ /* 0x000fe20007ffe0ff */
[----:B------:R-:W-:Y:S01]  /*1c40*/  IMAD.SHL.U32 R16, R16, 0x40, RZ ;  /* 0x0000004010107824 */ /* 0x000fe200078e00ff */
[----:B------:R-:W-:-:S02]  /*1c50*/  LEA.HI R10, R19, R19, RZ, 0x1 ;  /* 0x00000013130a7211 */ /* 0x000fc400078f08ff */
[----:B------:R-:W-:Y:S02]  /*1c60*/  SHF.R.S32.HI R243, RZ, 0x1f, R230 ;  /* 0x0000001ffff37819 */ /* 0x000fe400000114e6 */
[----:B------:R-:W-:Y:S02]  /*1c70*/  LOP3.LUT R16, R16, 0xc0, RZ, 0xc0, !PT ;  /* 0x000000c010107812 */ /* 0x000fe400078ec0ff */
[----:B------:R-:W-:Y:S02]  /*1c80*/  SHF.R.S32.HI R234, RZ, 0x1f, R219 ;  /* 0x0000001fffea7819 */ /* 0x000fe400000114db */
[----:B------:R-:W-:Y:S02]  /*1c90*/  SHF.R.S32.HI R233, RZ, 0x1f, R218 ;  /* 0x0000001fffe97819 */ /* 0x000fe400000114da */
[----:B----4-:R-:W-:Y:S01]  /*1ca0*/  SHF.R.S32.HI R12, RZ, 0x1f, R225 ;  /* 0x0000001fff0c7819 */ /* 0x010fe200000114e1 */
[----:B------:R-:W-:-:S04]  /*1cb0*/  IMAD.WIDE.U32 R8, R225, c[0x0][0x1f0], R14 ;  /* 0x00007c00e1087a25 */ /* 0x000fc800078e000e */
[C---:B------:R-:W-:Y:S02]  /*1cc0*/  IMAD R2, R12.reuse, c[0x0][0x1f0], RZ ;  /* 0x00007c000c027a24 */ /* 0x040fe400078e02ff */
[----:B------:R-:W-:Y:S02]  /*1cd0*/  IMAD R12, R12, c[0x0][0x218], RZ ;  /* 0x000086000c0c7a24 */ /* 0x000fe400078e02ff */
[C---:B------:R-:W-:Y:S01]  /*1ce0*/  IMAD R15, R225.reuse, c[0x0][0x1f4], R2 ;  /* 0x00007d00e10f7a24 */ /* 0x040fe200078e0202 */
[----:B------:R-:W-:Y:S01]  /*1cf0*/  IADD3 R2, P0, R8, UR18, RZ ;  /* 0x0000001208027c10 */ /* 0x000fe2000ff1e0ff */
[----:B------:R-:W-:Y:S01]  /*1d00*/  IMAD.WIDE.U32 R22, R225, c[0x0][0x218], R22 ;  /* 0x00008600e1167a25 */ /* 0x000fe200078e0016 */
[----:B------:R-:W-:Y:S02]  /*1d10*/  SHF.R.S32.HI R8, RZ, 0x1f, R21 ;  /* 0x0000001fff087819 */ /* 0x000fe40000011415 */
[----:B------:R-:W-:Y:S01]  /*1d20*/  IADD3.X R15, R9, UR9, R15, P0, !PT ;  /* 0x00000009090f7c10 */ /* 0x000fe200087fe40f */
[----:B------:R-:W-:Y:S01]  /*1d30*/  IMAD.IADD R9, R21, 0x1, -R6 ;  /* 0x0000000115097824 */ /* 0x000fe200078e0a06 */
[----:B------:R-:W-:Y:S01]  /*1d40*/  LEA R24, P0, R2, c[0x0][0x1c8], 0x1 ;  /* 0x0000720002187a11 */ /* 0x000fe200078008ff */
[----:B------:R-:W-:Y:S01]  /*1d50*/  IMAD R6, R154, -0x30, R17 ;  /* 0xffffffd09a067824 */ /* 0x000fe200078e0211 */
[----:B------:R-:W-:Y:S01]  /*1d60*/  LEA.HI R8, R8, R21, RZ, 0x3 ;  /* 0x0000001508087211 */ /* 0x000fe200078f18ff */
[----:B------:R-:W-:Y:S01]  /*1d70*/  IMAD R17, R225, c[0x0][0x21c], R12 ;  /* 0x00008700e1117a24 */ /* 0x000fe200078e020c */
[----:B------:R-:W-:Y:S01]  /*1d80*/  LEA.HI.X R15, R2, c[0x0][0x1cc], R15, 0x1, P0 ;  /* 0x00007300020f7a11 */ /* 0x000fe200000f0c0f */
[----:B------:R-:W-:Y:S01]  /*1d90*/  SHFL.IDX PT, R20, R24, RZ, 0x1c1f ;  /* 0x001c1fff18147589 */ /* 0x000fe200000e0000 */
[----:B------:R-:W-:Y:S01]  /*1da0*/  IADD3 R2, R6, UR7, RZ ;  /* 0x0000000706027c10 */ /* 0x000fe2000fffe0ff */
[----:B------:R-:W-:Y:S01]  /*1db0*/  IMAD.SHL.U32 R8, R8, 0x20, RZ ;  /* 0x0000002008087824 */ /* 0x000fe200078e00ff */
[----:B------:R-:W-:Y:S01]  /*1dc0*/  IADD3 R12, P2, R22, UR20, RZ ;  /* 0x00000014160c7c10 */ /* 0x000fe2000ff5e0ff */
[----:B------:R-:W1:Y:S01]  /*1dd0*/  SHFL.IDX PT, R21, R15, RZ, 0x1c1f ;  /* 0x001c1fff0f157589 */ /* 0x000e6200000e0000 */
[----:B------:R-:W-:-:S02]  /*1de0*/  IMNMX R4, R2, 0x30, PT ;  /* 0x0000003002047817 */ /* 0x000fc40003800200 */
[----:B------:R-:W-:Y:S01]  /*1df0*/  IADD3.X R17, R23, UR16, R17, P2, !PT ;  /* 0x0000001017117c10 */ /* 0x000fe200097fe411 */
[----:B------:R2:W-:Y:S01]  /*1e00*/  SHFL.IDX PT, R14, R24, 0x1, 0x1c1f ;  /* 0x003c1f00180e7f89 */ /* 0x0005e200000e0000 */
[----:B------:R-:W-:Y:S01]  /*1e10*/  LOP3.LUT R8, R8, 0xffffff00, RZ, 0xc0, !PT ;  /* 0xffffff0008087812 */ /* 0x000fe200078ec0ff */
[----:B------:R-:W-:Y:S01]  /*1e20*/  IMAD.IADD R11, R4, 0x1, -R241 ;  /* 0x00000001040b7824 */ /* 0x000fe200078e0af1 */
[----:B------:R-:W-:Y:S01]  /*1e30*/  LOP3.LUT R4, R10, 0x3fffffe, RZ, 0xc0, !PT ;  /* 0x03fffffe0a047812 */ /* 0x000fe200078ec0ff */
[----:B------:R-:W3:Y:S01]  /*1e40*/  SHFL.IDX PT, R15, R15, 0x1, 0x1c1f ;  /* 0x003c1f000f0f7f89 */ /* 0x000ee200000e0000 */
[----:B------:R-:W-:Y:S02]  /*1e50*/  SHF.R.S32.HI R10, RZ, 0x1, R10 ;  /* 0x00000001ff0a7819 */ /* 0x000fe4000001140a */
[----:B------:R-:W-:Y:S01]  /*1e60*/  ISETP.GE.AND P1, PT, R11, 0x1, PT ;  /* 0x000000010b00780c */ /* 0x000fe20003f26270 */
[----:B------:R-:W-:Y:S01]  /*1e70*/  IMAD.IADD R4, R19, 0x1, -R4 ;  /* 0x0000000113047824 */ /* 0x000fe200078e0a04 */
[----:B------:R-:W-:Y:S01]  /*1e80*/  ISETP.GT.AND P0, PT, R11, 0x20, PT ;  /* 0x000000200b00780c */ /* 0x000fe20003f04270 */
[C---:B------:R-:W-:Y:S01]  /*1e90*/  IMAD.SHL.U32 R11, R10.reuse, 0x40, RZ ;  /* 0x000000400a0b7824 */ /* 0x040fe200078e00ff */
[----:B------:R-:W-:Y:S01]  /*1ea0*/  LOP3.LUT P2, RZ, R10, 0x2, RZ, 0xc0, !PT ;  /* 0x000000020aff7812 */ /* 0x000fe2000784c0ff */
[----:B------:R-:W-:-:S03]  /*1eb0*/  IMAD R10, R3, 0x200, R8 ;  /* 0x00000200030a7824 */ /* 0x000fc600078e0208 */
[----:B------:R-:W-:Y:S01]  /*1ec0*/  LOP3.LUT R11, R11, 0xc0, RZ, 0xc0, !PT ;  /* 0x000000c00b0b7812 */ /* 0x000fe200078ec0ff */
[C---:B------:R-:W-:Y:S02]  /*1ed0*/  IMAD R217, R9.reuse, 0x20, R10 ;  /* 0x0000002009d97824 */ /* 0x040fe400078e020a */
[----:B------:R-:W-:Y:S01]  /*1ee0*/  IMAD R9, R9, 0x20, R8 ;  /* 0x0000002009097824 */ /* 0x000fe200078e0208 */
[----:B------:R-:W-:Y:S01]  /*1ef0*/  LOP3.LUT R216, R11, 0x8, R216, 0xf8, !PT ;  /* 0x000000080bd87812 */ /* 0x000fe200078ef8d8 */
[----:B-1----:R-:W-:Y:S01]  /*1f00*/  @P1 IMAD.WIDE R22, R219, 0x2, R20 ;  /* 0x00000002db161825 */ /* 0x002fe200078e0214 */
[----:B------:R-:W-:-:S03]  /*1f10*/  SHF.R.U32.HI R19, RZ, 0x3, R11 ;  /* 0x00000003ff137819 */ /* 0x000fc6000001160b */
[----:B--2---:R-:W-:Y:S01]  /*1f20*/  @P1 IMAD.WIDE R24, R230, 0x2, R20 ;  /* 0x00000002e6181825 */ /* 0x004fe200078e0214 */
[----:B------:R-:W-:-:S03]  /*1f30*/  LOP3.LUT R216, R216, R19, RZ, 0x3c, !PT ;  /* 0x00000013d8d87212 */ /* 0x000fc600078e3cff */
[----:B------:R-:W-:Y:S01]  /*1f40*/  @P1 IMAD.WIDE R26, R218, 0x2, R20 ;  /* 0x00000002da1a1825 */ /* 0x000fe200078e0214 */
[----:B------:R1:W-:Y:S03]  /*1f50*/  @P1 LDGSTS.E.BYPASS.LTC128B.128 [R220+0x2500], [R24.64], !P3 ;  /* 0x0250000018dc1fae */ /* 0x0003e6000d901d4c */
[--C-:B---3--:R-:W-:Y:S01]  /*1f60*/  @P0 IMAD.WIDE R20, R230, 0x2, R14.reuse ;  /* 0x00000002e6140825 */ /* 0x108fe200078e020e */
[----:B------:R2:W-:Y:S03]  /*1f70*/  @P1 LDGSTS.E.BYPASS.LTC128B.128 [R220+0x3100], [R22.64], !P5 ;  /* 0x0310000016dc1fae */ /* 0x0005e6000e901d4c */
[----:B------:R-:W-:Y:S01]  /*1f80*/  @P0 IMAD.WIDE R18, R219, 0x2, R14 ;  /* 0x00000002db120825 */ /* 0x000fe200078e020e */
[----:B------:R1:W-:Y:S01]  /*1f90*/  @P1 LDGSTS.E.BYPASS.LTC128B.128 [R220+0x3d00], [R26.64], !P6 ;  /* 0x03d000001adc1fae */ /* 0x0003e2000f101d4c */
[----:B------:R-:W-:-:S03]  /*1fa0*/  LEA R11, P1, R12, c[0x0][0x1f8], 0x1 ;  /* 0x00007e000c0b7a11 */ /* 0x000fc600078208ff */
[----:B------:R1:W-:Y:S01]  /*1fb0*/  @P0 LDGSTS.E.BYPASS.LTC128B.128 [R220+0x2d00], [R20.64], !P3 ;  /* 0x02d0000014dc0fae */ /* 0x0003e2000d901d4c */
[----:B------:R-:W-:Y:S01]  /*1fc0*/  LEA.HI.X R12, R12, c[0x0][0x1fc], R17, 0x1, P1 ;  /* 0x00007f000c0c7a11 */ /* 0x000fe200008f0c11 */
[C---:B------:R-:W-:Y:S01]  /*1fd0*/  IMAD R17, R13.reuse, 0x8, R4 ;  /* 0x000000080d117824 */ /* 0x040fe200078e0204 */
[----:B------:R-:W-:Y:S01]  /*1fe0*/  ISETP.GE.AND P3, PT, R230, c[0x0][0x1d4], PT ;  /* 0x00007500e6007a0c */ /* 0x000fe20003f66270 */
[----:B------:R3:W-:Y:S01]  /*1ff0*/  @P0 LDGSTS.E.BYPASS.LTC128B.128 [R220+0x3900], [R18.64], !P5 ;  /* 0x0390000012dc0fae */ /* 0x0007e2000e901d4c */
[----:B------:R-:W-:Y:S01]  /*2000*/  IMAD.SHL.U32 R13, R13, 0x8, RZ ;  /* 0x000000080d0d7824 */ /* 0x000fe200078e00ff */
[----:B------:R-:W-:Y:S01]  /*2010*/  ISETP.GE.AND P1, PT, R228, c[0x0][0x1d4], PT ;  /* 0x00007500e4007a0c */ /* 0x000fe20003f26270 */
[----:B------:R-:W-:-:S03]  /*2020*/  IMAD.U32 R216, R17, 0x20, R216 ;  /* 0x0000002011d87824 */ /* 0x000fc600078e00d8 */
[----:B------:R-:W-:Y:S01]  /*2030*/  LOP3.LUT R4, R16, 0x8, R13, 0xf8, !PT ;  /* 0x0000000810047812 */ /* 0x000fe200078ef80d */
[----:B------:R-:W-:Y:S01]  /*2040*/  IMAD.SHL.U32 R216, R216, 0x2, RZ ;  /* 0x00000002d8d87824 */ /* 0x000fe200078e00ff */
[----:B------:R-:W-:-:S04]  /*2050*/  SHF.R.U32.HI R13, RZ, 0x3, R16 ;  /* 0x00000003ff0d7819 */ /* 0x000fc80000011610 */
[----:B------:R-:W-:Y:S01]  /*2060*/  LOP3.LUT R4, R4, R13, RZ, 0x3c, !PT ;  /* 0x0000000d04047212 */ /* 0x000fe200078e3cff */
[----:B------:R-:W-:Y:S01]  /*2070*/  IMAD.IADD R13, R2, 0x1, -R241 ;  /* 0x00000001020d7824 */ /* 0x000fe200078e0af1 */
[----:B------:R-:W-:Y:S01]  /*2080*/  IADD3 R10, R216, 0x2500, RZ ;  /* 0x00002500d80a7810 */ /* 0x000fe20007ffe0ff */
[----:B--2---:R-:W-:Y:S01]  /*2090*/  @P0 IMAD.WIDE R22, R218, 0x2, R14 ;  /* 0x00000002da160825 */ /* 0x004fe200078e020e */
[----:B------:R-:W-:Y:S01]  /*20a0*/  IADD3 R215, R216, 0x2520, RZ ;  /* 0x00002520d8d77810 */ /* 0x000fe20007ffe0ff */
[----:B------:R-:W-:Y:S01]  /*20b0*/  SHFL.IDX PT, R14, R11, RZ, 0x1c1f ;  /* 0x001c1fff0b0e7589 */ /* 0x000fe200000e0000 */
[----:B------:R-:W-:Y:S01]  /*20c0*/  @P2 IADD3 R215, R10, -0x20, RZ ;  /* 0xffffffe00ad72810 */ /* 0x000fe20007ffe0ff */
[C---:B------:R-:W-:Y:S01]  /*20d0*/  IMAD.IADD R217, R4.reuse, 0x1, R217 ;  /* 0x0000000104d97824 */ /* 0x040fe200078e02d9 */
[----:B------:R-:W-:Y:S01]  /*20e0*/  ISETP.GT.AND P2, PT, R227, 0x2f, PT ;  /* 0x0000002fe300780c */ /* 0x000fe20003f44270 */
[----:B------:R1:W-:Y:S01]  /*20f0*/  @P0 LDGSTS.E.BYPASS.LTC128B.128 [R220+0x4500], [R22.64], !P6 ;  /* 0x0450000016dc0fae */ /* 0x0003e2000f101d4c */
[----:B------:R-:W-:Y:S01]  /*2100*/  ISETP.LT.OR P0, PT, R13, 0x1, P3 ;  /* 0x000000010d00780c */ /* 0x000fe20001f01670 */
[----:B------:R-:W-:Y:S01]  /*2110*/  IMAD.SHL.U32 R217, R217, 0x2, RZ ;  /* 0x00000002d9d97824 */ /* 0x000fe200078e00ff */
[C---:B------:R-:W-:Y:S01]  /*2120*/  IADD3 R211, R215.reuse, 0x400, RZ ;  /* 0x00000400d7d37810 */ /* 0x040fe20007ffe0ff */
[----:B------:R-:W0:Y:S01]  /*2130*/  LDGDEPBAR ;  /* 0x00000000000079af */ /* 0x000e220000000000 */
[----:B------:R-:W-:Y:S01]  /*2140*/  IMAD.IADD R4, R4, 0x1, R9 ;  /* 0x0000000104047824 */ /* 0x000fe200078e0209 */
[----:B------:R-:W-:Y:S01]  /*2150*/  IADD3 R210, R215, 0x800, RZ ;  /* 0x00000800d7d27810 */ /* 0x000fe20007ffe0ff */
[----:B------:R-:W-:Y:S01]  /*2160*/  IMAD R213, R0, 0x2, R217 ;  /* 0x0000000200d57824 */ /* 0x000fe200078e02d9 */
[----:B------:R-:W3:Y:S01]  /*2170*/  SHFL.IDX PT, R15, R12, RZ, 0x1c1f ;  /* 0x001c1fff0c0f7589 */ /* 0x000ee200000e0000 */
[----:B------:R-:W-:-:S04]  /*2180*/  DEPBAR.LE SB0, 0x1 ;  /* 0x000080400000791a */ /* 0x000fc80000000000 */
[----:B------:R-:W-:-:S04]  /*2190*/  DEPBAR.LE SB0, 0x0 ;  /* 0x000080000000791a */ /* 0x000fc80000000000 */
[----:B------:R-:W-:Y:S01]  /*21a0*/  BAR.SYNC.DEFER_BLOCKING 0x0 ;  /* 0x0000000000007b1d */ /* 0x000fe20000010000 */
[----:B---3--:R-:W-:-:S04]  /*21b0*/  IMAD.WIDE R18, R230, 0x2, R14 ;  /* 0x00000002e6127825 */ /* 0x008fc800078e020e */
[----:B------:R-:W-:-:S04]  /*21c0*/  IMAD.WIDE R16, R219, 0x2, R14 ;  /* 0x00000002db107825 */ /* 0x000fc800078e020e */
[----:B------:R-:W-:Y:S01]  /*21d0*/  IMAD.WIDE R14, R218, 0x2, R14 ;  /* 0x00000002da0e7825 */ /* 0x000fe200078e020e */
[----:B------:R1:W2:Y:S04]  /*21e0*/  LDSM.16.M88.4 R48, [R217+0x4900] ;  /* 0x00490000d930783b */ /* 0x0002a80000000200 */
[----:B------:R1:W3:Y:S04]  /*21f0*/  LDSM.16.M88.4 R52, [R217+0x5900] ;  /* 0x00590000d934783b */ /* 0x0002e80000000200 */
[----:B------:R1:W4:Y:S04]  /*2200*/  LDSM.16.M88.4 R68, [R216+0x2500] ;  /* 0x00250000d844783b */ /* 0x0003280000000200 */
[----:B------:R1:W1:Y:S04]  /*2210*/  LDSM.16.M88.4 R60, [R216+0x2900] ;  /* 0x00290000d83c783b */ /* 0x0002680000000200 */
[----:B------:R1:W1:Y:S04]  /*2220*/  LDSM.16.M88.4 R76, [R216+0x2d00] ;  /* 0x002d0000d84c783b */ /* 0x0002680000000200 */
[----:B------:R1:W1:Y:S04]  /*2230*/  LDSM.16.M88.4 R28, [R213+0x4900] ;  /* 0x00490000d51c783b */ /* 0x0002680000000200 */
[----:B------:R1:W1:Y:S04]  /*2240*/  LDSM.16.M88.4 R44, [R213+0x5900] ;  /* 0x00590000d52c783b */ /* 0x0002680000000200 */
[----:B------:R1:W1:Y:S04]  /*2250*/  LDSM.16.M88.4 R40, [R215] ;  /* 0x00000000d728783b */ /* 0x0002680000000200 */
[----:B------:R1:W1:Y:S04]  /*2260*/  LDSM.16.M88.4 R36, [R215+0x400] ;  /* 0x00040000d724783b */ /* 0x0002680000000200 */
[----:B------:R1:W1:Y:S04]  /*2270*/  LDSM.16.M88.4 R32, [R215+0x800] ;  /* 0x00080000d720783b */ /* 0x0002680000000200 */
[----:B------:R-:W-:Y:S01]  /*2280*/  @!PT LDS RZ, [RZ] ;  /* 0x00000000fffff984 */ /* 0x000fe20000000800 */
[----:B------:R-:W-:Y:S01]  /*2290*/  @!PT LDS RZ, [RZ] ;  /* 0x00000000fffff984 */ /* 0x000fe20000000800 */
[----:B------:R-:W-:Y:S01]  /*22a0*/  @!PT LDS RZ, [RZ] ;  /* 0x00000000fffff984 */ /* 0x000fe20000000800 */
[----:B------:R1:W-:Y:S01]  /*22b0*/  LDGSTS.E.BYPASS.LTC128B.128 [R220+0x100], [R18.64], !P0 ;  /* 0x0010000012dc7fae */ /* 0x0003e2000c101d4c */
[----:B------:R-:W-:-:S13]  /*22c0*/  ISETP.LT.OR P0, PT, R13, 0x1, P4 ;  /* 0x000000010d00780c */ /* 0x000fda0002701670 */
[----:B------:R1:W-:Y:S01]  /*22d0*/  LDGSTS.E.BYPASS.LTC128B.128 [R220+0xd00], [R16.64], !P0 ;  /* 0x00d0000010dc7fae */ /* 0x0003e2000c101d4c */
[----:B------:R-:W-:-:S13]  /*22e0*/  ISETP.LT.OR P0, PT, R13, 0x1, P1 ;  /* 0x000000010d00780c */ /* 0x000fda0000f01670 */
[----:B------:R1:W-:Y:S01]  /*22f0*/  LDGSTS.E.BYPASS.LTC128B.128 [R220+0x1900], [R14.64], !P0 ;  /* 0x019000000edc7fae */ /* 0x0003e2000c101d4c */
[----:B------:R-:W-:-:S13]  /*2300*/  ISETP.GT.AND P0, PT, R224, 0x3f, PT ;  /* 0x0000003fe000780c */ /* 0x000fda0003f04270 */
[----:B------:R-:W-:Y:S05]  /*2310*/  @P0 BRA `(.L_x_454) ;  /* 0x0000012000000947 */ /* 0x000fea0003800000 */
[----:B--234-:R-:W-:Y:S05]  /*2320*/  BRA.DIV ~URZ, `(.L_x_455) ;  /* 0x000120327f007947 */ /* 0x01cfea000b800000 */
[----:B-1----:R1:W2:Y:S04]  /*2330*/  SHFL.IDX PT, R14, R12, 0x1, 0x1c1f ;  /* 0x003c1f000c0e7f89 */ /* 0x0022a800000e0000 */
[----:B------:R1:W3:Y:S02]  /*2340*/  SHFL.IDX PT, R7, R11, 0x1, 0x1c1f ;  /* 0x003c1f000b077f89 */ /* 0x0002e400000e0000 */
.L_x_539:
[----:B---3--:R-:W-:-:S04]  /*2350*/  LEA R10, P0, R230, R7, 0x1 ;  /* 0x00000007e60a7211 */ /* 0x008fc800078008ff */
[----:B-12---:R-:W-:Y:S02]  /*2360*/  LEA.HI.X R11, R230, R14, R243, 0x1, P0 ;  /* 0x0000000ee60b7211 */ /* 0x006fe400000f0cf3 */
[----:B------:R-:W-:-:S04]  /*2370*/  LEA R8, P0, R219, R7, 0x1 ;  /* 0x00000007db087211 */ /* 0x000fc800078008ff */
[----:B------:R-:W-:Y:S02]  /*2380*/  LEA.HI.X R9, R219, R14, R234, 0x1, P0 ;  /* 0x0000000edb097211 */ /* 0x000fe400000f0cea */
[----:B------:R-:W-:-:S04]  /*2390*/  LEA R16, P0, R218, R7, 0x1 ;  /* 0x00000007da107211 */ /* 0x000fc800078008ff */
[----:B------:R-:W-:Y:S02]  /*23a0*/  LEA.HI.X R17, R218, R14, R233, 0x1, P0 ;  /* 0x0000000eda117211 */ /* 0x000fe400000f0ce9 */
[----:B------:R-:W-:-:S13]  /*23b0*/  ISETP.LT.OR P0, PT, R13, 0x21, P3 ;  /* 0x000000210d00780c */ /* 0x000fda0001f01670 */
[----:B------:R-:W-:Y:S01]  /*23c0*/  @!PT LDS RZ, [RZ] ;  /* 0x00000000fffff984 */ /* 0x000fe20000000800 */
[----:B------:R-:W-:Y:S01]  /*23d0*/  @!PT LDS RZ, [RZ] ;  /* 0x00000000fffff984 */ /* 0x000fe20000000800 */
[----:B------:R-:W-:Y:S01]  /*23e0*/  @!PT LDS RZ, [RZ] ;  /* 0x00000000fffff984 */ /* 0x000fe20000000800 */
[----:B------:R1:W-:Y:S01]  /*23f0*/  LDGSTS.E.BYPASS.LTC128B.128 [R220+0x900], [R10.64], !P0 ;  /* 0x009000000adc7fae */ /* 0x0003e2000c101d4c */
[----:B------:R-:W-:-:S13]  /*2400*/  ISETP.LT.OR P0, PT, R13, 0x21, P4 ;  /* 0x000000210d00780c */ /* 0x000fda0002701670 */
[----:B------:R1:W-:Y:S01]  /*2410*/  LDGSTS.E.BYPASS.LTC128B.128 [R220+0x1500], [R8.64], !P0 ;  /* 0x0150000008dc7fae */ /* 0x0003e2000c101d4c */
[----:B------:R-:W-:-:S13]  /*2420*/  ISETP.LT.OR P0, PT, R13, 0x21, P1 ;  /* 0x000000210d00780c */ /* 0x000fda0000f01670 */
[----:B------:R1:W-:Y:S02]  /*2430*/  LDGSTS.E.BYPASS.LTC128B.128 [R220+0x2100], [R16.64], !P0 ;  /* 0x0210000010dc7fae */ /* 0x0003e4000c101d4c */
.L_x_454:
[----:B--234-:R-:W-:Y:S05]  /*2440*/  BSYNC B0 ;  /* 0x0000000000007941 */ /* 0x01cfea0003800000 */
.L_x_453:
[----:B------:R-:W0:Y:S01]  /*2450*/  LDGDEPBAR ;  /* 0x00000000000079af */ /* 0x000e220000000000 */
[----:B------:R-:W-:Y:S01]  /*2460*/  WARPSYNC 0xffffffff ;  /* 0xffffffff00007948 */ /* 0x000fe20003800000 */
[C---:B-1----:R-:W-:Y:S01]  /*2470*/  HMMA.16816.F32 R24, R52.reuse, R68, RZ ;  /* 0x000000443418723c */ /* 0x042fe200000018ff */
[----:B------:R-:W-:Y:S01]  /*2480*/  ISETP.GT.AND P0, PT, R100, R221, PT ;  /* 0x000000dd6400720c */ /* 0x000fe20003f04270 */
[----:B------:R-:W-:Y:S01]  /*2490*/  LDSM.16.M88.4 R92, [R217+0x7900] ;  /* 0x00790000d95c783b */ /* 0x000fe20000000200 */
[C---:B------:R-:W-:Y:S02]  /*24a0*/  IADD3 R209, R215.reuse, 0xc00, RZ ;  /* 0x00000c00d7d17810 */ /* 0x040fe40007ffe0ff */
[C---:B------:R-:W-:Y:S01]  /*24b0*/  IADD3 R208, R215.reuse, 0x1000, RZ ;  /* 0x00001000d7d07810 */ /* 0x040fe20007ffe0ff */
[----:B------:R-:W1:Y:S01]  /*24c0*/  LDSM.16.M88.4 R88, [R216+0x3100] ;  /* 0x00310000d858783b */ /* 0x000e620000000200 */
[C---:B------:R-:W-:Y:S01]  /*24d0*/  IADD3 R207, R215.reuse, 0x1400, RZ ;  /* 0x00001400d7cf7810 */ /* 0x040fe20007ffe0ff */
[----:B------:R-:W-:Y:S01]  /*24e0*/  HMMA.16816.F32 R16, R52, R60, RZ ;  /* 0x0000003c3410723c */ /* 0x000fe200000018ff */
[C---:B------:R-:W-:Y:S01]  /*24f0*/  IADD3 R206, R215.reuse, 0x1800, RZ ;  /* 0x00001800d7ce7810 */ /* 0x040fe20007ffe0ff */
[----:B------:R-:W2:Y:S01]  /*2500*/  LDSM.16.M88.4 R84, [R216+0x3500] ;  /* 0x00350000d854783b */ /* 0x000ea20000000200 */
[----:B------:R-:W-:-:S02]  /*2510*/  IADD3 R205, R215, 0x1c00, RZ ;  /* 0x00001c00d7cd7810 */ /* 0x000fc40007ffe0ff */
[----:B------:R-:W-:Y:S01]  /*2520*/  IADD3 R204, R215, 0x2000, RZ ;  /* 0x00002000d7cc7810 */ /* 0x000fe20007ffe0ff */
[----:B------:R-:W3:Y:S02]  /*2530*/  LDSM.16.M88.4 R80, [R216+0x3900] ;  /* 0x00390000d850783b */ /* 0x000ee40000000200 */
[C---:B------:R-:W-:Y:S08]  /*2540*/  HMMA.16816.F32 R20, R52.reuse, R70, RZ ;  /* 0x000000463414723c */ /* 0x040ff000000018ff */
[----:B------:R-:W-:Y:S08]  /*2550*/  HMMA.16816.F32 R12, R52, R62, RZ ;  /* 0x0000003e340c723c */ /* 0x000ff000000018ff */
[C---:B------:R-:W-:Y:S08]  /*2560*/  HMMA.16816.F32 R72, R48.reuse, R68, RZ ;  /* 0x000000443048723c */ /* 0x040ff000000018ff */
[----:B------:R-:W-:Y:S08]  /*2570*/  HMMA.16816.F32 R64, R48, R60, RZ ;  /* 0x0000003c3040723c */ /* 0x000ff000000018ff */
[-C--:B------:R-:W-:Y:S08]  /*2580*/  HMMA.16816.F32 R8, R52, R76.reuse, RZ ;  /* 0x0000004c3408723c */ /* 0x080ff000000018ff */
[C---:B------:R-:W-:Y:S08]  /*2590*/  HMMA.16816.F32 R56, R48.reuse, R76, RZ ;  /* 0x0000004c3038723c */ /* 0x040ff000000018ff */
[C---:B------:R-:W-:Y:S08]  /*25a0*/  HMMA.16816.F32 R68, R48.reuse, R70, RZ ;  /* 0x000000463044723c */ /* 0x040ff000000018ff */
[----:B------:R-:W-:Y:S08]  /*25b0*/  HMMA.16816.F32 R60, R48, R62, RZ ;  /* 0x0000003e303c723c */ /* 0x000ff000000018ff */
[-C--:B------:R-:W-:Y:S08]  /*25c0*/  HMMA.16816.F32 R52, R52, R78.reuse, RZ ;  /* 0x0000004e3434723c */ /* 0x080ff000000018ff */
[----:B------:R-:W-:Y:S01]  /*25d0*/  HMMA.16816.F32 R48, R48, R78, RZ ;  /* 0x0000004e3030723c */ /* 0x000fe200000018ff */
[----:B------:R-:W4:Y:S07]  /*25e0*/  LDSM.16.M88.4 R76, [R217+0x6900] ;  /* 0x00690000d94c783b */ /* 0x000f2e0000000200 */
[C---:B------:R-:W-:Y:S08]  /*25f0*/  HMMA.16816.F32 R24, R44.reuse, R40, R24 ;  /* 0x000000282c18723c */ /* 0x040ff00000001818 */
[C---:B------:R-:W-:Y:S08]  /*2600*/  HMMA.16816.F32 R16, R44.reuse, R36, R16 ;  /* 0x000000242c10723c */ /* 0x040ff00000001810 */
[C---:B------:R-:W-:Y:S08]  /*2610*/  HMMA.16816.F32 R8, R44.reuse, R32, R8 ;  /* 0x000000202c08723c */ /* 0x040ff00000001808 */
[C---:B------:R-:W-:Y:S08]  /*2620*/  HMMA.16816.F32 R20, R44.reuse, R42, R20 ;  /* 0x0000002a2c14723c */ /* 0x040ff00000001814 */
[C---:B------:R-:W-:Y:S08]  /*2630*/  HMMA.16816.F32 R12, R44.reuse, R38, R12 ;  /* 0x000000262c0c723c */ /* 0x040ff0000000180c */
[----:B------:R-:W-:Y:S01]  /*2640*/  HMMA.16816.F32 R52, R44, R34, R52 ;  /* 0x000000222c34723c */ /* 0x000fe20000001834 */
[----:B------:R-:W-:Y:S07]  /*2650*/  LDSM.16.M88.4 R44, [R215+0x1400] ;  /* 0x00140000d72c783b */ /* 0x000fee0000000200 */
[C---:B------:R-:W-:Y:S08]  /*2660*/  HMMA.16816.F32 R72, R28.reuse, R40, R72 ;  /* 0x000000281c48723c */ /* 0x040ff00000001848 */
[C---:B------:R-:W-:Y:S08]  /*2670*/  HMMA.16816.F32 R64, R28.reuse, R36, R64 ;  /* 0x000000241c40723c */ /* 0x040ff00000001840 */
[C---:B------:R-:W-:Y:S08]  /*2680*/  HMMA.16816.F32 R56, R28.reuse, R32, R56 ;  /* 0x000000201c38723c */ /* 0x040ff00000001838 */
[C---:B------:R-:W-:Y:S01]  /*2690*/  HMMA.16816.F32 R68, R28.reuse, R42, R68 ;  /* 0x0000002a1c44723c */ /* 0x040fe20000001844 */
[----:B------:R-:W-:Y:S07]  /*26a0*/  LDSM.16.M88.4 R40, [R213+0x7900] ;  /* 0x00790000d528783b */ /* 0x000fee0000000200 */
[C---:B------:R-:W-:Y:S01]  /*26b0*/  HMMA.16816.F32 R60, R28.reuse, R38, R60 ;  /* 0x000000261c3c723c */ /* 0x040fe2000000183c */
[----:B------:R-:W5:Y:S07]  /*26c0*/  LDSM.16.M88.4 R36, [R215+0xc00] ;  /* 0x000c0000d724783b */ /* 0x000f6e0000000200 */
[----:B------:R-:W-:Y:S01]  /*26d0*/  HMMA.16816.F32 R48, R28, R34, R48 ;  /* 0x000000221c30723c */ /* 0x000fe20000001830 */
[----:B------:R-:W4:Y:S04]  /*26e0*/  LDSM.16.M88.4 R32, [R215+0x1000] ;  /* 0x00100000d720783b */ /* 0x000f280000000200 */
[----:B------:R-:W4:Y:S03]  /*26f0*/  LDSM.16.M88.4 R28, [R213+0x6900] ;  /* 0x00690000d51c783b */ /* 0x000f260000000200 */
[C---:B-1----:R-:W-:Y:S08]  /*2700*/  HMMA.16816.F32 R24, R92.reuse, R88, R24 ;  /* 0x000000585c18723c */ /* 0x042ff00000001818 */
[C---:B--2---:R-:W-:Y:S08]  /*2710*/  HMMA.16816.F32 R16, R92.reuse, R84, R16 ;  /* 0x000000545c10723c */ /* 0x044ff00000001810 */
[C---:B---3--:R-:W-:Y:S08]  /*2720*/  HMMA.16816.F32 R8, R92.reuse, R80, R8 ;  /* 0x000000505c08723c */ /* 0x048ff00000001808 */
[C---:B------:R-:W-:Y:S08]  /*2730*/  HMMA.16816.F32 R20, R92.reuse, R90, R20 ;  /* 0x0000005a5c14723c */ /* 0x040ff00000001814 */
[C---:B------:R-:W-:Y:S08]  /*2740*/  HMMA.16816.F32 R12, R92.reuse, R86, R12 ;  /* 0x000000565c0c723c */ /* 0x040ff0000000180c */
[----:B------:R-:W-:Y:S01]  /*2750*/  HMMA.16816.F32 R52, R92, R82, R52 ;  /* 0x000000525c34723c */ /* 0x000fe20000001834 */
[----:B------:R-:W-:Y:S07]  /*2760*/  LDSM.16.M88.4 R92, [R217+0x8900] ;  /* 0x00890000d95c783b */ /* 0x000fee0000000200 */
[C---:B----4-:R-:W-:Y:S08]  /*2770*/  HMMA.16816.F32 R72, R76.reuse, R88, R72 ;  /* 0x000000584c48723c */ /* 0x050ff00000001848 */
[C---:B------:R-:W-:Y:S01]  /*2780*/  HMMA.16816.F32 R68, R76.reuse, R90, R68 ;  /* 0x0000005a4c44723c */ /* 0x040fe20000001844 */
[----:B------:R-:W-:Y:S07]  /*2790*/  LDSM.16.M88.4 R88, [R217+0x9900] ;  /* 0x00990000d958783b */ /* 0x000fee0000000200 */
[C---:B------:R-:W-:Y:S08]  /*27a0*/  HMMA.16816.F32 R64, R76.reuse, R84, R64 ;  /* 0x000000544c40723c */ /* 0x040ff00000001840 */
[C---:B------:R-:W-:Y:S01]  /*27b0*/  HMMA.16816.F32 R60, R76.reuse, R86, R60 ;  /* 0x000000564c3c723c */ /* 0x040fe2000000183c */
[----:B------:R-:W1:Y:S07]  /*27c0*/  LDSM.16.M88.4 R84, [R216+0x3d00] ;  /* 0x003d0000d854783b */ /* 0x000e6e0000000200 */
[C---:B------:R-:W-:Y:S08]  /*27d0*/  HMMA.16816.F32 R56, R76.reuse, R80, R56 ;  /* 0x000000504c38723c */ /* 0x040ff00000001838 */
[----:B------:R-:W-:Y:S01]  /*27e0*/  HMMA.16816.F32 R48, R76, R82, R48 ;  /* 0x000000524c30723c */ /* 0x000fe20000001830 */
[----:B------:R-:W2:Y:S04]  /*27f0*/  LDSM.16.M88.4 R80, [R216+0x4100] ;  /* 0x00410000d850783b */ /* 0x000ea80000000200 */
[----:B------:R-:W3:Y:S03]  /*2800*/  LDSM.16.M88.4 R76, [R216+0x4500] ;  /* 0x00450000d84c783b */ /* 0x000ee60000000200 */
[C---:B-----5:R-:W-:Y:S08]  /*2810*/  HMMA.16816.F32 R24, R40.reuse, R36, R24 ;  /* 0x000000242818723c */ /* 0x060ff00000001818 */
[C---:B------:R-:W-:Y:S08]  /*2820*/  HMMA.16816.F32 R20, R40.reuse, R38, R20 ;  /* 0x000000262814723c */ /* 0x040ff00000001814 */
[C---:B------:R-:W-:Y:S08]  /*2830*/  HMMA.16816.F32 R16, R40.reuse, R32, R16 ;  /* 0x000000202810723c */ /* 0x040ff00000001810 */
[C---:B------:R-:W-:Y:S08]  /*2840*/  HMMA.16816.F32 R12, R40.reuse, R34, R12 ;  /* 0x00000022280c723c */ /* 0x040ff0000000180c */
[C---:B------:R-:W-:Y:S08]  /*2850*/  HMMA.16816.F32 R8, R40.reuse, R44, R8 ;  /* 0x0000002c2808723c */ /* 0x040ff00000001808 */
[----:B------:R-:W-:Y:S01]  /*2860*/  HMMA.16816.F32 R52, R40, R46, R52 ;  /* 0x0000002e2834723c */ /* 0x000fe20000001834 */
[----:B------:R-:W-:Y:S07]  /*2870*/  LDSM.16.M88.4 R40, [R213+0x9900] ;  /* 0x00990000d528783b */ /* 0x000fee0000000200 */
[C---:B------:R-:W-:Y:S08]  /*2880*/  HMMA.16816.F32 R72, R28.reuse, R36, R72 ;  /* 0x000000241c48723c */ /* 0x040ff00000001848 */
[C---:B------:R-:W-:Y:S01]  /*2890*/  HMMA.16816.F32 R68, R28.reuse, R38, R68 ;  /* 0x000000261c44723c */ /* 0x040fe20000001844 */
[----:B------:R-:W4:Y:S07]  /*28a0*/  LDSM.16.M88.4 R36, [R215+0x1800] ;  /* 0x00180000d724783b */ /* 0x000f2e0000000200 */
[C---:B------:R-:W-:Y:S08]  /*28b0*/  HMMA.16816.F32 R64, R28.reuse, R32, R64 ;  /* 0x000000201c40723c */ /* 0x040ff00000001840 */
[C---:B------:R-:W-:Y:S01]  /*28c0*/  HMMA.16816.F32 R60, R28.reuse, R34, R60 ;  /* 0x000000221c3c723c */ /* 0x040fe2000000183c */
[----:B------:R-:W5:Y:S07]  /*28d0*/  LDSM.16.M88.4 R32, [R215+0x1c00] ;  /* 0x001c0000d720783b */ /* 0x000f6e0000000200 */
[C---:B------:R-:W-:Y:S08]  /*28e0*/  HMMA.16816.F32 R56, R28.reuse, R44, R56 ;  /* 0x0000002c1c38723c */ /* 0x040ff00000001838 */
[----:B------:R-:W-:Y:S01]  /*28f0*/  HMMA.16816.F32 R48, R28, R46, R48 ;  /* 0x0000002e1c30723c */ /* 0x000fe20000001830 */
[----:B------:R-:W3:Y:S04]  /*2900*/  LDSM.16.M88.4 R28, [R215+0x2000] ;  /* 0x00200000d71c783b */ /* 0x000ee80000000200 */
[----:B------:R-:W4:Y:S01]  /*2910*/  LDSM.16.M88.4 R44, [R213+0x8900] ;  /* 0x00890000d52c783b */ /* 0x000f220000000200 */
[----:B------:R-:W-:-:S04]  /*2920*/  DEPBAR.LE SB0, 0x0 ;  /* 0x000080000000791a */ /* 0x000fc80000000000 */
[C---:B-1----:R-:W-:Y:S08]  /*2930*/  HMMA.16816.F32 R24, R88.reuse, R84, R24 ;  /* 0x000000545818723c */ /* 0x042ff00000001818 */
[C---:B------:R-:W-:Y:S08]  /*2940*/  HMMA.16816.F32 R20, R88.reuse, R86, R20 ;  /* 0x000000565814723c */ /* 0x040ff00000001814 */
[C---:B--2---:R-:W-:Y:S08]  /*2950*/  HMMA.16816.F32 R16, R88.reuse, R80, R16 ;  /* 0x000000505810723c */ /* 0x044ff00000001810 */
[C---:B------:R-:W-:Y:S08]  /*2960*/  HMMA.16816.F32 R12, R88.reuse, R82, R12 ;  /* 0x00000052580c723c */ /* 0x040ff0000000180c */
[C---:B---3--:R-:W-:Y:S08]  /*2970*/  HMMA.16816.F32 R8, R88.reuse, R76, R8 ;  /* 0x0000004c5808723c */ /* 0x048ff00000001808 */
[----:B------:R-:W-:Y:S08]  /*2980*/  HMMA.16816.F32 R52, R88, R78, R52 ;  /* 0x0000004e5834723c */ /* 0x000ff00000001834 */
[C---:B------:R-:W-:Y:S08]  /*2990*/  HMMA.16816.F32 R72, R92.reuse, R84, R72 ;  /* 0x000000545c48723c */ /* 0x040ff00000001848 */
[C---:B------:R-:W-:Y:S08]  /*29a0*/  HMMA.16816.F32 R68, R92.reuse, R86, R68 ;  /* 0x000000565c44723c */ /* 0x040ff00000001844 */
[C---:B------:R-:W-:Y:S08]  /*29b0*/  HMMA.16816.F32 R64, R92.reuse, R80, R64 ;  /* 0x000000505c40723c */ /* 0x040ff00000001840 */
[C---:B------:R-:W-:Y:S08]  /*29c0*/  HMMA.16816.F32 R60, R92.reuse, R82, R60 ;  /* 0x000000525c3c723c */ /* 0x040ff0000000183c */
[C---:B------:R-:W-:Y:S08]  /*29d0*/  HMMA.16816.F32 R56, R92.reuse, R76, R56 ;  /* 0x0000004c5c38723c */ /* 0x040ff00000001838 */
[----:B------:R-:W-:Y:S08]  /*29e0*/  HMMA.16816.F32 R48, R92, R78, R48 ;  /* 0x0000004e5c30723c */ /* 0x000ff00000001830 */
[C---:B----4-:R-:W-:Y:S08]  /*29f0*/  HMMA.16816.F32 R24, R40.reuse, R36, R24 ;  /* 0x000000242818723c */ /* 0x050ff00000001818 */
[C---:B------:R-:W-:Y:S08]  /*2a00*/  HMMA.16816.F32 R20, R40.reuse, R38, R20 ;  /* 0x000000262814723c */ /* 0x040ff00000001814 */
[C---:B-----5:R-:W-:Y:S08]  /*2a10*/  HMMA.16816.F32 R16, R40.reuse, R32, R16 ;  /* 0x000000202810723c */ /* 0x060ff00000001810 */
[C---:B------:R-:W-:Y:S08]  /*2a20*/  HMMA.16816.F32 R12, R40.reuse, R34, R12 ;  /* 0x00000022280c723c */ /* 0x040ff0000000180c */
[C---:B------:R-:W-:Y:S08]  /*2a30*/  HMMA.16816.F32 R8, R40.reuse, R28, R8 ;  /* 0x0000001c2808723c */ /* 0x040ff00000001808 */
[----:B------:R-:W-:Y:S08]  /*2a40*/  HMMA.16816.F32 R52, R40, R30, R52 ;  /* 0x0000001e2834723c */ /* 0x000ff00000001834 */
[C---:B------:R-:W-:Y:S08]  /*2a50*/  HMMA.16816.F32 R72, R44.reuse, R36, R72 ;  /* 0x000000242c48723c */ /* 0x040ff00000001848 */
[C---:B------:R-:W-:Y:S08]  /*2a60*/  HMMA.16816.F32 R68, R44.reuse, R38, R68 ;  /* 0x000000262c44723c */ /* 0x040ff00000001844 */
[C---:B------:R-:W-:Y:S08]  /*2a70*/  HMMA.16816.F32 R64, R44.reuse, R32, R64 ;  /* 0x000000202c40723c */ /* 0x040ff00000001840 */
[C---:B------:R-:W-:Y:S08]  /*2a80*/  HMMA.16816.F32 R60, R44.reuse, R34, R60 ;  /* 0x000000222c3c723c */ /* 0x040ff0000000183c */
[C---:B------:R-:W-:Y:S08]  /*2a90*/  HMMA.16816.F32 R56, R44.reuse, R28, R56 ;  /* 0x0000001c2c38723c */ /* 0x040ff00000001838 */
[----:B------:R-:W-:Y:S01]  /*2aa0*/  HMMA.16816.F32 R48, R44, R30, R48 ;  /* 0x0000001e2c30723c */ /* 0x000fe20000001830 */
[----:B------:R-:W-:Y:S06]  /*2ab0*/  BAR.SYNC.DEFER_BLOCKING 0x0 ;  /* 0x0000000000007b1d */ /* 0x000fec0000010000 */
[----:B------:R-:W-:Y:S05]  /*2ac0*/  @!P0 BRA `(.L_x_456) ;  /* 0x0000040000008947 */ /* 0x000fea0003800000 */
[----:B------:R-:W-:Y:S01]  /*2ad0*/  ISETP.NE.AND P2, PT, R222, 0x1, PT ;  /* 0x00000001de00780c */ /* 0x000fe20003f45270 */
[----:B------:R-:W-:Y:S01]  /*2ae0*/  IMAD.MOV.U32 R225, RZ, RZ, RZ ;  /* 0x000000ffffe17224 */ /* 0x000fe200078e00ff */
[----:B------:R-:W-:-:S02]  /*2af0*/  IADD3 R226, R227, R96, R232 ;  /* 0x00000060e3e27210 */ /* 0x000fc40007ffe0e8 */
[----:B------:R-:W-:Y:S02]  /*2b00*/  ISETP.GT.AND P1, PT, R227, 0x2f, PT ;  /* 0x0000002fe300780c */ /* 0x000fe40003f24270 */
[----:B------:R-:W-:-:S05]  /*2b10*/  IADD3 R226, R226, -0x30, RZ ;  /* 0xffffffd0e2e27810 */ /* 0x000fca0007ffe0ff */
[----:B------:R-:W-:Y:S02]  /*2b20*/  IMAD.MOV.U32 R7, RZ, RZ, R226 ;  /* 0x000000ffff077224 */ /* 0x000fe400078e00e2 */
[----:B------:R-:W-:-:S05]  /*2b30*/  @P2 IMAD.HI.U32 R28, R226, c[0x0][0x2bc], RZ ;  /* 0x0000af00e21c2a27 */ /* 0x000fca00078e00ff */
[----:B------:R-:W-:-:S04]  /*2b40*/  @P2 SHF.R.U32.HI R7, RZ, c[0x0][0x2c0], R28 ;  /* 0x0000b000ff072a19 */ /* 0x000fc8000001161c */
[----:B------:R-:W-:-:S04]  /*2b50*/  @!P1 IADD3 R30, P0, R7, UR10, RZ ;  /* 0x0000000a071e9c10 */ /* 0x000fc8000ff1e0ff */
[----:B------:R-:W-:Y:S02]  /*2b60*/  @!P1 LEA.HI.X.SX32 R29, R7, UR6, 0x1, P0 ;  /* 0x00000006071d9c11 */ /* 0x000fe400080f0eff */
[----:B------:R-:W-:-:S04]  /*2b70*/  @!P1 LEA R28, P0, R30, c[0x0][0x2a0], 0x2 ;  /* 0x0000a8001e1c9a11 */ /* 0x000fc800078010ff */
[----:B------:R-:W-:-:S05]  /*2b80*/  @!P1 LEA.HI.X R29, R30, c[0x0][0x2a4], R29, 0x2, P0 ;  /* 0x0000a9001e1d9a11 */ /* 0x000fca00000f141d */
[----:B------:R-:W2:Y:S01]  /*2b90*/  @!P1 LDG.E R225, [R28.64] ;  /* 0x0000000c1ce19981 */ /* 0x000ea2000c1e1900 */
[----:B------:R-:W-:Y:S01]  /*2ba0*/  IMAD.MOV R7, RZ, RZ, -R7 ;  /* 0x000000ffff077224 */ /* 0x000fe200078e0a07 */
[----:B------:R-:W-:Y:S01]  /*2bb0*/  BSSY B0, `(.L_x_457) ;  /* 0x0000021000007945 */ /* 0x000fe20003800000 */
[----:B------:R-:W-:Y:S02]  /*2bc0*/  ISETP.GE.AND P1, PT, R228, c[0x0][0x1d4], PT ;  /* 0x00007500e4007a0c */ /* 0x000fe40003f26270 */
[----:B------:R-:W-:Y:S01]  /*2bd0*/  IMAD R226, R7, c[0x0][0x2b8], R226 ;  /* 0x0000ae0007e27a24 */ /* 0x000fe200078e02e2 */
[----:B------:R-:W-:Y:S02]  /*2be0*/  ISETP.GE.AND P2, PT, R229, c[0x0][0x1d4], PT ;  /* 0x00007500e5007a0c */ /* 0x000fe40003f46270 */
[----:B------:R-:W-:Y:S01]  /*2bf0*/  ISETP.GE.AND P3, PT, R230, c[0x0][0x1d4], PT ;  /* 0x00007500e6007a0c */ /* 0x000fe20003f66270 */
        /* <DEDUP_REMOVED lines=8> */
[----:B------:R-:W-:-:S03]  /*2c80*/  IADD3 R7, P0, R30, UR18, RZ ;  /* 0x000000121e077c10 */ /* 0x000fc6000ff1e0ff */
[----:B------:R-:W-:-:S05]  /*2c90*/  IMAD R28, R225, c[0x0][0x1f4], R32 ;  /* 0x00007d00e11c7a24 */ /* 0x000fca00078e0220 */
[----:B------:R-:W-:Y:S02]  /*2ca0*/  IADD3.X R30, R31, UR9, R28, P0, !PT ;  /* 0x000000091f1e7c10 */ /* 0x000fe400087fe41c */
[----:B------:R-:W-:Y:S02]  /*2cb0*/  LEA R28, P0, R7, c[0x0][0x1c8], 0x1 ;  /* 0x00007200071c7a11 */ /* 0x000fe400078008ff */
[----:B------:R-:W-:Y:S02]  /*2cc0*/  IADD3 R31, -R241, 0x30, RZ ;  /* 0x00000030f11f7810 */ /* 0x000fe40007ffe1ff */
[----:B------:R-:W-:Y:S01]  /*2cd0*/  LEA.HI.X R7, R7, c[0x0][0x1cc], R30, 0x1, P0 ;  /* 0x0000730007077a11 */ /* 0x000fe200000f0c1e */
[----:B------:R1:W2:Y:S01]  /*2ce0*/  SHFL.IDX PT, R29, R28, RZ, 0x1c1f ;  /* 0x001c1fff1c1d7589 */ /* 0x0002a200000e0000 */
[----:B------:R-:W-:-:S03]  /*2cf0*/  ISETP.GE.AND P0, PT, R31, 0x1, PT ;  /* 0x000000011f00780c */ /* 0x000fc60003f06270 */
[----:B------:R1:W3:Y:S10]  /*2d00*/  SHFL.IDX PT, R30, R7, RZ, 0x1c1f ;  /* 0x001c1fff071e7589 */ /* 0x0002f400000e0000 */
[----:B------:R-:W-:Y:S05]  /*2d10*/  @!P0 BRA `(.L_x_458) ;  /* 0x000000a000008947 */ /* 0x000fea0003800000 */
[----:B--2---:R-:W-:-:S04]  /*2d20*/  LEA R34, P0, R230, R29, 0x1 ;  /* 0x0000001de6227211 */ /* 0x004fc800078008ff */
[----:B---3--:R-:W-:Y:S02]  /*2d30*/  LEA.HI.X R35, R230, R30, R243, 0x1, P0 ;  /* 0x0000001ee6237211 */ /* 0x008fe400000f0cf3 */
[----:B------:R-:W-:-:S03]  /*2d40*/  LEA R32, P0, R219, R29, 0x1 ;  /* 0x0000001ddb207211 */ /* 0x000fc600078008ff */
[----:B------:R-:W-:Y:S01]  /*2d50*/  @!PT LDS RZ, [RZ] ;  /* 0x00000000fffff984 */ /* 0x000fe20000000800 */
[----:B------:R2:W-:Y:S01]  /*2d60*/  LDGSTS.E.BYPASS.LTC128B.128 [R220+0x2500], [R34.64], !P3 ;  /* 0x0250000022dc7fae */ /* 0x0005e2000d901d4c */
[----:B------:R-:W-:Y:S02]  /*2d70*/  LEA.HI.X R33, R219, R30, R234, 0x1, P0 ;  /* 0x0000001edb217211 */ /* 0x000fe400000f0cea */
[----:B------:R-:W-:-:S03]  /*2d80*/  LEA R36, P0, R218, R29, 0x1 ;  /* 0x0000001dda247211 */ /* 0x000fc600078008ff */
[----:B------:R2:W-:Y:S01]  /*2d90*/  LDGSTS.E.BYPASS.LTC128B.128 [R220+0x3100], [R32.64], !P2 ;  /* 0x0310000020dc7fae */ /* 0x0005e2000d101d4c */
[----:B------:R-:W-:-:S05]  /*2da0*/  LEA.HI.X R37, R218, R30, R233, 0x1, P0 ;  /* 0x0000001eda257211 */ /* 0x000fca00000f0ce9 */
[----:B------:R2:W-:Y:S04]  /*2db0*/  LDGSTS.E.BYPASS.LTC128B.128 [R220+0x3d00], [R36.64], !P1 ;  /* 0x03d0000024dc7fae */ /* 0x0005e8000c901d4c */
.L_x_458:
[----:B------:R-:W-:Y:S05]  /*2dc0*/  BSYNC B0 ;  /* 0x0000000000007941 */ /* 0x000fea0003800000 */
.L_x_457:
[----:B------:R-:W-:Y:S01]  /*2dd0*/  ISETP.GE.AND P0, PT, R31, 0x21, PT ;  /* 0x000000211f00780c */ /* 0x000fe20003f06270 */
[----:B-1----:R-:W1:Y:S01]  /*2de0*/  SHFL.IDX PT, R7, R7, 0x1, 0x1c1f ;  /* 0x003c1f0007077f89 */ /* 0x002e6200000e0000 */
[----:B------:R-:W-:Y:S03]  /*2df0*/  BSSY B0, `(.L_x_456) ;  /* 0x000000d000007945 */ /* 0x000fe60003800000 */
[----:B--2---:R2:W4:Y:S08]  /*2e00*/  SHFL.IDX PT, R29, R28, 0x1, 0x1c1f ;  /* 0x003c1f001c1d7f89 */ /* 0x00453000000e0000 */
[----:B------:R-:W-:Y:S05]  /*2e10*/  @!P0 BRA `(.L_x_459) ;  /* 0x000000a000008947 */ /* 0x000fea0003800000 */
[----:B----4-:R-:W-:-:S04]  /*2e20*/  LEA R32, P0, R230, R29, 0x1 ;  /* 0x0000001de6207211 */ /* 0x010fc800078008ff */
[----:B-1----:R-:W-:Y:S02]  /*2e30*/  LEA.HI.X R33, R230, R7, R243, 0x1, P0 ;  /* 0x00000007e6217211 */ /* 0x002fe400000f0cf3 */
[----:B---3--:R-:W-:-:S03]  /*2e40*/  LEA R30, P0, R219, R29, 0x1 ;  /* 0x0000001ddb1e7211 */ /* 0x008fc600078008ff */
[----:B------:R-:W-:Y:S01]  /*2e50*/  @!PT LDS RZ, [RZ] ;  /* 0x00000000fffff984 */ /* 0x000fe20000000800 */
[----:B------:R1:W-:Y:S01]  /*2e60*/  LDGSTS.E.BYPASS.LTC128B.128 [R220+0x2d00], [R32.64], !P3 ;  /* 0x02d0000020dc7fae */ /* 0x0003e2000d901d4c */
[----:B------:R-:W-:Y:S02]  /*2e70*/  LEA.HI.X R31, R219, R7, R234, 0x1, P0 ;  /* 0x00000007db1f7211 */ /* 0x000fe400000f0cea */
[----:B--2---:R-:W-:-:S03]  /*2e80*/  LEA R28, P0, R218, R29, 0x1 ;  /* 0x0000001dda1c7211 */ /* 0x004fc600078008ff */
[----:B------:R1:W-:Y:S01]  /*2e90*/  LDGSTS.E.BYPASS.LTC128B.128 [R220+0x3900], [R30.64], !P2 ;  /* 0x039000001edc7fae */ /* 0x0003e2000d101d4c */
[----:B------:R-:W-:-:S05]  /*2ea0*/  LEA.HI.X R29, R218, R7, R233, 0x1, P0 ;  /* 0x00000007da1d7211 */ /* 0x000fca00000f0ce9 */
[----:B------:R1:W-:Y:S04]  /*2eb0*/  LDGSTS.E.BYPASS.LTC128B.128 [R220+0x4500], [R28.64], !P1 ;  /* 0x045000001cdc7fae */ /* 0x0003e8000c901d4c */
.L_x_459:
[----:B------:R-:W-:Y:S05]  /*2ec0*/  BSYNC B0 ;  /* 0x0000000000007941 */ /* 0x000fea0003800000 */
.L_x_456:
[----:B------:R-:W-:Y:S01]  /*2ed0*/  LOP3.LUT R5, R5, 0xffffffe0, RZ, 0xc0, !PT ;  /* 0xffffffe005057812 */ /* 0x000fe200078ec0ff */
[----:B------:R-:W-:Y:S01]  /*2ee0*/  FMUL.FTZ R40, R69, c[0x0][0x320] ;  /* 0x0000c80045287a20 */ /* 0x000fe20000410000 */
[----:B-12---:R-:W-:Y:S01]  /*2ef0*/  SHF.R.S32.HI R28, RZ, 0x1f, R3 ;  /* 0x0000001fff1c7819 */ /* 0x006fe20000011403 */
[----:B------:R-:W-:Y:S01]  /*2f00*/  FMUL.FTZ R38, R64, c[0x0][0x320] ;  /* 0x0000c80040267a20 */ /* 0x000fe20000410000 */
[----:B----4-:R-:W-:Y:S01]  /*2f10*/  LEA.HI R29, R98, R98, RZ, 0x1 ;  /* 0x00000062621d7211 */ /* 0x010fe200078f08ff */
[----:B------:R-:W-:Y:S01]  /*2f20*/  IMAD.IADD R5, R224, 0x1, -R5 ;  /* 0x00000001e0057824 */ /* 0x000fe200078e0a05 */
[----:B------:R-:W-:Y:S01]  /*2f30*/  LEA.HI R28, R28, R3, RZ, 0x2 ;  /* 0x000000031c1c7211 */ /* 0x000fe200078f10ff */
[----:B------:R-:W-:Y:S01]  /*2f40*/  FMUL.FTZ R36, R65, c[0x0][0x320] ;  /* 0x0000c80041247a20 */ /* 0x000fe20000410000 */
[----:B------:R-:W-:Y:S01]  /*2f50*/  PLOP3.LUT P0, PT, PT, PT, UP2, 0x80, 0x0 ;  /* 0x000000000000781c */ /* 0x000fe20003f0f028 */
[----:B------:R-:W-:Y:S01]  /*2f60*/  FMUL.FTZ R34, R60, c[0x0][0x320] ;  /* 0x0000c8003c227a20 */ /* 0x000fe20000410000 */
[----:B---3--:R-:W-:Y:S01]  /*2f70*/  SHF.R.S32.HI R30, RZ, 0x1f, R5 ;  /* 0x0000001fff1e7819 */ /* 0x008fe20000011405 */
[----:B------:R-:W-:Y:S01]  /*2f80*/  FMUL.FTZ R43, R72, c[0x0][0x320] ;  /* 0x0000c800482b7a20 */ /* 0x000fe20000410000 */
[----:B------:R-:W-:Y:S01]  /*2f90*/  LOP3.LUT R28, R28, 0xffffffc, RZ, 0xc0, !PT ;  /* 0x0ffffffc1c1c7812 */ /* 0x000fe200078ec0ff */
[----:B------:R-:W-:Y:S01]  /*2fa0*/  FMUL.FTZ R44, R73, c[0x0][0x320] ;  /* 0x0000c800492c7a20 */ /* 0x000fe20000410000 */
[----:B------:R-:W-:Y:S01]  /*2fb0*/  LEA.HI R7, R30, R5, RZ, 0x2 ;  /* 0x000000051e077211 */ /* 0x000fe200078f10ff */
[----:B------:R-:W-:Y:S01]  /*2fc0*/  FMUL.FTZ R30, R48, c[0x0][0x320] ;  /* 0x0000c800301e7a20 */ /* 0x000fe20000410000 */
[----:B------:R-:W1:Y:S01]  /*2fd0*/  MUFU.TANH R40, R40 ;  /* 0x0000002800287308 */ /* 0x000e620000002400 */
[----:B------:R-:W-:Y:S01]  /*2fe0*/  IMAD.IADD R28, R3, 0x1, -R28 ;  /* 0x00000001031c7824 */ /* 0x000fe200078e0a1c */
[C---:B------:R-:W-:Y:S01]  /*2ff0*/  LEA.HI.SX32 R3, R7.reuse, UR15, 0x1e ;  /* 0x0000000f07037c11 */ /* 0x040fe2000f8ff2ff */
[----:B------:R-:W-:Y:S01]  /*3000*/  FMUL.FTZ R42, R68, c[0x0][0x320] ;  /* 0x0000c800442a7a20 */ /* 0x000fe20000410000 */
[----:B------:R-:W-:Y:S01]  /*3010*/  LOP3.LUT R32, R7, 0x7ffffffc, RZ, 0xc0, !PT ;  /* 0x7ffffffc07207812 */ /* 0x000fe200078ec0ff */
[----:B------:R-:W-:Y:S01]  /*3020*/  FMUL.FTZ R56, R56, c[0x0][0x320] ;  /* 0x0000c80038387a20 */ /* 0x000fe20000410000 */
[----:B------:R-:W-:Y:S01]  /*3030*/  LEA R3, R28, R3, 0x4 ;  /* 0x000000031c037211 */ /* 0x000fe200078e20ff */
[C---:B------:R-:W-:Y:S01]  /*3040*/  IMAD.SHL.U32 R28, R29.reuse, 0x20, RZ ;  /* 0x000000201d1c7824 */ /* 0x040fe200078e00ff */
[----:B------:R-:W-:Y:S01]  /*3050*/  LOP3.LUT R29, R29, 0x1ffffffe, RZ, 0xc0, !PT ;  /* 0x1ffffffe1d1d7812 */ /* 0x000fe200078ec0ff */
[----:B------:R-:W-:Y:S01]  /*3060*/  FMUL.FTZ R57, R57, c[0x0][0x320] ;  /* 0x0000c80039397a20 */ /* 0x000fe20000410000 */
[----:B------:R-:W-:Y:S01]  /*3070*/  IADD3 R32, R5, -R32, RZ ;  /* 0x8000002005207210 */ /* 0x000fe20007ffe0ff */
[----:B------:R-:W2:Y:S01]  /*3080*/  MUFU.TANH R38, R38 ;  /* 0x0000002600267308 */ /* 0x000ea20000002400 */
[----:B------:R-:W-:Y:S01]  /*3090*/  LOP3.LUT R28, R28, 0xffffffc0, RZ, 0xc0, !PT ;  /* 0xffffffc01c1c7812 */ /* 0x000fe200078ec0ff */
[----:B------:R-:W-:Y:S01]  /*30a0*/  IMAD.IADD R29, R98, 0x1, -R29 ;  /* 0x00000001621d7824 */ /* 0x000fe200078e0a1d */
[----:B------:R-:W-:Y:S01]  /*30b0*/  ULDC UR17, c[0x0][0x324] ;  /* 0x0000c90000117ab9 */ /* 0x000fe20000000800 */
[----:B------:R-:W-:Y:S01]  /*30c0*/  IMAD.SHL.U32 R235, R32, 0x2, RZ ;  /* 0x0000000220eb7824 */ /* 0x000fe200078e00ff */
[----:B------:R-:W-:Y:S01]  /*30d0*/  IADD3 R28, R28, R3, RZ ;  /* 0x000000031c1c7210 */ /* 0x000fe20007ffe0ff */
[----:B------:R-:W-:Y:S01]  /*30e0*/  FMUL.FTZ R32, R61, c[0x0][0x320] ;  /* 0x0000c8003d207a20 */ /* 0x000fe20000410000 */
[----:B------:R-:W-:Y:S01]  /*30f0*/  ULOP3.LUT UR17, URZ, UR17, URZ, 0x33, !UPT ;  /* 0x000000113f117292 */ /* 0x000fe2000f8e333f */
[----:B------:R-:W3:Y:S01]  /*3100*/  MUFU.TANH R36, R36 ;  /* 0x0000002400247308 */ /* 0x000ee20000002400 */
[----:B------:R-:W-:Y:S01]  /*3110*/  IADD3 R2, -R235, 0x1, R2 ;  /* 0x00000001eb027810 */ /* 0x000fe20007ffe102 */
[----:B------:R-:W-:Y:S01]  /*3120*/  IMAD R231, R29, 0x8, R28 ;  /* 0x000000081de77824 */ /* 0x000fe200078e021c */
[----:B------:R-:W0:Y:S01]  /*3130*/  LDGDEPBAR ;  /* 0x00000000000079af */ /* 0x000e220000000000 */
[----:B------:R-:W-:Y:S01]  /*3140*/  FMUL.FTZ R28, R49, c[0x0][0x320] ;  /* 0x0000c800311c7a20 */ /* 0x000fe20000410000 */
[----:B------:R-:W-:Y:S01]  /*3150*/  IADD3 R61, R2, -c[0x0][0x168], RZ ;  /* 0x80005a00023d7a10 */ /* 0x000fe20007ffe0ff */
[----:B------:R-:W-:Y:S01]  /*3160*/  @P0 IMAD.HI.U32 R3, R231, c[0x0][0x2c8], RZ ;  /* 0x0000b200e7030a27 */ /* 0x000fe200078e00ff */
[----:B------:R-:W-:Y:S01]  /*3170*/  PLOP3.LUT P0, PT, PT, PT, UP2, 0x80, 0x0 ;  /* 0x000000000000781c */ /* 0x000fe20003f0f028 */
[----:B------:R-:W4:Y:S01]  /*3180*/  MUFU.TANH R34, R34 ;  /* 0x0000002200227308 */ /* 0x000f220000002400 */
[C---:B------:R-:W-:Y:S01]  /*3190*/  IADD3 R65, R61.reuse, c[0x0][0x328], RZ ;  /* 0x0000ca003d417a10 */ /* 0x040fe20007ffe0ff */
[----:B------:R-:W-:Y:S01]  /*31a0*/  IMAD.MOV.U32 R45, RZ, RZ, R231 ;  /* 0x000000ffff2d7224 */ /* 0x000fe200078e00e7 */
[----:B------:R-:W-:Y:S01]  /*31b0*/  IADD3 R61, R61, UR17, RZ ;  /* 0x000000113d3d7c10 */ /* 0x000fe2000fffe0ff */
[----:B------:R-:W-:-:S04]  /*31c0*/  IMAD.IADD R49, R6, 0x1, -R235 ;  /* 0x0000000106317824 */ /* 0x000fc800078e0aeb */
[----:B------:R1:W1:Y:S04]  /*31d0*/  MUFU.TANH R125, R56 ;  /* 0x00000038007d7308 */ /* 0x0002680000002400 */
[----:B------:R-:W-:Y:S02]  /*31e0*/  @P0 SHF.R.U32.HI R45, RZ, c[0x0][0x2cc], R3 ;  /* 0x0000b300ff2d0a19 */ /* 0x000fe40000011603 */
[----:B------:R-:W-:Y:S02]  /*31f0*/  PLOP3.LUT P0, PT, PT, PT, UP1, 0x40, 0x0 ;  /* 0x000000000000781c */ /* 0x000fe40003f0e818 */
[----:B------:R-:W-:Y:S01]  /*3200*/  MOV R3, c[0x0][0x2ac] ;  /* 0x0000ab0000037a02 */ /* 0x000fe20000000f00 */
[----:B------:R-:W5:Y:S01]  /*3210*/  SHFL.IDX PT, R46, R45, RZ, 0x1c1f ;  /* 0x001c1fff2d2e7589 */ /* 0x000f6200000e0000 */
[----:B------:R1:W1:Y:S03]  /*3220*/  MUFU.TANH R124, R57 ;  /* 0x00000039007c7308 */ /* 0x0002660000002400 */
[----:B------:R-:W-:-:S04]  /*3230*/  IMAD R64, R3, c[0x0][0x1d0], R6 ;  /* 0x0000740003407a24 */ /* 0x000fc800078e0206 */
[----:B------:R-:W-:Y:S01]  /*3240*/  IMAD.IADD R64, R64, 0x1, -R235 ;  /* 0x0000000140407824 */ /* 0x000fe200078e0aeb */
[----:B------:R-:W1:Y:S08]  /*3250*/  MUFU.TANH R30, R30 ;  /* 0x0000001e001e7308 */ /* 0x000e700000002400 */
[----:B------:R-:W1:Y:S01]  /*3260*/  MUFU.TANH R28, R28 ;  /* 0x0000001c001c7308 */ /* 0x000e620000002400 */
[----:B-----5:R-:W-:-:S07]  /*3270*/  IADD3 R7, R65, R46, RZ ;  /* 0x0000002e41077210 */ /* 0x020fce0007ffe0ff */
[----:B------:R-:W1:Y:S01]  /*3280*/  MUFU.TANH R43, R43 ;  /* 0x0000002b002b7308 */ /* 0x000e620000002400 */
[----:B------:R-:W-:Y:S02]  /*3290*/  IADD3 R5, R61, R46, RZ ;  /* 0x0000002e3d057210 */ /* 0x000fe40007ffe0ff */
[----:B------:R-:W-:-:S05]  /*32a0*/  IMNMX R7, R7, R64, PT ;  /* 0x0000004007077217 */ /* 0x000fca0003800200 */
[----:B------:R-:W1:Y:S08]  /*32b0*/  MUFU.TANH R44, R44 ;  /* 0x0000002c002c7308 */ /* 0x000e700000002400 */
[----:B------:R-:W1:Y:S08]  /*32c0*/  MUFU.TANH R42, R42 ;  /* 0x0000002a002a7308 */ /* 0x000e700000002400 */
[----:B------:R-:W1:Y:S01]  /*32d0*/  MUFU.TANH R32, R32 ;  /* 0x0000002000207308 */ /* 0x000e620000002400 */
[----:B------:R-:W-:Y:S05]  /*32e0*/  @P0 BRA `(.L_x_460) ;  /* 0x0000015000000947 */ /* 0x000fea0003800000 */
[----:B--234-:R-:W-:Y:S01]  /*32f0*/  IMAD.U32 R3, RZ, RZ, UR7 ;  /* 0x00000007ff037e24 */ /* 0x01cfe2000f8e00ff */
[----:B------:R-:W-:Y:S04]  /*3300*/  BSSY B0, `(.L_x_461) ;  /* 0x000000f000007945 */ /* 0x000fe80003800000 */
[----:B------:R-:W-:-:S04]  /*3310*/  IADD3 R46, R3, -c[0x0][0x168], R46 ;  /* 0x80005a00032e7a10 */ /* 0x000fc80007ffe02e */
[----:B------:R-:W-:-:S13]  /*3320*/  ISETP.GT.AND P0, PT, R46, -0x1, PT ;  /* 0xffffffff2e00780c */ /* 0x000fda0003f04270 */
[----:B------:R-:W-:Y:S05]  /*3330*/  @P0 BRA `(.L_x_462) ;  /* 0x0000007000000947 */ /* 0x000fea0003800000 */
[----:B------:R-:W-:Y:S01]  /*3340*/  IMAD.MOV.U32 R2, RZ, RZ, 0x1 ;  /* 0x00000001ff027424 */ /* 0x000fe200078e00ff */
[----:B------:R-:W-:-:S04]  /*3350*/  LOP3.LUT R46, RZ, R46, RZ, 0x33, !PT ;  /* 0x0000002eff2e7212 */ /* 0x000fc800078e33ff */
[----:B------:R-:W-:-:S13]  /*3360*/  ISETP.NE.AND P0, PT, R2, c[0x0][0x32c], PT ;  /* 0x0000cb0002007a0c */ /* 0x000fda0003f05270 */
[----:B------:R-:W-:-:S05]  /*3370*/  @P0 IMAD.HI.U32 R2, R46, c[0x0][0x330], RZ ;  /* 0x0000cc002e020a27 */ /* 0x000fca00078e00ff */
[----:B------:R-:W-:-:S04]  /*3380*/  @P0 SHF.R.U32.HI R46, RZ, c[0x0][0x334], R2 ;  /* 0x0000cd00ff2e0a19 */ /* 0x000fc80000011602 */
[----:B------:R-:W-:Y:S01]  /*3390*/  LOP3.LUT R46, RZ, R46, RZ, 0x33, !PT ;  /* 0x0000002eff2e7212 */ /* 0x000fe200078e33ff */
[----:B------:R-:W-:Y:S05]  /*33a0*/  BRA `(.L_x_463) ;  /* 0x0000004000007947 */ /* 0x000fea0003800000 */
.L_x_462:
[----:B------:R-:W-:-:S04]  /*33b0*/  MOV R2, 0x1 ;  /* 0x0000000100027802 */ /* 0x000fc80000000f00 */
[----:B------:R-:W-:-:S13]  /*33c0*/  ISETP.NE.AND P0, PT, R2, c[0x0][0x32c], PT ;  /* 0x0000cb0002007a0c */ /* 0x000fda0003f05270 */
[----:B------:R-:W-:-:S05]  /*33d0*/  @P0 IMAD.HI.U32 R2, R46, c[0x0][0x330], RZ ;  /* 0x0000cc002e020a27 */ /* 0x000fca00078e00ff */
[----:B------:R-:W-:Y:S02]  /*33e0*/  @P0 SHF.R.U32.HI R46, RZ, c[0x0][0x334], R2 ;  /* 0x0000cd00ff2e0a19 */ /* 0x000fe40000011602 */
.L_x_463:
[----:B------:R-:W-:Y:S05]  /*33f0*/  BSYNC B0 ;  /* 0x0000000000007941 */ /* 0x000fea0003800000 */
.L_x_461:
[----:B------:R-:W-:-:S05]  /*3400*/  IMAD R46, R46, c[0x0][0x32c], R49 ;  /* 0x0000cb002e2e7a24 */ /* 0x000fca00078e0231 */
[----:B------:R-:W-:Y:S02]  /*3410*/  IADD3 R2, R46, c[0x0][0x32c], RZ ;  /* 0x0000cb002e027a10 */ /* 0x000fe40007ffe0ff */
[----:B------:R-:W-:Y:S02]  /*3420*/  IMNMX R5, R5, R46, !PT ;  /* 0x0000002e05057217 */ /* 0x000fe40007800200 */
[----:B------:R-:W-:Y:S02]  /*3430*/  IMNMX R7, R7, R2, PT ;  /* 0x0000000207077217 */ /* 0x000fe40003800200 */
.L_x_460:
[----:B--234-:R-:W-:Y:S01]  /*3440*/  ISETP.GE.AND P0, PT, R6, 0x2, PT ;  /* 0x000000020600780c */ /* 0x01cfe20003f06270 */
[----:B------:R-:W-:Y:S01]  /*3450*/  FMUL.FTZ R31, R58, c[0x0][0x320] ;  /* 0x0000c8003a1f7a20 */ /* 0x000fe20000410000 */
[----:B------:R-:W-:Y:S01]  /*3460*/  ISETP.GE.AND P1, PT, R6, 0x9, PT ;  /* 0x000000090600780c */ /* 0x000fe20003f26270 */
[----:B------:R-:W2:Y:S01]  /*3470*/  SHFL.IDX PT, R58, R45, 0x1, 0x1c1f ;  /* 0x003c1f002d3a7f89 */ /* 0x000ea200000e0000 */
[----:B------:R-:W-:Y:S01]  /*3480*/  P2R R60, PR, RZ, 0x1 ;  /* 0x00000001ff3c7803 */ /* 0x000fe20000000000 */
[----:B------:R-:W-:Y:S01]  /*3490*/  FMUL.FTZ R29, R59, c[0x0][0x320] ;  /* 0x0000c8003b1d7a20 */ /* 0x000fe20000410000 */
[----:B------:R-:W-:Y:S01]  /*34a0*/  ISETP.GT.AND P0, PT, R5, 0x1, !P0 ;  /* 0x000000010500780c */ /* 0x000fe20004704270 */
[----:B------:R-:W-:Y:S01]  /*34b0*/  FMUL.FTZ R39, R66, c[0x0][0x320] ;  /* 0x0000c80042277a20 */ /* 0x000fe20000410000 */
[----:B------:R-:W-:Y:S01]  /*34c0*/  P2R R48, PR, RZ, 0x2 ;  /* 0x00000002ff307803 */ /* 0x000fe20000000000 */
[----:B------:R-:W-:Y:S01]  /*34d0*/  FMUL.FTZ R37, R67, c[0x0][0x320] ;  /* 0x0000c80043257a20 */ /* 0x000fe20000410000 */
[----:B------:R-:W-:Y:S01]  /*34e0*/  ISETP.LT.OR P0, PT, R7, 0x2, P0 ;  /* 0x000000020700780c */ /* 0x000fe20000701670 */
[----:B------:R-:W-:Y:S01]  /*34f0*/  FMUL.FTZ R35, R62, c[0x0][0x320] ;  /* 0x0000c8003e237a20 */ /* 0x000fe20000410000 */
[----:B------:R-:W-:Y:S01]  /*3500*/  ISETP.GE.AND P6, PT, R6, 0x12, PT ;  /* 0x000000120600780c */ /* 0x000fe20003fc6270 */
[----:B------:R-:W-:Y:S01]  /*3510*/  FMUL.FTZ R33, R63, c[0x0][0x320] ;  /* 0x0000c8003f217a20 */ /* 0x000fe20000410000 */
[----:B-1----:R-:W-:Y:S01]  /*3520*/  FSEL R44, R44, -INF , !P0 ;  /* 0xff8000002c2c7808 */ /* 0x002fe20004000000 */
[----:B------:R-:W-:Y:S01]  /*3530*/  FMUL.FTZ R41, R75, c[0x0][0x320] ;  /* 0x0000c8004b297a20 */ /* 0x000fe20000410000 */
[----:B------:R-:W-:Y:S01]  /*3540*/  ISETP.GT.AND P0, PT, R5, 0x8, !P1 ;  /* 0x000000080500780c */ /* 0x000fe20004f04270 */
[----:B------:R-:W-:Y:S01]  /*3550*/  FMUL.FTZ R57, R50, c[0x0][0x320] ;  /* 0x0000c80032397a20 */ /* 0x000fe20000410000 */
[----:B------:R-:W-:Y:S01]  /*3560*/  ISETP.GE.AND P1, PT, R6, 0xa, PT ;  /* 0x0000000a0600780c */ /* 0x000fe20003f26270 */
[----:B------:R-:W-:Y:S01]  /*3570*/  FMUL.FTZ R56, R51, c[0x0][0x320] ;  /* 0x0000c80033387a20 */ /* 0x000fe20000410000 */
[----:B------:R-:W-:Y:S01]  /*3580*/  ISETP.LT.OR P0, PT, R7, 0x9, P0 ;  /* 0x000000090700780c */ /* 0x000fe20000701670 */
[----:B------:R-:W1:Y:S01]  /*3590*/  MUFU.TANH R29, R29 ;  /* 0x0000001d001d7308 */ /* 0x000e620000002400 */
[----:B------:R-:W-:-:S02]  /*35a0*/  P2R R47, PR, RZ, 0x2 ;  /* 0x00000002ff2f7803 */ /* 0x000fc40000000000 */
[----:B------:R-:W-:Y:S02]  /*35b0*/  FSEL R42, R42, -INF , !P0 ;  /* 0xff8000002a2a7808 */ /* 0x000fe40004000000 */
[----:B------:R-:W-:Y:S01]  /*35c0*/  ISETP.GT.AND P0, PT, R5, 0x9, !P1 ;  /* 0x000000090500780c */ /* 0x000fe20004f04270 */
[--C-:B--2---:R-:W-:Y:S01]  /*35d0*/  IMAD.IADD R51, R65, 0x1, R58.reuse ;  /* 0x0000000141337824 */ /* 0x104fe200078e023a */
[C---:B------:R-:W-:Y:S01]  /*35e0*/  ISETP.GE.AND P1, PT, R6.reuse, 0x11, PT ;  /* 0x000000110600780c */ /* 0x040fe20003f26270 */
[----:B------:R-:W2:Y:S01]  /*35f0*/  MUFU.TANH R39, R39 ;  /* 0x0000002700277308 */ /* 0x000ea20000002400 */
[----:B------:R-:W-:Y:S01]  /*3600*/  ISETP.LT.OR P0, PT, R7, 0xa, P0 ;  /* 0x0000000a0700780c */ /* 0x000fe20000701670 */
[----:B------:R-:W-:Y:S01]  /*3610*/  IMAD.IADD R50, R61, 0x1, R58 ;  /* 0x000000013d327824 */ /* 0x000fe200078e023a */
[----:B------:R-:W-:Y:S02]  /*3620*/  ISETP.GE.AND P5, PT, R6, 0x19, PT ;  /* 0x000000190600780c */ /* 0x000fe40003fa6270 */
[----:B------:R-:W-:-:S02]  /*3630*/  FSEL R40, R40, -INF , !P0 ;  /* 0xff80000028287808 */ /* 0x000fc40004000000 */
[----:B------:R-:W-:Y:S01]  /*3640*/  ISETP.GT.AND P0, PT, R5, 0x10, !P1 ;  /* 0x000000100500780c */ /* 0x000fe20004f04270 */
[----:B------:R-:W3:Y:S01]  /*3650*/  MUFU.TANH R37, R37 ;  /* 0x0000002500257308 */ /* 0x000ee20000002400 */
[C---:B------:R-:W-:Y:S02]  /*3660*/  ISETP.GE.AND P4, PT, R6.reuse, 0x1a, PT ;  /* 0x0000001a0600780c */ /* 0x040fe40003f86270 */
[----:B------:R-:W-:Y:S02]  /*3670*/  ISETP.LT.OR P0, PT, R7, 0x11, P0 ;  /* 0x000000110700780c */ /* 0x000fe40000701670 */
[----:B------:R-:W-:Y:S02]  /*3680*/  ISETP.GE.AND P3, PT, R6, 0x21, PT ;  /* 0x000000210600780c */ /* 0x000fe40003f66270 */
[----:B------:R-:W-:Y:S01]  /*3690*/  FSEL R38, R38, -INF , !P0 ;  /* 0xff80000026267808 */ /* 0x000fe20004000000 */
[----:B------:R-:W4:Y:S01]  /*36a0*/  MUFU.TANH R35, R35 ;  /* 0x0000002300237308 */ /* 0x000f220000002400 */
[----:B------:R-:W-:-:S02]  /*36b0*/  ISETP.GT.AND P0, PT, R5, 0x11, !P6 ;  /* 0x000000110500780c */ /* 0x000fc40007704270 */
[----:B------:R-:W-:Y:S02]  /*36c0*/  ISETP.GE.AND P2, PT, R6, 0x22, PT ;  /* 0x000000220600780c */ /* 0x000fe40003f46270 */
[----:B------:R-:W-:Y:S02]  /*36d0*/  ISETP.LT.OR P0, PT, R7, 0x12, P0 ;  /* 0x000000120700780c */ /* 0x000fe40000701670 */
[----:B------:R-:W-:Y:S01]  /*36e0*/  P2R R46, PR, RZ, 0x2 ;  /* 0x00000002ff2e7803 */ /* 0x000fe20000000000 */
[----:B------:R-:W1:Y:S01]  /*36f0*/  MUFU.TANH R33, R33 ;  /* 0x0000002100217308 */ /* 0x000e620000002400 */
[----:B------:R-:W-:Y:S02]  /*3700*/  FSEL R36, R36, -INF , !P0 ;  /* 0xff80000024247808 */ /* 0x000fe40004000000 */
[----:B------:R-:W-:Y:S02]  /*3710*/  ISETP.GT.AND P0, PT, R5, 0x18, !P5 ;  /* 0x000000180500780c */ /* 0x000fe40006f04270 */
[----:B------:R-:W-:-:S02]  /*3720*/  ISETP.GE.AND P1, PT, R6, 0x29, PT ;  /* 0x000000290600780c */ /* 0x000fc40003f26270 */
[----:B------:R-:W-:Y:S01]  /*3730*/  ISETP.LT.OR P0, PT, R7, 0x19, P0 ;  /* 0x000000190700780c */ /* 0x000fe20000701670 */
[----:B------:R-:W1:Y:S01]  /*3740*/  MUFU.TANH R31, R31 ;  /* 0x0000001f001f7308 */ /* 0x000e620000002400 */
[----:B------:R-:W-:Y:S02]  /*3750*/  IMNMX R51, R51, R64, PT ;  /* 0x0000004033337217 */ /* 0x000fe40003800200 */
[----:B------:R-:W-:Y:S02]  /*3760*/  FSEL R34, R34, -INF , !P0 ;  /* 0xff80000022227808 */ /* 0x000fe40004000000 */
[----:B------:R-:W-:-:S03]  /*3770*/  ISETP.GT.AND P0, PT, R5, 0x19, !P4 ;  /* 0x000000190500780c */ /* 0x000fc60006704270 */
[----:B------:R-:W1:Y:S01]  /*3780*/  MUFU.TANH R41, R41 ;  /* 0x0000002900297308 */ /* 0x000e620000002400 */
[----:B------:R-:W-:-:S04]  /*3790*/  ISETP.LT.OR P0, PT, R7, 0x1a, P0 ;  /* 0x0000001a0700780c */ /* 0x000fc80000701670 */
[----:B------:R-:W-:Y:S02]  /*37a0*/  FSEL R32, R32, -INF , !P0 ;  /* 0xff80000020207808 */ /* 0x000fe40004000000 */
[----:B------:R-:W-:Y:S01]  /*37b0*/  ISETP.GT.AND P0, PT, R5, 0x20, !P3 ;  /* 0x000000200500780c */ /* 0x000fe20005f04270 */
[----:B------:R-:W1:Y:S03]  /*37c0*/  MUFU.TANH R57, R57 ;  /* 0x0000003900397308 */ /* 0x000e660000002400 */
[----:B------:R-:W-:-:S04]  /*37d0*/  ISETP.LT.OR P0, PT, R7, 0x21, P0 ;  /* 0x000000210700780c */ /* 0x000fc80000701670 */
[----:B------:R-:W-:Y:S01]  /*37e0*/  FSEL R125, R125, -INF , !P0 ;  /* 0xff8000007d7d7808 */ /* 0x000fe20004000000 */
[----:B------:R-:W1:Y:S01]  /*37f0*/  MUFU.TANH R56, R56 ;  /* 0x0000003800387308 */ /* 0x000e620000002400 */
[----:B------:R-:W-:-:S04]  /*3800*/  ISETP.GT.AND P0, PT, R5, 0x21, !P2 ;  /* 0x000000210500780c */ /* 0x000fc80005704270 */
[----:B------:R-:W-:-:S04]  /*3810*/  ISETP.LT.OR P0, PT, R7, 0x22, P0 ;  /* 0x000000220700780c */ /* 0x000fc80000701670 */
[----:B------:R-:W-:Y:S02]  /*3820*/  FSEL R124, R124, -INF , !P0 ;  /* 0xff8000007c7c7808 */ /* 0x000fe40004000000 */
[----:B------:R-:W-:-:S04]  /*3830*/  ISETP.GT.AND P0, PT, R5, 0x28, !P1 ;  /* 0x000000280500780c */ /* 0x000fc80004f04270 */
[----:B------:R-:W-:-:S04]  /*3840*/  ISETP.LT.OR P0, PT, R7, 0x29, P0 ;  /* 0x000000290700780c */ /* 0x000fc80000701670 */
[----:B------:R-:W-:Y:S02]  /*3850*/  FSEL R30, R30, -INF , !P0 ;  /* 0xff8000001e1e7808 */ /* 0x000fe40004000000 */
[----:B------:R-:W-:-:S04]  /*3860*/  ISETP.GE.AND P0, PT, R6, 0x1, PT ;  /* 0x000000010600780c */ /* 0x000fc80003f06270 */
[----:B------:R-:W-:Y:S02]  /*3870*/  P2R R3, PR, RZ, 0x1 ;  /* 0x00000001ff037803 */ /* 0x000fe40000000000 */
[----:B------:R-:W-:-:S04]  /*3880*/  ISETP.GT.AND P0, PT, R5, RZ, !P0 ;  /* 0x000000ff0500720c */ /* 0x000fc80004704270 */
[----:B------:R-:W-:-:S04]  /*3890*/  ISETP.LT.OR P0, PT, R7, 0x1, P0 ;  /* 0x000000010700780c */ /* 0x000fc80000701670 */
[----:B------:R-:W-:Y:S02]  /*38a0*/  FSEL R43, R43, -INF , !P0 ;  /* 0xff8000002b2b7808 */ /* 0x000fe40004000000 */
[----:B------:R-:W-:Y:S01]  /*38b0*/  ISETP.GE.AND P0, PT, R6, 0x2a, PT ;  /* 0x0000002a0600780c */ /* 0x000fe20003f06270 */
[----:B------:R-:W-:-:S03]  /*38c0*/  FMUL.FTZ R6, R74, c[0x0][0x320] ;  /* 0x0000c8004a067a20 */ /* 0x000fc60000410000 */
[----:B------:R-:W-:Y:S02]  /*38d0*/  P2R R2, PR, RZ, 0x1 ;  /* 0x00000001ff027803 */ /* 0x000fe40000000000 */
[----:B------:R-:W-:Y:S01]  /*38e0*/  ISETP.GT.AND P0, PT, R5, 0x29, !P0 ;  /* 0x000000290500780c */ /* 0x000fe20004704270 */
[----:B------:R-:W-:Y:S01]  /*38f0*/  FMUL.FTZ R5, R71, c[0x0][0x320] ;  /* 0x0000c80047057a20 */ /* 0x000fe20000410000 */
[----:B------:R-:W1:Y:S02]  /*3900*/  MUFU.TANH R6, R6 ;  /* 0x0000000600067308 */ /* 0x000e640000002400 */
[----:B------:R-:W-:Y:S01]  /*3910*/  ISETP.LT.OR P0, PT, R7, 0x2a, P0 ;  /* 0x0000002a0700780c */ /* 0x000fe20000701670 */
[----:B------:R-:W-:-:S03]  /*3920*/  FMUL.FTZ R7, R70, c[0x0][0x320] ;  /* 0x0000c80046077a20 */ /* 0x000fc60000410000 */
[----:B------:R-:W-:Y:S02]  /*3930*/  FSEL R28, R28, -INF , !P0 ;  /* 0xff8000001c1c7808 */ /* 0x000fe40004000000 */
[----:B------:R-:W-:Y:S01]  /*3940*/  PLOP3.LUT P0, PT, PT, PT, UP1, 0x40, 0x0 ;  /* 0x000000000000781c */ /* 0x000fe20003f0e818 */
[----:B------:R-:W1:Y:S08]  /*3950*/  MUFU.TANH R7, R7 ;  /* 0x0000000700077308 */ /* 0x000e700000002400 */
[----:B------:R-:W1:Y:S04]  /*3960*/  MUFU.TANH R5, R5 ;  /* 0x0000000500057308 */ /* 0x000e680000002400 */
        /* <DEDUP_REMOVED lines=13> */
.L_x_466:
[----:B------:R-:W-:-:S04]  /*3a40*/  MOV R58, 0x1 ;  /* 0x00000001003a7802 */ /* 0x000fc80000000f00 */
[----:B------:R-:W-:-:S13]  /*3a50*/  ISETP.NE.AND P0, PT, R58, c[0x0][0x32c], PT ;  /* 0x0000cb003a007a0c */ /* 0x000fda0003f05270 */
[----:B------:R-:W-:-:S05]  /*3a60*/  @P0 IMAD.HI.U32 R58, R62, c[0x0][0x330], RZ ;  /* 0x0000cc003e3a0a27 */ /* 0x000fca00078e00ff */
[----:B------:R-:W-:Y:S02]  /*3a70*/  @P0 SHF.R.U32.HI R62, RZ, c[0x0][0x334], R58 ;  /* 0x0000cd00ff3e0a19 */ /* 0x000fe4000001163a */
.L_x_467:
[----:B------:R-:W-:Y:S05]  /*3a80*/  BSYNC B0 ;  /* 0x0000000000007941 */ /* 0x000fea0003800000 */
.L_x_465:
[----:B------:R-:W-:-:S05]  /*3a90*/  IMAD R59, R62, c[0x0][0x32c], R49 ;  /* 0x0000cb003e3b7a24 */ /* 0x000fca00078e0231 */
[----:B------:R-:W-:Y:S02]  /*3aa0*/  IADD3 R58, R59, c[0x0][0x32c], RZ ;  /* 0x0000cb003b3a7a10 */ /* 0x000fe40007ffe0ff */
[----:B------:R-:W-:Y:S02]  /*3ab0*/  IMNMX R50, R50, R59, !PT ;  /* 0x0000003b32327217 */ /* 0x000fe40007800200 */
[----:B------:R-:W-:Y:S02]  /*3ac0*/  IMNMX R51, R51, R58, PT ;  /* 0x0000003a33337217 */ /* 0x000fe40003800200 */
.L_x_464:
[----:B--234-:R-:W-:Y:S01]  /*3ad0*/  ISETP.NE.AND P0, PT, R60, RZ, PT ;  /* 0x000000ff3c00720c */ /* 0x01cfe20003f05270 */
[----:B------:R-:W-:Y:S02]  /*3ae0*/  FMUL.FTZ R88, R12, c[0x0][0x320] ;  /* 0x0000c8000c587a20 */ /* 0x000fe40000410000 */
[----:B------:R-:W2:Y:S01]  /*3af0*/  SHFL.IDX PT, R12, R45, 0x2, 0x1c1f ;  /* 0x005c1f002d0c7f89 */ /* 0x000ea200000e0000 */
[----:B------:R-:W-:Y:S01]  /*3b00*/  ISETP.GT.AND P0, PT, R50, 0x1, !P0 ;  /* 0x000000013200780c */ /* 0x000fe20004704270 */
[----:B------:R-:W-:Y:S02]  /*3b10*/  FMUL.FTZ R16, R16, c[0x0][0x320] ;  /* 0x0000c80010107a20 */ /* 0x000fe40000410000 */
[----:B------:R-:W-:Y:S01]  /*3b20*/  FMUL.FTZ R13, R13, c[0x0][0x320] ;  /* 0x0000c8000d0d7a20 */ /* 0x000fe20000410000 */
[----:B------:R-:W-:Y:S01]  /*3b30*/  ISETP.LT.OR P0, PT, R51, 0x2, P0 ;  /* 0x000000023300780c */ /* 0x000fe20000701670 */
[----:B------:R-:W-:Y:S01]  /*3b40*/  FMUL.FTZ R17, R17, c[0x0][0x320] ;  /* 0x0000c80011117a20 */ /* 0x000fe20000410000 */
[----:B------:R-:W3:Y:S01]  /*3b50*/  MUFU.TANH R92, R16 ;  /* 0x00000010005c7308 */ /* 0x000ee20000002400 */
[----:B------:R-:W-:Y:S01]  /*3b60*/  FMUL.FTZ R52, R52, c[0x0][0x320] ;  /* 0x0000c80034347a20 */ /* 0x000fe20000410000 */
[----:B-1----:R-:W-:Y:S01]  /*3b70*/  FSEL R41, R41, -INF , !P0 ;  /* 0xff80000029297808 */ /* 0x002fe20004000000 */
[----:B------:R-:W-:Y:S01]  /*3b80*/  FMUL.FTZ R53, R53, c[0x0][0x320] ;  /* 0x0000c80035357a20 */ /* 0x000fe20000410000 */
[----:B------:R-:W-:Y:S01]  /*3b90*/  ISETP.NE.AND P0, PT, R48, RZ, PT ;  /* 0x000000ff3000720c */ /* 0x000fe20003f05270 */
[----:B------:R-:W-:-:S02]  /*3ba0*/  FMUL.FTZ R25, R25, c[0x0][0x320] ;  /* 0x0000c80019197a20 */ /* 0x000fc40000410000 */
[----:B------:R-:W-:Y:S01]  /*3bb0*/  FMUL.FTZ R20, R20, c[0x0][0x320] ;  /* 0x0000c80014147a20 */ /* 0x000fe20000410000 */
[----:B------:R-:W-:Y:S01]  /*3bc0*/  ISETP.GT.AND P0, PT, R50, 0x8, !P0 ;  /* 0x000000083200780c */ /* 0x000fe20004704270 */
[----:B------:R-:W-:Y:S01]  /*3bd0*/  FMUL.FTZ R21, R21, c[0x0][0x320] ;  /* 0x0000c80015157a20 */ /* 0x000fe20000410000 */
[----:B------:R-:W1:Y:S01]  /*3be0*/  MUFU.TANH R88, R88 ;  /* 0x0000005800587308 */ /* 0x000e620000002400 */
[----:B------:R-:W-:Y:S01]  /*3bf0*/  FMUL.FTZ R24, R24, c[0x0][0x320] ;  /* 0x0000c80018187a20 */ /* 0x000fe20000410000 */
[----:B------:R-:W-:Y:S01]  /*3c00*/  ISETP.LT.OR P0, PT, R51, 0x9, P0 ;  /* 0x000000093300780c */ /* 0x000fe20000701670 */
[----:B------:R-:W-:Y:S02]  /*3c10*/  FMUL.FTZ R9, R9, c[0x0][0x320] ;  /* 0x0000c80009097a20 */ /* 0x000fe40000410000 */
[----:B------:R-:W-:Y:S01]  /*3c20*/  FMUL.FTZ R8, R8, c[0x0][0x320] ;  /* 0x0000c80008087a20 */ /* 0x000fe20000410000 */
[----:B------:R-:W-:Y:S02]  /*3c30*/  FSEL R7, R7, -INF , !P0 ;  /* 0xff80000007077808 */ /* 0x000fe40004000000 */
[----:B------:R-:W-:Y:S01]  /*3c40*/  ISETP.NE.AND P0, PT, R47, RZ, PT ;  /* 0x000000ff2f00720c */ /* 0x000fe20003f05270 */
[----:B------:R-:W4:Y:S03]  /*3c50*/  MUFU.TANH R74, R13 ;  /* 0x0000000d004a7308 */ /* 0x000f260000002400 */
[----:B------:R-:W-:-:S04]  /*3c60*/  ISETP.GT.AND P0, PT, R50, 0x9, !P0 ;  /* 0x000000093200780c */ /* 0x000fc80004704270 */
[----:B------:R-:W-:Y:S01]  /*3c70*/  ISETP.LT.OR P0, PT, R51, 0xa, P0 ;  /* 0x0000000a3300780c */ /* 0x000fe20000701670 */
[----:B------:R-:W1:Y:S03]  /*3c80*/  MUFU.TANH R90, R17 ;  /* 0x00000011005a7308 */ /* 0x000e660000002400 */
[----:B------:R-:W-:Y:S02]  /*3c90*/  FSEL R5, R5, -INF , !P0 ;  /* 0xff80000005057808 */ /* 0x000fe40004000000 */
[----:B------:R-:W-:-:S03]  /*3ca0*/  ISETP.NE.AND P0, PT, R46, RZ, PT ;  /* 0x000000ff2e00720c */ /* 0x000fc60003f05270 */
[----:B------:R-:W1:Y:S01]  /*3cb0*/  MUFU.TANH R180, R52 ;  /* 0x0000003400b47308 */ /* 0x000e620000002400 */
[----:B------:R-:W-:-:S04]  /*3cc0*/  ISETP.GT.AND P0, PT, R50, 0x10, !P0 ;  /* 0x000000103200780c */ /* 0x000fc80004704270 */
[----:B------:R-:W-:-:S03]  /*3cd0*/  ISETP.LT.OR P0, PT, R51, 0x11, P0 ;  /* 0x000000113300780c */ /* 0x000fc60000701670 */
[----:B------:R-:W1:Y:S01]  /*3ce0*/  MUFU.TANH R178, R53 ;  /* 0x0000003500b27308 */ /* 0x000e620000002400 */
[----:B------:R-:W-:Y:S02]  /*3cf0*/  FSEL R39, R39, -INF , !P0 ;  /* 0xff80000027277808 */ /* 0x000fe40004000000 */
[----:B------:R-:W-:-:S04]  /*3d00*/  ISETP.GT.AND P0, PT, R50, 0x11, !P6 ;  /* 0x000000113200780c */ /* 0x000fc80007704270 */
[----:B------:R-:W-:Y:S01]  /*3d10*/  ISETP.LT.OR P0, PT, R51, 0x12, P0 ;  /* 0x000000123300780c */ /* 0x000fe20000701670 */
[----:B------:R-:W1:Y:S03]  /*3d20*/  MUFU.TANH R110, R25 ;  /* 0x00000019006e7308 */ /* 0x000e660000002400 */
        /* <DEDUP_REMOVED lines=11> */
[----:B------:R-:W-:-:S03]  /*3de0*/  ISETP.LT.OR P0, PT, R51, 0x21, P0 ;  /* 0x000000213300780c */ /* 0x000fc60000701670 */
[----:B------:R2:W1:Y:S01]  /*3df0*/  MUFU.TANH R182, R9 ;  /* 0x0000000900b67308 */ /* 0x0004620000002400 */
[----:B------:R-:W-:Y:S02]  /*3e00*/  FSEL R31, R31, -INF , !P0 ;  /* 0xff8000001f1f7808 */ /* 0x000fe40004000000 */
[----:B------:R-:W-:-:S04]  /*3e10*/  ISETP.GT.AND P0, PT, R50, 0x21, !P2 ;  /* 0x000000213200780c */ /* 0x000fc80005704270 */
[----:B------:R-:W-:Y:S01]  /*3e20*/  ISETP.LT.OR P0, PT, R51, 0x22, P0 ;  /* 0x000000223300780c */ /* 0x000fe20000701670 */
[----:B------:R5:W1:Y:S03]  /*3e30*/  MUFU.TANH R184, R8 ;  /* 0x0000000800b87308 */ /* 0x000a660000002400 */
[----:B------:R-:W-:Y:S02]  /*3e40*/  FSEL R29, R29, -INF , !P0 ;  /* 0xff8000001d1d7808 */ /* 0x000fe40004000000 */
[----:B------:R-:W-:Y:S01]  /*3e50*/  ISETP.GT.AND P0, PT, R50, 0x28, !P1 ;  /* 0x000000283200780c */ /* 0x000fe20004f04270 */
[----:B--2---:R-:W-:-:S03]  /*3e60*/  IMAD.IADD R9, R65, 0x1, R12 ;  /* 0x0000000141097824 */ /* 0x004fc600078e020c */
[----:B------:R-:W-:-:S04]  /*3e70*/  ISETP.LT.OR P0, PT, R51, 0x29, P0 ;  /* 0x000000293300780c */ /* 0x000fc80000701670 */
[----:B------:R-:W-:Y:S02]  /*3e80*/  FSEL R57, R57, -INF , !P0 ;  /* 0xff80000039397808 */ /* 0x000fe40004000000 */
[----:B------:R-:W-:Y:S01]  /*3e90*/  ISETP.NE.AND P0, PT, R3, RZ, PT ;  /* 0x000000ff0300720c */ /* 0x000fe20003f05270 */
[----:B-----5:R-:W-:Y:S01]  /*3ea0*/  IMAD.IADD R8, R61, 0x1, R12 ;  /* 0x000000013d087824 */ /* 0x020fe200078e020c */
[----:B------:R-:W-:Y:S02]  /*3eb0*/  IMNMX R9, R9, R64, PT ;  /* 0x0000004009097217 */ /* 0x000fe40003800200 */
[----:B------:R-:W-:-:S04]  /*3ec0*/  ISETP.GT.AND P0, PT, R50, RZ, !P0 ;  /* 0x000000ff3200720c */ /* 0x000fc80004704270 */
[----:B------:R-:W-:-:S04]  /*3ed0*/  ISETP.LT.OR P0, PT, R51, 0x1, P0 ;  /* 0x000000013300780c */ /* 0x000fc80000701670 */
[----:B------:R-:W-:Y:S02]  /*3ee0*/  FSEL R6, R6, -INF , !P0 ;  /* 0xff80000006067808 */ /* 0x000fe40004000000 */
[----:B------:R-:W-:-:S04]  /*3ef0*/  ISETP.NE.AND P0, PT, R2, RZ, PT ;  /* 0x000000ff0200720c */ /* 0x000fc80003f05270 */
[----:B------:R-:W-:-:S04]  /*3f00*/  ISETP.GT.AND P0, PT, R50, 0x29, !P0 ;  /* 0x000000293200780c */ /* 0x000fc80004704270 */
[----:B------:R-:W-:-:S04]  /*3f10*/  ISETP.LT.OR P0, PT, R51, 0x2a, P0 ;  /* 0x0000002a3300780c */ /* 0x000fc80000701670 */
[----:B------:R-:W-:Y:S02]  /*3f20*/  FSEL R56, R56, -INF , !P0 ;  /* 0xff80000038387808 */ /* 0x000fe40004000000 */
[----:B------:R-:W-:-:S13]  /*3f30*/  PLOP3.LUT P0, PT, PT, PT, UP1, 0x40, 0x0 ;  /* 0x000000000000781c */ /* 0x000fda0003f0e818 */
[----:B------:R-:W-:Y:S05]  /*3f40*/  @P0 BRA `(.L_x_468) ;  /* 0x0000015000000947 */ /* 0x000fea0003800000 */
[----:B-1-34-:R-:W-:Y:S01]  /*3f50*/  IMAD.U32 R13, RZ, RZ, UR7 ;  /* 0x00000007ff0d7e24 */ /* 0x01afe2000f8e00ff */
        /* <DEDUP_REMOVED lines=11> */
.L_x_470:
[----:B------:R-:W-:-:S04]  /*4010*/  MOV R12, 0x1 ;  /* 0x00000001000c7802 */ /* 0x000fc80000000f00 */
[----:B------:R-:W-:-:S13]  /*4020*/  ISETP.NE.AND P0, PT, R12, c[0x0][0x32c], PT ;  /* 0x0000cb000c007a0c */ /* 0x000fda0003f05270 */
[----:B------:R-:W-:-:S05]  /*4030*/  @P0 IMAD.HI.U32 R12, R16, c[0x0][0x330], RZ ;  /* 0x0000cc00100c0a27 */ /* 0x000fca00078e00ff */
[----:B------:R-:W-:Y:S02]  /*4040*/  @P0 SHF.R.U32.HI R16, RZ, c[0x0][0x334], R12 ;  /* 0x0000cd00ff100a19 */ /* 0x000fe4000001160c */
.L_x_471:
[----:B------:R-:W-:Y:S05]  /*4050*/  BSYNC B0 ;  /* 0x0000000000007941 */ /* 0x000fea0003800000 */
.L_x_469:
[----:B------:R-:W-:-:S05]  /*4060*/  IMAD R13, R16, c[0x0][0x32c], R49 ;  /* 0x0000cb00100d7a24 */ /* 0x000fca00078e0231 */
[----:B------:R-:W-:Y:S02]  /*4070*/  IADD3 R12, R13, c[0x0][0x32c], RZ ;  /* 0x0000cb000d0c7a10 */ /* 0x000fe40007ffe0ff */
[----:B------:R-:W-:Y:S02]  /*4080*/  IMNMX R8, R8, R13, !PT ;  /* 0x0000000d08087217 */ /* 0x000fe40007800200 */
[----:B------:R-:W-:Y:S02]  /*4090*/  IMNMX R9, R9, R12, PT ;  /* 0x0000000c09097217 */ /* 0x000fe40003800200 */
.L_x_468:
[----:B-1-34-:R-:W-:Y:S01]  /*40a0*/  ISETP.NE.AND P0, PT, R60, RZ, PT ;  /* 0x000000ff3c00720c */ /* 0x01afe20003f05270 */
[----:B------:R-:W-:Y:S02]  /*40b0*/  FMUL.FTZ R27, R27, c[0x0][0x320] ;  /* 0x0000c8001b1b7a20 */ /* 0x000fe40000410000 */
[----:B------:R-:W-:Y:S01]  /*40c0*/  FMUL.FTZ R19, R19, c[0x0][0x320] ;  /* 0x0000c80013137a20 */ /* 0x000fe20000410000 */
[----:B------:R-:W-:Y:S01]  /*40d0*/  ISETP.GT.AND P0, PT, R8, 0x1, !P0 ;  /* 0x000000010800780c */ /* 0x000fe20004704270 */
[----:B------:R-:W-:Y:S01]  /*40e0*/  FMUL.FTZ R26, R26, c[0x0][0x320] ;  /* 0x0000c8001a1a7a20 */ /* 0x000fe20000410000 */
[----:B------:R-:W1:Y:S01]  /*40f0*/  MUFU.TANH R95, R27 ;  /* 0x0000001b005f7308 */ /* 0x000e620000002400 */
[----:B------:R-:W-:Y:S01]  /*4100*/  FMUL.FTZ R23, R23, c[0x0][0x320] ;  /* 0x0000c80017177a20 */ /* 0x000fe20000410000 */
[----:B------:R-:W-:Y:S01]  /*4110*/  ISETP.LT.OR P0, PT, R9, 0x2, P0 ;  /* 0x000000020900780c */ /* 0x000fe20000701670 */
[----:B------:R-:W-:-:S02]  /*4120*/  FMUL.FTZ R18, R18, c[0x0][0x320] ;  /* 0x0000c80012127a20 */ /* 0x000fc40000410000 */
[----:B------:R-:W-:Y:S01]  /*4130*/  FMUL.FTZ R54, R54, c[0x0][0x320] ;  /* 0x0000c80036367a20 */ /* 0x000fe20000410000 */
[----:B------:R-:W-:Y:S01]  /*4140*/  FSEL R110, R110, -INF , !P0 ;  /* 0xff8000006e6e7808 */ /* 0x000fe20004000000 */
[----:B------:R-:W-:Y:S01]  /*4150*/  FMUL.FTZ R55, R55, c[0x0][0x320] ;  /* 0x0000c80037377a20 */ /* 0x000fe20000410000 */
[----:B------:R-:W-:Y:S01]  /*4160*/  ISETP.NE.AND P0, PT, R48, RZ, PT ;  /* 0x000000ff3000720c */ /* 0x000fe20003f05270 */
[----:B------:R-:W-:Y:S01]  /*4170*/  FMUL.FTZ R10, R10, c[0x0][0x320] ;  /* 0x0000c8000a0a7a20 */ /* 0x000fe20000410000 */
[----:B------:R-:W2:Y:S01]  /*4180*/  MUFU.TANH R75, R19 ;  /* 0x00000013004b7308 */ /* 0x000ea20000002400 */
[----:B------:R-:W-:Y:S01]  /*4190*/  FMUL.FTZ R11, R11, c[0x0][0x320] ;  /* 0x0000c8000b0b7a20 */ /* 0x000fe20000410000 */
[----:B------:R-:W-:Y:S01]  /*41a0*/  ISETP.GT.AND P0, PT, R8, 0x8, !P0 ;  /* 0x000000080800780c */ /* 0x000fe20004704270 */
[----:B------:R-:W-:Y:S02]  /*41b0*/  FMUL.FTZ R22, R22, c[0x0][0x320] ;  /* 0x0000c80016167a20 */ /* 0x000fe40000410000 */
[----:B------:R-:W-:Y:S01]  /*41c0*/  FMUL.FTZ R15, R15, c[0x0][0x320] ;  /* 0x0000c8000f0f7a20 */ /* 0x000fe20000410000 */
[----:B------:R-:W-:Y:S01]  /*41d0*/  ISETP.LT.OR P0, PT, R9, 0x9, P0 ;  /* 0x000000090900780c */ /* 0x000fe20000701670 */
[----:B------:R-:W-:Y:S01]  /*41e0*/  FMUL.FTZ R14, R14, c[0x0][0x320] ;  /* 0x0000c8000e0e7a20 */ /* 0x000fe20000410000 */
[----:B------:R-:W3:Y:S02]  /*41f0*/  MUFU.TANH R109, R26 ;  /* 0x0000001a006d7308 */ /* 0x000ee40000002400 */
[----:B------:R-:W-:-:S02]  /*4200*/  FSEL R108, R108, -INF , !P0 ;  /* 0xff8000006c6c7808 */ /* 0x000fc40004000000 */
[----:B------:R-:W-:-:S04]  /*4210*/  ISETP.NE.AND P0, PT, R47, RZ, PT ;  /* 0x000000ff2f00720c */ /* 0x000fc80003f05270 */
[----:B------:R-:W-:Y:S01]  /*4220*/  ISETP.GT.AND P0, PT, R8, 0x9, !P0 ;  /* 0x000000090800780c */ /* 0x000fe20004704270 */
[----:B------:R-:W4:Y:S03]  /*4230*/  MUFU.TANH R91, R23 ;  /* 0x00000017005b7308 */ /* 0x000f260000002400 */
[----:B------:R-:W-:-:S04]  /*4240*/  ISETP.LT.OR P0, PT, R9, 0xa, P0 ;  /* 0x0000000a0900780c */ /* 0x000fc80000701670 */
[----:B------:R-:W-:Y:S01]  /*4250*/  FSEL R94, R94, -INF , !P0 ;  /* 0xff8000005e5e7808 */ /* 0x000fe20004000000 */
[----:B------:R-:W1:Y:S01]  /*4260*/  MUFU.TANH R89, R18 ;  /* 0x0000001200597308 */ /* 0x000e620000002400 */
[----:B------:R-:W-:-:S04]  /*4270*/  ISETP.NE.AND P0, PT, R46, RZ, PT ;  /* 0x000000ff2e00720c */ /* 0x000fc80003f05270 */
        /* <DEDUP_REMOVED lines=22> */
[----:B------:R5:W1:Y:S03]  /*43e0*/  MUFU.TANH R73, R14 ;  /* 0x0000000e00497308 */ /* 0x000a660000002400 */
[----:B------:R-:W-:-:S04]  /*43f0*/  ISETP.LT.OR P0, PT, R9, 0x22, P0 ;  /* 0x000000220900780c */ /* 0x000fc80000701670 */
[----:B------:R-:W-:Y:S02]  /*4400*/  FSEL R182, R182, -INF , !P0 ;  /* 0xff800000b6b67808 */ /* 0x000fe40004000000 */
[----:B------:R-:W-:-:S04]  /*4410*/  ISETP.GT.AND P0, PT, R8, 0x28, !P1 ;  /* 0x000000280800780c */ /* 0x000fc80004f04270 */
[----:B------:R-:W-:-:S04]  /*4420*/  ISETP.LT.OR P0, PT, R9, 0x29, P0 ;  /* 0x000000290900780c */ /* 0x000fc80000701670 */
[----:B------:R-:W-:Y:S02]  /*4430*/  FSEL R180, R180, -INF , !P0 ;  /* 0xff800000b4b47808 */ /* 0x000fe40004000000 */
[----:B------:R-:W-:-:S04]  /*4440*/  ISETP.NE.AND P0, PT, R3, RZ, PT ;  /* 0x000000ff0300720c */ /* 0x000fc80003f05270 */
[----:B------:R-:W-:-:S04]  /*4450*/  ISETP.GT.AND P0, PT, R8, RZ, !P0 ;  /* 0x000000ff0800720c */ /* 0x000fc80004704270 */
[----:B------:R-:W-:-:S04]  /*4460*/  ISETP.LT.OR P0, PT, R9, 0x1, P0 ;  /* 0x000000010900780c */ /* 0x000fc80000701670 */
[----:B------:R-:W-:Y:S02]  /*4470*/  FSEL R111, R111, -INF , !P0 ;  /* 0xff8000006f6f7808 */ /* 0x000fe40004000000 */
[----:B------:R-:W-:-:S04]  /*4480*/  ISETP.NE.AND P0, PT, R2, RZ, PT ;  /* 0x000000ff0200720c */ /* 0x000fc80003f05270 */
[----:B------:R-:W-:Y:S02]  /*4490*/  ISETP.GT.AND P0, PT, R8, 0x29, !P0 ;  /* 0x000000290800780c */ /* 0x000fe40004704270 */
[----:B------:R-:W1:Y:S02]  /*44a0*/  SHFL.IDX PT, R8, R45, 0x3, 0x1c1f ;  /* 0x007c1f002d087f89 */ /* 0x000e6400000e0000 */
[----:B------:R-:W-:-:S04]  /*44b0*/  ISETP.LT.OR P0, PT, R9, 0x2a, P0 ;  /* 0x0000002a0900780c */ /* 0x000fc80000701670 */
[----:B------:R-:W-:Y:S02]  /*44c0*/  FSEL R178, R178, -INF , !P0 ;  /* 0xff800000b2b27808 */ /* 0x000fe40004000000 */
[----:B------:R-:W-:Y:S01]  /*44d0*/  PLOP3.LUT P0, PT, PT, PT, UP1, 0x40, 0x0 ;  /* 0x000000000000781c */ /* 0x000fe20003f0e818 */
[--C-:B-1----:R-:W-:Y:S02]  /*44e0*/  IMAD.IADD R13, R65, 0x1, R8.reuse ;  /* 0x00000001410d7824 */ /* 0x102fe400078e0208 */
[----:B-----5:R-:W-:-:S03]  /*44f0*/  IMAD.IADD R14, R61, 0x1, R8 ;  /* 0x000000013d0e7824 */ /* 0x020fc600078e0208 */
[----:B------:R-:W-:-:S07]  /*4500*/  IMNMX R13, R13, R64, PT ;  /* 0x000000400d0d7217 */ /* 0x000fce0003800200 */
        /* <DEDUP_REMOVED lines=13> */
.L_x_474:
[----:B------:R-:W-:-:S04]  /*45e0*/  MOV R8, 0x1 ;  /* 0x0000000100087802 */ /* 0x000fc80000000f00 */
[----:B------:R-:W-:-:S13]  /*45f0*/  ISETP.NE.AND P0, PT, R8, c[0x0][0x32c], PT ;  /* 0x0000cb0008007a0c */ /* 0x000fda0003f05270 */
[----:B------:R-:W-:-:S05]  /*4600*/  @P0 IMAD.HI.U32 R8, R10, c[0x0][0x330], RZ ;  /* 0x0000cc000a080a27 */ /* 0x000fca00078e00ff */
[----:B------:R-:W-:Y:S02]  /*4610*/  @P0 SHF.R.U32.HI R10, RZ, c[0x0][0x334], R8 ;  /* 0x0000cd00ff0a0a19 */ /* 0x000fe40000011608 */
.L_x_475:
[----:B------:R-:W-:Y:S05]  /*4620*/  BSYNC B0 ;  /* 0x0000000000007941 */ /* 0x000fea0003800000 */
.L_x_473:
[----:B------:R-:W-:-:S05]  /*4630*/  IMAD R49, R10, c[0x0][0x32c], R49 ;  /* 0x0000cb000a317a24 */ /* 0x000fca00078e0231 */
[----:B------:R-:W-:Y:S02]  /*4640*/  IADD3 R8, R49, c[0x0][0x32c], RZ ;  /* 0x0000cb0031087a10 */ /* 0x000fe40007ffe0ff */
[----:B------:R-:W-:Y:S02]  /*4650*/  IMNMX R14, R14, R49, !PT ;  /* 0x000000310e0e7217 */ /* 0x000fe40007800200 */
[----:B------:R-:W-:Y:S02]  /*4660*/  IMNMX R13, R13, R8, PT ;  /* 0x000000080d0d7217 */ /* 0x000fe40003800200 */
.L_x_472:
[----:B--234-:R-:W-:Y:S01]  /*4670*/  ISETP.NE.AND P0, PT, R60, RZ, PT ;  /* 0x000000ff3c00720c */ /* 0x01cfe20003f05270 */
[----:B------:R-:W-:Y:S01]  /*4680*/  IMAD.SHL.U32 R214, R4, 0x2, RZ ;  /* 0x0000000204d67824 */ /* 0x000fe200078e00ff */
[----:B------:R-:W-:Y:S01]  /*4690*/  FMNMX.FTZ R17, R111, R110, !PT ;  /* 0x0000006e6f117209 */ /* 0x000fe20007810000 */
[----:B------:R-:W-:Y:S01]  /*46a0*/  ULDC.64 UR4, c[0x0][0x2c8] ;  /* 0x0000b20000047ab9 */ /* 0x000fe20000000a00 */
[----:B------:R-:W-:Y:S01]  /*46b0*/  ISETP.GT.AND P0, PT, R14, 0x1, !P0 ;  /* 0x000000010e00780c */ /* 0x000fe20004704270 */
[----:B------:R-:W-:Y:S01]  /*46c0*/  IMAD R212, R0, 0x2, R214 ;  /* 0x0000000200d47824 */ /* 0x000fe200078e02d6 */
[----:B------:R-:W-:Y:S01]  /*46d0*/  FMNMX.FTZ R17, R108, R17, !PT ;  /* 0x000000116c117209 */ /* 0x000fe20007810000 */
[----:B------:R-:W-:Y:S01]  /*46e0*/  LDSM.16.MT88.4 R136, [R214+0x100] ;  /* 0x00010000d688783b */ /* 0x000fe20000004200 */
[----:B------:R-:W-:Y:S01]  /*46f0*/  ISETP.LT.OR P0, PT, R13, 0x2, P0 ;  /* 0x000000020d00780c */ /* 0x000fe20000701670 */
[----:B------:R-:W-:Y:S01]  /*4700*/  UIMAD.WIDE.U32 UR22, UR15, UR4, URZ ;  /* 0x000000040f1672a5 */ /* 0x000fe2000f8e003f */
[----:B------:R-:W-:Y:S01]  /*4710*/  FMNMX.FTZ R17, R94, R17, !PT ;  /* 0x000000115e117209 */ /* 0x000fe20007810000 */
[----:B------:R-:W-:Y:S01]  /*4720*/  LDSM.16.MT88.4 R120, [R212+0x100] ;  /* 0x00010000d478783b */ /* 0x000fe20000004200 */
[----:B------:R-:W-:Y:S01]  /*4730*/  FSEL R95, R95, -INF , !P0 ;  /* 0xff8000005f5f7808 */ /* 0x000fe20004000000 */
[----:B------:R-:W-:Y:S01]  /*4740*/  @UP2 USHF.R.U32.HI UR15, URZ, UR5, UR23 ;  /* 0x000000053f0f2299 */ /* 0x000fe20008011617 */
[----:B------:R-:W-:Y:S01]  /*4750*/  ISETP.NE.AND P0, PT, R48, RZ, PT ;  /* 0x000000ff3000720c */ /* 0x000fe20003f05270 */
[----:B------:R-:W-:Y:S01]  /*4760*/  LDSM.16.MT88.4 R104, [R214+0xd00] ;  /* 0x000d0000d668783b */ /* 0x000fe20000004200 */
[----:B------:R-:W-:Y:S01]  /*4770*/  FMNMX.FTZ R17, R92, R17, !PT ;  /* 0x000000115c117209 */ /* 0x000fe20007810000 */
[----:B------:R-:W-:Y:S01]  /*4780*/  UIADD3 UR14, UR14, UR15, URZ ;  /* 0x0000000f0e0e7290 */ /* 0x000fe2000fffe03f */
[----:B------:R-:W-:Y:S01]  /*4790*/  ISETP.GT.AND P0, PT, R14, 0x8, !P0 ;  /* 0x000000080e00780c */ /* 0x000fe20004704270 */
[----:B------:R-:W-:Y:S01]  /*47a0*/  LDSM.16.MT88.4 R60, [R212+0xd00] ;  /* 0x000d0000d43c783b */ /* 0x000fe20000004200 */
[----:B------:R-:W-:Y:S01]  /*47b0*/  FMNMX.FTZ R17, R90, R17, !PT ;  /* 0x000000115a117209 */ /* 0x000fe20007810000 */
[----:B------:R-:W-:Y:S01]  /*47c0*/  ULDC UR4, c[0x0][0x328] ;  /* 0x0000ca0000047ab9 */ /* 0x000fe20000000800 */
[----:B------:R-:W-:Y:S01]  /*47d0*/  ISETP.LT.OR P0, PT, R13, 0x9, P0 ;  /* 0x000000090d00780c */ /* 0x000fe20000701670 */
[----:B------:R-:W-:Y:S01]  /*47e0*/  LDSM.16.MT88.4 R76, [R214+0x1900] ;  /* 0x00190000d64c783b */ /* 0x000fe20000004200 */
[----:B------:R-:W-:Y:S01]  /*47f0*/  FMNMX.FTZ R17, R88, R17, !PT ;  /* 0x0000001158117209 */ /* 0x000fe20007810000 */
[----:B------:R-:W-:Y:S01]  /*4800*/  UIADD3 UR4, UR14, UR4, URZ ;  /* 0x000000040e047290 */ /* 0x000fe2000fffe03f */
[----:B------:R-:W-:Y:S01]  /*4810*/  FSEL R93, R93, -INF , !P0 ;  /* 0xff8000005d5d7808 */ /* 0x000fe20004000000 */
[----:B------:R-:W-:Y:S01]  /*4820*/  LDSM.16.MT88.4 R148, [R214+0x500] ;  /* 0x00050000d694783b */ /* 0x000fe20000004200 */
[----:B------:R-:W-:-:S02]  /*4830*/  ISETP.NE.AND P0, PT, R47, RZ, PT ;  /* 0x000000ff2f00720c */ /* 0x000fc40003f05270 */
[----:B------:R-:W-:Y:S01]  /*4840*/  FMNMX.FTZ R17, R74, R17, !PT ;  /* 0x000000114a117209 */ /* 0x000fe20007810000 */
[----:B------:R-:W-:Y:S01]  /*4850*/  LDSM.16.MT88.4 R48, [R212+0x500] ;  /* 0x00050000d430783b */ /* 0x000fe20000004200 */
[----:B------:R-:W-:Y:S02]  /*4860*/  ISETP.GT.AND P0, PT, R14, 0x9, !P0 ;  /* 0x000000090e00780c */ /* 0x000fe40004704270 */
[----:B------:R-:W-:Y:S01]  /*4870*/  FMNMX.FTZ R17, R184, R17, !PT ;  /* 0x00000011b8117209 */ /* 0x000fe20007810000 */
[----:B------:R-:W-:Y:S01]  /*4880*/  LDSM.16.MT88.4 R24, [R212+0x900] ;  /* 0x00090000d418783b */ /* 0x000fe20000004200 */
[----:B------:R-:W-:Y:S02]  /*4890*/  ISETP.LT.OR P0, PT, R13, 0xa, P0 ;  /* 0x0000000a0d00780c */ /* 0x000fe40000701670 */
[----:B------:R-:W-:Y:S01]  /*48a0*/  FMNMX.FTZ R17, R182, R17, !PT ;  /* 0x00000011b6117209 */ /* 0x000fe20007810000 */
[----:B------:R-:W-:Y:S01]  /*48b0*/  LDSM.16.MT88.4 R20, [R214+0x1500] ;  /* 0x00150000d614783b */ /* 0x000fe20000004200 */
[----:B------:R-:W-:-:S02]  /*48c0*/  FSEL R91, R91, -INF , !P0 ;  /* 0xff8000005b5b7808 */ /* 0x000fc40004000000 */
[----:B------:R-:W-:Y:S02]  /*48d0*/  ISETP.NE.AND P0, PT, R46, RZ, PT ;  /* 0x000000ff2e00720c */ /* 0x000fe40003f05270 */
[----:B------:R-:W-:Y:S02]  /*48e0*/  FMNMX.FTZ R17, R180, R17, !PT ;  /* 0x00000011b4117209 */ /* 0x000fe40007810000 */
[----:B------:R-:W-:Y:S02]  /*48f0*/  ISETP.GT.AND P0, PT, R14, 0x10, !P0 ;  /* 0x000000100e00780c */ /* 0x000fe40004704270 */
[----:B------:R-:W-:Y:S02]  /*4900*/  IADD3 R240, R154, -0x2, RZ ;  /* 0xfffffffe9af07810 */ /* 0x000fe40007ffe0ff */
[----:B------:R-:W-:-:S04]  /*4910*/  ISETP.LT.OR P0, PT, R13, 0x11, P0 ;  /* 0x000000110d00780c */ /* 0x000fc80000701670 */
[----:B------:R-:W-:Y:S02]  /*4920*/  FSEL R89, R89, -INF , !P0 ;  /* 0xff80000059597808 */ /* 0x000fe40004000000 */
[----:B------:R-:W-:Y:S02]  /*4930*/  ISETP.GT.AND P0, PT, R14, 0x11, !P6 ;  /* 0x000000110e00780c */ /* 0x000fe40007704270 */
[----:B------:R-:W-:Y:S02]  /*4940*/  ISETP.NE.AND P6, PT, R3, RZ, PT ;  /* 0x000000ff0300720c */ /* 0x000fe40003fc5270 */
[----:B------:R-:W-:Y:S02]  /*4950*/  ISETP.LT.OR P0, PT, R13, 0x12, P0 ;  /* 0x000000120d00780c */ /* 0x000fe40000701670 */
[----:B------:R-:W-:Y:S02]  /*4960*/  FMNMX.FTZ R3, R43, R44, !PT ;  /* 0x0000002c2b037209 */ /* 0x000fe40007810000 */
[----:B------:R-:W-:-:S02]  /*4970*/  FSEL R75, R75, -INF , !P0 ;  /* 0xff8000004b4b7808 */ /* 0x000fc40004000000 */
[----:B------:R-:W-:Y:S02]  /*4980*/  ISETP.GT.AND P0, PT, R14, 0x18, !P5 ;  /* 0x000000180e00780c */ /* 0x000fe40006f04270 */
[----:B------:R-:W-:Y:S02]  /*4990*/  FMNMX.FTZ R3, R42, R3, !PT ;  /* 0x000000032a037209 */ /* 0x000fe40007810000 */
[----:B------:R-:W-:Y:S02]  /*49a0*/  ISETP.LT.OR P0, PT, R13, 0x19, P0 ;  /* 0x000000190d00780c */ /* 0x000fe40000701670 */
[----:B------:R-:W-:Y:S02]  /*49b0*/  FMNMX.FTZ R3, R40, R3, !PT ;  /* 0x0000000328037209 */ /* 0x000fe40007810000 */
[----:B------:R-:W-:Y:S02]  /*49c0*/  FSEL R73, R73, -INF , !P0 ;  /* 0xff80000049497808 */ /* 0x000fe40004000000 */
[----:B------:R-:W-:-:S02]  /*49d0*/  ISETP.GT.AND P0, PT, R14, 0x19, !P4 ;  /* 0x000000190e00780c */ /* 0x000fc40006704270 */
[----:B------:R-:W-:Y:S02]  /*49e0*/  FMNMX.FTZ R3, R38, R3, !PT ;  /* 0x0000000326037209 */ /* 0x000fe40007810000 */
[----:B------:R-:W-:Y:S02]  /*49f0*/  ISETP.LT.OR P0, PT, R13, 0x1a, P0 ;  /* 0x0000001a0d00780c */ /* 0x000fe40000701670 */
[----:B------:R-:W-:Y:S02]  /*4a00*/  FMNMX.FTZ R3, R36, R3, !PT ;  /* 0x0000000324037209 */ /* 0x000fe40007810000 */
[----:B------:R-:W-:Y:S02]  /*4a10*/  FSEL R72, R72, -INF , !P0 ;  /* 0xff80000048487808 */ /* 0x000fe40004000000 */
[----:B------:R-:W-:Y:S02]  /*4a20*/  ISETP.GT.AND P0, PT, R14, 0x20, !P3 ;  /* 0x000000200e00780c */ /* 0x000fe40005f04270 */
[----:B------:R-:W-:-:S02]  /*4a30*/  FMNMX.FTZ R3, R34, R3, !PT ;  /* 0x0000000322037209 */ /* 0x000fc40007810000 */
[----:B------:R-:W-:-:S04]  /*4a40*/  ISETP.LT.OR P0, PT, R13, 0x21, P0 ;  /* 0x000000210d00780c */ /* 0x000fc80000701670 */
[----:B------:R-:W-:Y:S02]  /*4a50*/  FSEL R181, R181, -INF , !P0 ;  /* 0xff800000b5b57808 */ /* 0x000fe40004000000 */
[----:B------:R-:W-:-:S04]  /*4a60*/  ISETP.GT.AND P0, PT, R14, 0x21, !P2 ;  /* 0x000000210e00780c */ /* 0x000fc80005704270 */
[----:B------:R-:W-:-:S04]  /*4a70*/  ISETP.LT.OR P0, PT, R13, 0x22, P0 ;  /* 0x000000220d00780c */ /* 0x000fc80000701670 */
[----:B------:R-:W-:Y:S02]  /*4a80*/  FSEL R179, R179, -INF , !P0 ;  /* 0xff800000b3b37808 */ /* 0x000fe40004000000 */
[----:B------:R-:W-:-:S04]  /*4a90*/  ISETP.GT.AND P0, PT, R14, 0x28, !P1 ;  /* 0x000000280e00780c */ /* 0x000fc80004f04270 */
[----:B------:R-:W-:-:S04]  /*4aa0*/  ISETP.LT.OR P0, PT, R13, 0x29, P0 ;  /* 0x000000290d00780c */ /* 0x000fc80000701670 */
[----:B------:R-:W-:Y:S02]  /*4ab0*/  FSEL R177, R177, -INF , !P0 ;  /* 0xff800000b1b17808 */ /* 0x000fe40004000000 */
[----:B------:R-:W-:Y:S02]  /*4ac0*/  ISETP.GT.AND P0, PT, R14, RZ, !P6 ;  /* 0x000000ff0e00720c */ /* 0x000fe40007704270 */
[----:B------:R-:W-:Y:S02]  /*4ad0*/  ISETP.NE.AND P6, PT, R2, RZ, PT ;  /* 0x000000ff0200720c */ /* 0x000fe40003fc5270 */
[----:B------:R-:W-:Y:S02]  /*4ae0*/  FMNMX.FTZ R2, R32, R3, !PT ;  /* 0x0000000320027209 */ /* 0x000fe40007810000 */
[----:B------:R-:W-:Y:S02]  /*4af0*/  ISETP.LT.OR P0, PT, R13, 0x1, P0 ;  /* 0x000000010d00780c */ /* 0x000fe40000701670 */
        /* <DEDUP_REMOVED lines=8> */
[----:B------:R-:W-:Y:S01]  /*4b80*/  FSEL R109, R109, -INF , !P0 ;  /* 0xff8000006d6d7808 */ /* 0x000fe20004000000 */
[----:B------:R-:W1:Y:S01]  /*4b90*/  SHFL.BFLY PT, R8, R9, 0x2, 0x1f ;  /* 0x0c401f0009087f89 */ /* 0x000e6200000e0000 */
        /* <DEDUP_REMOVED lines=12> */
[----:B-1----:R-:W-:Y:S01]  /*4c60*/  FMNMX.FTZ R8, R9, R8, !PT ;  /* 0x0000000809087209 */ /* 0x002fe20007810000 */
[----:B------:R-:W1:Y:S01]  /*4c70*/  SHFL.BFLY PT, R17, R0, 0x2, 0x1f ;  /* 0x0c401f0000117f89 */ /* 0x000e6200000e0000 */
[----:B------:R-:W-:Y:S02]  /*4c80*/  FMNMX.FTZ R9, R57, R2, !PT ;  /* 0x0000000239097209 */ /* 0x000fe40007810000 */
[----:B------:R-:W-:Y:S01]  /*4c90*/  FMNMX.FTZ R16, R72, R19, !PT ;  /* 0x0000001348107209 */ /* 0x000fe20007810000 */
[----:B------:R-:W2:Y:S01]  /*4ca0*/  SHFL.BFLY PT, R3, R8, 0x1, 0x1f ;  /* 0x0c201f0008037f89 */ /* 0x000ea200000e0000 */
[----:B-1----:R-:W-:-:S02]  /*4cb0*/  FMNMX.FTZ R0, R0, R17, !PT ;  /* 0x0000001100007209 */ /* 0x002fc40007810000 */
[----:B--2---:R-:W-:-:S03]  /*4cc0*/  FMNMX.FTZ R3, R8, R3, !PT ;  /* 0x0000000308037209 */ /* 0x004fc60007810000 */
[----:B------:R-:W1:Y:S01]  /*4cd0*/  SHFL.BFLY PT, R59, R0, 0x1, 0x1f ;  /* 0x0c201f00003b7f89 */ /* 0x000e6200000e0000 */
[----:B------:R-:W-:Y:S02]  /*4ce0*/  FMNMX.FTZ R8, R56, R9, !PT ;  /* 0x0000000938087209 */ /* 0x000fe40007810000 */
[C---:B------:R-:W-:Y:S01]  /*4cf0*/  FSETP.NEU.FTZ.AND P0, PT, R3.reuse, -INF , PT ;  /* 0xff8000000300780b */ /* 0x040fe20003f1d000 */
[----:B------:R-:W-:Y:S02]  /*4d00*/  FMUL.FTZ R15, R3, c[0x0][0x2d0] ;  /* 0x0000b400030f7a20 */ /* 0x000fe40000410000 */
[----:B------:R-:W2:Y:S03]  /*4d10*/  SHFL.BFLY PT, R9, R8, 0x2, 0x1f ;  /* 0x0c401f0008097f89 */ /* 0x000ea600000e0000 */
[----:B------:R-:W-:-:S05]  /*4d20*/  FSEL R15, R15, RZ, P0 ;  /* 0x000000ff0f0f7208 */ /* 0x000fca0000000000 */
[--C-:B------:R-:W-:Y:S02]  /*4d30*/  FFMA.FTZ R169, R125, c[0x0][0x2d0], -R15.reuse ;  /* 0x0000b4007da97a23 */ /* 0x100fe4000001080f */
[--C-:B------:R-:W-:Y:S02]  /*4d40*/  FFMA.FTZ R168, R43, c[0x0][0x2d0], -R15.reuse ;  /* 0x0000b4002ba87a23 */ /* 0x100fe4000001080f */
[--C-:B------:R-:W-:Y:S02]  /*4d50*/  FFMA.FTZ R165, R44, c[0x0][0x2d0], -R15.reuse ;  /* 0x0000b4002ca57a23 */ /* 0x100fe4000001080f */
[--C-:B------:R-:W-:Y:S01]  /*4d60*/  FFMA.FTZ R164, R42, c[0x0][0x2d0], -R15.reuse ;  /* 0x0000b4002aa47a23 */ /* 0x100fe2000001080f */
[----:B------:R-:W-:Y:S01]  /*4d70*/  LDSM.16.MT88.4 R44, [R214+0x1100] ;  /* 0x00110000d62c783b */ /* 0x000fe20000004200 */
[--C-:B------:R-:W-:Y:S01]  /*4d80*/  FFMA.FTZ R161, R40, c[0x0][0x2d0], -R15.reuse ;  /* 0x0000b40028a17a23 */ /* 0x100fe2000001080f */
[----:B------:R-:W-:Y:S01]  /*4d90*/  MUFU.EX2 R168, R168 ;  /* 0x000000a800a87308 */ /* 0x000fe20000000800 */
[--C-:B------:R-:W-:Y:S01]  /*4da0*/  FFMA.FTZ R162, R38, c[0x0][0x2d0], -R15.reuse ;  /* 0x0000b40026a27a23 */ /* 0x100fe2000001080f */
[----:B-1----:R-:W-:Y:S01]  /*4db0*/  FMNMX.FTZ R0, R0, R59, !PT ;  /* 0x0000003b00007209 */ /* 0x002fe20007810000 */
[----:B------:R-:W-:-:S02]  /*4dc0*/  FFMA.FTZ R159, R36, c[0x0][0x2d0], -R15 ;  /* 0x0000b400249f7a23 */ /* 0x000fc4000001080f */
[--C-:B------:R-:W-:Y:S01]  /*4dd0*/  FFMA.FTZ R158, R34, c[0x0][0x2d0], -R15.reuse ;  /* 0x0000b400229e7a23 */ /* 0x100fe2000001080f */
[----:B--2---:R-:W-:Y:S02]  /*4de0*/  FMNMX.FTZ R9, R8, R9, !PT ;  /* 0x0000000908097209 */ /* 0x004fe40007810000 */
[----:B------:R-:W1:Y:S01]  /*4df0*/  MUFU.EX2 R165, R165 ;  /* 0x000000a500a57308 */ /* 0x000e620000000800 */
[--C-:B------:R-:W-:Y:S02]  /*4e00*/  FFMA.FTZ R155, R32, c[0x0][0x2d0], -R15.reuse ;  /* 0x0000b400209b7a23 */ /* 0x100fe4000001080f */
[----:B------:R-:W-:Y:S01]  /*4e10*/  FMUL.FTZ R201, R0, c[0x0][0x2d0] ;  /* 0x0000b40000c97a20 */ /* 0x000fe20000410000 */
[----:B------:R-:W2:Y:S01]  /*4e20*/  SHFL.BFLY PT, R2, R9, 0x1, 0x1f ;  /* 0x0c201f0009027f89 */ /* 0x000ea200000e0000 */
[--C-:B------:R-:W-:Y:S02]  /*4e30*/  FFMA.FTZ R172, R124, c[0x0][0x2d0], -R15.reuse ;  /* 0x0000b4007cac7a23 */ /* 0x100fe4000001080f */
[--C-:B------:R-:W-:Y:S01]  /*4e40*/  FFMA.FTZ R171, R30, c[0x0][0x2d0], -R15.reuse ;  /* 0x0000b4001eab7a23 */ /* 0x100fe2000001080f */
[----:B------:R-:W-:Y:S01]  /*4e50*/  MUFU.EX2 R164, R164 ;  /* 0x000000a400a47308 */ /* 0x000fe20000000800 */
[----:B------:R-:W-:-:S07]  /*4e60*/  FFMA.FTZ R238, R28, c[0x0][0x2d0], -R15 ;  /* 0x0000b4001cee7a23 */ /* 0x000fce000001080f */
[----:B------:R-:W3:Y:S01]  /*4e70*/  MUFU.EX2 R161, R161 ;  /* 0x000000a100a17308 */ /* 0x000ee20000000800 */
[----:B-1----:R-:W-:Y:S01]  /*4e80*/  F2FP.PACK_AB R96, R165, R168 ;  /* 0x000000a8a560723e */ /* 0x002fe200000000ff */
[----:B------:R-:W-:-:S06]  /*4e90*/  FADD.FTZ R165, R168, R165 ;  /* 0x000000a5a8a57221 */ /* 0x000fcc0000010000 */
[----:B------:R-:W-:Y:S01]  /*4ea0*/  MUFU.EX2 R162, R162 ;  /* 0x000000a200a27308 */ /* 0x000fe20000000800 */
[----:B--2---:R-:W-:-:S04]  /*4eb0*/  FMNMX.FTZ R2, R9, R2, !PT ;  /* 0x0000000209027209 */ /* 0x004fc80007810000 */
[C---:B------:R-:W-:Y:S01]  /*4ec0*/  FSETP.NEU.FTZ.AND P0, PT, R2.reuse, -INF , PT ;  /* 0xff8000000200780b */ /* 0x040fe20003f1d000 */
[----:B------:R-:W-:Y:S01]  /*4ed0*/  FMUL.FTZ R12, R2, c[0x0][0x2d0] ;  /* 0x0000b400020c7a20 */ /* 0x000fe20000410000 */
[C---:B---3--:R-:W-:Y:S01]  /*4ee0*/  F2FP.PACK_AB R98, R161.reuse, R164 ;  /* 0x000000a4a162723e */ /* 0x048fe200000000ff */
[----:B------:R-:W1:Y:S01]  /*4ef0*/  MUFU.EX2 R159, R159 ;  /* 0x0000009f009f7308 */ /* 0x000e620000000800 */
[----:B------:R-:W-:Y:S02]  /*4f00*/  FADD.FTZ R164, R164, R165 ;  /* 0x000000a5a4a47221 */ /* 0x000fe40000010000 */
[----:B------:R-:W-:Y:S02]  /*4f10*/  FSEL R12, R12, RZ, P0 ;  /* 0x000000ff0c0c7208 */ /* 0x000fe40000000000 */
[----:B------:R-:W-:Y:S01]  /*4f20*/  ISETP.GT.AND P0, PT, R14, 0x29, !P6 ;  /* 0x000000290e00780c */ /* 0x000fe20007704270 */
[----:B------:R-:W-:Y:S01]  /*4f30*/  FADD.FTZ R161, R161, R164 ;  /* 0x000000a4a1a17221 */ /* 0x000fe20000010000 */
[----:B------:R-:W-:Y:S01]  /*4f40*/  FMNMX.FTZ R14, R181, R16, !PT ;  /* 0x00000010b50e7209 */ /* 0x000fe20007810000 */
[--C-:B------:R-:W-:Y:S01]  /*4f50*/  FFMA.FTZ R170, R6, c[0x0][0x2d0], -R12.reuse ;  /* 0x0000b40006aa7a23 */ /* 0x100fe2000001080c */
[----:B------:R-:W-:Y:S01]  /*4f60*/  ISETP.LT.OR P0, PT, R13, 0x2a, P0 ;  /* 0x0000002a0d00780c */ /* 0x000fe20000701670 */
[--C-:B------:R-:W-:Y:S01]  /*4f70*/  FFMA.FTZ R166, R7, c[0x0][0x2d0], -R12.reuse ;  /* 0x0000b40007a67a23 */ /* 0x100fe2000001080c */
[----:B------:R-:W-:Y:S01]  /*4f80*/  FMNMX.FTZ R14, R179, R14, !PT ;  /* 0x0000000eb30e7209 */ /* 0x000fe20007810000 */
[--C-:B------:R-:W-:Y:S01]  /*4f90*/  FFMA.FTZ R163, R5, c[0x0][0x2d0], -R12.reuse ;  /* 0x0000b40005a37a23 */ /* 0x100fe2000001080c */
[----:B------:R-:W-:Y:S01]  /*4fa0*/  FSEL R189, R189, -INF , !P0 ;  /* 0xff800000bdbd7808 */ /* 0x000fe20004000000 */
[----:B------:R-:W-:Y:S01]  /*4fb0*/  LDSM.16.MT88.4 R4, [R212+0x1900] ;  /* 0x00190000d404783b */ /* 0x000fe20000004200 */
[----:B------:R-:W-:Y:S01]  /*4fc0*/  FMNMX.FTZ R152, R177, R14, !PT ;  /* 0x0000000eb1987209 */ /* 0x000fe20007810000 */
[--C-:B------:R-:W-:Y:S01]  /*4fd0*/  FFMA.FTZ R167, R41, c[0x0][0x2d0], -R12.reuse ;  /* 0x0000b40029a77a23 */ /* 0x100fe2000001080c */
[----:B------:R-:W-:Y:S01]  /*4fe0*/  MUFU.EX2 R170, R170 ;  /* 0x000000aa00aa7308 */ /* 0x000fe20000000800 */
[--C-:B------:R-:W-:Y:S01]  /*4ff0*/  FFMA.FTZ R160, R39, c[0x0][0x2d0], -R12.reuse ;  /* 0x0000b40027a07a23 */ /* 0x100fe2000001080c */
[----:B------:R-:W-:Y:S01]  /*5000*/  FMNMX.FTZ R152, R189, R152, !PT ;  /* 0x00000098bd987209 */ /* 0x000fe20007810000 */
[--C-:B------:R-:W-:Y:S01]  /*5010*/  FFMA.FTZ R157, R37, c[0x0][0x2d0], -R12.reuse ;  /* 0x0000b400259d7a23 */ /* 0x100fe2000001080c */
[----:B------:R-:W-:Y:S01]  /*5020*/  LDSM.16.MT88.4 R40, [R212+0x1100] ;  /* 0x00110000d428783b */ /* 0x000fe20000004200 */
[--C-:B------:R-:W-:Y:S01]  /*5030*/  FFMA.FTZ R156, R35, c[0x0][0x2d0], -R12.reuse ;  /* 0x0000b400239c7a23 */ /* 0x100fe2000001080c */
[----:B-1----:R-:W-:Y:S01]  /*5040*/  F2FP.PACK_AB R8, R159, R162 ;  /* 0x000000a29f08723e */ /* 0x002fe200000000ff */
[--C-:B------:R-:W-:Y:S01]  /*5050*/  FFMA.FTZ R153, R33, c[0x0][0x2d0], -R12.reuse ;  /* 0x0000b40021997a23 */ /* 0x100fe2000001080c */
[----:B------:R-:W1:Y:S01]  /*5060*/  SHFL.BFLY PT, R125, R152, 0x2, 0x1f ;  /* 0x0c401f00987d7f89 */ /* 0x000e6200000e0000 */
[----:B------:R-:W2:Y:S01]  /*5070*/  MUFU.EX2 R167, R167 ;  /* 0x000000a700a77308 */ /* 0x000ea20000000800 */
[----:B------:R-:W-:Y:S01]  /*5080*/  FSETP.NEU.FTZ.AND P0, PT, R0, -INF , PT ;  /* 0xff8000000000780b */ /* 0x000fe20003f1d000 */
[--C-:B------:R-:W-:Y:S01]  /*5090*/  FFMA.FTZ R173, R31, c[0x0][0x2d0], -R12.reuse ;  /* 0x0000b4001fad7a23 */ /* 0x100fe2000001080c */
[----:B------:R-:W-:Y:S01]  /*50a0*/  LDSM.16.MT88.4 R36, [R214+0x1d00] ;  /* 0x001d0000d624783b */ /* 0x000fe20000004200 */
[--C-:B------:R-:W-:Y:S01]  /*50b0*/  FFMA.FTZ R174, R29, c[0x0][0x2d0], -R12.reuse ;  /* 0x0000b4001dae7a23 */ /* 0x100fe2000001080c */
[----:B------:R-:W-:Y:S01]  /*50c0*/  FSEL R201, R201, RZ, P0 ;  /* 0x000000ffc9c97208 */ /* 0x000fe20000000000 */
[--C-:B------:R-:W-:Y:S01]  /*50d0*/  FFMA.FTZ R175, R57, c[0x0][0x2d0], -R12.reuse ;  /* 0x0000b40039af7a23 */ /* 0x100fe2000001080c */
[----:B------:R-:W-:Y:S01]  /*50e0*/  LDSM.16.MT88.4 R32, [R212+0x1d00] ;  /* 0x001d0000d420783b */ /* 0x000fe20000004200 */
[----:B------:R-:W-:Y:S01]  /*50f0*/  MUFU.EX2 R166, R166 ;  /* 0x000000a600a67308 */ /* 0x000fe20000000800 */
[----:B------:R-:W-:-:S02]  /*5100*/  FFMA.FTZ R176, R56, c[0x0][0x2d0], -R12 ;  /* 0x0000b40038b07a23 */ /* 0x000fc4000001080c */
[----:B------:R-:W-:Y:S01]  /*5110*/  LDSM.16.MT88.4 R28, [R214+0x900] ;  /* 0x00090000d61c783b */ /* 0x000fe20000004200 */
[--C-:B------:R-:W-:Y:S02]  /*5120*/  FFMA.FTZ R183, R111, c[0x0][0x2d0], -R201.reuse ;  /* 0x0000b4006fb77a23 */ /* 0x100fe400000108c9 */
[--C-:B------:R-:W-:Y:S01]  /*5130*/  FFMA.FTZ R186, R110, c[0x0][0x2d0], -R201.reuse ;  /* 0x0000b4006eba7a23 */ /* 0x100fe200000108c9 */
[----:B------:R-:W-:Y:S01]  /*5140*/  LDSM.16.MT88.4 R16, [R212+0x1500] ;  /* 0x00150000d410783b */ /* 0x000fe20000004200 */
[----:B------:R-:W3:Y:S01]  /*5150*/  MUFU.EX2 R163, R163 ;  /* 0x000000a300a37308 */ /* 0x000ee20000000800 */
[----:B--2---:R-:W-:Y:S01]  /*5160*/  F2FP.PACK_AB R97, R167, R170 ;  /* 0x000000aaa761723e */ /* 0x004fe200000000ff */
[--C-:B------:R-:W-:Y:S01]  /*5170*/  FFMA.FTZ R185, R108, c[0x0][0x2d0], -R201.reuse ;  /* 0x0000b4006cb97a23 */ /* 0x100fe200000108c9 */
[----:B------:R-:W-:Y:S01]  /*5180*/  LDSM.16.MT88.4 R12, [R214+0x2100] ;  /* 0x00210000d60c783b */ /* 0x000fe20000004200 */
[--C-:B------:R-:W-:Y:S02]  /*5190*/  FFMA.FTZ R188, R94, c[0x0][0x2d0], -R201.reuse ;  /* 0x0000b4005ebc7a23 */ /* 0x100fe400000108c9 */
[--C-:B------:R-:W-:Y:S01]  /*51a0*/  FFMA.FTZ R193, R92, c[0x0][0x2d0], -R201.reuse ;  /* 0x0000b4005cc17a23 */ /* 0x100fe200000108c9 */
[----:B-1----:R-:W-:Y:S01]  /*51b0*/  FMNMX.FTZ R152, R152, R125, !PT ;  /* 0x0000007d98987209 */ /* 0x002fe20007810000 */
[----:B------:R-:W-:Y:S01]  /*51c0*/  MUFU.EX2 R158, R158 ;  /* 0x0000009e009e7308 */ /* 0x000fe20000000800 */
[----:B------:R-:W-:-:S02]  /*51d0*/  FFMA.FTZ R196, R90, c[0x0][0x2d0], -R201 ;  /* 0x0000b4005ac47a23 */ /* 0x000fc400000108c9 */
[--C-:B------:R-:W-:Y:S01]  /*51e0*/  FFMA.FTZ R195, R88, c[0x0][0x2d0], -R201.reuse ;  /* 0x0000b40058c37a23 */ /* 0x100fe200000108c9 */
[----:B------:R-:W1:Y:S01]  /*51f0*/  SHFL.BFLY PT, R125, R152, 0x1, 0x1f ;  /* 0x0c201f00987d7f89 */ /* 0x000e6200000e0000 */
[----:B------:R-:W-:Y:S02]  /*5200*/  FFMA.FTZ R194, R74, c[0x0][0x2d0], -R201 ;  /* 0x0000b4004ac27a23 */ /* 0x000fe400000108c9 */
[----:B------:R-:W-:Y:S01]  /*5210*/  FADD.FTZ R167, R170, R167 ;  /* 0x000000a7aaa77221 */ /* 0x000fe20000010000 */
[----:B---3--:R-:W-:Y:S01]  /*5220*/  F2FP.PACK_AB R99, R163, R166 ;  /* 0x000000a6a363723e */ /* 0x008fe200000000ff */
[----:B------:R-:W2:Y:S01]  /*5230*/  MUFU.EX2 R155, R155 ;  /* 0x0000009b009b7308 */ /* 0x000ea20000000800 */
[----:B------:R-:W-:Y:S02]  /*5240*/  FADD.FTZ R162, R162, R161 ;  /* 0x000000a1a2a27221 */ /* 0x000fe40000010000 */
[----:B------:R-:W-:Y:S02]  /*5250*/  FADD.FTZ R166, R166, R167 ;  /* 0x000000a7a6a67221 */ /* 0x000fe40000010000 */
[----:B------:R-:W-:Y:S01]  /*5260*/  FADD.FTZ R159, R159, R162 ;  /* 0x000000a29f9f7221 */ /* 0x000fe20000010000 */
[C---:B------:R-:W-:Y:S01]  /*5270*/  HMMA.16816.F32 R144, R96.reuse, R136, RZ ;  /* 0x000000886090723c */ /* 0x040fe200000018ff */
[----:B------:R-:W-:Y:S01]  /*5280*/  FADD.FTZ R163, R163, R166 ;  /* 0x000000a6a3a37221 */ /* 0x000fe20000010000 */
[----:B------:R-:W-:Y:S06]  /*5290*/  MUFU.EX2 R160, R160 ;  /* 0x000000a000a07308 */ /* 0x000fec0000000800 */
[----:B------:R-:W-:Y:S02]  /*52a0*/  HMMA.16816.F32 R128, R96, R120, RZ ;  /* 0x000000786080723c */ /* 0x000fe400000018ff */
[----:B------:R-:W3:Y:S01]  /*52b0*/  MUFU.EX2 R157, R157 ;  /* 0x0000009d009d7308 */ /* 0x000ee20000000800 */
[----:B--2---:R-:W-:Y:S01]  /*52c0*/  F2FP.PACK_AB R10, R155, R158 ;  /* 0x0000009e9b0a723e */ /* 0x004fe200000000ff */
[----:B------:R-:W-:Y:S01]  /*52d0*/  FADD.FTZ R158, R158, R159 ;  /* 0x0000009f9e9e7221 */ /* 0x000fe20000010000 */
[----:B-1----:R-:W-:-:S03]  /*52e0*/  FMNMX.FTZ R152, R125, R152, !PT ;  /* 0x000000987d987209 */ /* 0x002fc60007810000 */
[----:B------:R-:W-:Y:S01]  /*52f0*/  HMMA.16816.F32 R112, R96, R104, RZ ;  /* 0x000000686070723c */ /* 0x000fe200000018ff */
[C---:B------:R-:W-:Y:S01]  /*5300*/  FSETP.NEU.FTZ.AND P0, PT, R152.reuse, -INF , PT ;  /* 0xff8000009800780b */ /* 0x040fe20003f1d000 */
[----:B------:R-:W-:Y:S01]  /*5310*/  MUFU.EX2 R156, R156 ;  /* 0x0000009c009c7308 */ /* 0x000fe20000000800 */
[----:B------:R-:W-:Y:S02]  /*5320*/  FMUL.FTZ R202, R152, c[0x0][0x2d0] ;  /* 0x0000b40098ca7a20 */ /* 0x000fe40000410000 */
[----:B------:R-:W-:-:S03]  /*5330*/  FADD.FTZ R158, R155, R158 ;  /* 0x0000009e9b9e7221 */ /* 0x000fc60000010000 */
[C---:B------:R-:W-:Y:S01]  /*5340*/  HMMA.16816.F32 R52, R96.reuse, R60, RZ ;  /* 0x0000003c6034723c */ /* 0x040fe200000018ff */
[----:B------:R-:W-:Y:S01]  /*5350*/  FSEL R202, R202, RZ, P0 ;  /* 0x000000ffcaca7208 */ /* 0x000fe20000000000 */
[----:B------:R-:W1:Y:S01]  /*5360*/  MUFU.EX2 R153, R153 ;  /* 0x0000009900997308 */ /* 0x000e620000000800 */
[----:B---3--:R-:W-:Y:S01]  /*5370*/  F2FP.PACK_AB R9, R157, R160 ;  /* 0x000000a09d09723e */ /* 0x008fe200000000ff */
[----:B------:R-:W-:Y:S01]  /*5380*/  FADD.FTZ R160, R160, R163 ;  /* 0x000000a3a0a07221 */ /* 0x000fe20000010000 */
[----:B------:R-:W-:Y:S01]  /*5390*/  PLOP3.LUT P0, PT, PT, PT, UP1, 0x40, 0x0 ;  /* 0x000000000000781c */ /* 0x000fe20003f0e818 */
[--C-:B------:R-:W-:Y:S02]  /*53a0*/  FFMA.FTZ R187, R109, c[0x0][0x2d0], -R202.reuse ;  /* 0x0000b4006dbb7a23 */ /* 0x100fe400000108ca */
[----:B------:R-:W-:Y:S01]  /*53b0*/  HMMA.16816.F32 R68, R96, R76, RZ ;  /* 0x0000004c6044723c */ /* 0x000fe200000018ff */
[--C-:B------:R-:W-:Y:S01]  /*53c0*/  FFMA.FTZ R190, R95, c[0x0][0x2d0], -R202.reuse ;  /* 0x0000b4005fbe7a23 */ /* 0x100fe200000108ca */
[----:B------:R-:W-:Y:S01]  /*53d0*/  MUFU.EX2 R183, R183 ;  /* 0x000000b700b77308 */ /* 0x000fe20000000800 */
[----:B------:R-:W-:-:S02]  /*53e0*/  FFMA.FTZ R192, R93, c[0x0][0x2d0], -R202 ;  /* 0x0000b4005dc07a23 */ /* 0x000fc400000108ca */
[--C-:B------:R-:W-:Y:S02]  /*53f0*/  FFMA.FTZ R191, R91, c[0x0][0x2d0], -R202.reuse ;  /* 0x0000b4005bbf7a23 */ /* 0x100fe400000108ca */
[--C-:B------:R-:W-:Y:S01]  /*5400*/  FFMA.FTZ R200, R89, c[0x0][0x2d0], -R202.reuse ;  /* 0x0000b40059c87a23 */ /* 0x100fe200000108ca */
[C---:B------:R-:W-:Y:S01]  /*5410*/  HMMA.16816.F32 R84, R96.reuse, R4, RZ ;  /* 0x000000046054723c */ /* 0x040fe200000018ff */
[--C-:B------:R-:W-:Y:S01]  /*5420*/  FFMA.FTZ R197, R75, c[0x0][0x2d0], -R202.reuse ;  /* 0x0000b4004bc57a23 */ /* 0x100fe200000108ca */
[----:B-1----:R-:W-:Y:S01]  /*5430*/  F2FP.PACK_AB R11, R153, R156 ;  /* 0x0000009c990b723e */ /* 0x002fe200000000ff */
[----:B------:R-:W1:Y:S01]  /*5440*/  MUFU.EX2 R186, R186 ;  /* 0x000000ba00ba7308 */ /* 0x000e620000000800 */
[--C-:B------:R-:W-:Y:S02]  /*5450*/  FFMA.FTZ R198, R73, c[0x0][0x2d0], -R202.reuse ;  /* 0x0000b40049c67a23 */ /* 0x100fe400000108ca */
[--C-:B------:R-:W-:Y:S02]  /*5460*/  FFMA.FTZ R199, R72, c[0x0][0x2d0], -R202.reuse ;  /* 0x0000b40048c77a23 */ /* 0x100fe400000108ca */
[----:B------:R-:W-:Y:S01]  /*5470*/  HMMA.16816.F32 R132, R96, R138, RZ ;  /* 0x0000008a6084723c */ /* 0x000fe200000018ff */
[----:B------:R-:W-:-:S02]  /*5480*/  FFMA.FTZ R237, R189, c[0x0][0x2d0], -R202 ;  /* 0x0000b400bded7a23 */ /* 0x000fc400000108ca */
[----:B------:R-:W-:Y:S01]  /*5490*/  MUFU.EX2 R185, R185 ;  /* 0x000000b900b97308 */ /* 0x000fe20000000800 */
[----:B------:R-:W-:-:S04]  /*54a0*/  FADD.FTZ R157, R157, R160 ;  /* 0x000000a09d9d7221 */ /* 0x000fc80000010000 */
[C---:B------:R-:W-:Y:S01]  /*54b0*/  HMMA.16816.F32 R116, R96.reuse, R122, RZ ;  /* 0x0000007a6074723c */ /* 0x040fe200000018ff */
[----:B------:R-:W-:Y:S02]  /*54c0*/  FADD.FTZ R156, R156, R157 ;  /* 0x0000009d9c9c7221 */ /* 0x000fe40000010000 */
[----:B------:R-:W2:Y:S01]  /*54d0*/  MUFU.EX2 R188, R188 ;  /* 0x000000bc00bc7308 */ /* 0x000ea20000000800 */
[----:B-1----:R-:W-:Y:S01]  /*54e0*/  F2FP.PACK_AB R92, R186, R183 ;  /* 0x000000b7ba5c723e */ /* 0x002fe200000000ff */
[----:B------:R-:W-:Y:S02]  /*54f0*/  FADD.FTZ R186, R183, R186 ;  /* 0x000000bab7ba7221 */ /* 0x000fe40000010000 */
[----:B------:R-:W-:Y:S01]  /*5500*/  FADD.FTZ R156, R153, R156 ;  /* 0x0000009c999c7221 */ /* 0x000fe20000010000 */
[C---:B------:R-:W-:Y:S03]  /*5510*/  HMMA.16816.F32 R100, R96.reuse, R106, RZ ;  /* 0x0000006a6064723c */ /* 0x040fe600000018ff */
[----:B------:R-:W-:Y:S05]  /*5520*/  MUFU.EX2 R187, R187 ;  /* 0x000000bb00bb7308 */ /* 0x000fea0000000800 */
[----:B------:R-:W-:Y:S03]  /*5530*/  HMMA.16816.F32 R64, R96, R62, RZ ;  /* 0x0000003e6040723c */ /* 0x000fe600000018ff */
[----:B------:R-:W1:Y:S01]  /*5540*/  MUFU.EX2 R190, R190 ;  /* 0x000000be00be7308 */ /* 0x000e620000000800 */
[----:B--2---:R-:W-:Y:S01]  /*5550*/  F2FP.PACK_AB R94, R188, R185 ;  /* 0x000000b9bc5e723e */ /* 0x004fe200000000ff */
[----:B------:R-:W-:-:S03]  /*5560*/  FADD.FTZ R185, R185, R186 ;  /* 0x000000bab9b97221 */ /* 0x000fc60000010000 */
[C---:B------:R-:W-:Y:S01]  /*5570*/  HMMA.16816.F32 R80, R96.reuse, R78, RZ ;  /* 0x0000004e6050723c */ /* 0x040fe200000018ff */
[----:B------:R-:W-:Y:S02]  /*5580*/  FADD.FTZ R188, R188, R185 ;  /* 0x000000b9bcbc7221 */ /* 0x000fe40000010000 */
[----:B------:R-:W-:Y:S05]  /*5590*/  MUFU.EX2 R192, R192 ;  /* 0x000000c000c07308 */ /* 0x000fea0000000800 */
[----:B------:R-:W-:Y:S03]  /*55a0*/  HMMA.16816.F32 R96, R96, R6, RZ ;  /* 0x000000066060723c */ /* 0x000fe600000018ff */
[----:B------:R-:W2:Y:S01]  /*55b0*/  MUFU.EX2 R191, R191 ;  /* 0x000000bf00bf7308 */ /* 0x000ea20000000800 */
[----:B-1----:R-:W-:Y:S01]  /*55c0*/  F2FP.PACK_AB R93, R190, R187 ;  /* 0x000000bbbe5d723e */ /* 0x002fe200000000ff */
[----:B------:R-:W-:-:S03]  /*55d0*/  FADD.FTZ R187, R187, R190 ;  /* 0x000000bebbbb7221 */ /* 0x000fc60000010000 */
[C---:B------:R-:W-:Y:S03]  /*55e0*/  HMMA.16816.F32 R144, R8.reuse, R148, R144 ;  /* 0x000000940890723c */ /* 0x040fe60000001890 */
[----:B------:R-:W-:Y:S05]  /*55f0*/  MUFU.EX2 R169, R169 ;  /* 0x000000a900a97308 */ /* 0x000fea0000000800 */
[----:B------:R-:W-:Y:S03]  /*5600*/  HMMA.16816.F32 R128, R8, R48, R128 ;  /* 0x000000300880723c */ /* 0x000fe60000001880 */
[----:B------:R-:W1:Y:S01]  /*5610*/  MUFU.EX2 R172, R172 ;  /* 0x000000ac00ac7308 */ /* 0x000e620000000800 */
[----:B--2---:R-:W-:Y:S01]  /*5620*/  F2FP.PACK_AB R95, R191, R192 ;  /* 0x000000c0bf5f723e */ /* 0x004fe200000000ff */
[----:B------:R-:W-:-:S03]  /*5630*/  FADD.FTZ R192, R192, R187 ;  /* 0x000000bbc0c07221 */ /* 0x000fc60000010000 */
[C---:B------:R-:W-:Y:S01]  /*5640*/  HMMA.16816.F32 R112, R8.reuse, R44, R112 ;  /* 0x0000002c0870723c */ /* 0x040fe20000001870 */
[----:B------:R-:W-:Y:S02]  /*5650*/  FADD.FTZ R191, R191, R192 ;  /* 0x000000c0bfbf7221 */ /* 0x000fe40000010000 */
[----:B------:R-:W-:Y:S05]  /*5660*/  MUFU.EX2 R171, R171 ;  /* 0x000000ab00ab7308 */ /* 0x000fea0000000800 */
[----:B------:R-:W-:Y:S03]  /*5670*/  HMMA.16816.F32 R52, R8, R40, R52 ;  /* 0x000000280834723c */ /* 0x000fe60000001834 */
[----:B------:R-:W2:Y:S01]  /*5680*/  MUFU.EX2 R238, R238 ;  /* 0x000000ee00ee7308 */ /* 0x000ea20000000800 */
[----:B-1----:R-:W-:Y:S01]  /*5690*/  F2FP.PACK_AB R56, R172, R169 ;  /* 0x000000a9ac38723e */ /* 0x002fe200000000ff */
[----:B------:R-:W-:-:S03]  /*56a0*/  FADD.FTZ R169, R169, R158 ;  /* 0x0000009ea9a97221 */ /* 0x000fc60000010000 */
[C---:B------:R-:W-:Y:S01]  /*56b0*/  HMMA.16816.F32 R68, R8.reuse, R36, R68 ;  /* 0x000000240844723c */ /* 0x040fe20000001844 */
[----:B------:R-:W-:Y:S02]  /*56c0*/  FADD.FTZ R172, R172, R169 ;  /* 0x000000a9acac7221 */ /* 0x000fe40000010000 */
        /* <DEDUP_REMOVED lines=15> */
[----:B------:R-:W-:Y:S01]  /*57c0*/  HMMA.16816.F32 R64, R8, R42, R64 ;  /* 0x0000002a0840723c */ /* 0x000fe20000001840 */
[----:B--2---:R-:W-:Y:S02]  /*57d0*/  F2FP.PACK_AB R59, R176, R175 ;  /* 0x000000afb03b723e */ /* 0x004fe400000000ff */
[----:B------:R-:W1:Y:S01]  /*57e0*/  MUFU.EX2 R196, R196 ;  /* 0x000000c400c47308 */ /* 0x000e620000000800 */
[----:B------:R-:W-:-:S04]  /*57f0*/  FADD.FTZ R175, R175, R174 ;  /* 0x000000aeafaf7221 */ /* 0x000fc80000010000 */
[C---:B------:R-:W-:Y:S01]  /*5800*/  HMMA.16816.F32 R80, R8.reuse, R38, R80 ;  /* 0x000000260850723c */ /* 0x040fe20000001850 */
[----:B------:R-:W-:Y:S02]  /*5810*/  FADD.FTZ R239, R176, R175 ;  /* 0x000000afb0ef7221 */ /* 0x000fe40000010000 */
[----:B------:R-:W-:Y:S05]  /*5820*/  MUFU.EX2 R195, R195 ;  /* 0x000000c300c37308 */ /* 0x000fea0000000800 */
[----:B------:R-:W-:Y:S01]  /*5830*/  HMMA.16816.F32 R96, R8, R34, R96 ;  /* 0x000000220860723c */ /* 0x000fe20000001860 */
[----:B------:R-:W2:Y:S02]  /*5840*/  LDSM.16.MT88.4 R8, [R212+0x2100] ;  /* 0x00210000d408783b */ /* 0x000ea40000004200 */
[----:B------:R-:W-:Y:S05]  /*5850*/  MUFU.EX2 R194, R194 ;  /* 0x000000c200c27308 */ /* 0x000fea0000000800 */
[C---:B------:R-:W-:Y:S03]  /*5860*/  HMMA.16816.F32 R124, R92.reuse, R120, RZ ;  /* 0x000000785c7c723c */ /* 0x040fe600000018ff */
[----:B------:R-:W-:Y:S05]  /*5870*/  MUFU.EX2 R200, R200 ;  /* 0x000000c800c87308 */ /* 0x000fea0000000800 */
[C---:B------:R-:W-:Y:S03]  /*5880*/  HMMA.16816.F32 R108, R92.reuse, R104, RZ ;  /* 0x000000685c6c723c */ /* 0x040fe600000018ff */
[----:B------:R-:W3:Y:S05]  /*5890*/  MUFU.EX2 R197, R197 ;  /* 0x000000c500c57308 */ /* 0x000eea0000000800 */
[----:B------:R-:W-:Y:S03]  /*58a0*/  HMMA.16816.F32 R88, R92, R4, RZ ;  /* 0x000000045c58723c */ /* 0x000fe600000018ff */
[----:B------:R-:W-:Y:S04]  /*58b0*/  MUFU.EX2 R198, R198 ;  /* 0x000000c600c67308 */ /* 0x000fe80000000800 */
[----:B-1----:R-:W-:Y:S01]  /*58c0*/  F2FP.PACK_AB R4, R196, R193 ;  /* 0x000000c1c404723e */ /* 0x002fe200000000ff */
[----:B------:R-:W-:Y:S01]  /*58d0*/  HMMA.16816.F32 R144, R56, R28, R144 ;  /* 0x0000001c3890723c */ /* 0x000fe20000001890 */
[----:B------:R-:W-:-:S02]  /*58e0*/  FADD.FTZ R193, R193, R188 ;  /* 0x000000bcc1c17221 */ /* 0x000fc40000010000 */
[----:B------:R-:W1:Y:S01]  /*58f0*/  MUFU.EX2 R199, R199 ;  /* 0x000000c700c77308 */ /* 0x000e620000000800 */
[----:B---3--:R-:W-:Y:S01]  /*5900*/  F2FP.PACK_AB R5, R197, R200 ;  /* 0x000000c8c505723e */ /* 0x008fe200000000ff */
[----:B------:R-:W-:-:S03]  /*5910*/  FADD.FTZ R200, R200, R191 ;  /* 0x000000bfc8c87221 */ /* 0x000fc60000010000 */
[C---:B------:R-:W-:Y:S01]  /*5920*/  HMMA.16816.F32 R128, R56.reuse, R24, R128 ;  /* 0x000000183880723c */ /* 0x040fe20000001880 */
[----:B------:R-:W-:Y:S02]  /*5930*/  FADD.FTZ R196, R196, R193 ;  /* 0x000000c1c4c47221 */ /* 0x000fe40000010000 */
[----:B------:R-:W-:Y:S01]  /*5940*/  FADD.FTZ R197, R197, R200 ;  /* 0x000000c8c5c57221 */ /* 0x000fe20000010000 */
[----:B------:R-:W-:Y:S04]  /*5950*/  MUFU.EX2 R237, R237 ;  /* 0x000000ed00ed7308 */ /* 0x000fe80000000800 */
[C---:B------:R-:W-:Y:S08]  /*5960*/  HMMA.16816.F32 R112, R56.reuse, R20, R112 ;  /* 0x000000143870723c */ /* 0x040ff00000001870 */
[C---:B------:R-:W-:Y:S08]  /*5970*/  HMMA.16816.F32 R52, R56.reuse, R16, R52 ;  /* 0x000000103834723c */ /* 0x040ff00000001834 */
[C---:B------:R-:W-:Y:S08]  /*5980*/  HMMA.16816.F32 R68, R56.reuse, R12, R68 ;  /* 0x0000000c3844723c */ /* 0x040ff00000001844 */
[C---:B--2---:R-:W-:Y:S08]  /*5990*/  HMMA.16816.F32 R84, R56.reuse, R8, R84 ;  /* 0x000000083854723c */ /* 0x044ff00000001854 */
[C---:B------:R-:W-:Y:S08]  /*59a0*/  HMMA.16816.F32 R132, R56.reuse, R30, R132 ;  /* 0x0000001e3884723c */ /* 0x040ff00000001884 */
[C---:B------:R-:W-:Y:S08]  /*59b0*/  HMMA.16816.F32 R116, R56.reuse, R26, R116 ;  /* 0x0000001a3874723c */ /* 0x040ff00000001874 */
[C---:B------:R-:W-:Y:S08]  /*59c0*/  HMMA.16816.F32 R100, R56.reuse, R22, R100 ;  /* 0x000000163864723c */ /* 0x040ff00000001864 */
[C---:B------:R-:W-:Y:S08]  /*59d0*/  HMMA.16816.F32 R64, R56.reuse, R18, R64 ;  /* 0x000000123840723c */ /* 0x040ff00000001840 */
[C---:B------:R-:W-:Y:S08]  /*59e0*/  HMMA.16816.F32 R80, R56.reuse, R14, R80 ;  /* 0x0000000e3850723c */ /* 0x040ff00000001850 */
[----:B------:R-:W-:Y:S08]  /*59f0*/  HMMA.16816.F32 R96, R56, R10, R96 ;  /* 0x0000000a3860723c */ /* 0x000ff00000001860 */
[C---:B------:R-:W-:Y:S08]  /*5a00*/  HMMA.16816.F32 R56, R92.reuse, R60, RZ ;  /* 0x0000003c5c38723c */ /* 0x040ff000000018ff */
[C---:B------:R-:W-:Y:S08]  /*5a10*/  HMMA.16816.F32 R72, R92.reuse, R76, RZ ;  /* 0x0000004c5c48723c */ /* 0x040ff000000018ff */
[C---:B------:R-:W-:Y:S08]  /*5a20*/  HMMA.16816.F32 R140, R92.reuse, R136, RZ ;  /* 0x000000885c8c723c */ /* 0x040ff000000018ff */
[C---:B------:R-:W-:Y:S08]  /*5a30*/  HMMA.16816.F32 R136, R92.reuse, R138, RZ ;  /* 0x0000008a5c88723c */ /* 0x040ff000000018ff */
[C---:B------:R-:W-:Y:S08]  /*5a40*/  HMMA.16816.F32 R120, R92.reuse, R122, RZ ;  /* 0x0000007a5c78723c */ /* 0x040ff000000018ff */
[C---:B------:R-:W-:Y:S08]  /*5a50*/  HMMA.16816.F32 R104, R92.reuse, R106, RZ ;  /* 0x0000006a5c68723c */ /* 0x040ff000000018ff */
[C---:B------:R-:W-:Y:S08]  /*5a60*/  HMMA.16816.F32 R60, R92.reuse, R62, RZ ;  /* 0x0000003e5c3c723c */ /* 0x040ff000000018ff */
[C---:B------:R-:W-:Y:S08]  /*5a70*/  HMMA.16816.F32 R76, R92.reuse, R78, RZ ;  /* 0x0000004e5c4c723c */ /* 0x040ff000000018ff */
[----:B------:R-:W-:Y:S07]  /*5a80*/  HMMA.16816.F32 R92, R92, R6, RZ ;  /* 0x000000065c5c723c */ /* 0x000fee00000018ff */
[----:B------:R-:W-:Y:S01]  /*5a90*/  F2FP.PACK_AB R6, R194, R195 ;  /* 0x000000c3c206723e */ /* 0x000fe200000000ff */
[----:B------:R-:W-:Y:S01]  /*5aa0*/  FADD.FTZ R195, R195, R196 ;  /* 0x000000c4c3c37221 */ /* 0x000fe20000010000 */
[----:B-1----:R-:W-:Y:S01]  /*5ab0*/  F2FP.PACK_AB R7, R199, R198 ;  /* 0x000000c6c707723e */ /* 0x002fe200000000ff */
[----:B------:R-:W-:-:S02]  /*5ac0*/  FADD.FTZ R198, R198, R197 ;  /* 0x000000c5c6c67221 */ /* 0x000fc40000010000 */
[----:B------:R-:W-:Y:S02]  /*5ad0*/  FADD.FTZ R195, R194, R195 ;  /* 0x000000c3c2c37221 */ /* 0x000fe40000010000 */
[----:B------:R-:W-:Y:S02]  /*5ae0*/  FADD.FTZ R199, R199, R198 ;  /* 0x000000c6c7c77221 */ /* 0x000fe40000010000 */
[C---:B------:R-:W-:Y:S07]  /*5af0*/  HMMA.16816.F32 R124, R4.reuse, R48, R124 ;  /* 0x00000030047c723c */ /* 0x040fee000000187c */
[--C-:B------:R-:W-:Y:S01]  /*5b00*/  FFMA.FTZ R48, R184, c[0x0][0x2d0], -R201.reuse ;  /* 0x0000b400b8307a23 */ /* 0x100fe200000108c9 */
[C---:B------:R-:W-:Y:S05]  /*5b10*/  HMMA.16816.F32 R108, R4.reuse, R44, R108 ;  /* 0x0000002c046c723c */ /* 0x040fea000000186c */
[----:B------:R-:W-:Y:S02]  /*5b20*/  MUFU.EX2 R48, R48 ;  /* 0x0000003000307308 */ /* 0x000fe40000000800 */
[----:B------:R-:W-:Y:S01]  /*5b30*/  FFMA.FTZ R45, R182, c[0x0][0x2d0], -R201 ;  /* 0x0000b400b62d7a23 */ /* 0x000fe200000108c9 */
[C---:B------:R-:W-:Y:S05]  /*5b40*/  HMMA.16816.F32 R88, R4.reuse, R32, R88 ;  /* 0x000000200458723c */ /* 0x040fea0000001858 */
[----:B------:R-:W1:Y:S02]  /*5b50*/  MUFU.EX2 R45, R45 ;  /* 0x0000002d002d7308 */ /* 0x000e640000000800 */
[--C-:B------:R-:W-:Y:S01]  /*5b60*/  FFMA.FTZ R32, R181, c[0x0][0x2d0], -R202.reuse ;  /* 0x0000b400b5207a23 */ /* 0x100fe200000108ca */
[----:B------:R-:W-:Y:S01]  /*5b70*/  HMMA.16816.F32 R56, R4, R40, R56 ;  /* 0x000000280438723c */ /* 0x000fe20000001838 */
[----:B------:R-:W-:-:S04]  /*5b80*/  FFMA.FTZ R33, R179, c[0x0][0x2d0], -R202 ;  /* 0x0000b400b3217a23 */ /* 0x000fc800000108ca */
[----:B------:R-:W-:Y:S02]  /*5b90*/  MUFU.EX2 R32, R32 ;  /* 0x0000002000207308 */ /* 0x000fe40000000800 */
[--C-:B------:R-:W-:Y:S01]  /*5ba0*/  FFMA.FTZ R40, R180, c[0x0][0x2d0], -R201.reuse ;  /* 0x0000b400b4287a23 */ /* 0x100fe200000108c9 */
[C---:B------:R-:W-:Y:S05]  /*5bb0*/  HMMA.16816.F32 R72, R4.reuse, R36, R72 ;  /* 0x000000240448723c */ /* 0x040fea0000001848 */
[----:B------:R-:W2:Y:S02]  /*5bc0*/  MUFU.EX2 R33, R33 ;  /* 0x0000002100217308 */ /* 0x000ea40000000800 */
[----:B------:R-:W-:Y:S01]  /*5bd0*/  FFMA.FTZ R37, R178, c[0x0][0x2d0], -R201 ;  /* 0x0000b400b2257a23 */ /* 0x000fe200000108c9 */
[----:B------:R-:W-:Y:S01]  /*5be0*/  HMMA.16816.F32 R140, R4, R148, R140 ;  /* 0x00000094048c723c */ /* 0x000fe2000000188c */
[----:B------:R-:W-:-:S04]  /*5bf0*/  FFMA.FTZ R36, R177, c[0x0][0x2d0], -R202 ;  /* 0x0000b400b1247a23 */ /* 0x000fc800000108ca */
[----:B------:R-:W-:Y:S03]  /*5c00*/  MUFU.EX2 R40, R40 ;  /* 0x0000002800287308 */ /* 0x000fe60000000800 */
[C---:B------:R-:W-:Y:S05]  /*5c10*/  HMMA.16816.F32 R136, R4.reuse, R150, R136 ;  /* 0x000000960488723c */ /* 0x040fea0000001888 */
[----:B------:R-:W3:Y:S03]  /*5c20*/  MUFU.EX2 R37, R37 ;  /* 0x0000002500257308 */ /* 0x000ee60000000800 */
[C---:B------:R-:W-:Y:S05]  /*5c30*/  HMMA.16816.F32 R120, R4.reuse, R50, R120 ;  /* 0x000000320478723c */ /* 0x040fea0000001878 */
[----:B------:R-:W4:Y:S03]  /*5c40*/  MUFU.EX2 R36, R36 ;  /* 0x0000002400247308 */ /* 0x000f260000000800 */
[C---:B------:R-:W-:Y:S08]  /*5c50*/  HMMA.16816.F32 R104, R4.reuse, R46, R104 ;  /* 0x0000002e0468723c */ /* 0x040ff00000001868 */
[C---:B------:R-:W-:Y:S08]  /*5c60*/  HMMA.16816.F32 R60, R4.reuse, R42, R60 ;  /* 0x0000002a043c723c */ /* 0x040ff0000000183c */
[C---:B------:R-:W-:Y:S08]  /*5c70*/  HMMA.16816.F32 R76, R4.reuse, R38, R76 ;  /* 0x00000026044c723c */ /* 0x040ff0000000184c */
[----:B------:R-:W-:Y:S07]  /*5c80*/  HMMA.16816.F32 R92, R4, R34, R92 ;  /* 0x00000022045c723c */ /* 0x000fee000000185c */
[----:B-1----:R-:W-:Y:S01]  /*5c90*/  F2FP.PACK_AB R4, R45, R48 ;  /* 0x000000302d04723e */ /* 0x002fe200000000ff */
[----:B------:R-:W-:Y:S01]  /*5ca0*/  FADD.FTZ R48, R48, R195 ;  /* 0x000000c330307221 */ /* 0x000fe20000010000 */
[----:B--2---:R-:W-:Y:S01]  /*5cb0*/  F2FP.PACK_AB R5, R33, R32 ;  /* 0x000000202105723e */ /* 0x004fe200000000ff */
[----:B------:R-:W-:Y:S01]  /*5cc0*/  FADD.FTZ R32, R32, R199 ;  /* 0x000000c720207221 */ /* 0x000fe20000010000 */
[----:B---3--:R-:W-:Y:S01]  /*5cd0*/  F2FP.PACK_AB R6, R37, R40 ;  /* 0x000000282506723e */ /* 0x008fe200000000ff */
[----:B------:R-:W-:Y:S01]  /*5ce0*/  FADD.FTZ R45, R45, R48 ;  /* 0x000000302d2d7221 */ /* 0x000fe20000010000 */
[----:B----4-:R-:W-:Y:S01]  /*5cf0*/  F2FP.PACK_AB R7, R237, R36 ;  /* 0x00000024ed07723e */ /* 0x010fe200000000ff */
[----:B------:R-:W-:-:S02]  /*5d00*/  FADD.FTZ R33, R33, R32 ;  /* 0x0000002021217221 */ /* 0x000fc40000010000 */
[----:B------:R-:W-:Y:S02]  /*5d10*/  FADD.FTZ R40, R40, R45 ;  /* 0x0000002d28287221 */ /* 0x000fe40000010000 */
[----:B------:R-:W-:Y:S02]  /*5d20*/  FADD.FTZ R36, R36, R33 ;  /* 0x0000002124247221 */ /* 0x000fe40000010000 */
[----:B------:R-:W-:Y:S01]  /*5d30*/  HMMA.16816.F32 R140, R4, R28, R140 ;  /* 0x0000001c048c723c */ /* 0x000fe2000000188c */
[----:B------:R-:W-:Y:S02]  /*5d40*/  FADD.FTZ R236, R37, R40 ;  /* 0x0000002825ec7221 */ /* 0x000fe40000010000 */
[----:B------:R-:W-:-:S05]  /*5d50*/  FADD.FTZ R237, R237, R36 ;  /* 0x00000024eded7221 */ /* 0x000fca0000010000 */
[C---:B------:R-:W-:Y:S08]  /*5d60*/  HMMA.16816.F32 R136, R4.reuse, R30, R136 ;  /* 0x0000001e0488723c */ /* 0x040ff00000001888 */
        /* <DEDUP_REMOVED lines=9> */
[----:B------:R-:W-:Y:S07]  /*5e00*/  HMMA.16816.F32 R92, R4, R10, R92 ;  /* 0x0000000a045c723c */ /* 0x000fee000000185c */
[----:B------:R-:W-:Y:S01]  /*5e10*/  IMAD.U32 R6, RZ, RZ, UR4 ;  /* 0x00000004ff067e24 */ /* 0x000fe2000f8e00ff */
[----:B------:R-:W-:Y:S05]  /*5e20*/  @P0 BRA `(.L_x_476) ;  /* 0x0000012000000947 */ /* 0x000fea0003800000 */
[----:B------:R-:W-:Y:S01]  /*5e30*/  ISETP.LT.AND P0, PT, RZ, UR14, PT ;  /* 0x0000000eff007c0c */ /* 0x000fe2000bf01270 */
[----:B------:R-:W-:-:S06]  /*5e40*/  UIADD3 UR4, UR14, -0x1, URZ ;  /* 0xffffffff0e047890 */ /* 0x000fcc000fffe03f */
[----:B------:R-:W-:-:S06]  /*5e50*/  MOV R5, UR4 ;  /* 0x0000000400057c02 */ /* 0x000fcc0008000f00 */
[----:B------:R-:W-:Y:S05]  /*5e60*/  @P0 BRA `(.L_x_477) ;  /* 0x0000007000000947 */ /* 0x000fea0003800000 */
[----:B------:R-:W-:Y:S02]  /*5e70*/  IMAD.MOV.U32 R4, RZ, RZ, 0x1 ;  /* 0x00000001ff047424 */ /* 0x000fe400078e00ff */
[----:B------:R-:W-:-:S03]  /*5e80*/  IMAD R5, RZ, RZ, -UR14 ;  /* 0x8000000eff057e24 */ /* 0x000fc6000f8e02ff */
[----:B------:R-:W-:-:S13]  /*5e90*/  ISETP.NE.AND P0, PT, R4, c[0x0][0x32c], PT ;  /* 0x0000cb0004007a0c */ /* 0x000fda0003f05270 */
[----:B------:R-:W-:-:S05]  /*5ea0*/  @P0 IMAD.HI.U32 R4, R5, c[0x0][0x330], RZ ;  /* 0x0000cc0005040a27 */ /* 0x000fca00078e00ff */
[----:B------:R-:W-:-:S04]  /*5eb0*/  @P0 SHF.R.U32.HI R5, RZ, c[0x0][0x334], R4 ;  /* 0x0000cd00ff050a19 */ /* 0x000fc80000011604 */
[----:B------:R-:W-:Y:S01]  /*5ec0*/  LOP3.LUT R5, RZ, R5, RZ, 0x33, !PT ;  /* 0x00000005ff057212 */ /* 0x000fe200078e33ff */
[----:B------:R-:W-:Y:S05]  /*5ed0*/  BRA `(.L_x_478) ;  /* 0x0000004000007947 */ /* 0x000fea0003800000 */
.L_x_477:
[----:B------:R-:W-:-:S04]  /*5ee0*/  MOV R4, 0x1 ;  /* 0x0000000100047802 */ /* 0x000fc80000000f00 */
[----:B------:R-:W-:-:S13]  /*5ef0*/  ISETP.NE.AND P0, PT, R4, c[0x0][0x32c], PT ;  /* 0x0000cb0004007a0c */ /* 0x000fda0003f05270 */
[----:B------:R-:W-:-:S05]  /*5f00*/  @P0 IMAD.HI.U32 R4, R5, c[0x0][0x330], RZ ;  /* 0x0000cc0005040a27 */ /* 0x000fca00078e00ff */
[----:B------:R-:W-:Y:S02]  /*5f10*/  @P0 SHF.R.U32.HI R5, RZ, c[0x0][0x334], R4 ;  /* 0x0000cd00ff050a19 */ /* 0x000fe40000011604 */
.L_x_478:
[----:B------:R-:W-:-:S05]  /*5f20*/  MOV R4, c[0x0][0x32c] ;  /* 0x0000cb0000047a02 */ /* 0x000fca0000000f00 */
[----:B------:R-:W-:-:S05]  /*5f30*/  IMAD R5, R5, R4, c[0x0][0x32c] ;  /* 0x0000cb0005057624 */ /* 0x000fca00078e0204 */
[----:B------:R-:W-:-:S05]  /*5f40*/  IMNMX R6, R6, R5, PT ;  /* 0x0000000506067217 */ /* 0x000fca0003800200 */
.L_x_476:
[----:B------:R-:W-:-:S05]  /*5f50*/  IMAD.HI R5, R6, 0x2aaaaaab, RZ ;  /* 0x2aaaaaab06057827 */ /* 0x000fca00078e02ff */
[----:B------:R-:W-:-:S04]  /*5f60*/  SHF.R.U32.HI R4, RZ, 0x1f, R5 ;  /* 0x0000001fff047819 */ /* 0x000fc80000011605 */
[----:B------:R-:W-:-:S04]  /*5f70*/  LEA.HI.SX32 R4, R5, R4, 0x1d ;  /* 0x0000000405047211 */ /* 0x000fc800078feaff */
[----:B------:R-:W-:-:S04]  /*5f80*/  IMNMX R201, R221, R4, !PT ;  /* 0x00000004ddc97217 */ /* 0x000fc80007800200 */
[----:B------:R-:W-:-:S13]  /*5f90*/  ISETP.GE.AND P0, PT, R240, R201, PT ;  /* 0x000000c9f000720c */ /* 0x000fda0003f06270 */
[----:B------:R-:W-:Y:S05]  /*5fa0*/  @!P0 BRA `(.L_x_479) ;  /* 0x0000454000008947 */ /* 0x000fea0003800000 */
[----:B------:R-:W-:Y:S01]  /*5fb0*/  IMAD.MOV.U32 R150, RZ, RZ, R2 ;  /* 0x000000ffff967224 */ /* 0x000fe200078e0002 */
[----:B------:R-:W-:Y:S01]  /*5fc0*/  MOV R148, R152 ;  /* 0x0000009800947202 */ /* 0x000fe20000000f00 */
[----:B------:R-:W-:Y:S01]  /*5fd0*/  IMAD.MOV.U32 R151, RZ, RZ, R3 ;  /* 0x000000ffff977224 */ /* 0x000fe200078e0003 */
[C---:B------:R-:W-:Y:S01]  /*5fe0*/  SHF.L.U64.HI R200, R230.reuse, 0x1, R243 ;  /* 0x00000001e6c87819 */ /* 0x040fe200000102f3 */
[----:B------:R-:W-:Y:S01]  /*5ff0*/  IMAD.MOV.U32 R149, RZ, RZ, R0 ;  /* 0x000000ffff957224 */ /* 0x000fe200078e0000 */
[----:B------:R-:W-:Y:S01]  /*6000*/  SHF.L.U32 R202, R230, 0x1, RZ ;  /* 0x00000001e6ca7819 */ /* 0x000fe200000006ff */
[C---:B------:R-:W-:Y:S01]  /*6010*/  IMAD.SHL.U32 R242, R219.reuse, 0x2, RZ ;  /* 0x00000002dbf27824 */ /* 0x040fe200078e00ff */
[----:B------:R-:W-:Y:S02]  /*6020*/  SHF.L.U64.HI R203, R219, 0x1, R234 ;  /* 0x00000001dbcb7819 */ /* 0x000fe400000102ea */
.L_x_500:
[----:B------:R-:W-:Y:S04]  /*6030*/  DEPBAR.LE SB0, 0x0 ;  /* 0x000080000000791a */ /* 0x000fe80000000000 */
[----:B------:R-:W-:Y:S01]  /*6040*/  BAR.SYNC.DEFER_BLOCKING 0x0 ;  /* 0x0000000000007b1d */ /* 0x000fe20000010000 */
[----:B------:R-:W-:Y:S05]  /*6050*/  ISETP.GT.AND P0, PT, R221, R240, PT ;  /* 0x000000f0dd00720c */ /* 0x000fea0003f04270 */
        /* <DEDUP_REMOVED lines=8> */
[----:B------:R1:W1:Y:S04]  /*60e0*/  LDSM.16.M88.4 R184, [R211] ;  /* 0x00000000d3b8783b */ /* 0x0002680000000200 */
[----:B------:R1:W1:Y:S01]  /*60f0*/  LDSM.16.M88.4 R188, [R210] ;  /* 0x00000000d2bc783b */ /* 0x0002620000000200 */
[----:B------:R-:W-:-:S05]  /*6100*/  @P0 BRA `(.L_x_480) ;  /* 0x0000034000000947 */ /* 0x000fca0003800000 */
[----:B------:R-:W-:Y:S01]  /*6110*/  SHF.R.S32.HI R7, RZ, 0x1f, R226 ;  /* 0x0000001fff077819 */ /* 0x000fe200000114e2 */
[----:B------:R-:W-:Y:S01]  /*6120*/  IMAD.WIDE.U32 R4, R226, c[0x0][0x208], RZ ;  /* 0x00008200e2047a25 */ /* 0x000fe200078e00ff */
[----:B------:R-:W-:Y:S01]  /*6130*/  SHF.R.S32.HI R3, RZ, 0x1f, R225 ;  /* 0x0000001fff037819 */ /* 0x000fe200000114e1 */
[----:B------:R-:W-:Y:S01]  /*6140*/  BSSY B0, `(.L_x_480) ;  /* 0x0000030000007945 */ /* 0x000fe20003800000 */
[----:B------:R-:W-:Y:S01]  /*6150*/  ISETP.GE.AND P1, PT, R230, c[0x0][0x1d4], PT ;  /* 0x00007500e6007a0c */ /* 0x000fe20003f26270 */
[----:B------:R-:W-:Y:S01]  /*6160*/  IMAD R7, R7, c[0x0][0x208], RZ ;  /* 0x0000820007077a24 */ /* 0x000fe200078e02ff */
[----:B------:R-:W-:Y:S01]  /*6170*/  ISETP.GE.AND P3, PT, R229, c[0x0][0x1d4], PT ;  /* 0x00007500e5007a0c */ /* 0x000fe20003f66270 */
[----:B------:R-:W-:Y:S01]  /*6180*/  IMAD R3, R3, c[0x0][0x218], RZ ;  /* 0x0000860003037a24 */ /* 0x000fe200078e02ff */
[----:B------:R-:W-:Y:S01]  /*6190*/  ISETP.GE.AND P2, PT, R228, c[0x0][0x1d4], PT ;  /* 0x00007500e4007a0c */ /* 0x000fe20003f46270 */
[----:B------:R-:W-:Y:S02]  /*61a0*/  IMAD R7, R226, c[0x0][0x20c], R7 ;  /* 0x00008300e2077a24 */ /* 0x000fe400078e0207 */
[----:B------:R-:W-:Y:S02]  /*61b0*/  IMAD R3, R225, c[0x0][0x21c], R3 ;  /* 0x00008700e1037a24 */ /* 0x000fe400078e0203 */
[----:B------:R-:W-:Y:S04]  /*61c0*/  IMAD.IADD R5, R5, 0x1, R7 ;  /* 0x0000000105057824 */ /* 0x000fe800078e0207 */
[----:B------:R-:W-:Y:S05]  /*61d0*/  IMAD.WIDE.U32 R4, R225, c[0x0][0x218], R4 ;  /* 0x00008600e1047a25 */ /* 0x000fea00078e0004 */
[----:B------:R-:W-:Y:S01]  /*61e0*/  IADD3 R2, P0, R4, UR20, RZ ;  /* 0x0000001404027c10 */ /* 0x000fe2000ff1e0ff */
[----:B------:R-:W-:Y:S03]  /*61f0*/  IMAD.SHL.U32 R4, R218, 0x2, RZ ;  /* 0x00000002da047824 */ /* 0x000fe600078e00ff */
[----:B------:R-:W-:Y:S02]  /*6200*/  IADD3.X R3, R5, UR16, R3, P0, !PT ;  /* 0x0000001005037c10 */ /* 0x000fe400087fe403 */
[C---:B------:R-:W-:Y:S04]  /*6210*/  LEA R0, P0, R2.reuse, c[0x0][0x1f8], 0x1 ;  /* 0x00007e0002007a11 */ /* 0x040fe800078008ff */
[----:B------:R-:W-:Y:S02]  /*6220*/  LEA.HI.X R12, R2, c[0x0][0x1fc], R3, 0x1, P0 ;  /* 0x00007f00020c7a11 */ /* 0x000fe400000f0c03 */
[----:B------:R-:W5:Y:S01]  /*6230*/  SHFL.IDX PT, R3, R0, RZ, 0x1c1f ;  /* 0x001c1fff00037589 */ /* 0x000f6200000e0000 */
[----:B------:R-:W-:Y:S03]  /*6240*/  SHF.L.U64.HI R2, R218, 0x1, R233 ;  /* 0x00000001da027819 */ /* 0x000fe600000102e9 */
[----:B------:R-:W4:Y:S01]  /*6250*/  SHFL.IDX PT, R5, R12, RZ, 0x1c1f ;  /* 0x001c1fff0c057589 */ /* 0x000f2200000e0000 */
[----:B-----5:R-:W-:Y:S05]  /*6260*/  IADD3 R8, P0, R3, R202, RZ ;  /* 0x000000ca03087210 */ /* 0x020fea0007f1e0ff */
[----:B----4-:R-:W-:Y:S01]  /*6270*/  IMAD.X R9, R5, 0x1, R200, P0 ;  /* 0x0000000105097824 */ /* 0x010fe200000e06c8 */
[----:B------:R-:W-:Y:S04]  /*6280*/  IADD3 R6, P0, R3, R242, RZ ;  /* 0x000000f203067210 */ /* 0x000fe80007f1e0ff */
[----:B------:R-:W-:Y:S01]  /*6290*/  @!PT LDS RZ, [RZ] ;  /* 0x00000000fffff984 */ /* 0x000fe20000000800 */
[----:B------:R4:W-:Y:S01]  /*62a0*/  LDGSTS.E.BYPASS.LTC128B.128 [R220+0x100], [R8.64], !P1 ;  /* 0x0010000008dc7fae */ /* 0x0009e2000c901d4c */
[----:B------:R-:W-:Y:S01]  /*62b0*/  IMAD.X R7, R5, 0x1, R203, P0 ;  /* 0x0000000105077824 */ /* 0x000fe200000e06cb */
[----:B------:R-:W-:Y:S02]  /*62c0*/  IADD3 R10, P0, R3, R4, RZ ;  /* 0x00000004030a7210 */ /* 0x000fe40007f1e0ff */
[----:B------:R-:W-:Y:S02]  /*62d0*/  ISETP.GT.AND P1, PT, R224, 0x3f, PT ;  /* 0x0000003fe000780c */ /* 0x000fe40003f24270 */
[----:B------:R4:W-:Y:S01]  /*62e0*/  LDGSTS.E.BYPASS.LTC128B.128 [R220+0xd00], [R6.64], !P3 ;  /* 0x00d0000006dc7fae */ /* 0x0009e2000d901d4c */
[----:B------:R-:W-:Y:S05]  /*62f0*/  IMAD.X R11, R5, 0x1, R2, P0 ;  /* 0x00000001050b7824 */ /* 0x000fea00000e0602 */
[----:B------:R4:W-:Y:S05]  /*6300*/  LDGSTS.E.BYPASS.LTC128B.128 [R220+0x1900], [R10.64], !P2 ;  /* 0x019000000adc7fae */ /* 0x0009ea000d101d4c */
[----:B------:R-:W-:-:S05]  /*6310*/  @P1 BRA `(.L_x_481) ;  /* 0x0000012000001947 */ /* 0x000fca0003800000 */
[----:B------:R-:W-:-:S05]  /*6320*/  BRA.DIV ~URZ, `(.L_x_482) ;  /* 0x0000e0e27f007947 */ /* 0x000fca000b800000 */
[----:B------:R4:W3:Y:S04]  /*6330*/  SHFL.IDX PT, R3, R12, 0x1, 0x1c1f ;  /* 0x003c1f000c037f89 */ /* 0x0008e800000e0000 */
[----:B----4-:R4:W2:Y:S02]  /*6340*/  SHFL.IDX PT, R7, R0, 0x1, 0x1c1f ;  /* 0x003c1f0000077f89 */ /* 0x0108a400000e0000 */
.L_x_540:
[----:B------:R-:W-:Y:S02]  /*6350*/  ISETP.GE.AND P3, PT, R230, c[0x0][0x1d4], PT ;  /* 0x00007500e6007a0c */ /* 0x000fe40003f66270 */
[----:B--2---:R-:W-:Y:S02]  /*6360*/  IADD3 R10, P0, R7, R202, RZ ;  /* 0x000000ca070a7210 */ /* 0x004fe40007f1e0ff */
[----:B------:R-:W-:Y:S02]  /*6370*/  ISETP.GE.AND P2, PT, R229, c[0x0][0x1d4], PT ;  /* 0x00007500e5007a0c */ /* 0x000fe40003f46270 */
[----:B------:R-:W-:Y:S01]  /*6380*/  ISETP.GE.AND P1, PT, R228, c[0x0][0x1d4], PT ;  /* 0x00007500e4007a0c */ /* 0x000fe20003f26270 */
[----:B---3--:R-:W-:Y:S01]  /*6390*/  IMAD.X R11, R3, 0x1, R200, P0 ;  /* 0x00000001030b7824 */ /* 0x008fe200000e06c8 */
[----:B------:R-:W-:Y:S05]  /*63a0*/  IADD3 R8, P0, R7, R242, RZ ;  /* 0x000000f207087210 */ /* 0x000fea0007f1e0ff */
[----:B------:R-:W-:Y:S01]  /*63b0*/  @!PT LDS RZ, [RZ] ;  /* 0x00000000fffff984 */ /* 0x000fe20000000800 */
[----:B------:R-:W-:Y:S01]  /*63c0*/  @!PT LDS RZ, [RZ] ;  /* 0x00000000fffff984 */ /* 0x000fe20000000800 */
[----:B------:R-:W-:Y:S01]  /*63d0*/  @!PT LDS RZ, [RZ] ;  /* 0x00000000fffff984 */ /* 0x000fe20000000800 */
[----:B------:R2:W-:Y:S01]  /*63e0*/  LDGSTS.E.BYPASS.LTC128B.128 [R220+0x900], [R10.64], !P3 ;  /* 0x009000000adc7fae */ /* 0x0005e2000d901d4c */
[----:B------:R-:W-:Y:S01]  /*63f0*/  IMAD.X R9, R3, 0x1, R203, P0 ;  /* 0x0000000103097824 */ /* 0x000fe200000e06cb */
[----:B------:R-:W-:Y:S04]  /*6400*/  IADD3 R4, P0, R7, R4, RZ ;  /* 0x0000000407047210 */ /* 0x000fe80007f1e0ff */
[----:B------:R2:W-:Y:S01]  /*6410*/  LDGSTS.E.BYPASS.LTC128B.128 [R220+0x1500], [R8.64], !P2 ;  /* 0x0150000008dc7fae */ /* 0x0005e2000d101d4c */
[----:B------:R-:W-:Y:S05]  /*6420*/  IMAD.X R5, R3, 0x1, R2, P0 ;  /* 0x0000000103057824 */ /* 0x000fea00000e0602 */
[----:B------:R2:W-:Y:S03]  /*6430*/  LDGSTS.E.BYPASS.LTC128B.128 [R220+0x2100], [R4.64], !P1 ;  /* 0x0210000004dc7fae */ /* 0x0005e6000c901d4c */
.L_x_481:
[----:B------:R-:W-:Y:S05]  /*6440*/  BSYNC B0 ;  /* 0x0000000000007941 */ /* 0x000fea0003800000 */
.L_x_480:
[----:B------:R-:W0:Y:S01]  /*6450*/  LDGDEPBAR ;  /* 0x00000000000079af */ /* 0x000e220000000000 */
[----:B------:R-:W-:Y:S01]  /*6460*/  WARPSYNC 0xffffffff ;  /* 0xffffffff00007948 */ /* 0x000fe20003800000 */
[-C--:B--2-4-:R-:W-:Y:S03]  /*6470*/  HMMA.16816.F32 R4, R152, R156.reuse, RZ ;  /* 0x0000009c9804723c */ /* 0x094fe600000018ff */
[----:B------:R-:W-:Y:S03]  /*6480*/  ISETP.GT.AND P0, PT, R240, R221, PT ;  /* 0x000000ddf000720c */ /* 0x000fe60003f04270 */
[----:B------:R-:W-:Y:S02]  /*6490*/  LDSM.16.M88.4 R192, [R216+0x3100] ;  /* 0x00310000d8c0783b */ /* 0x000fe40000000200 */
[C---:B---3--:R-:W-:Y:S06]  /*64a0*/  HMMA.16816.F32 R8, R160.reuse, R156, RZ ;  /* 0x0000009ca008723c */ /* 0x048fec00000018ff */
[----:B------:R-:W-:Y:S02]  /*64b0*/  LDSM.16.M88.4 R196, [R217+0x7900] ;  /* 0x00790000d9c4783b */ /* 0x000fe40000000200 */
[-C--:B------:R-:W-:Y:S08]  /*64c0*/  HMMA.16816.F32 R12, R160, R158.reuse, RZ ;  /* 0x0000009ea00c723c */ /* 0x080ff000000018ff */
[C---:B------:R-:W-:Y:S01]  /*64d0*/  HMMA.16816.F32 R16, R152.reuse, R158, RZ ;  /* 0x0000009e9810723c */ /* 0x040fe200000018ff */
[----:B------:R-:W2:Y:S07]  /*64e0*/  LDSM.16.M88.4 R156, [R217+0x6900] ;  /* 0x00690000d99c783b */ /* 0x000eae0000000200 */
[-C--:B-1----:R-:W-:Y:S08]  /*64f0*/  HMMA.16816.F32 R20, R152, R164.reuse, RZ ;  /* 0x000000a49814723c */ /* 0x082ff000000018ff */
[C---:B------:R-:W-:Y:S08]  /*6500*/  HMMA.16816.F32 R24, R160.reuse, R164, RZ ;  /* 0x000000a4a018723c */ /* 0x040ff000000018ff */
[-C--:B------:R-:W-:Y:S08]  /*6510*/  HMMA.16816.F32 R28, R160, R166.reuse, RZ ;  /* 0x000000a6a01c723c */ /* 0x080ff000000018ff */
[C---:B------:R-:W-:Y:S01]  /*6520*/  HMMA.16816.F32 R32, R152.reuse, R166, RZ ;  /* 0x000000a69820723c */ /* 0x040fe200000018ff */
[----:B------:R-:W1:Y:S07]  /*6530*/  LDSM.16.M88.4 R164, [R216+0x3500] ;  /* 0x00350000d8a4783b */ /* 0x000e6e0000000200 */
[-C--:B------:R-:W-:Y:S08]  /*6540*/  HMMA.16816.F32 R36, R152, R168.reuse, RZ ;  /* 0x000000a89824723c */ /* 0x080ff000000018ff */
[C---:B------:R-:W-:Y:S08]  /*6550*/  HMMA.16816.F32 R40, R160.reuse, R168, RZ ;  /* 0x000000a8a028723c */ /* 0x040ff000000018ff */
[-C--:B------:R-:W-:Y:S01]  /*6560*/  HMMA.16816.F32 R44, R160, R170.reuse, RZ ;  /* 0x000000aaa02c723c */ /* 0x080fe200000018ff */
[----:B------:R-:W-:Y:S07]  /*6570*/  LDSM.16.M88.4 R160, [R213+0x6900] ;  /* 0x00690000d5a0783b */ /* 0x000fee0000000200 */
[----:B------:R-:W-:Y:S01]  /*6580*/  HMMA.16816.F32 R48, R152, R170, RZ ;  /* 0x000000aa9830723c */ /* 0x000fe200000018ff */
[----:B------:R-:W3:Y:S07]  /*6590*/  LDSM.16.M88.4 R152, [R216+0x3900] ;  /* 0x00390000d898783b */ /* 0x000eee0000000200 */
[-C--:B------:R-:W-:Y:S01]  /*65a0*/  HMMA.16816.F32 R4, R172, R176.reuse, R4 ;  /* 0x000000b0ac04723c */ /* 0x080fe20000001804 */
[----:B------:R-:W4:Y:S07]  /*65b0*/  LDSM.16.M88.4 R168, [R209] ;  /* 0x00000000d1a8783b */ /* 0x000f2e0000000200 */
[C---:B------:R-:W-:Y:S08]  /*65c0*/  HMMA.16816.F32 R8, R180.reuse, R176, R8 ;  /* 0x000000b0b408723c */ /* 0x040ff00000001808 */
[-C--:B------:R-:W-:Y:S08]  /*65d0*/  HMMA.16816.F32 R12, R180, R178.reuse, R12 ;  /* 0x000000b2b40c723c */ /* 0x080ff0000000180c */
[C---:B------:R-:W-:Y:S01]  /*65e0*/  HMMA.16816.F32 R16, R172.reuse, R178, R16 ;  /* 0x000000b2ac10723c */ /* 0x040fe20000001810 */
[----:B------:R-:W5:Y:S07]  /*65f0*/  LDSM.16.M88.4 R176, [R213+0x7900] ;  /* 0x00790000d5b0783b */ /* 0x000f6e0000000200 */
        /* <DEDUP_REMOVED lines=8> */
[----:B------:R-:W-:Y:S07]  /*6680*/  LDSM.16.M88.4 R180, [R207] ;  /* 0x00000000cfb4783b */ /* 0x000fee0000000200 */
[----:B------:R-:W-:Y:S01]  /*6690*/  HMMA.16816.F32 R48, R172, R190, R48 ;  /* 0x000000beac30723c */ /* 0x000fe20000001830 */
[----:B------:R-:W1:Y:S08]  /*66a0*/  LDSM.16.M88.4 R172, [R208] ;  /* 0x00000000d0ac783b */ /* 0x000e700000000200 */
[----:B------:R-:W-:Y:S01]  /*66b0*/  LDSM.16.M88.4 R188, [R216+0x4500] ;  /* 0x00450000d8bc783b */ /* 0x000fe20000000200 */
[-C--:B--2---:R-:W-:Y:S08]  /*66c0*/  HMMA.16816.F32 R4, R156, R192.reuse, R4 ;  /* 0x000000c09c04723c */ /* 0x084ff00000001804 */
[C---:B------:R-:W-:Y:S08]  /*66d0*/  HMMA.16816.F32 R8, R196.reuse, R192, R8 ;  /* 0x000000c0c408723c */ /* 0x040ff00000001808 */
[-C--:B------:R-:W-:Y:S08]  /*66e0*/  HMMA.16816.F32 R12, R196, R194.reuse, R12 ;  /* 0x000000c2c40c723c */ /* 0x080ff0000000180c */
[C---:B------:R-:W-:Y:S01]  /*66f0*/  HMMA.16816.F32 R16, R156.reuse, R194, R16 ;  /* 0x000000c29c10723c */ /* 0x040fe20000001810 */
[----:B------:R-:W-:Y:S07]  /*6700*/  LDSM.16.M88.4 R192, [R206] ;  /* 0x00000000cec0783b */ /* 0x000fee0000000200 */
[-C--:B-1----:R-:W-:Y:S08]  /*6710*/  HMMA.16816.F32 R20, R156, R164.reuse, R20 ;  /* 0x000000a49c14723c */ /* 0x082ff00000001814 */
[C---:B------:R-:W-:Y:S08]  /*6720*/  HMMA.16816.F32 R24, R196.reuse, R164, R24 ;  /* 0x000000a4c418723c */ /* 0x040ff00000001818 */
[-C--:B------:R-:W-:Y:S08]  /*6730*/  HMMA.16816.F32 R28, R196, R166.reuse, R28 ;  /* 0x000000a6c41c723c */ /* 0x080ff0000000181c */
[C---:B------:R-:W-:Y:S01]  /*6740*/  HMMA.16816.F32 R32, R156.reuse, R166, R32 ;  /* 0x000000a69c20723c */ /* 0x040fe20000001820 */
[----:B------:R-:W1:Y:S07]  /*6750*/  LDSM.16.M88.4 R164, [R217+0x8900] ;  /* 0x00890000d9a4783b */ /* 0x000e6e0000000200 */
[-C--:B---3--:R-:W-:Y:S08]  /*6760*/  HMMA.16816.F32 R36, R156, R152.reuse, R36 ;  /* 0x000000989c24723c */ /* 0x088ff00000001824 */
[C---:B------:R-:W-:Y:S08]  /*6770*/  HMMA.16816.F32 R40, R196.reuse, R152, R40 ;  /* 0x00000098c428723c */ /* 0x040ff00000001828 */
[-C--:B------:R-:W-:Y:S08]  /*6780*/  HMMA.16816.F32 R44, R196, R154.reuse, R44 ;  /* 0x0000009ac42c723c */ /* 0x080ff0000000182c */
[----:B------:R-:W-:Y:S01]  /*6790*/  HMMA.16816.F32 R48, R156, R154, R48 ;  /* 0x0000009a9c30723c */ /* 0x000fe20000001830 */
[----:B------:R-:W2:Y:S07]  /*67a0*/  LDSM.16.M88.4 R152, [R217+0x9900] ;  /* 0x00990000d998783b */ /* 0x000eae0000000200 */
[-C--:B----4-:R-:W-:Y:S01]  /*67b0*/  HMMA.16816.F32 R4, R160, R168.reuse, R4 ;  /* 0x000000a8a004723c */ /* 0x090fe20000001804 */
[----:B------:R-:W3:Y:S07]  /*67c0*/  LDSM.16.M88.4 R156, [R216+0x4100] ;  /* 0x00410000d89c783b */ /* 0x000eee0000000200 */
[C---:B-----5:R-:W-:Y:S08]  /*67d0*/  HMMA.16816.F32 R8, R176.reuse, R168, R8 ;  /* 0x000000a8b008723c */ /* 0x060ff00000001808 */
[-C--:B------:R-:W-:Y:S08]  /*67e0*/  HMMA.16816.F32 R12, R176, R170.reuse, R12 ;  /* 0x000000aab00c723c */ /* 0x080ff0000000180c */
[C---:B------:R-:W-:Y:S01]  /*67f0*/  HMMA.16816.F32 R16, R160.reuse, R170, R16 ;  /* 0x000000aaa010723c */ /* 0x040fe20000001810 */
[----:B------:R-:W4:Y:S07]  /*6800*/  LDSM.16.M88.4 R168, [R213+0x8900] ;  /* 0x00890000d5a8783b */ /* 0x000f2e0000000200 */
[-C--:B------:R-:W-:Y:S08]  /*6810*/  HMMA.16816.F32 R20, R160, R172.reuse, R20 ;  /* 0x000000aca014723c */ /* 0x080ff00000001814 */
[C---:B------:R-:W-:Y:S08]  /*6820*/  HMMA.16816.F32 R24, R176.reuse, R172, R24 ;  /* 0x000000acb018723c */ /* 0x040ff00000001818 */
[-C--:B------:R-:W-:Y:S08]  /*6830*/  HMMA.16816.F32 R28, R176, R174.reuse, R28 ;  /* 0x000000aeb01c723c */ /* 0x080ff0000000181c */
[C---:B------:R-:W-:Y:S08]  /*6840*/  HMMA.16816.F32 R32, R160.reuse, R174, R32 ;  /* 0x000000aea020723c */ /* 0x040ff00000001820 */
[-C--:B------:R-:W-:Y:S08]  /*6850*/  HMMA.16816.F32 R36, R160, R180.reuse, R36 ;  /* 0x000000b4a024723c */ /* 0x080ff00000001824 */
[C---:B------:R-:W-:Y:S08]  /*6860*/  HMMA.16816.F32 R40, R176.reuse, R180, R40 ;  /* 0x000000b4b028723c */ /* 0x040ff00000001828 */
[-C--:B------:R-:W-:Y:S08]  /*6870*/  HMMA.16816.F32 R44, R176, R182.reuse, R44 ;  /* 0x000000b6b02c723c */ /* 0x080ff0000000182c */
[----:B------:R-:W-:Y:S01]  /*6880*/  HMMA.16816.F32 R48, R160, R182, R48 ;  /* 0x000000b6a030723c */ /* 0x000fe20000001830 */
[----:B------:R-:W5:Y:S07]  /*6890*/  LDSM.16.M88.4 R160, [R213+0x9900] ;  /* 0x00990000d5a0783b */ /* 0x000f6e0000000200 */
[-C--:B-1----:R-:W-:Y:S08]  /*68a0*/  HMMA.16816.F32 R4, R164, R184.reuse, R4 ;  /* 0x000000b8a404723c */ /* 0x082ff00000001804 */
[C---:B--2---:R-:W-:Y:S08]  /*68b0*/  HMMA.16816.F32 R8, R152.reuse, R184, R8 ;  /* 0x000000b89808723c */ /* 0x044ff00000001808 */
[-C--:B------:R-:W-:Y:S08]  /*68c0*/  HMMA.16816.F32 R12, R152, R186.reuse, R12 ;  /* 0x000000ba980c723c */ /* 0x080ff0000000180c */
[C---:B------:R-:W-:Y:S08]  /*68d0*/  HMMA.16816.F32 R16, R164.reuse, R186, R16 ;  /* 0x000000baa410723c */ /* 0x040ff00000001810 */
[-C--:B---3--:R-:W-:Y:S08]  /*68e0*/  HMMA.16816.F32 R20, R164, R156.reuse, R20 ;  /* 0x0000009ca414723c */ /* 0x088ff00000001814 */
[C---:B------:R-:W-:Y:S08]  /*68f0*/  HMMA.16816.F32 R24, R152.reuse, R156, R24 ;  /* 0x0000009c9818723c */ /* 0x040ff00000001818 */
[-C--:B------:R-:W-:Y:S08]  /*6900*/  HMMA.16816.F32 R28, R152, R158.reuse, R28 ;  /* 0x0000009e981c723c */ /* 0x080ff0000000181c */
[C---:B------:R-:W-:Y:S01]  /*6910*/  HMMA.16816.F32 R32, R164.reuse, R158, R32 ;  /* 0x0000009ea420723c */ /* 0x040fe20000001820 */
[----:B------:R-:W-:Y:S07]  /*6920*/  LDSM.16.M88.4 R156, [R204] ;  /* 0x00000000cc9c783b */ /* 0x000fee0000000200 */
[-C--:B------:R-:W-:Y:S08]  /*6930*/  HMMA.16816.F32 R36, R164, R188.reuse, R36 ;  /* 0x000000bca424723c */ /* 0x080ff00000001824 */
[C---:B------:R-:W-:Y:S08]  /*6940*/  HMMA.16816.F32 R40, R152.reuse, R188, R40 ;  /* 0x000000bc9828723c */ /* 0x040ff00000001828 */
[-C--:B------:R-:W-:Y:S01]  /*6950*/  HMMA.16816.F32 R44, R152, R190.reuse, R44 ;  /* 0x000000be982c723c */ /* 0x080fe2000000182c */
[----:B------:R-:W1:Y:S01]  /*6960*/  LDSM.16.M88.4 R152, [R205] ;  /* 0x00000000cd98783b */ /* 0x000e620000000200 */
[----:B------:R-:W-:Y:S06]  /*6970*/  DEPBAR.LE SB0, 0x0 ;  /* 0x000080000000791a */ /* 0x000fec0000000000 */
[----:B------:R-:W-:Y:S01]  /*6980*/  HMMA.16816.F32 R48, R164, R190, R48 ;  /* 0x000000bea430723c */ /* 0x000fe20000001830 */
[----:B------:R-:W-:Y:S07]  /*6990*/  BAR.SYNC.DEFER_BLOCKING 0x0 ;  /* 0x0000000000007b1d */ /* 0x000fee0000010000 */
[-C--:B----4-:R-:W-:Y:S08]  /*69a0*/  HMMA.16816.F32 R4, R168, R192.reuse, R4 ;  /* 0x000000c0a804723c */ /* 0x090ff00000001804 */
[C---:B-----5:R-:W-:Y:S08]  /*69b0*/  HMMA.16816.F32 R8, R160.reuse, R192, R8 ;  /* 0x000000c0a008723c */ /* 0x060ff00000001808 */
[-C--:B------:R-:W-:Y:S08]  /*69c0*/  HMMA.16816.F32 R12, R160, R194.reuse, R12 ;  /* 0x000000c2a00c723c */ /* 0x080ff0000000180c */
[C---:B------:R-:W-:Y:S04]  /*69d0*/  HMMA.16816.F32 R16, R168.reuse, R194, R16 ;  /* 0x000000c2a810723c */ /* 0x040fe80000001810 */
[----:B------:R-:W-:Y:S02]  /*69e0*/  FMUL.FTZ R245, R4, c[0x0][0x320] ;  /* 0x0000c80004f57a20 */ /* 0x000fe40000410000 */
[----:B------:R-:W-:Y:S02]  /*69f0*/  FMUL.FTZ R249, R5, c[0x0][0x320] ;  /* 0x0000c80005f97a20 */ /* 0x000fe40000410000 */
[-C--:B-1----:R-:W-:Y:S02]  /*6a00*/  HMMA.16816.F32 R20, R168, R152.reuse, R20 ;  /* 0x00000098a814723c */ /* 0x082fe40000001814 */
[----:B------:R-:W1:Y:S02]  /*6a10*/  MUFU.TANH R245, R245 ;  /* 0x000000f500f57308 */ /* 0x000e640000002400 */
[----:B------:R-:W-:Y:S02]  /*6a20*/  FMUL.FTZ R244, R6, c[0x0][0x320] ;  /* 0x0000c80006f47a20 */ /* 0x000fe40000410000 */
[----:B------:R-:W-:Y:S02]  /*6a30*/  FMUL.FTZ R247, R7, c[0x0][0x320] ;  /* 0x0000c80007f77a20 */ /* 0x000fe40000410000 */
[C---:B------:R-:W-:Y:S04]  /*6a40*/  HMMA.16816.F32 R24, R160.reuse, R152, R24 ;  /* 0x00000098a018723c */ /* 0x040fe80000001818 */
[----:B------:R-:W2:Y:S01]  /*6a50*/  MUFU.TANH R249, R249 ;  /* 0x000000f900f97308 */ /* 0x000ea20000002400 */
[----:B------:R-:W-:Y:S02]  /*6a60*/  FMUL.FTZ R251, R13, c[0x0][0x320] ;  /* 0x0000c8000dfb7a20 */ /* 0x000fe40000410000 */
[----:B------:R-:W-:Y:S01]  /*6a70*/  FMUL.FTZ R0, R8, c[0x0][0x320] ;  /* 0x0000c80008007a20 */ /* 0x000fe20000410000 */
[-C--:B------:R-:W-:Y:S04]  /*6a80*/  HMMA.16816.F32 R28, R160, R154.reuse, R28 ;  /* 0x0000009aa01c723c */ /* 0x080fe8000000181c */
[----:B------:R-:W-:Y:S02]  /*6a90*/  FMUL.FTZ R195, R17, c[0x0][0x320] ;  /* 0x0000c80011c37a20 */ /* 0x000fe40000410000 */
[----:B------:R3:W4:Y:S01]  /*6aa0*/  MUFU.TANH R185, R251 ;  /* 0x000000fb00b97308 */ /* 0x0007220000002400 */
[----:B------:R-:W-:Y:S01]  /*6ab0*/  FMUL.FTZ R246, R9, c[0x0][0x320] ;  /* 0x0000c80009f67a20 */ /* 0x000fe20000410000 */
[C---:B------:R-:W-:Y:S04]  /*6ac0*/  HMMA.16816.F32 R32, R168.reuse, R154, R32 ;  /* 0x0000009aa820723c */ /* 0x040fe80000001820 */
[----:B------:R-:W-:Y:S02]  /*6ad0*/  FMUL.FTZ R190, R20, c[0x0][0x320] ;  /* 0x0000c80014be7a20 */ /* 0x000fe40000410000 */
[----:B------:R-:W-:Y:S02]  /*6ae0*/  FMUL.FTZ R189, R21, c[0x0][0x320] ;  /* 0x0000c80015bd7a20 */ /* 0x000fe40000410000 */
[----:B------:R-:W1:Y:S01]  /*6af0*/  MUFU.TANH R244, R244 ;  /* 0x000000f400f47308 */ /* 0x000e620000002400 */
[-C--:B------:R-:W-:Y:S03]  /*6b00*/  HMMA.16816.F32 R36, R168, R156.reuse, R36 ;  /* 0x0000009ca824723c */ /* 0x080fe60000001824 */
[----:B------:R-:W-:Y:S02]  /*6b10*/  FMUL.FTZ R187, R22, c[0x0][0x320] ;  /* 0x0000c80016bb7a20 */ /* 0x000fe40000410000 */
[----:B------:R-:W-:Y:S02]  /*6b20*/  FMUL.FTZ R2, R10, c[0x0][0x320] ;  /* 0x0000c8000a027a20 */ /* 0x000fe40000410000 */
[----:B------:R-:W-:Y:S01]  /*6b30*/  FMUL.FTZ R3, R11, c[0x0][0x320] ;  /* 0x0000c8000b037a20 */ /* 0x000fe20000410000 */
[C---:B------:R-:W-:Y:S01]  /*6b40*/  HMMA.16816.F32 R40, R160.reuse, R156, R40 ;  /* 0x0000009ca028723c */ /* 0x040fe20000001828 */
[----:B------:R5:W1:Y:S03]  /*6b50*/  MUFU.TANH R17, R189 ;  /* 0x000000bd00117308 */ /* 0x000a660000002400 */
[----:B------:R-:W-:Y:S02]  /*6b60*/  FMUL.FTZ R252, R12, c[0x0][0x320] ;  /* 0x0000c8000cfc7a20 */ /* 0x000fe40000410000 */
[----:B---3--:R-:W-:Y:S02]  /*6b70*/  FMUL.FTZ R251, R18, c[0x0][0x320] ;  /* 0x0000c80012fb7a20 */ /* 0x008fe40000410000 */
[-C--:B------:R-:W-:Y:S03]  /*6b80*/  HMMA.16816.F32 R44, R160, R158.reuse, R44 ;  /* 0x0000009ea02c723c */ /* 0x080fe6000000182c */
[----:B------:R3:W1:Y:S01]  /*6b90*/  MUFU.TANH R18, R190 ;  /* 0x000000be00127308 */ /* 0x0006620000002400 */
[----:B------:R-:W-:Y:S02]  /*6ba0*/  FMUL.FTZ R248, R14, c[0x0][0x320] ;  /* 0x0000c8000ef87a20 */ /* 0x000fe40000410000 */
[----:B------:R-:W-:Y:S02]  /*6bb0*/  FMUL.FTZ R250, R15, c[0x0][0x320] ;  /* 0x0000c8000ffa7a20 */ /* 0x000fe40000410000 */
[----:B------:R-:W-:Y:S04]  /*6bc0*/  HMMA.16816.F32 R48, R168, R158, R48 ;  /* 0x0000009ea830723c */ /* 0x000fe80000001830 */
[----:B------:R-:W-:Y:S01]  /*6bd0*/  FMUL.FTZ R194, R16, c[0x0][0x320] ;  /* 0x0000c80010c27a20 */ /* 0x000fe20000410000 */
[----:B------:R1:W1:Y:S01]  /*6be0*/  MUFU.TANH R13, R187 ;  /* 0x000000bb000d7308 */ /* 0x0002620000002400 */
[----:B------:R-:W-:Y:S02]  /*6bf0*/  FMUL.FTZ R186, R19, c[0x0][0x320] ;  /* 0x0000c80013ba7a20 */ /* 0x000fe40000410000 */
[----:B------:R-:W-:Y:S04]  /*6c00*/  FMUL.FTZ R197, R23, c[0x0][0x320] ;  /* 0x0000c80017c57a20 */ /* 0x000fe80000410000 */
[----:B------:R-:W-:Y:S02]  /*6c10*/  FMUL.FTZ R198, R24, c[0x0][0x320] ;  /* 0x0000c80018c67a20 */ /* 0x000fe40000410000 */
[----:B------:R-:W-:Y:S01]  /*6c20*/  FMUL.FTZ R199, R25, c[0x0][0x320] ;  /* 0x0000c80019c77a20 */ /* 0x000fe20000410000 */
[----:B------:R-:W2:Y:S01]  /*6c30*/  MUFU.TANH R247, R247 ;  /* 0x000000f700f77308 */ /* 0x000ea20000002400 */
[----:B-----5:R-:W-:Y:S02]  /*6c40*/  FMUL.FTZ R189, R26, c[0x0][0x320] ;  /* 0x0000c8001abd7a20 */ /* 0x020fe40000410000 */
[----:B------:R-:W-:Y:S02]  /*6c50*/  FMUL.FTZ R15, R28, c[0x0][0x320] ;  /* 0x0000c8001c0f7a20 */ /* 0x000fe40000410000 */
[----:B------:R-:W-:Y:S02]  /*6c60*/  FMUL.FTZ R14, R29, c[0x0][0x320] ;  /* 0x0000c8001d0e7a20 */ /* 0x000fe40000410000 */
[----:B------:R-:W-:Y:S02]  /*6c70*/  FMUL.FTZ R191, R30, c[0x0][0x320] ;  /* 0x0000c8001ebf7a20 */ /* 0x000fe40000410000 */
[----:B---3--:R-:W-:Y:S01]  /*6c80*/  FMUL.FTZ R190, R31, c[0x0][0x320] ;  /* 0x0000c8001fbe7a20 */ /* 0x008fe20000410000 */
[----:B------:R-:W3:Y:S01]  /*6c90*/  MUFU.TANH R0, R0 ;  /* 0x0000000000007308 */ /* 0x000ee20000002400 */
[----:B------:R-:W-:Y:S02]  /*6ca0*/  FMUL.FTZ R26, R32, c[0x0][0x320] ;  /* 0x0000c800201a7a20 */ /* 0x000fe40000410000 */
[----:B------:R-:W-:Y:S02]  /*6cb0*/  FMUL.FTZ R21, R34, c[0x0][0x320] ;  /* 0x0000c80022157a20 */ /* 0x000fe40000410000 */
[----:B-1----:R-:W-:Y:S02]  /*6cc0*/  FMUL.FTZ R187, R27, c[0x0][0x320] ;  /* 0x0000c8001bbb7a20 */ /* 0x002fe40000410000 */
[----:B------:R-:W-:Y:S02]  /*6cd0*/  FMUL.FTZ R27, R33, c[0x0][0x320] ;  /* 0x0000c800211b7a20 */ /* 0x000fe40000410000 */
[----:B------:R-:W-:Y:S01]  /*6ce0*/  FMUL.FTZ R19, R35, c[0x0][0x320] ;  /* 0x0000c80023137a20 */ /* 0x000fe20000410000 */
[----:B------:R-:W1:Y:S01]  /*6cf0*/  MUFU.TANH R246, R246 ;  /* 0x000000f600f67308 */ /* 0x000e620000002400 */
[----:B------:R-:W-:Y:S02]  /*6d00*/  FMUL.FTZ R165, R36, c[0x0][0x320] ;  /* 0x0000c80024a57a20 */ /* 0x000fe40000410000 */
[----:B------:R-:W-:Y:S02]  /*6d10*/  FMUL.FTZ R34, R37, c[0x0][0x320] ;  /* 0x0000c80025227a20 */ /* 0x000fe40000410000 */
[----:B------:R-:W-:Y:S02]  /*6d20*/  FMUL.FTZ R30, R38, c[0x0][0x320] ;  /* 0x0000c800261e7a20 */ /* 0x000fe40000410000 */
        /* <DEDUP_REMOVED lines=15> */
[----:B------:R-:W-:Y:S09]  /*6e20*/  FMUL.FTZ R51, R51, c[0x0][0x320] ;  /* 0x0000c80033337a20 */ /* 0x000ff20000410000 */
[----:B------:R-:W1:Y:S10]  /*6e30*/  MUFU.TANH R248, R248 ;  /* 0x000000f800f87308 */ /* 0x000e740000002400 */
        /* <DEDUP_REMOVED lines=23> */
[----:B------:R1:W1:Y:S10]  /*6fb0*/  MUFU.TANH R167, R41 ;  /* 0x0000002900a77308 */ /* 0x0002740000002400 */
        /* <DEDUP_REMOVED lines=9> */
[----:B------:R1:W1:Y:S01]  /*7050*/  MUFU.TANH R171, R51 ;  /* 0x0000003300ab7308 */ /* 0x0002620000002400 */
[----:B------:R-:W-:-:S05]  /*7060*/  @!P0 BRA `(.L_x_483) ;  /* 0x0000038000008947 */ /* 0x000fca0003800000 */
[----:B--234-:R-:W-:Y:S01]  /*7070*/  ISETP.NE.AND P2, PT, R222, 0x1, PT ;  /* 0x00000001de00780c */ /* 0x01cfe20003f45270 */
[----:B------:R-:W-:Y:S01]  /*7080*/  IMAD R226, R240, 0x30, R232 ;  /* 0x00000030f0e27824 */ /* 0x000fe200078e02e8 */
[----:B------:R-:W-:Y:S01]  /*7090*/  ISETP.GT.AND P1, PT, R227, 0x2f, PT ;  /* 0x0000002fe300780c */ /* 0x000fe20003f24270 */
[----:B------:R-:W-:Y:S01]  /*70a0*/  IMAD.MOV.U32 R225, RZ, RZ, RZ ;  /* 0x000000ffffe17224 */ /* 0x000fe200078e00ff */
[----:B------:R-:W-:Y:S02]  /*70b0*/  ISETP.GE.AND P5, PT, R230, c[0x0][0x1d4], PT ;  /* 0x00007500e6007a0c */ /* 0x000fe40003fa6270 */
[----:B------:R-:W-:Y:S02]  /*70c0*/  IADD3 R226, R226, -0x30, R227 ;  /* 0xffffffd0e2e27810 */ /* 0x000fe40007ffe0e3 */
[----:B------:R-:W-:Y:S02]  /*70d0*/  ISETP.GE.AND P4, PT, R229, c[0x0][0x1d4], PT ;  /* 0x00007500e5007a0c */ /* 0x000fe40003f86270 */
[----:B------:R-:W-:Y:S01]  /*70e0*/  ISETP.GE.AND P3, PT, R228, c[0x0][0x1d4], PT ;  /* 0x00007500e4007a0c */ /* 0x000fe20003f66270 */
[----:B------:R-:W-:Y:S02]  /*70f0*/  IMAD.MOV.U32 R4, RZ, RZ, R226 ;  /* 0x000000ffff047224 */ /* 0x000fe400078e00e2 */
[----:B------:R-:W-:Y:S05]  /*7100*/  @P2 IMAD.HI.U32 R5, R226, c[0x0][0x2bc], RZ ;  /* 0x0000af00e2052a27 */ /* 0x000fea00078e00ff */
[----:B------:R-:W-:Y:S04]  /*7110*/  @P2 SHF.R.U32.HI R4, RZ, c[0x0][0x2c0], R5 ;  /* 0x0000b000ff042a19 */ /* 0x000fe80000011605 */
[C---:B------:R-:W-:Y:S04]  /*7120*/  @!P1 IADD3 R8, P0, R4.reuse, UR10, RZ ;  /* 0x0000000a04089c10 */ /* 0x040fe8000ff1e0ff */
[----:B------:R-:W-:Y:S02]  /*7130*/  @!P1 LEA.HI.X.SX32 R5, R4, UR6, 0x1, P0 ;  /* 0x0000000604059c11 */ /* 0x000fe400080f0eff */
[C---:B------:R-:W-:Y:S04]  /*7140*/  @!P1 LEA R6, P0, R8.reuse, c[0x0][0x2a0], 0x2 ;  /* 0x0000a80008069a11 */ /* 0x040fe800078010ff */
[----:B------:R-:W-:Y:S01]  /*7150*/  @!P1 LEA.HI.X R7, R8, c[0x0][0x2a4], R5, 0x2, P0 ;  /* 0x0000a90008079a11 */ /* 0x000fe200000f1405 */
[----:B------:R-:W-:Y:S04]  /*7160*/  IMAD.MOV R5, RZ, RZ, -R4 ;  /* 0x000000ffff057224 */ /* 0x000fe800078e0a04 */
[----:B------:R-:W2:Y:S01]  /*7170*/  @!P1 LDG.E R225, [R6.64] ;  /* 0x0000000c06e19981 */ /* 0x000ea2000c1e1900 */
[----:B------:R-:W-:Y:S04]  /*7180*/  IMAD R226, R5, c[0x0][0x2b8], R226 ;  /* 0x0000ae0005e27a24 */ /* 0x000fe800078e02e2 */
[C---:B------:R-:W-:Y:S01]  /*7190*/  IMAD.WIDE.U32 R8, R226.reuse, c[0x0][0x1e0], RZ ;  /* 0x00007800e2087a25 */ /* 0x040fe200078e00ff */
[----:B------:R-:W-:Y:S05]  /*71a0*/  SHF.R.S32.HI R5, RZ, 0x1f, R226 ;  /* 0x0000001fff057819 */ /* 0x000fea00000114e2 */
[----:B------:R-:W-:Y:S04]  /*71b0*/  IMAD R5, R5, c[0x0][0x1e0], RZ ;  /* 0x0000780005057a24 */ /* 0x000fe800078e02ff */
[----:B------:R-:W-:Y:S04]  /*71c0*/  IMAD R5, R226, c[0x0][0x1e4], R5 ;  /* 0x00007900e2057a24 */ /* 0x000fe800078e0205 */
[----:B------:R-:W-:Y:S01]  /*71d0*/  IMAD.IADD R9, R9, 0x1, R5 ;  /* 0x0000000109097824 */ /* 0x000fe200078e0205 */
[----:B--2---:R-:W-:Y:S03]  /*71e0*/  SHF.R.S32.HI R10, RZ, 0x1f, R225 ;  /* 0x0000001fff0a7819 */ /* 0x004fe600000114e1 */
[C---:B------:R-:W-:Y:S04]  /*71f0*/  IMAD.WIDE.U32 R8, R225.reuse, c[0x0][0x1f0], R8 ;  /* 0x00007c00e1087a25 */ /* 0x040fe800078e0008 */
[----:B------:R-:W-:Y:S01]  /*7200*/  IMAD R6, R10, c[0x0][0x1f0], RZ ;  /* 0x00007c000a067a24 */ /* 0x000fe200078e02ff */
[----:B------:R-:W-:Y:S03]  /*7210*/  IADD3 R7, P0, R8, UR18, RZ ;  /* 0x0000001208077c10 */ /* 0x000fe6000ff1e0ff */
[----:B------:R-:W-:Y:S05]  /*7220*/  IMAD R6, R225, c[0x0][0x1f4], R6 ;  /* 0x00007d00e1067a24 */ /* 0x000fea00078e0206 */
[----:B------:R-:W-:Y:S02]  /*7230*/  IADD3.X R6, R9, UR9, R6, P0, !PT ;  /* 0x0000000909067c10 */ /* 0x000fe400087fe406 */
[C---:B------:R-:W-:Y:S04]  /*7240*/  LEA R5, P0, R7.reuse, c[0x0][0x1c8], 0x1 ;  /* 0x0000720007057a11 */ /* 0x040fe800078008ff */
[----:B------:R-:W-:Y:S01]  /*7250*/  LEA.HI.X R4, R7, c[0x0][0x1cc], R6, 0x1, P0 ;  /* 0x0000730007047a11 */ /* 0x000fe200000f0c06 */
[----:B------:R-:W2:Y:S01]  /*7260*/  SHFL.IDX PT, R9, R5, RZ, 0x1c1f ;  /* 0x001c1fff05097589 */ /* 0x000ea200000e0000 */
[----:B------:R-:W-:Y:S03]  /*7270*/  IADD3 R6, -R241, 0x30, RZ ;  /* 0x00000030f1067810 */ /* 0x000fe60007ffe1ff */
[----:B------:R-:W3:Y:S01]  /*7280*/  SHFL.IDX PT, R7, R4, RZ, 0x1c1f ;  /* 0x001c1fff04077589 */ /* 0x000ee200000e0000 */
[----:B------:R-:W-:Y:S03]  /*7290*/  ISETP.GE.AND P1, PT, R6, 0x1, PT ;  /* 0x000000010600780c */ /* 0x000fe60003f26270 */
[----:B------:R-:W-:Y:S10]  /*72a0*/  SHFL.IDX PT, R12, R4, 0x1, 0x1c1f ;  /* 0x003c1f00040c7f89 */ /* 0x000ff400000e0000 */
[----:B--2---:R-:W-:Y:S05]  /*72b0*/  @P1 IADD3 R36, P0, R9, R202, RZ ;  /* 0x000000ca09241210 */ /* 0x004fea0007f1e0ff */
[--C-:B---3--:R-:W-:Y:S01]  /*72c0*/  @P1 IMAD.X R37, R7, 0x1, R200.reuse, P0 ;  /* 0x0000000107251824 */ /* 0x108fe200000e06c8 */
[----:B------:R-:W-:Y:S04]  /*72d0*/  @P1 IADD3 R10, P0, R9, R242, RZ ;  /* 0x000000f2090a1210 */ /* 0x000fe80007f1e0ff */
[----:B------:R2:W-:Y:S01]  /*72e0*/  @P1 LDGSTS.E.BYPASS.LTC128B.128 [R220+0x2500], [R36.64], !P5 ;  /* 0x0250000024dc1fae */ /* 0x0005e2000e901d4c */
[----:B------:R-:W-:Y:S01]  /*72f0*/  @P1 IMAD.X R11, R7, 0x1, R203, P0 ;  /* 0x00000001070b1824 */ /* 0x000fe200000e06cb */
[C---:B------:R-:W-:Y:S04]  /*7300*/  @P1 LEA R8, P0, R218.reuse, R9, 0x1 ;  /* 0x00000009da081211 */ /* 0x040fe800078008ff */
[----:B------:R2:W-:Y:S01]  /*7310*/  @P1 LDGSTS.E.BYPASS.LTC128B.128 [R220+0x3100], [R10.64], !P4 ;  /* 0x031000000adc1fae */ /* 0x0005e2000e101d4c */
[----:B------:R-:W-:Y:S02]  /*7320*/  @P1 LEA.HI.X R9, R218, R7, R233, 0x1, P0 ;  /* 0x00000007da091211 */ /* 0x000fe400000f0ce9 */
[----:B------:R-:W-:Y:S01]  /*7330*/  ISETP.GE.AND P0, PT, R6, 0x21, PT ;  /* 0x000000210600780c */ /* 0x000fe20003f06270 */
[----:B------:R-:W3:Y:S04]  /*7340*/  SHFL.IDX PT, R7, R5, 0x1, 0x1c1f ;  /* 0x003c1f0005077f89 */ /* 0x000ee800000e0000 */
[----:B------:R2:W-:Y:S08]  /*7350*/  @P1 LDGSTS.E.BYPASS.LTC128B.128 [R220+0x3d00], [R8.64], !P3 ;  /* 0x03d0000008dc1fae */ /* 0x0005f0000d901d4c */
[C---:B---3--:R-:W-:Y:S05]  /*7360*/  @P0 IADD3 R48, P2, R7.reuse, R202, RZ ;  /* 0x000000ca07300210 */ /* 0x048fea0007f5e0ff */
[C---:B------:R-:W-:Y:S01]  /*7370*/  @P0 IMAD.X R49, R12.reuse, 0x1, R200, P2 ;  /* 0x000000010c310824 */ /* 0x040fe200010e06c8 */
[----:B------:R-:W-:Y:S04]  /*7380*/  @P0 IADD3 R40, P2, R7, R242, RZ ;  /* 0x000000f207280210 */ /* 0x000fe80007f5e0ff */
[----:B------:R2:W-:Y:S01]  /*7390*/  @P0 LDGSTS.E.BYPASS.LTC128B.128 [R220+0x2d00], [R48.64], !P5 ;  /* 0x02d0000030dc0fae */ /* 0x0005e2000e901d4c */
[----:B-1----:R-:W-:Y:S01]  /*73a0*/  @P0 IMAD.X R41, R12, 0x1, R203, P2 ;  /* 0x000000010c290824 */ /* 0x002fe200010e06cb */
[C---:B------:R-:W-:Y:S04]  /*73b0*/  @P0 LEA R6, P2, R218.reuse, R7, 0x1 ;  /* 0x00000007da060211 */ /* 0x040fe800078408ff */
[----:B------:R2:W-:Y:S01]  /*73c0*/  @P0 LDGSTS.E.BYPASS.LTC128B.128 [R220+0x3900], [R40.64], !P4 ;  /* 0x0390000028dc0fae */ /* 0x0005e2000e101d4c */
[----:B------:R-:W-:Y:S05]  /*73d0*/  @P0 LEA.HI.X R7, R218, R12, R233, 0x1, P2 ;  /* 0x0000000cda070211 */ /* 0x000fea00010f0ce9 */
[----:B------:R2:W-:Y:S03]  /*73e0*/  @P0 LDGSTS.E.BYPASS.LTC128B.128 [R220+0x4500], [R6.64], !P3 ;  /* 0x0450000006dc0fae */ /* 0x0005e6000d901d4c */
.L_x_483:
[----:B--234-:R-:W-:Y:S01]  /*73f0*/  IMAD.MOV.U32 R9, RZ, RZ, R231 ;  /* 0x000000ffff097224 */ /* 0x01cfe200078e00e7 */
[----:B------:R-:W-:Y:S01]  /*7400*/  PLOP3.LUT P0, PT, PT, PT, UP2, 0x80, 0x0 ;  /* 0x000000000000781c */ /* 0x000fe20003f0f028 */
[----:B------:R-:W0:Y:S01]  /*7410*/  LDGDEPBAR ;  /* 0x00000000000079af */ /* 0x000e220000000000 */
[----:B------:R-:W-:Y:S05]  /*7420*/  IMAD R10, R240, -0x30, RZ ;  /* 0xffffffd0f00a7824 */ /* 0x000fea00078e02ff */
[----:B------:R-:W-:Y:S06]  /*7430*/  IADD3 R7, -R235, 0x1, R10 ;  /* 0x00000001eb077810 */ /* 0x000fec0007ffe10a */
[----:B------:R-:W-:Y:S01]  /*7440*/  @P0 IMAD.HI.U32 R4, R231, c[0x0][0x2c8], RZ ;  /* 0x0000b200e7040a27 */ /* 0x000fe200078e00ff */
[----:B------:R-:W-:Y:S11]  /*7450*/  PLOP3.LUT P0, PT, PT, PT, UP2, 0x80, 0x0 ;  /* 0x000000000000781c */ /* 0x000ff60003f0f028 */
[----:B------:R-:W-:Y:S02]  /*7460*/  @!UPT UIADD3 URZ, URZ, URZ, URZ ;  /* 0x0000003f3f3ff290 */ /* 0x000fe4000fffe03f */
[----:B------:R-:W-:Y:S01]  /*7470*/  @P0 SHF.R.U32.HI R9, RZ, c[0x0][0x2cc], R4 ;  /* 0x0000b300ff090a19 */ /* 0x000fe20000011604 */
[----:B------:R-:W-:Y:S01]  /*7480*/  IMAD.MOV.U32 R4, RZ, RZ, c[0x0][0x2ac] ;  /* 0x0000ab00ff047624 */ /* 0x000fe200078e00ff */
[----:B------:R-:W-:Y:S03]  /*7490*/  PLOP3.LUT P0, PT, PT, PT, UP1, 0x40, 0x0 ;  /* 0x000000000000781c */ /* 0x000fe60003f0e818 */
[----:B------:R-:W2:Y:S01]  /*74a0*/  SHFL.IDX PT, R5, R9, RZ, 0x1c1f ;  /* 0x001c1fff09057589 */ /* 0x000ea200000e0000 */
[----:B------:R-:W-:Y:S05]  /*74b0*/  IMAD R7, R4, c[0x0][0x1d0], R7 ;  /* 0x0000740004077a24 */ /* 0x000fea00078e0207 */
[----:B------:R-:W-:Y:S04]  /*74c0*/  IADD3 R6, R7, -c[0x0][0x168], RZ ;  /* 0x80005a0007067a10 */ /* 0x000fe80007ffe0ff */
[C---:B------:R-:W-:Y:S02]  /*74d0*/  IADD3 R8, R6.reuse, c[0x0][0x328], RZ ;  /* 0x0000ca0006087a10 */ /* 0x040fe40007ffe0ff */
[----:B------:R-:W-:Y:S03]  /*74e0*/  IADD3 R6, R6, UR17, RZ ;  /* 0x0000001106067c10 */ /* 0x000fe6000fffe0ff */
[--C-:B--2---:R-:W-:Y:S02]  /*74f0*/  IMAD.IADD R11, R8, 0x1, R5.reuse ;  /* 0x00000001080b7824 */ /* 0x104fe400078e0205 */
[----:B------:R-:W-:Y:S01]  /*7500*/  IMAD.IADD R7, R6, 0x1, R5 ;  /* 0x0000000106077824 */ /* 0x000fe200078e0205 */
[----:B------:R-:W-:-:S05]  /*7510*/  @P0 BRA `(.L_x_484) ;  /* 0x000001a000000947 */ /* 0x000fca0003800000 */
[----:B------:R-:W-:Y:S01]  /*7520*/  MOV R4, c[0x0][0x2ac] ;  /* 0x0000ab0000047a02 */ /* 0x000fe20000000f00 */
[----:B------:R-:W-:Y:S04]  /*7530*/  BSSY B0, `(.L_x_485) ;  /* 0x0000013000007945 */ /* 0x000fe80003800000 */
[----:B------:R-:W-:Y:S05]  /*7540*/  IMAD R5, R4, c[0x0][0x1d0], R5 ;  /* 0x0000740004057a24 */ /* 0x000fea00078e0205 */
[----:B------:R-:W-:Y:S04]  /*7550*/  IADD3 R5, R5, -c[0x0][0x168], RZ ;  /* 0x80005a0005057a10 */ /* 0x000fe80007ffe0ff */
[----:B------:R-:W-:Y:S11]  /*7560*/  ISETP.GT.AND P0, PT, R5, -0x1, PT ;  /* 0xffffffff0500780c */ /* 0x000ff60003f04270 */
[----:B------:R-:W-:Y:S02]  /*7570*/  @!UPT UIADD3 URZ, URZ, URZ, URZ ;  /* 0x0000003f3f3ff290 */ /* 0x000fe4000fffe03f */
[----:B------:R-:W-:-:S05]  /*7580*/  @P0 BRA `(.L_x_486) ;  /* 0x0000008000000947 */ /* 0x000fca0003800000 */
[----:B------:R-:W-:Y:S01]  /*7590*/  LOP3.LUT R5, RZ, R5, RZ, 0x33, !PT ;  /* 0x00000005ff057212 */ /* 0x000fe200078e33ff */
[----:B------:R-:W-:Y:S05]  /*75a0*/  IMAD.MOV.U32 R4, RZ, RZ, 0x1 ;  /* 0x00000001ff047424 */ /* 0x000fea00078e00ff */
[----:B------:R-:W-:Y:S11]  /*75b0*/  ISETP.NE.AND P0, PT, R4, c[0x0][0x32c], PT ;  /* 0x0000cb0004007a0c */ /* 0x000ff60003f05270 */
[----:B------:R-:W-:Y:S02]  /*75c0*/  @!UPT UIADD3 URZ, URZ, URZ, URZ ;  /* 0x0000003f3f3ff290 */ /* 0x000fe4000fffe03f */
[----:B------:R-:W-:Y:S05]  /*75d0*/  @P0 IMAD.HI.U32 R4, R5, c[0x0][0x330], RZ ;  /* 0x0000cc0005040a27 */ /* 0x000fea00078e00ff */
[----:B------:R-:W-:Y:S04]  /*75e0*/  @P0 SHF.R.U32.HI R5, RZ, c[0x0][0x334], R4 ;  /* 0x0000cd00ff050a19 */ /* 0x000fe80000011604 */
[----:B------:R-:W-:Y:S01]  /*75f0*/  LOP3.LUT R5, RZ, R5, RZ, 0x33, !PT ;  /* 0x00000005ff057212 */ /* 0x000fe200078e33ff */
[----:B------:R-:W-:-:S05]  /*7600*/  BRA `(.L_x_487) ;  /* 0x0000005000007947 */ /* 0x000fca0003800000 */
.L_x_486:
[----:B------:R-:W-:Y:S04]  /*7610*/  MOV R4, 0x1 ;  /* 0x0000000100047802 */ /* 0x000fe80000000f00 */
[----:B------:R-:W-:Y:S11]  /*7620*/  ISETP.NE.AND P0, PT, R4, c[0x0][0x32c], PT ;  /* 0x0000cb0004007a0c */ /* 0x000ff60003f05270 */
[----:B------:R-:W-:Y:S02]  /*7630*/  @!UPT UIADD3 URZ, URZ, URZ, URZ ;  /* 0x0000003f3f3ff290 */ /* 0x000fe4000fffe03f */
[----:B------:R-:W-:Y:S05]  /*7640*/  @P0 IMAD.HI.U32 R4, R5, c[0x0][0x330], RZ ;  /* 0x0000cc0005040a27 */ /* 0x000fea00078e00ff */
[----:B------:R-:W-:Y:S02]  /*7650*/  @P0 SHF.R.U32.HI R5, RZ, c[0x0][0x334], R4 ;  /* 0x0000cd00ff050a19 */ /* 0x000fe40000011604 */
.L_x_487:
[----:B------:R-:W-:Y:S05]  /*7660*/  BSYNC B0 ;  /* 0x0000000000007941 */ /* 0x000fea0003800000 */
.L_x_485:
[----:B------:R-:W-:Y:S04]  /*7670*/  IMAD.IADD R12, R10, 0x1, -R235 ;  /* 0x000000010a0c7824 */ /* 0x000fe800078e0aeb */
[----:B------:R-:W-:Y:S05]  /*7680*/  IMAD R12, R5, c[0x0][0x32c], R12 ;  /* 0x0000cb00050c7a24 */ /* 0x000fea00078e020c */
[----:B------:R-:W-:Y:S02]  /*7690*/  IADD3 R4, R12, c[0x0][0x32c], RZ ;  /* 0x0000cb000c047a10 */ /* 0x000fe40007ffe0ff */
[----:B------:R-:W-:Y:S02]  /*76a0*/  IMNMX R7, R7, R12, !PT ;  /* 0x0000000c07077217 */ /* 0x000fe40007800200 */
[----:B------:R-:W-:Y:S02]  /*76b0*/  IMNMX R11, R11, R4, PT ;  /* 0x000000040b0b7217 */ /* 0x000fe40003800200 */
.L_x_484:
[C---:B------:R-:W-:Y:S02]  /*76c0*/  ISETP.GE.AND P0, PT, R10.reuse, 0x1, PT ;  /* 0x000000010a00780c */ /* 0x040fe40003f06270 */
[C---:B------:R-:W-:Y:S02]  /*76d0*/  ISETP.GE.AND P1, PT, R10.reuse, 0x2, PT ;  /* 0x000000020a00780c */ /* 0x040fe40003f26270 */
[----:B------:R-:W-:Y:S02]  /*76e0*/  P2R R28, PR, RZ, 0x1 ;  /* 0x00000001ff1c7803 */ /* 0x000fe40000000000 */
[----:B------:R-:W-:Y:S02]  /*76f0*/  ISETP.GT.AND P0, PT, R7, RZ, !P0 ;  /* 0x000000ff0700720c */ /* 0x000fe40004704270 */
[----:B------:R-:W-:Y:S02]  /*7700*/  P2R R12, PR, RZ, 0x2 ;  /* 0x00000002ff0c7803 */ /* 0x000fe40000000000 */
[----:B------:R-:W-:Y:S02]  /*7710*/  ISETP.LT.OR P0, PT, R11, 0x1, P0 ;  /* 0x000000010b00780c */ /* 0x000fe40000701670 */
[C---:B------:R-:W-:Y:S02]  /*7720*/  ISETP.GE.AND P6, PT, R10.reuse, 0x12, PT ;  /* 0x000000120a00780c */ /* 0x040fe40003fc6270 */
[----:B------:R-:W-:Y:S02]  /*7730*/  FSEL R4, R245, -INF , !P0 ;  /* 0xff800000f5047808 */ /* 0x000fe40004000000 */
[----:B------:R-:W-:Y:S02]  /*7740*/  ISETP.GT.AND P0, PT, R7, 0x1, !P1 ;  /* 0x000000010700780c */ /* 0x000fe40004f04270 */
[C---:B------:R-:W-:Y:S02]  /*7750*/  ISETP.GE.AND P1, PT, R10.reuse, 0x9, PT ;  /* 0x000000090a00780c */ /* 0x040fe40003f26270 */
[----:B------:R-:W-:Y:S02]  /*7760*/  ISETP.LT.OR P0, PT, R11, 0x2, P0 ;  /* 0x000000020b00780c */ /* 0x000fe40000701670 */
[----:B------:R-:W-:Y:S02]  /*7770*/  P2R R24, PR, RZ, 0x2 ;  /* 0x00000002ff187803 */ /* 0x000fe40000000000 */
[----:B------:R-:W-:Y:S02]  /*7780*/  FSEL R37, R249, -INF , !P0 ;  /* 0xff800000f9257808 */ /* 0x000fe40004000000 */
[----:B------:R-:W-:Y:S02]  /*7790*/  ISETP.GT.AND P0, PT, R7, 0x8, !P1 ;  /* 0x000000080700780c */ /* 0x000fe40004f04270 */
[----:B------:R-:W-:Y:S02]  /*77a0*/  ISETP.GE.AND P1, PT, R10, 0xa, PT ;  /* 0x0000000a0a00780c */ /* 0x000fe40003f26270 */
[----:B------:R-:W-:Y:S02]  /*77b0*/  ISETP.LT.OR P0, PT, R11, 0x9, P0 ;  /* 0x000000090b00780c */ /* 0x000fe40000701670 */
[----:B------:R-:W-:Y:S02]  /*77c0*/  P2R R20, PR, RZ, 0x2 ;  /* 0x00000002ff147803 */ /* 0x000fe40000000000 */
[----:B-1----:R-:W-:Y:S02]  /*77d0*/  FSEL R35, R194, -INF , !P0 ;  /* 0xff800000c2237808 */ /* 0x002fe40004000000 */
[----:B------:R-:W-:Y:S02]  /*77e0*/  ISETP.GT.AND P0, PT, R7, 0x9, !P1 ;  /* 0x000000090700780c */ /* 0x000fe40004f04270 */
[C---:B------:R-:W-:Y:S02]  /*77f0*/  ISETP.GE.AND P1, PT, R10.reuse, 0x11, PT ;  /* 0x000000110a00780c */ /* 0x040fe40003f26270 */
[----:B------:R-:W-:Y:S02]  /*7800*/  ISETP.LT.OR P0, PT, R11, 0xa, P0 ;  /* 0x0000000a0b00780c */ /* 0x000fe40000701670 */
[C---:B------:R-:W-:Y:S02]  /*7810*/  ISETP.GE.AND P5, PT, R10.reuse, 0x19, PT ;  /* 0x000000190a00780c */ /* 0x040fe40003fa6270 */
[----:B------:R-:W-:Y:S02]  /*7820*/  FSEL R5, R195, -INF , !P0 ;  /* 0xff800000c3057808 */ /* 0x000fe40004000000 */
[----:B------:R-:W-:Y:S02]  /*7830*/  ISETP.GT.AND P0, PT, R7, 0x10, !P1 ;  /* 0x000000100700780c */ /* 0x000fe40004f04270 */
[C---:B------:R-:W-:Y:S02]  /*7840*/  ISETP.GE.AND P4, PT, R10.reuse, 0x1a, PT ;  /* 0x0000001a0a00780c */ /* 0x040fe40003f86270 */
[----:B------:R-:W-:Y:S02]  /*7850*/  ISETP.LT.OR P0, PT, R11, 0x11, P0 ;  /* 0x000000110b00780c */ /* 0x000fe40000701670 */
[----:B------:R-:W-:Y:S02]  /*7860*/  ISETP.GE.AND P3, PT, R10, 0x21, PT ;  /* 0x000000210a00780c */ /* 0x000fe40003f66270 */
        /* <DEDUP_REMOVED lines=8> */
[----:B------:R-:W-:Y:S04]  /*78f0*/  ISETP.LT.OR P0, PT, R11, 0x19, P0 ;  /* 0x000000190b00780c */ /* 0x000fe80000701670 */
[----:B------:R-:W-:Y:S02]  /*7900*/  FSEL R194, R26, -INF , !P0 ;  /* 0xff8000001ac27808 */ /* 0x000fe40004000000 */
[----:B------:R-:W-:Y:S04]  /*7910*/  ISETP.GT.AND P0, PT, R7, 0x19, !P4 ;  /* 0x000000190700780c */ /* 0x000fe80006704270 */
        /* <DEDUP_REMOVED lines=11> */
[----:B------:R-:W-:Y:S04]  /*79d0*/  ISETP.GE.AND P0, PT, R10, 0x2a, PT ;  /* 0x0000002a0a00780c */ /* 0x000fe80003f06270 */
[----:B------:R-:W-:Y:S02]  /*79e0*/  P2R R18, PR, RZ, 0x1 ;  /* 0x00000001ff127803 */ /* 0x000fe40000000000 */
[----:B------:R-:W-:Y:S04]  /*79f0*/  ISETP.GT.AND P0, PT, R7, 0x29, !P0 ;  /* 0x000000290700780c */ /* 0x000fe80004704270 */
[----:B------:R-:W-:Y:S02]  /*7a00*/  ISETP.LT.OR P0, PT, R11, 0x2a, P0 ;  /* 0x0000002a0b00780c */ /* 0x000fe40000701670 */
[----:B------:R-:W1:Y:S02]  /*7a10*/  SHFL.IDX PT, R11, R9, 0x1, 0x1c1f ;  /* 0x003c1f00090b7f89 */ /* 0x000e6400000e0000 */
[----:B------:R-:W-:Y:S02]  /*7a20*/  FSEL R175, R45, -INF , !P0 ;  /* 0xff8000002daf7808 */ /* 0x000fe40004000000 */
[----:B------:R-:W-:Y:S01]  /*7a30*/  PLOP3.LUT P0, PT, PT, PT, UP1, 0x40, 0x0 ;  /* 0x000000000000781c */ /* 0x000fe20003f0e818 */
[--C-:B-1----:R-:W-:Y:S02]  /*7a40*/  IMAD.IADD R26, R8, 0x1, R11.reuse ;  /* 0x00000001081a7824 */ /* 0x102fe400078e020b */
[----:B------:R-:W-:Y:S10]  /*7a50*/  IMAD.IADD R17, R6, 0x1, R11 ;  /* 0x0000000106117824 */ /* 0x000ff400078e020b */
        /* <DEDUP_REMOVED lines=16> */
.L_x_490:
[----:B------:R-:W-:Y:S04]  /*7b60*/  MOV R7, 0x1 ;  /* 0x0000000100077802 */ /* 0x000fe80000000f00 */
[----:B------:R-:W-:Y:S11]  /*7b70*/  ISETP.NE.AND P0, PT, R7, c[0x0][0x32c], PT ;  /* 0x0000cb0007007a0c */ /* 0x000ff60003f05270 */
[----:B------:R-:W-:Y:S02]  /*7b80*/  @!UPT UIADD3 URZ, URZ, URZ, URZ ;  /* 0x0000003f3f3ff290 */ /* 0x000fe4000fffe03f */
[----:B------:R-:W-:Y:S05]  /*7b90*/  @P0 IMAD.HI.U32 R7, R32, c[0x0][0x330], RZ ;  /* 0x0000cc0020070a27 */ /* 0x000fea00078e00ff */
[----:B------:R-:W-:Y:S02]  /*7ba0*/  @P0 SHF.R.U32.HI R32, RZ, c[0x0][0x334], R7 ;  /* 0x0000cd00ff200a19 */ /* 0x000fe40000011607 */
.L_x_491:
[----:B------:R-:W-:Y:S05]  /*7bb0*/  BSYNC B0 ;  /* 0x0000000000007941 */ /* 0x000fea0003800000 */
.L_x_489:
[----:B------:R-:W-:Y:S04]  /*7bc0*/  IMAD.IADD R7, R10, 0x1, -R235 ;  /* 0x000000010a077824 */ /* 0x000fe800078e0aeb */
[----:B------:R-:W-:Y:S05]  /*7bd0*/  IMAD R7, R32, c[0x0][0x32c], R7 ;  /* 0x0000cb0020077a24 */ /* 0x000fea00078e0207 */
[----:B------:R-:W-:Y:S02]  /*7be0*/  IADD3 R11, R7, c[0x0][0x32c], RZ ;  /* 0x0000cb00070b7a10 */ /* 0x000fe40007ffe0ff */
[----:B------:R-:W-:Y:S02]  /*7bf0*/  IMNMX R17, R17, R7, !PT ;  /* 0x0000000711117217 */ /* 0x000fe40007800200 */
[----:B------:R-:W-:Y:S02]  /*7c00*/  IMNMX R26, R26, R11, PT ;  /* 0x0000000b1a1a7217 */ /* 0x000fe40003800200 */
.L_x_488:
[----:B------:R-:W-:Y:S04]  /*7c10*/  ISETP.NE.AND P0, PT, R12, RZ, PT ;  /* 0x000000ff0c00720c */ /* 0x000fe80003f05270 */
[----:B------:R-:W-:Y:S04]  /*7c20*/  ISETP.GT.AND P0, PT, R17, 0x1, !P0 ;  /* 0x000000011100780c */ /* 0x000fe80004704270 */
[----:B------:R-:W-:Y:S04]  /*7c30*/  ISETP.LT.OR P0, PT, R26, 0x2, P0 ;  /* 0x000000021a00780c */ /* 0x000fe80000701670 */
[----:B------:R-:W-:Y:S02]  /*7c40*/  FSEL R27, R247, -INF , !P0 ;  /* 0xff800000f71b7808 */ /* 0x000fe40004000000 */
[----:B------:R-:W-:Y:S04]  /*7c50*/  ISETP.NE.AND P0, PT, R24, RZ, PT ;  /* 0x000000ff1800720c */ /* 0x000fe80003f05270 */
[----:B------:R-:W-:Y:S04]  /*7c60*/  ISETP.GT.AND P0, PT, R17, 0x8, !P0 ;  /* 0x000000081100780c */ /* 0x000fe80004704270 */
[----:B------:R-:W-:Y:S04]  /*7c70*/  ISETP.LT.OR P0, PT, R26, 0x9, P0 ;  /* 0x000000091a00780c */ /* 0x000fe80000701670 */
[----:B------:R-:W-:Y:S02]  /*7c80*/  FSEL R7, R251, -INF , !P0 ;  /* 0xff800000fb077808 */ /* 0x000fe40004000000 */
[----:B------:R-:W-:Y:S04]  /*7c90*/  ISETP.NE.AND P0, PT, R20, RZ, PT ;  /* 0x000000ff1400720c */ /* 0x000fe80003f05270 */
[C---:B------:R-:W-:Y:S04]  /*7ca0*/  ISETP.GT.AND P0, PT, R17.reuse, 0x9, !P0 ;  /* 0x000000091100780c */ /* 0x040fe80004704270 */
[----:B------:R-:W-:Y:S04]  /*7cb0*/  ISETP.LT.OR P0, PT, R26, 0xa, P0 ;  /* 0x0000000a1a00780c */ /* 0x000fe80000701670 */
[----:B------:R-:W-:Y:S02]  /*7cc0*/  FSEL R11, R186, -INF , !P0 ;  /* 0xff800000ba0b7808 */ /* 0x000fe40004000000 */
[----:B------:R-:W-:Y:S04]  /*7cd0*/  ISETP.NE.AND P0, PT, R16, RZ, PT ;  /* 0x000000ff1000720c */ /* 0x000fe80003f05270 */
[----:B------:R-:W-:Y:S04]  /*7ce0*/  ISETP.GT.AND P0, PT, R17, 0x10, !P0 ;  /* 0x000000101100780c */ /* 0x000fe80004704270 */
[C---:B------:R-:W-:Y:S04]  /*7cf0*/  ISETP.LT.OR P0, PT, R26.reuse, 0x11, P0 ;  /* 0x000000111a00780c */ /* 0x040fe80000701670 */
[----:B------:R-:W-:Y:S02]  /*7d00*/  FSEL R47, R13, -INF , !P0 ;  /* 0xff8000000d2f7808 */ /* 0x000fe40004000000 */
        /* <DEDUP_REMOVED lines=9> */
[C---:B------:R-:W-:Y:S04]  /*7da0*/  ISETP.GT.AND P0, PT, R17.reuse, 0x20, !P3 ;  /* 0x000000201100780c */ /* 0x040fe80005f04270 */
[----:B------:R-:W-:Y:S04]  /*7db0*/  ISETP.LT.OR P0, PT, R26, 0x21, P0 ;  /* 0x000000211a00780c */ /* 0x000fe80000701670 */
[----:B------:R-:W-:Y:S02]  /*7dc0*/  FSEL R251, R30, -INF , !P0 ;  /* 0xff8000001efb7808 */ /* 0x000fe40004000000 */
[----:B------:R-:W-:Y:S04]  /*7dd0*/  ISETP.GT.AND P0, PT, R17, 0x21, !P2 ;  /* 0x000000211100780c */ /* 0x000fe80005704270 */
[C---:B------:R-:W-:Y:S04]  /*7de0*/  ISETP.LT.OR P0, PT, R26.reuse, 0x22, P0 ;  /* 0x000000221a00780c */ /* 0x040fe80000701670 */
[----:B------:R-:W-:Y:S02]  /*7df0*/  FSEL R247, R29, -INF , !P0 ;  /* 0xff8000001df77808 */ /* 0x000fe40004000000 */
[C---:B------:R-:W-:Y:S04]  /*7e00*/  ISETP.GT.AND P0, PT, R17.reuse, 0x28, !P1 ;  /* 0x000000281100780c */ /* 0x040fe80004f04270 */
[----:B------:R-:W-:Y:S04]  /*7e10*/  ISETP.LT.OR P0, PT, R26, 0x29, P0 ;  /* 0x000000291a00780c */ /* 0x000fe80000701670 */
[----:B------:R-:W-:Y:S02]  /*7e20*/  FSEL R173, R42, -INF , !P0 ;  /* 0xff8000002aad7808 */ /* 0x000fe40004000000 */
[----:B------:R-:W-:Y:S04]  /*7e30*/  ISETP.NE.AND P0, PT, R28, RZ, PT ;  /* 0x000000ff1c00720c */ /* 0x000fe80003f05270 */
[C---:B------:R-:W-:Y:S04]  /*7e40*/  ISETP.GT.AND P0, PT, R17.reuse, RZ, !P0 ;  /* 0x000000ff1100720c */ /* 0x040fe80004704270 */
[----:B------:R-:W-:Y:S04]  /*7e50*/  ISETP.LT.OR P0, PT, R26, 0x1, P0 ;  /* 0x000000011a00780c */ /* 0x000fe80000701670 */
[----:B------:R-:W-:Y:S02]  /*7e60*/  FSEL R21, R244, -INF , !P0 ;  /* 0xff800000f4157808 */ /* 0x000fe40004000000 */
[----:B------:R-:W-:Y:S04]  /*7e70*/  ISETP.NE.AND P0, PT, R18, RZ, PT ;  /* 0x000000ff1200720c */ /* 0x000fe80003f05270 */
[----:B------:R-:W-:Y:S02]  /*7e80*/  ISETP.GT.AND P0, PT, R17, 0x29, !P0 ;  /* 0x000000291100780c */ /* 0x000fe40004704270 */
[----:B------:R-:W1:Y:S02]  /*7e90*/  SHFL.IDX PT, R17, R9, 0x2, 0x1c1f ;  /* 0x005c1f0009117f89 */ /* 0x000e6400000e0000 */
[----:B------:R-:W-:Y:S04]  /*7ea0*/  ISETP.LT.OR P0, PT, R26, 0x2a, P0 ;  /* 0x0000002a1a00780c */ /* 0x000fe80000701670 */
        /* <DEDUP_REMOVED lines=13> */
[----:B------:R-:W-:Y:S05]  /*7f80*/  IMAD.MOV.U32 R13, RZ, RZ, c[0x0][0x32c] ;  /* 0x0000cb00ff0d7624 */ /* 0x000fea00078e00ff */
[----:B------:R-:W-:Y:S11]  /*7f90*/  ISETP.NE.AND P0, PT, R13, 0x1, PT ;  /* 0x000000010d00780c */ /* 0x000ff60003f05270 */
[----:B------:R-:W-:Y:S02]  /*7fa0*/  @!UPT UIADD3 URZ, URZ, URZ, URZ ;  /* 0x0000003f3f3ff290 */ /* 0x000fe4000fffe03f */
[----:B------:R-:W-:Y:S05]  /*7fb0*/  @P0 IMAD.HI.U32 R13, R30, c[0x0][0x330], RZ ;  /* 0x0000cc001e0d0a27 */ /* 0x000fea00078e00ff */
[----:B------:R-:W-:Y:S04]  /*7fc0*/  @P0 SHF.R.U32.HI R30, RZ, c[0x0][0x334], R13 ;  /* 0x0000cd00ff1e0a19 */ /* 0x000fe8000001160d */
[----:B------:R-:W-:Y:S01]  /*7fd0*/  LOP3.LUT R30, RZ, R30, RZ, 0x33, !PT ;  /* 0x0000001eff1e7212 */ /* 0x000fe200078e33ff */
[----:B------:R-:W-:-:S05]  /*7fe0*/  BRA `(.L_x_495) ;  /* 0x0000005000007947 */ /* 0x000fca0003800000 */
.L_x_494:
[----:B------:R-:W-:Y:S04]  /*7ff0*/  MOV R13, c[0x0][0x32c] ;  /* 0x0000cb00000d7a02 */ /* 0x000fe80000000f00 */
[----:B------:R-:W-:Y:S11]  /*8000*/  ISETP.NE.AND P0, PT, R13, 0x1, PT ;  /* 0x000000010d00780c */ /* 0x000ff60003f05270 */
[----:B------:R-:W-:Y:S02]  /*8010*/  @!UPT UIADD3 URZ, URZ, URZ, URZ ;  /* 0x0000003f3f3ff290 */ /* 0x000fe4000fffe03f */
[----:B------:R-:W-:Y:S05]  /*8020*/  @P0 IMAD.HI.U32 R13, R30, c[0x0][0x330], RZ ;  /* 0x0000cc001e0d0a27 */ /* 0x000fea00078e00ff */
[----:B------:R-:W-:Y:S02]  /*8030*/  @P0 SHF.R.U32.HI R30, RZ, c[0x0][0x334], R13 ;  /* 0x0000cd00ff1e0a19 */ /* 0x000fe4000001160d */
.L_x_495:
[----:B------:R-:W-:Y:S05]  /*8040*/  BSYNC B0 ;  /* 0x0000000000007941 */ /* 0x000fea0003800000 */
.L_x_493:
[----:B------:R-:W-:Y:S04]  /*8050*/  IMAD.IADD R13, R10, 0x1, -R235 ;  /* 0x000000010a0d7824 */ /* 0x000fe800078e0aeb */
[----:B------:R-:W-:Y:S05]  /*8060*/  IMAD R13, R30, c[0x0][0x32c], R13 ;  /* 0x0000cb001e0d7a24 */ /* 0x000fea00078e020d */
[----:B------:R-:W-:Y:S02]  /*8070*/  IADD3 R30, R13, c[0x0][0x32c], RZ ;  /* 0x0000cb000d1e7a10 */ /* 0x000fe40007ffe0ff */
[----:B------:R-:W-:Y:S02]  /*8080*/  IMNMX R26, R26, R13, !PT ;  /* 0x0000000d1a1a7217 */ /* 0x000fe40007800200 */
[----:B------:R-:W-:Y:S02]  /*8090*/  IMNMX R29, R29, R30, PT ;  /* 0x0000001e1d1d7217 */ /* 0x000fe40003800200 */
.L_x_492:
[----:B------:R-:W-:Y:S01]  /*80a0*/  ISETP.NE.AND P0, PT, R12, RZ, PT ;  /* 0x000000ff0c00720c */ /* 0x000fe20003f05270 */
[----:B------:R-:W1:Y:S03]  /*80b0*/  SHFL.IDX PT, R9, R9, 0x3, 0x1c1f ;  /* 0x007c1f0009097f89 */ /* 0x000e6600000e0000 */
[----:B------:R-:W-:Y:S04]  /*80c0*/  ISETP.GT.AND P0, PT, R26, 0x1, !P0 ;  /* 0x000000011a00780c */ /* 0x000fe80004704270 */
[C---:B------:R-:W-:Y:S04]  /*80d0*/  ISETP.LT.OR P0, PT, R29.reuse, 0x2, P0 ;  /* 0x000000021d00780c */ /* 0x040fe80000701670 */
[----:B------:R-:W-:Y:S02]  /*80e0*/  FSEL R19, R246, -INF , !P0 ;  /* 0xff800000f6137808 */ /* 0x000fe40004000000 */
[----:B------:R-:W-:Y:S04]  /*80f0*/  ISETP.NE.AND P0, PT, R24, RZ, PT ;  /* 0x000000ff1800720c */ /* 0x000fe80003f05270 */
[----:B------:R-:W-:Y:S04]  /*8100*/  ISETP.GT.AND P0, PT, R26, 0x8, !P0 ;  /* 0x000000081a00780c */ /* 0x000fe80004704270 */
[C---:B------:R-:W-:Y:S01]  /*8110*/  ISETP.LT.OR P0, PT, R29.reuse, 0x9, P0 ;  /* 0x000000091d00780c */ /* 0x040fe20000701670 */
[--C-:B-1----:R-:W-:Y:S03]  /*8120*/  IMAD.IADD R6, R6, 0x1, R9.reuse ;  /* 0x0000000106067824 */ /* 0x102fe600078e0209 */
[----:B------:R-:W-:Y:S02]  /*8130*/  FSEL R17, R252, -INF , !P0 ;  /* 0xff800000fc117808 */ /* 0x000fe40004000000 */
[----:B------:R-:W-:Y:S04]  /*8140*/  ISETP.NE.AND P0, PT, R20, RZ, PT ;  /* 0x000000ff1400720c */ /* 0x000fe80003f05270 */
[----:B------:R-:W-:Y:S04]  /*8150*/  ISETP.GT.AND P0, PT, R26, 0x9, !P0 ;  /* 0x000000091a00780c */ /* 0x000fe80004704270 */
[----:B------:R-:W-:Y:S04]  /*8160*/  ISETP.LT.OR P0, PT, R29, 0xa, P0 ;  /* 0x0000000a1d00780c */ /* 0x000fe80000701670 */
[----:B------:R-:W-:Y:S02]  /*8170*/  FSEL R13, R185, -INF , !P0 ;  /* 0xff800000b90d7808 */ /* 0x000fe40004000000 */
[----:B------:R-:W-:Y:S04]  /*8180*/  ISETP.NE.AND P0, PT, R16, RZ, PT ;  /* 0x000000ff1000720c */ /* 0x000fe80003f05270 */
[----:B------:R-:W-:Y:S04]  /*8190*/  ISETP.GT.AND P0, PT, R26, 0x10, !P0 ;  /* 0x000000101a00780c */ /* 0x000fe80004704270 */
[C---:B------:R-:W-:Y:S04]  /*81a0*/  ISETP.LT.OR P0, PT, R29.reuse, 0x11, P0 ;  /* 0x000000111d00780c */ /* 0x040fe80000701670 */
[----:B------:R-:W-:Y:S02]  /*81b0*/  FSEL R198, R198, -INF , !P0 ;  /* 0xff800000c6c67808 */ /* 0x000fe40004000000 */
[C---:B------:R-:W-:Y:S04]  /*81c0*/  ISETP.GT.AND P0, PT, R26.reuse, 0x11, !P6 ;  /* 0x000000111a00780c */ /* 0x040fe80007704270 */
[----:B------:R-:W-:Y:S04]  /*81d0*/  ISETP.LT.OR P0, PT, R29, 0x12, P0 ;  /* 0x000000121d00780c */ /* 0x000fe80000701670 */
        /* <DEDUP_REMOVED lines=14> */
[----:B------:R-:W-:Y:S04]  /*82c0*/  ISETP.LT.OR P0, PT, R29, 0x29, P0 ;  /* 0x000000291d00780c */ /* 0x000fe80000701670 */
[----:B------:R-:W-:Y:S02]  /*82d0*/  FSEL R165, R39, -INF , !P0 ;  /* 0xff80000027a57808 */ /* 0x000fe40004000000 */
[----:B------:R-:W-:Y:S04]  /*82e0*/  ISETP.NE.AND P0, PT, R28, RZ, PT ;  /* 0x000000ff1c00720c */ /* 0x000fe80003f05270 */
[----:B------:R-:W-:Y:S04]  /*82f0*/  ISETP.GT.AND P0, PT, R26, RZ, !P0 ;  /* 0x000000ff1a00720c */ /* 0x000fe80004704270 */
[C---:B------:R-:W-:Y:S04]  /*8300*/  ISETP.LT.OR P0, PT, R29.reuse, 0x1, P0 ;  /* 0x000000011d00780c */ /* 0x040fe80000701670 */
[----:B------:R-:W-:Y:S01]  /*8310*/  FSEL R14, R0, -INF , !P0 ;  /* 0xff800000000e7808 */ /* 0x000fe20004000000 */
[----:B------:R-:W-:Y:S01]  /*8320*/  IMAD.IADD R0, R8, 0x1, R9 ;  /* 0x0000000108007824 */ /* 0x000fe200078e0209 */
[----:B------:R-:W-:Y:S04]  /*8330*/  ISETP.NE.AND P0, PT, R18, RZ, PT ;  /* 0x000000ff1200720c */ /* 0x000fe80003f05270 */
[----:B------:R-:W-:Y:S04]  /*8340*/  ISETP.GT.AND P0, PT, R26, 0x29, !P0 ;  /* 0x000000291a00780c */ /* 0x000fe80004704270 */
[----:B------:R-:W-:Y:S04]  /*8350*/  ISETP.LT.OR P0, PT, R29, 0x2a, P0 ;  /* 0x0000002a1d00780c */ /* 0x000fe80000701670 */
[----:B------:R-:W-:Y:S02]  /*8360*/  FSEL R163, R38, -INF , !P0 ;  /* 0xff80000026a37808 */ /* 0x000fe40004000000 */
[----:B------:R-:W-:Y:S11]  /*8370*/  PLOP3.LUT P0, PT, PT, PT, UP1, 0x40, 0x0 ;  /* 0x000000000000781c */ /* 0x000ff60003f0e818 */
[----:B------:R-:W-:Y:S02]  /*8380*/  @!UPT UIADD3 URZ, URZ, URZ, URZ ;  /* 0x0000003f3f3ff290 */ /* 0x000fe4000fffe03f */
        /* <DEDUP_REMOVED lines=16> */
.L_x_498:
[----:B------:R-:W-:Y:S04]  /*8490*/  MOV R8, c[0x0][0x32c] ;  /* 0x0000cb0000087a02 */ /* 0x000fe80000000f00 */
[----:B------:R-:W-:Y:S11]  /*84a0*/  ISETP.NE.AND P0, PT, R8, 0x1, PT ;  /* 0x000000010800780c */ /* 0x000ff60003f05270 */
[----:B------:R-:W-:Y:S02]  /*84b0*/  @!UPT UIADD3 URZ, URZ, URZ, URZ ;  /* 0x0000003f3f3ff290 */ /* 0x000fe4000fffe03f */
[----:B------:R-:W-:Y:S05]  /*84c0*/  @P0 IMAD.HI.U32 R8, R9, c[0x0][0x330], RZ ;  /* 0x0000cc0009080a27 */ /* 0x000fea00078e00ff */
[----:B------:R-:W-:Y:S02]  /*84d0*/  @P0 SHF.R.U32.HI R9, RZ, c[0x0][0x334], R8 ;  /* 0x0000cd00ff090a19 */ /* 0x000fe40000011608 */
.L_x_499:
[----:B------:R-:W-:Y:S05]  /*84e0*/  BSYNC B0 ;  /* 0x0000000000007941 */ /* 0x000fea0003800000 */
.L_x_497:
[----:B------:R-:W-:Y:S04]  /*84f0*/  IMAD.IADD R10, R10, 0x1, -R235 ;  /* 0x000000010a0a7824 */ /* 0x000fe800078e0aeb */
[----:B------:R-:W-:Y:S05]  /*8500*/  IMAD R10, R9, c[0x0][0x32c], R10 ;  /* 0x0000cb00090a7a24 */ /* 0x000fea00078e020a */
[----:B------:R-:W-:Y:S02]  /*8510*/  IADD3 R9, R10, c[0x0][0x32c], RZ ;  /* 0x0000cb000a097a10 */ /* 0x000fe40007ffe0ff */
[----:B------:R-:W-:Y:S02]  /*8520*/  IMNMX R6, R6, R10, !PT ;  /* 0x0000000a06067217 */ /* 0x000fe40007800200 */
[----:B------:R-:W-:Y:S02]  /*8530*/  IMNMX R0, R0, R9, PT ;  /* 0x0000000900007217 */ /* 0x000fe40003800200 */
.L_x_496:
[----:B------:R-:W-:Y:S04]  /*8540*/  ISETP.NE.AND P0, PT, R28, RZ, PT ;  /* 0x000000ff1c00720c */ /* 0x000fe80003f05270 */
[----:B------:R-:W-:Y:S04]  /*8550*/  ISETP.GT.AND P0, PT, R6, RZ, !P0 ;  /* 0x000000ff0600720c */ /* 0x000fe80004704270 */
[----:B------:R-:W-:Y:S04]  /*8560*/  ISETP.LT.OR P0, PT, R0, 0x1, P0 ;  /* 0x000000010000780c */ /* 0x000fe80000701670 */
[----:B------:R-:W-:Y:S02]  /*8570*/  FSEL R9, R2, -INF , !P0 ;  /* 0xff80000002097808 */ /* 0x000fe40004000000 */
[----:B------:R-:W-:Y:S02]  /*8580*/  ISETP.NE.AND P0, PT, R12, RZ, PT ;  /* 0x000000ff0c00720c */ /* 0x000fe40003f05270 */
[----:B------:R-:W-:Y:S02]  /*8590*/  FMNMX.FTZ R2, R4, R151, !PT ;  /* 0x0000009704027209 */ /* 0x000fe40007810000 */
[----:B------:R-:W-:Y:S02]  /*85a0*/  ISETP.GT.AND P0, PT, R6, 0x1, !P0 ;  /* 0x000000010600780c */ /* 0x000fe40004704270 */
[----:B------:R-:W-:Y:S02]  /*85b0*/  FMNMX.FTZ R2, R37, R2, !PT ;  /* 0x0000000225027209 */ /* 0x000fe40007810000 */
[----:B------:R-:W-:Y:S02]  /*85c0*/  ISETP.LT.OR P0, PT, R0, 0x2, P0 ;  /* 0x000000020000780c */ /* 0x000fe40000701670 */
[----:B------:R-:W-:Y:S02]  /*85d0*/  FMNMX.FTZ R2, R35, R2, !PT ;  /* 0x0000000223027209 */ /* 0x000fe40007810000 */
        /* <DEDUP_REMOVED lines=22> */
[----:B------:R-:W-:Y:S02]  /*8740*/  ISETP.GT.AND P0, PT, R6, 0x11, !P6 ;  /* 0x000000110600780c */ /* 0x000fe40007704270 */
[----:B------:R-:W-:Y:S02]  /*8750*/  FMNMX.FTZ R15, R174, R15, !PT ;  /* 0x0000000fae0f7209 */ /* 0x000fe40007810000 */
[----:B------:R-:W-:Y:S02]  /*8760*/  FMNMX.FTZ R2, R47, R2, !PT ;  /* 0x000000022f027209 */ /* 0x000fe40007810000 */
[----:B------:R-:W-:Y:S02]  /*8770*/  ISETP.LT.OR P0, PT, R0, 0x12, P0 ;  /* 0x000000120000780c */ /* 0x000fe40000701670 */
[----:B------:R-:W-:Y:S02]  /*8780*/  FMNMX.FTZ R16, R172, R15, !PT ;  /* 0x0000000fac107209 */ /* 0x000fe40007810000 */
[----:B------:R-:W-:Y:S02]  /*8790*/  FMNMX.FTZ R15, R45, R2, !PT ;  /* 0x000000022d0f7209 */ /* 0x000fe40007810000 */
[----:B------:R-:W-:Y:S02]  /*87a0*/  FSEL R248, R187, -INF , !P0 ;  /* 0xff800000bbf87808 */ /* 0x000fe40004000000 */
[----:B------:R-:W-:Y:S02]  /*87b0*/  ISETP.GT.AND P0, PT, R6, 0x18, !P5 ;  /* 0x000000180600780c */ /* 0x000fe40006f04270 */
[----:B------:R-:W-:Y:S02]  /*87c0*/  FMNMX.FTZ R2, R196, R15, !PT ;  /* 0x0000000fc4027209 */ /* 0x000fe40007810000 */
[----:B------:R-:W-:Y:S02]  /*87d0*/  ISETP.LT.OR P0, PT, R0, 0x19, P0 ;  /* 0x000000190000780c */ /* 0x000fe40000701670 */
[----:B------:R-:W-:Y:S02]  /*87e0*/  FMNMX.FTZ R2, R197, R2, !PT ;  /* 0x00000002c5027209 */ /* 0x000fe40007810000 */
[----:B------:R-:W-:Y:S02]  /*87f0*/  FSEL R252, R191, -INF , !P0 ;  /* 0xff800000bffc7808 */ /* 0x000fe40004000000 */
[----:B------:R-:W-:Y:S02]  /*8800*/  ISETP.GT.AND P0, PT, R6, 0x19, !P4 ;  /* 0x000000190600780c */ /* 0x000fe40006704270 */
[----:B------:R-:W-:Y:S02]  /*8810*/  FMNMX.FTZ R16, R245, R16, !PT ;  /* 0x00000010f5107209 */ /* 0x000fe40007810000 */
[----:B------:R-:W-:Y:S02]  /*8820*/  ISETP.LT.OR P0, PT, R0, 0x1a, P0 ;  /* 0x0000001a0000780c */ /* 0x000fe40000701670 */
[----:B------:R-:W-:Y:S02]  /*8830*/  FMNMX.FTZ R2, R251, R2, !PT ;  /* 0x00000002fb027209 */ /* 0x000fe40007810000 */
[----:B------:R-:W-:Y:S02]  /*8840*/  ISETP.NE.AND P6, PT, R18, RZ, PT ;  /* 0x000000ff1200720c */ /* 0x000fe40003fc5270 */
[----:B------:R-:W-:Y:S02]  /*8850*/  FMNMX.FTZ R18, R14, R149, !PT ;  /* 0x000000950e127209 */ /* 0x000fe40007810000 */
[----:B------:R-:W-:Y:S02]  /*8860*/  FMNMX.FTZ R3, R175, R16, !PT ;  /* 0x00000010af037209 */ /* 0x000fe40007810000 */
[----:B------:R-:W-:Y:S02]  /*8870*/  FMNMX.FTZ R18, R19, R18, !PT ;  /* 0x0000001213127209 */ /* 0x000fe40007810000 */
[----:B------:R-:W-:Y:S01]  /*8880*/  FSEL R250, R190, -INF , !P0 ;  /* 0xff800000befa7808 */ /* 0x000fe20004000000 */
[----:B------:R-:W1:Y:S01]  /*8890*/  SHFL.BFLY PT, R16, R3, 0x2, 0x1f ;  /* 0x0c401f0003107f89 */ /* 0x000e6200000e0000 */
[----:B------:R-:W-:Y:S02]  /*88a0*/  ISETP.GT.AND P0, PT, R6, 0x20, !P3 ;  /* 0x000000200600780c */ /* 0x000fe40005f04270 */
[----:B------:R-:W-:Y:S02]  /*88b0*/  FMNMX.FTZ R2, R247, R2, !PT ;  /* 0x00000002f7027209 */ /* 0x000fe40007810000 */
[----:B------:R-:W-:Y:S02]  /*88c0*/  FMNMX.FTZ R18, R17, R18, !PT ;  /* 0x0000001211127209 */ /* 0x000fe40007810000 */
[----:B------:R-:W-:Y:S02]  /*88d0*/  FMNMX.FTZ R2, R173, R2, !PT ;  /* 0x00000002ad027209 */ /* 0x000fe40007810000 */
[----:B------:R-:W-:Y:S02]  /*88e0*/  ISETP.LT.OR P0, PT, R0, 0x21, P0 ;  /* 0x000000210000780c */ /* 0x000fe40000701670 */
[----:B------:R-:W-:Y:S02]  /*88f0*/  FMNMX.FTZ R15, R171, R2, !PT ;  /* 0x00000002ab0f7209 */ /* 0x000fe40007810000 */
[----:B------:R-:W-:Y:S02]  /*8900*/  FSEL R164, R23, -INF , !P0 ;  /* 0xff80000017a47808 */ /* 0x000fe40004000000 */
[----:B------:R-:W-:Y:S01]  /*8910*/  FMNMX.FTZ R23, R13, R18, !PT ;  /* 0x000000120d177209 */ /* 0x000fe20007810000 */
[----:B------:R-:W2:Y:S01]  /*8920*/  SHFL.BFLY PT, R2, R15, 0x2, 0x1f ;  /* 0x0c401f000f027f89 */ /* 0x000ea200000e0000 */
[----:B------:R-:W-:Y:S02]  /*8930*/  ISETP.GT.AND P0, PT, R6, 0x21, !P2 ;  /* 0x000000210600780c */ /* 0x000fe40005704270 */
[----:B------:R-:W-:Y:S02]  /*8940*/  FMNMX.FTZ R18, R198, R23, !PT ;  /* 0x00000017c6127209 */ /* 0x000fe40007810000 */
[----:B------:R-:W-:Y:S02]  /*8950*/  ISETP.LT.OR P0, PT, R0, 0x22, P0 ;  /* 0x000000220000780c */ /* 0x000fe40000701670 */
[----:B------:R-:W-:Y:S02]  /*8960*/  FMNMX.FTZ R23, R199, R18, !PT ;  /* 0x00000012c7177209 */ /* 0x000fe40007810000 */
[----:B------:R-:W-:Y:S02]  /*8970*/  FSEL R162, R22, -INF , !P0 ;  /* 0xff80000016a27808 */ /* 0x000fe40004000000 */
[----:B------:R-:W-:Y:S02]  /*8980*/  FMNMX.FTZ R18, R244, R23, !PT ;  /* 0x00000017f4127209 */ /* 0x000fe40007810000 */
[----:B------:R-:W-:Y:S02]  /*8990*/  ISETP.GT.AND P0, PT, R6, 0x28, !P1 ;  /* 0x000000280600780c */ /* 0x000fe40004f04270 */
[----:B------:R-:W-:Y:S02]  /*89a0*/  FMNMX.FTZ R18, R249, R18, !PT ;  /* 0x00000012f9127209 */ /* 0x000fe40007810000 */
[----:B------:R-:W-:Y:S02]  /*89b0*/  ISETP.LT.OR P0, PT, R0, 0x29, P0 ;  /* 0x000000290000780c */ /* 0x000fe40000701670 */
[----:B------:R-:W-:Y:S02]  /*89c0*/  FMNMX.FTZ R18, R169, R18, !PT ;  /* 0x00000012a9127209 */ /* 0x000fe40007810000 */
[----:B------:R-:W-:Y:S02]  /*89d0*/  FSEL R160, R33, -INF , !P0 ;  /* 0xff80000021a07808 */ /* 0x000fe40004000000 */
[----:B------:R-:W-:Y:S02]  /*89e0*/  ISETP.GT.AND P0, PT, R6, 0x29, !P6 ;  /* 0x000000290600780c */ /* 0x000fe40007704270 */
[----:B-1----:R-:W-:Y:S02]  /*89f0*/  FMNMX.FTZ R16, R3, R16, !PT ;  /* 0x0000001003107209 */ /* 0x002fe40007810000 */
[----:B------:R-:W-:Y:S02]  /*8a00*/  FMNMX.FTZ R6, R167, R18, !PT ;  /* 0x00000012a7067209 */ /* 0x000fe40007810000 */
[----:B------:R-:W-:Y:S01]  /*8a10*/  ISETP.LT.OR P0, PT, R0, 0x2a, P0 ;  /* 0x0000002a0000780c */ /* 0x000fe20000701670 */
[----:B------:R-:W1:Y:S01]  /*8a20*/  SHFL.BFLY PT, R3, R16, 0x1, 0x1f ;  /* 0x0c201f0010037f89 */ /* 0x000e6200000e0000 */
[----:B------:R-:W-:Y:S02]  /*8a30*/  FMNMX.FTZ R0, R165, R6, !PT ;  /* 0x00000006a5007209 */ /* 0x000fe40007810000 */
[----:B--2---:R-:W-:Y:S02]  /*8a40*/  FMNMX.FTZ R2, R15, R2, !PT ;  /* 0x000000020f027209 */ /* 0x004fe40007810000 */
[----:B------:R-:W-:Y:S02]  /*8a50*/  FMNMX.FTZ R6, R163, R0, !PT ;  /* 0x00000000a3067209 */ /* 0x000fe40007810000 */
[----:B------:R-:W-:Y:S01]  /*8a60*/  FMNMX.FTZ R25, R9, R148, !PT ;  /* 0x0000009409197209 */ /* 0x000fe20007810000 */
[----:B------:R-:W2:Y:S01]  /*8a70*/  SHFL.BFLY PT, R23, R2, 0x1, 0x1f ;  /* 0x0c201f0002177f89 */ /* 0x000ea200000e0000 */
[----:B------:R-:W-:Y:S02]  /*8a80*/  FSEL R153, R31, -INF , !P0 ;  /* 0xff8000001f997808 */ /* 0x000fe40004000000 */
[----:B------:R-:W-:Y:S04]  /*8a90*/  FMNMX.FTZ R25, R12, R25, !PT ;  /* 0x000000190c197209 */ /* 0x000fe80007810000 */
[----:B------:R-:W-:Y:S01]  /*8aa0*/  FMNMX.FTZ R25, R10, R25, !PT ;  /* 0x000000190a197209 */ /* 0x000fe20007810000 */
[----:B------:R-:W3:Y:S03]  /*8ab0*/  SHFL.BFLY PT, R15, R6, 0x2, 0x1f ;  /* 0x0c401f00060f7f89 */ /* 0x000ee600000e0000 */
[----:B------:R-:W-:Y:S02]  /*8ac0*/  FMNMX.FTZ R25, R8, R25, !PT ;  /* 0x0000001908197209 */ /* 0x000fe40007810000 */
[----:B-1----:R-:W-:Y:S04]  /*8ad0*/  FMNMX.FTZ R3, R16, R3, !PT ;  /* 0x0000000310037209 */ /* 0x002fe80007810000 */
[C---:B------:R-:W-:Y:S01]  /*8ae0*/  FSETP.NEU.FTZ.AND P0, PT, R3.reuse, -INF , PT ;  /* 0xff8000000300780b */ /* 0x040fe20003f1d000 */
[----:B------:R-:W-:Y:S01]  /*8af0*/  FMUL.FTZ R170, R3, c[0x0][0x2d0] ;  /* 0x0000b40003aa7a20 */ /* 0x000fe20000410000 */
[----:B--2---:R-:W-:Y:S04]  /*8b00*/  FMNMX.FTZ R2, R2, R23, !PT ;  /* 0x0000001702027209 */ /* 0x004fe80007810000 */
[----:B------:R-:W-:Y:S01]  /*8b10*/  FSEL R170, R170, RZ, P0 ;  /* 0x000000ffaaaa7208 */ /* 0x000fe20000000000 */
[----:B------:R-:W-:Y:S04]  /*8b20*/  FMUL.FTZ R168, R2, c[0x0][0x2d0] ;  /* 0x0000b40002a87a20 */ /* 0x000fe80000410000 */
[--C-:B------:R-:W-:Y:S01]  /*8b30*/  FFMA.FTZ R179, R4, c[0x0][0x2d0], -R170.reuse ;  /* 0x0000b40004b37a23 */ /* 0x100fe200000108aa */
[----:B---3--:R-:W-:Y:S01]  /*8b40*/  FMNMX.FTZ R6, R6, R15, !PT ;  /* 0x0000000f06067209 */ /* 0x008fe20007810000 */
[--C-:B------:R-:W-:Y:S01]  /*8b50*/  FFMA.FTZ R176, R5, c[0x0][0x2d0], -R170.reuse ;  /* 0x0000b40005b07a23 */ /* 0x100fe200000108aa */
[----:B------:R-:W-:Y:S01]  /*8b60*/  FMNMX.FTZ R15, R246, R25, !PT ;  /* 0x00000019f60f7209 */ /* 0x000fe20007810000 */
[--C-:B------:R-:W-:Y:S01]  /*8b70*/  FFMA.FTZ R178, R37, c[0x0][0x2d0], -R170.reuse ;  /* 0x0000b40025b27a23 */ /* 0x100fe200000108aa */
[----:B------:R-:W-:Y:S01]  /*8b80*/  FSEL R4, R3, RZ, P0 ;  /* 0x000000ff03047208 */ /* 0x000fe20000000000 */
[----:B------:R-:W-:Y:S01]  /*8b90*/  FFMA.FTZ R177, R35, c[0x0][0x2d0], -R170 ;  /* 0x0000b40023b17a23 */ /* 0x000fe200000108aa */
[----:B------:R-:W-:Y:S01]  /*8ba0*/  FSETP.NEU.FTZ.AND P0, PT, R2, -INF , PT ;  /* 0xff8000000200780b */ /* 0x000fe20003f1d000 */
[----:B------:R-:W-:Y:S01]  /*8bb0*/  MUFU.EX2 R179, R179 ;  /* 0x000000b300b37308 */ /* 0x000fe20000000800 */
[----:B------:R-:W-:Y:S01]  /*8bc0*/  FMNMX.FTZ R5, R248, R15, !PT ;  /* 0x0000000ff8057209 */ /* 0x000fe20007810000 */
[----:B------:R-:W-:Y:S01]  /*8bd0*/  FADD.FTZ R4, -R4, R151 ;  /* 0x0000009704047221 */ /* 0x000fe20000010100 */
[----:B------:R-:W-:Y:S01]  /*8be0*/  FSEL R168, R168, RZ, P0 ;  /* 0x000000ffa8a87208 */ /* 0x000fe20000000000 */
[----:B------:R-:W1:Y:S01]  /*8bf0*/  SHFL.BFLY PT, R15, R6, 0x1, 0x1f ;  /* 0x0c201f00060f7f89 */ /* 0x000e6200000e0000 */
[----:B------:R-:W-:Y:S01]  /*8c00*/  FMNMX.FTZ R5, R252, R5, !PT ;  /* 0x00000005fc057209 */ /* 0x000fe20007810000 */
[----:B------:R-:W-:Y:S02]  /*8c10*/  FMUL.FTZ R151, R4, c[0x0][0x2d0] ;  /* 0x0000b40004977a20 */ /* 0x000fe40000410000 */
[--C-:B------:R-:W-:Y:S01]  /*8c20*/  FFMA.FTZ R155, R21, c[0x0][0x2d0], -R168.reuse ;  /* 0x0000b400159b7a23 */ /* 0x100fe200000108a8 */
[----:B------:R-:W-:Y:S01]  /*8c30*/  FMNMX.FTZ R21, R250, R5, !PT ;  /* 0x00000005fa157209 */ /* 0x000fe20007810000 */
[--C-:B------:R-:W-:Y:S01]  /*8c40*/  FFMA.FTZ R183, R7, c[0x0][0x2d0], -R168.reuse ;  /* 0x0000b40007b77a23 */ /* 0x100fe200000108a8 */
[----:B------:R-:W-:Y:S01]  /*8c50*/  FSEL R7, R2, RZ, P0 ;  /* 0x000000ff02077208 */ /* 0x000fe20000000000 */
[--C-:B------:R-:W-:Y:S01]  /*8c60*/  FFMA.FTZ R154, R27, c[0x0][0x2d0], -R168.reuse ;  /* 0x0000b4001b9a7a23 */ /* 0x100fe200000108a8 */
[----:B------:R-:W-:Y:S01]  /*8c70*/  FMNMX.FTZ R21, R164, R21, !PT ;  /* 0x00000015a4157209 */ /* 0x000fe20007810000 */
[----:B------:R-:W-:Y:S01]  /*8c80*/  FFMA.FTZ R182, R11, c[0x0][0x2d0], -R168 ;  /* 0x0000b4000bb67a23 */ /* 0x000fe200000108a8 */
[----:B------:R-:W2:Y:S01]  /*8c90*/  MUFU.EX2 R151, R151 ;  /* 0x0000009700977308 */ /* 0x000ea20000000800 */
[----:B------:R-:W-:Y:S01]  /*8ca0*/  FADD.FTZ R7, -R7, R150 ;  /* 0x0000009607077221 */ /* 0x000fe20000010100 */
[----:B------:R-:W-:Y:S01]  /*8cb0*/  FMNMX.FTZ R21, R162, R21, !PT ;  /* 0x00000015a2157209 */ /* 0x000fe20007810000 */
[----:B------:R-:W-:Y:S01]  /*8cc0*/  LDSM.16.MT88.4 R36, [R212+0x100] ;  /* 0x00010000d424783b */ /* 0x000fe20000004200 */
[--C-:B------:R-:W-:Y:S02]  /*8cd0*/  FFMA.FTZ R174, R174, c[0x0][0x2d0], -R170.reuse ;  /* 0x0000b400aeae7a23 */ /* 0x100fe400000108aa */
[----:B------:R-:W-:Y:S01]  /*8ce0*/  FMNMX.FTZ R0, R160, R21, !PT ;  /* 0x00000015a0007209 */ /* 0x000fe20007810000 */
[----:B------:R-:W-:Y:S02]  /*8cf0*/  FMUL.FTZ R150, R7, c[0x0][0x2d0] ;  /* 0x0000b40007967a20 */ /* 0x000fe40000410000 */
[----:B------:R-:W-:Y:S01]  /*8d00*/  FFMA.FTZ R172, R172, c[0x0][0x2d0], -R170 ;  /* 0x0000b400acac7a23 */ /* 0x000fe200000108aa */
[----:B------:R-:W-:Y:S01]  /*8d10*/  FMNMX.FTZ R5, R153, R0, !PT ;  /* 0x0000000099057209 */ /* 0x000fe20007810000 */
[----:B------:R-:W-:Y:S01]  /*8d20*/  LDSM.16.MT88.4 R20, [R214+0x100] ;  /* 0x00010000d614783b */ /* 0x000fe20000004200 */
[----:B------:R-:W3:Y:S01]  /*8d30*/  MUFU.EX2 R178, R178 ;  /* 0x000000b200b27308 */ /* 0x000ee20000000800 */
[----:B-1----:R-:W-:Y:S01]  /*8d40*/  FMNMX.FTZ R0, R6, R15, !PT ;  /* 0x0000000f06007209 */ /* 0x002fe20007810000 */
[----:B------:R-:W-:Y:S02]  /*8d50*/  FFMA.FTZ R173, R173, c[0x0][0x2d0], -R168 ;  /* 0x0000b400adad7a23 */ /* 0x000fe400000108a8 */
[--C-:B------:R-:W-:Y:S01]  /*8d60*/  FFMA.FTZ R190, R43, c[0x0][0x2d0], -R170.reuse ;  /* 0x0000b4002bbe7a23 */ /* 0x100fe200000108aa */
[C---:B------:R-:W-:Y:S01]  /*8d70*/  FSETP.NEU.FTZ.AND P0, PT, R0.reuse, -INF , PT ;  /* 0xff8000000000780b */ /* 0x040fe20003f1d000 */
[C---:B------:R-:W-:Y:S01]  /*8d80*/  FMUL.FTZ R166, R0.reuse, c[0x0][0x2d0] ;  /* 0x0000b40000a67a20 */ /* 0x040fe20000410000 */
[----:B------:R-:W1:Y:S01]  /*8d90*/  SHFL.BFLY PT, R6, R5, 0x2, 0x1f ;  /* 0x0c401f0005067f89 */ /* 0x000e6200000e0000 */
[----:B------:R-:W-:Y:S01]  /*8da0*/  FFMA.FTZ R191, R41, c[0x0][0x2d0], -R170 ;  /* 0x0000b40029bf7a23 */ /* 0x000fe200000108aa */
[----:B------:R-:W-:Y:S01]  /*8db0*/  FSEL R4, R0, RZ, P0 ;  /* 0x000000ff00047208 */ /* 0x000fe20000000000 */
[----:B------:R-:W4:Y:S01]  /*8dc0*/  MUFU.EX2 R150, R150 ;  /* 0x0000009600967308 */ /* 0x000f220000000800 */
[----:B------:R-:W-:Y:S01]  /*8dd0*/  FSEL R166, R166, RZ, P0 ;  /* 0x000000ffa6a67208 */ /* 0x000fe20000000000 */
[----:B--2---:R-:W-:Y:S02]  /*8de0*/  FMUL.FTZ R16, R151, R132 ;  /* 0x0000008497107220 */ /* 0x004fe40000410000 */
[----:B------:R-:W-:Y:S02]  /*8df0*/  FADD.FTZ R4, -R4, R149 ;  /* 0x0000009504047221 */ /* 0x000fe40000010100 */
[--C-:B------:R-:W-:Y:S02]  /*8e00*/  FFMA.FTZ R181, R14, c[0x0][0x2d0], -R166.reuse ;  /* 0x0000b4000eb57a23 */ /* 0x100fe400000108a6 */
[--C-:B------:R-:W-:Y:S02]  /*8e10*/  FFMA.FTZ R180, R19, c[0x0][0x2d0], -R166.reuse ;  /* 0x0000b40013b47a23 */ /* 0x100fe400000108a6 */
[----:B------:R-:W-:Y:S01]  /*8e20*/  MUFU.EX2 R177, R177 ;  /* 0x000000b100b17308 */ /* 0x000fe20000000800 */
[--C-:B------:R-:W-:Y:S02]  /*8e30*/  FFMA.FTZ R185, R17, c[0x0][0x2d0], -R166.reuse ;  /* 0x0000b40011b97a23 */ /* 0x100fe400000108a6 */
[--C-:B------:R-:W-:Y:S01]  /*8e40*/  FFMA.FTZ R184, R13, c[0x0][0x2d0], -R166.reuse ;  /* 0x0000b4000db87a23 */ /* 0x100fe200000108a6 */
[----:B---3--:R-:W-:Y:S01]  /*8e50*/  F2FP.PACK_AB R156, R178, R179 ;  /* 0x000000b3b29c723e */ /* 0x008fe200000000ff */
[----:B------:R-:W-:Y:S02]  /*8e60*/  FMUL.FTZ R149, R4, c[0x0][0x2d0] ;  /* 0x0000b40004957a20 */ /* 0x000fe40000410000 */
[C---:B------:R-:W-:Y:S02]  /*8e70*/  FMUL.FTZ R4, R151.reuse, R144 ;  /* 0x0000009097047220 */ /* 0x040fe40000410000 */
[----:B------:R-:W-:Y:S01]  /*8e80*/  FMUL.FTZ R17, R151, R133 ;  /* 0x0000008597117220 */ /* 0x000fe20000410000 */
[----:B------:R-:W2:Y:S01]  /*8e90*/  MUFU.EX2 R176, R176 ;  /* 0x000000b000b07308 */ /* 0x000ea20000000800 */
[----:B-1----:R-:W-:Y:S01]  /*8ea0*/  FMNMX.FTZ R5, R5, R6, !PT ;  /* 0x0000000605057209 */ /* 0x002fe20007810000 */
[C---:B------:R-:W-:Y:S02]  /*8eb0*/  FMUL.FTZ R32, R151.reuse, R116 ;  /* 0x0000007497207220 */ /* 0x040fe40000410000 */
[C---:B----4-:R-:W-:Y:S02]  /*8ec0*/  FMUL.FTZ R6, R150.reuse, R146 ;  /* 0x0000009296067220 */ /* 0x050fe40000410000 */
[----:B------:R-:W1:Y:S01]  /*8ed0*/  SHFL.BFLY PT, R152, R5, 0x1, 0x1f ;  /* 0x0c201f0005987f89 */ /* 0x000e6200000e0000 */
[C---:B------:R-:W-:Y:S02]  /*8ee0*/  FMUL.FTZ R7, R150.reuse, R147 ;  /* 0x0000009396077220 */ /* 0x040fe40000410000 */
[C---:B------:R-:W-:Y:S01]  /*8ef0*/  FMUL.FTZ R18, R150.reuse, R134 ;  /* 0x0000008696127220 */ /* 0x040fe20000410000 */
[----:B------:R-:W-:Y:S01]  /*8f00*/  MUFU.EX2 R155, R155 ;  /* 0x0000009b009b7308 */ /* 0x000fe20000000800 */
[C---:B------:R-:W-:Y:S02]  /*8f10*/  FMUL.FTZ R19, R150.reuse, R135 ;  /* 0x0000008796137220 */ /* 0x040fe40000410000 */
[C---:B------:R-:W-:Y:S01]  /*8f20*/  FMUL.FTZ R33, R151.reuse, R117 ;  /* 0x0000007597217220 */ /* 0x040fe20000410000 */
[----:B------:R-:W-:Y:S01]  /*8f30*/  LDSM.16.MT88.4 R132, [R214+0x900] ;  /* 0x00090000d684783b */ /* 0x000fe20000004200 */
[C---:B------:R-:W-:Y:S02]  /*8f40*/  FMUL.FTZ R34, R150.reuse, R118 ;  /* 0x0000007696227220 */ /* 0x040fe40000410000 */
[C---:B------:R-:W-:Y:S02]  /*8f50*/  FMUL.FTZ R35, R150.reuse, R119 ;  /* 0x0000007796237220 */ /* 0x040fe40000410000 */
[C---:B------:R-:W-:Y:S01]  /*8f60*/  FMUL.FTZ R48, R151.reuse, R100 ;  /* 0x0000006497307220 */ /* 0x040fe20000410000 */
[----:B------:R-:W3:Y:S01]  /*8f70*/  MUFU.EX2 R154, R154 ;  /* 0x0000009a009a7308 */ /* 0x000ee20000000800 */
[----:B------:R-:W-:Y:S01]  /*8f80*/  FMUL.FTZ R49, R151, R101 ;  /* 0x0000006597317220 */ /* 0x000fe20000410000 */
[----:B------:R-:W-:Y:S01]  /*8f90*/  LDSM.16.MT88.4 R116, [R214+0x1100] ;  /* 0x00110000d674783b */ /* 0x000fe20000004200 */
[----:B------:R-:W-:Y:S01]  /*8fa0*/  FMUL.FTZ R50, R150, R102 ;  /* 0x0000006696327220 */ /* 0x000fe20000410000 */
[----:B--2---:R-:W-:Y:S01]  /*8fb0*/  F2FP.PACK_AB R158, R176, R177 ;  /* 0x000000b1b09e723e */ /* 0x004fe200000000ff */
[----:B------:R-:W-:Y:S02]  /*8fc0*/  FMUL.FTZ R51, R150, R103 ;  /* 0x0000006796337220 */ /* 0x000fe40000410000 */
[--C-:B------:R-:W-:Y:S02]  /*8fd0*/  FFMA.FTZ R169, R169, c[0x0][0x2d0], -R166.reuse ;  /* 0x0000b400a9a97a23 */ /* 0x100fe400000108a6 */
[--C-:B------:R-:W-:Y:S01]  /*8fe0*/  FFMA.FTZ R167, R167, c[0x0][0x2d0], -R166.reuse ;  /* 0x0000b400a7a77a23 */ /* 0x100fe200000108a6 */
[----:B-1----:R-:W-:Y:S01]  /*8ff0*/  FMNMX.FTZ R152, R152, R5, !PT ;  /* 0x0000000598987209 */ /* 0x002fe20007810000 */
[----:B------:R-:W-:Y:S01]  /*9000*/  MUFU.EX2 R183, R183 ;  /* 0x000000b700b77308 */ /* 0x000fe20000000800 */
[----:B------:R-:W-:Y:S01]  /*9010*/  LDSM.16.MT88.4 R100, [R214+0x1900] ;  /* 0x00190000d664783b */ /* 0x000fe20000004200 */
[----:B------:R-:W-:Y:S01]  /*9020*/  FFMA.FTZ R165, R165, c[0x0][0x2d0], -R166 ;  /* 0x0000b400a5a57a23 */ /* 0x000fe200000108a6 */
[C---:B------:R-:W-:Y:S01]  /*9030*/  FSETP.NEU.FTZ.AND P0, PT, R152.reuse, -INF , PT ;  /* 0xff8000009800780b */ /* 0x040fe20003f1d000 */
[C---:B------:R-:W-:Y:S02]  /*9040*/  FMUL.FTZ R161, R152.reuse, c[0x0][0x2d0] ;  /* 0x0000b40098a17a20 */ /* 0x040fe40000410000 */
[--C-:B------:R-:W-:Y:S01]  /*9050*/  FFMA.FTZ R192, R47, c[0x0][0x2d0], -R168.reuse ;  /* 0x0000b4002fc07a23 */ /* 0x100fe200000108a8 */
[----:B------:R-:W-:Y:S01]  /*9060*/  FSEL R5, R152, RZ, P0 ;  /* 0x000000ff98057208 */ /* 0x000fe20000000000 */
[----:B------:R-:W-:Y:S01]  /*9070*/  FFMA.FTZ R193, R45, c[0x0][0x2d0], -R168 ;  /* 0x0000b4002dc17a23 */ /* 0x000fe200000108a8 */
[----:B------:R-:W-:Y:S01]  /*9080*/  FSEL R161, R161, RZ, P0 ;  /* 0x000000ffa1a17208 */ /* 0x000fe20000000000 */
[----:B------:R-:W1:Y:S01]  /*9090*/  MUFU.EX2 R182, R182 ;  /* 0x000000b600b67308 */ /* 0x000e620000000800 */
[----:B------:R-:W-:Y:S01]  /*90a0*/  FMUL.FTZ R52, R151, R52 ;  /* 0x0000003497347220 */ /* 0x000fe20000410000 */
[----:B------:R-:W-:Y:S01]  /*90b0*/  ISETP.GT.AND P0, PT, R240, R201, PT ;  /* 0x000000c9f000720c */ /* 0x000fe20003f04270 */
[----:B------:R-:W-:Y:S01]  /*90c0*/  FADD.FTZ R5, -R5, R148 ;  /* 0x0000009405057221 */ /* 0x000fe20000010100 */
[----:B---3--:R-:W-:Y:S01]  /*90d0*/  F2FP.PACK_AB R157, R154, R155 ;  /* 0x0000009b9a9d723e */ /* 0x008fe200000000ff */
[--C-:B------:R-:W-:Y:S01]  /*90e0*/  FFMA.FTZ R188, R12, c[0x0][0x2d0], -R161.reuse ;  /* 0x0000b4000cbc7a23 */ /* 0x100fe200000108a1 */
[----:B------:R-:W-:Y:S01]  /*90f0*/  IADD3 R240, R240, -0x1, RZ ;  /* 0xfffffffff0f07810 */ /* 0x000fe20007ffe0ff */
[--C-:B------:R-:W-:Y:S02]  /*9100*/  FFMA.FTZ R189, R9, c[0x0][0x2d0], -R161.reuse ;  /* 0x0000b40009bd7a23 */ /* 0x100fe400000108a1 */
[--C-:B------:R-:W-:Y:S01]  /*9110*/  FFMA.FTZ R187, R10, c[0x0][0x2d0], -R161.reuse ;  /* 0x0000b4000abb7a23 */ /* 0x100fe200000108a1 */
[----:B------:R-:W2:Y:S01]  /*9120*/  MUFU.EX2 R149, R149 ;  /* 0x0000009500957308 */ /* 0x000ea20000000800 */
[--C-:B------:R-:W-:Y:S02]  /*9130*/  FFMA.FTZ R186, R8, c[0x0][0x2d0], -R161.reuse ;  /* 0x0000b40008ba7a23 */ /* 0x100fe400000108a1 */
[----:B------:R-:W-:Y:S02]  /*9140*/  FMUL.FTZ R8, R5, c[0x0][0x2d0] ;  /* 0x0000b40005087a20 */ /* 0x000fe40000410000 */
[C---:B------:R-:W-:Y:S02]  /*9150*/  FMUL.FTZ R5, R151.reuse, R145 ;  /* 0x0000009197057220 */ /* 0x040fe40000410000 */
[--C-:B------:R-:W-:Y:S02]  /*9160*/  FFMA.FTZ R164, R164, c[0x0][0x2d0], -R161.reuse ;  /* 0x0000b400a4a47a23 */ /* 0x100fe400000108a1 */
[C---:B------:R-:W-:Y:S01]  /*9170*/  FMUL.FTZ R53, R151.reuse, R53 ;  /* 0x0000003597357220 */ /* 0x040fe20000410000 */
[----:B------:R3:W4:Y:S01]  /*9180*/  MUFU.EX2 R148, R8 ;  /* 0x0000000800947308 */ /* 0x0007220000000800 */
[C---:B------:R-:W-:Y:S02]  /*9190*/  FMUL.FTZ R54, R150.reuse, R54 ;  /* 0x0000003696367220 */ /* 0x040fe40000410000 */
[----:B------:R-:W-:Y:S01]  /*91a0*/  FMUL.FTZ R55, R150, R55 ;  /* 0x0000003796377220 */ /* 0x000fe20000410000 */
[----:B-1----:R-:W-:Y:S01]  /*91b0*/  F2FP.PACK_AB R159, R182, R183 ;  /* 0x000000b7b69f723e */ /* 0x002fe200000000ff */
[C---:B------:R-:W-:Y:S02]  /*91c0*/  FMUL.FTZ R64, R151.reuse, R64 ;  /* 0x0000004097407220 */ /* 0x040fe40000410000 */
[----:B------:R-:W-:Y:S02]  /*91d0*/  FMUL.FTZ R65, R151, R65 ;  /* 0x0000004197417220 */ /* 0x000fe40000410000 */
[C---:B------:R-:W-:Y:S01]  /*91e0*/  FMUL.FTZ R66, R150.reuse, R66 ;  /* 0x0000004296427220 */ /* 0x040fe20000410000 */
[----:B------:R-:W-:Y:S01]  /*91f0*/  MUFU.EX2 R181, R181 ;  /* 0x000000b500b57308 */ /* 0x000fe20000000800 */
[-C--:B------:R-:W-:Y:S01]  /*9200*/  HMMA.16816.F32 R4, R156, R20.reuse, R4 ;  /* 0x000000149c04723c */ /* 0x080fe20000001804 */
[----:B------:R-:W-:Y:S02]  /*9210*/  FMUL.FTZ R67, R150, R67 ;  /* 0x0000004396437220 */ /* 0x000fe40000410000 */
[C---:B--2---:R-:W-:Y:S02]  /*9220*/  FMUL.FTZ R9, R149.reuse, R141 ;  /* 0x0000008d95097220 */ /* 0x044fe40000410000 */
[C---:B------:R-:W-:Y:S02]  /*9230*/  FMUL.FTZ R12, R149.reuse, R136 ;  /* 0x00000088950c7220 */ /* 0x040fe40000410000 */
[C---:B------:R-:W-:Y:S02]  /*9240*/  FMUL.FTZ R13, R149.reuse, R137 ;  /* 0x00000089950d7220 */ /* 0x040fe40000410000 */
[----:B------:R-:W1:Y:S03]  /*9250*/  MUFU.EX2 R180, R180 ;  /* 0x000000b400b47308 */ /* 0x000e660000000800 */
[C---:B------:R-:W-:Y:S02]  /*9260*/  FMUL.FTZ R40, R149.reuse, R108 ;  /* 0x0000006c95287220 */ /* 0x040fe40000410000 */
[C---:B---3--:R-:W-:Y:S02]  /*9270*/  FMUL.FTZ R8, R149.reuse, R140 ;  /* 0x0000008c95087220 */ /* 0x048fe40000410000 */
[C---:B----4-:R-:W-:Y:S02]  /*9280*/  FMUL.FTZ R10, R148.reuse, R142 ;  /* 0x0000008e940a7220 */ /* 0x050fe40000410000 */
[C---:B------:R-:W-:Y:S01]  /*9290*/  FMUL.FTZ R11, R148.reuse, R143 ;  /* 0x0000008f940b7220 */ /* 0x040fe20000410000 */
[----:B------:R-:W-:Y:S01]  /*92a0*/  MUFU.EX2 R185, R185 ;  /* 0x000000b900b97308 */ /* 0x000fe20000000800 */
[C---:B------:R-:W-:Y:S02]  /*92b0*/  FMUL.FTZ R14, R148.reuse, R138 ;  /* 0x0000008a940e7220 */ /* 0x040fe40000410000 */
[C---:B------:R-:W-:Y:S02]  /*92c0*/  FMUL.FTZ R15, R148.reuse, R139 ;  /* 0x0000008b940f7220 */ /* 0x040fe40000410000 */
[C---:B------:R-:W-:Y:S02]  /*92d0*/  FMUL.FTZ R41, R149.reuse, R109 ;  /* 0x0000006d95297220 */ /* 0x040fe40000410000 */
[C---:B------:R-:W-:Y:S02]  /*92e0*/  FMUL.FTZ R42, R148.reuse, R110 ;  /* 0x0000006e942a7220 */ /* 0x040fe40000410000 */
[----:B------:R-:W-:Y:S01]  /*92f0*/  FMUL.FTZ R43, R148, R111 ;  /* 0x0000006f942b7220 */ /* 0x000fe20000410000 */
[----:B------:R-:W2:Y:S01]  /*9300*/  MUFU.EX2 R184, R184 ;  /* 0x000000b800b87308 */ /* 0x000ea20000000800 */
[----:B------:R-:W-:Y:S01]  /*9310*/  LDSM.16.MT88.4 R108, [R214+0x500] ;  /* 0x00050000d66c783b */ /* 0x000fe20000004200 */
[C---:B------:R-:W-:Y:S01]  /*9320*/  FMUL.FTZ R44, R149.reuse, R104 ;  /* 0x00000068952c7220 */ /* 0x040fe20000410000 */
[----:B-1----:R-:W-:Y:S01]  /*9330*/  F2FP.PACK_AB R144, R180, R181 ;  /* 0x000000b5b490723e */ /* 0x002fe200000000ff */
[C---:B------:R-:W-:Y:S02]  /*9340*/  FMUL.FTZ R45, R149.reuse, R105 ;  /* 0x00000069952d7220 */ /* 0x040fe40000410000 */
[C---:B------:R-:W-:Y:S02]  /*9350*/  FMUL.FTZ R46, R148.reuse, R106 ;  /* 0x0000006a942e7220 */ /* 0x040fe40000410000 */
[C---:B------:R-:W-:Y:S02]  /*9360*/  FMUL.FTZ R47, R148.reuse, R107 ;  /* 0x0000006b942f7220 */ /* 0x040fe40000410000 */
[----:B------:R-:W-:Y:S01]  /*9370*/  MUFU.EX2 R189, R189 ;  /* 0x000000bd00bd7308 */ /* 0x000fe20000000800 */
[----:B------:R-:W-:Y:S01]  /*9380*/  LDSM.16.MT88.4 R104, [R212+0x1900] ;  /* 0x00190000d468783b */ /* 0x000fe20000004200 */
[C---:B------:R-:W-:Y:S02]  /*9390*/  FMUL.FTZ R24, R149.reuse, R124 ;  /* 0x0000007c95187220 */ /* 0x040fe40000410000 */
[C---:B------:R-:W-:Y:S02]  /*93a0*/  FMUL.FTZ R25, R149.reuse, R125 ;  /* 0x0000007d95197220 */ /* 0x040fe40000410000 */
[C---:B------:R-:W-:Y:S02]  /*93b0*/  FMUL.FTZ R26, R148.reuse, R126 ;  /* 0x0000007e941a7220 */ /* 0x040fe40000410000 */
[C---:B------:R-:W-:Y:S02]  /*93c0*/  FMUL.FTZ R27, R148.reuse, R127 ;  /* 0x0000007f941b7220 */ /* 0x040fe40000410000 */
[----:B------:R-:W1:Y:S01]  /*93d0*/  MUFU.EX2 R188, R188 ;  /* 0x000000bc00bc7308 */ /* 0x000e620000000800 */
[C---:B------:R-:W-:Y:S02]  /*93e0*/  FMUL.FTZ R28, R149.reuse, R120 ;  /* 0x00000078951c7220 */ /* 0x040fe40000410000 */
[----:B------:R-:W-:Y:S01]  /*93f0*/  FMUL.FTZ R30, R148, R122 ;  /* 0x0000007a941e7220 */ /* 0x000fe20000410000 */
[----:B--2---:R-:W-:Y:S01]  /*9400*/  F2FP.PACK_AB R146, R184, R185 ;  /* 0x000000b9b892723e */ /* 0x004fe200000000ff */
[C---:B------:R-:W-:Y:S02]  /*9410*/  FMUL.FTZ R31, R148.reuse, R123 ;  /* 0x0000007b941f7220 */ /* 0x040fe40000410000 */
[C---:B------:R-:W-:Y:S02]  /*9420*/  FMUL.FTZ R56, R149.reuse, R56 ;  /* 0x0000003895387220 */ /* 0x040fe40000410000 */
[C---:B------:R-:W-:Y:S01]  /*9430*/  FMUL.FTZ R57, R149.reuse, R57 ;  /* 0x0000003995397220 */ /* 0x040fe20000410000 */
[----:B------:R-:W-:Y:S01]  /*9440*/  MUFU.EX2 R187, R187 ;  /* 0x000000bb00bb7308 */ /* 0x000fe20000000800 */
[C---:B------:R-:W-:Y:S02]  /*9450*/  FMUL.FTZ R58, R148.reuse, R58 ;  /* 0x0000003a943a7220 */ /* 0x040fe40000410000 */
[C---:B------:R-:W-:Y:S02]  /*9460*/  FMUL.FTZ R59, R148.reuse, R59 ;  /* 0x0000003b943b7220 */ /* 0x040fe40000410000 */
[C---:B------:R-:W-:Y:S02]  /*9470*/  FMUL.FTZ R60, R149.reuse, R60 ;  /* 0x0000003c953c7220 */ /* 0x040fe40000410000 */
[----:B------:R-:W-:Y:S02]  /*9480*/  FMUL.FTZ R61, R149, R61 ;  /* 0x0000003d953d7220 */ /* 0x000fe40000410000 */
[C---:B------:R-:W-:Y:S01]  /*9490*/  FMUL.FTZ R62, R148.reuse, R62 ;  /* 0x0000003e943e7220 */ /* 0x040fe20000410000 */
[----:B------:R-:W2:Y:S01]  /*94a0*/  MUFU.EX2 R186, R186 ;  /* 0x000000ba00ba7308 */ /* 0x000ea20000000800 */
[----:B------:R-:W-:Y:S02]  /*94b0*/  FMUL.FTZ R63, R148, R63 ;  /* 0x0000003f943f7220 */ /* 0x000fe40000410000 */
[--C-:B------:R-:W-:Y:S01]  /*94c0*/  FFMA.FTZ R194, R194, c[0x0][0x2d0], -R170.reuse ;  /* 0x0000b400c2c27a23 */ /* 0x100fe200000108aa */
[----:B-1----:R-:W-:Y:S01]  /*94d0*/  F2FP.PACK_AB R145, R188, R189 ;  /* 0x000000bdbc91723e */ /* 0x002fe200000000ff */
[----:B------:R-:W-:Y:S02]  /*94e0*/  FFMA.FTZ R195, R195, c[0x0][0x2d0], -R170 ;  /* 0x0000b400c3c37a23 */ /* 0x000fe400000108aa */
[--C-:B------:R-:W-:Y:S02]  /*94f0*/  FFMA.FTZ R196, R196, c[0x0][0x2d0], -R168.reuse ;  /* 0x0000b400c4c47a23 */ /* 0x100fe400000108a8 */
[----:B------:R-:W-:Y:S01]  /*9500*/  FFMA.FTZ R197, R197, c[0x0][0x2d0], -R168 ;  /* 0x0000b400c5c57a23 */ /* 0x000fe200000108a8 */
[----:B------:R-:W-:Y:S01]  /*9510*/  MUFU.EX2 R124, R174 ;  /* 0x000000ae007c7308 */ /* 0x000fe20000000800 */
[--C-:B------:R-:W-:Y:S02]  /*9520*/  FFMA.FTZ R198, R198, c[0x0][0x2d0], -R166.reuse ;  /* 0x0000b400c6c67a23 */ /* 0x100fe400000108a6 */
[--C-:B------:R-:W-:Y:S02]  /*9530*/  FFMA.FTZ R199, R199, c[0x0][0x2d0], -R166.reuse ;  /* 0x0000b400c7c77a23 */ /* 0x100fe400000108a6 */
[--C-:B------:R-:W-:Y:S02]  /*9540*/  FFMA.FTZ R244, R244, c[0x0][0x2d0], -R166.reuse ;  /* 0x0000b400f4f47a23 */ /* 0x100fe400000108a6 */
[--C-:B------:R-:W-:Y:S02]  /*9550*/  FFMA.FTZ R249, R249, c[0x0][0x2d0], -R166.reuse ;  /* 0x0000b400f9f97a23 */ /* 0x100fe400000108a6 */
[----:B------:R-:W-:Y:S01]  /*9560*/  FFMA.FTZ R166, R163, c[0x0][0x2d0], -R166 ;  /* 0x0000b400a3a67a23 */ /* 0x000fe200000108a6 */
[----:B------:R-:W-:Y:S01]  /*9570*/  MUFU.EX2 R126, R172 ;  /* 0x000000ac007e7308 */ /* 0x000fe20000000800 */
[--C-:B------:R-:W-:Y:S02]  /*9580*/  FFMA.FTZ R251, R251, c[0x0][0x2d0], -R168.reuse ;  /* 0x0000b400fbfb7a23 */ /* 0x100fe400000108a8 */
[--C-:B------:R-:W-:Y:S01]  /*9590*/  FFMA.FTZ R247, R247, c[0x0][0x2d0], -R168.reuse ;  /* 0x0000b400f7f77a23 */ /* 0x100fe200000108a8 */
[----:B--2---:R-:W-:Y:S01]  /*95a0*/  F2FP.PACK_AB R147, R186, R187 ;  /* 0x000000bbba93723e */ /* 0x004fe200000000ff */
[----:B------:R-:W-:Y:S02]  /*95b0*/  FFMA.FTZ R168, R171, c[0x0][0x2d0], -R168 ;  /* 0x0000b400aba87a23 */ /* 0x000fe400000108a8 */
[--C-:B------:R-:W-:Y:S02]  /*95c0*/  FFMA.FTZ R245, R245, c[0x0][0x2d0], -R170.reuse ;  /* 0x0000b400f5f57a23 */ /* 0x100fe400000108aa */
[----:B------:R-:W-:Y:S01]  /*95d0*/  FFMA.FTZ R170, R175, c[0x0][0x2d0], -R170 ;  /* 0x0000b400afaa7a23 */ /* 0x000fe200000108aa */
[----:B------:R1:W-:Y:S01]  /*95e0*/  MUFU.EX2 R122, R173 ;  /* 0x000000ad007a7308 */ /* 0x0003e20000000800 */
[C---:B------:R-:W-:Y:S01]  /*95f0*/  HMMA.16816.F32 R8, R144.reuse, R20, R8 ;  /* 0x000000149008723c */ /* 0x040fe20000001808 */
[C---:B------:R-:W-:Y:S02]  /*9600*/  FMUL.FTZ R29, R149.reuse, R121 ;  /* 0x00000079951d7220 */ /* 0x040fe40000410000 */
[C---:B------:R-:W-:Y:S02]  /*9610*/  FMUL.FTZ R72, R149.reuse, R72 ;  /* 0x0000004895487220 */ /* 0x040fe40000410000 */
[----:B------:R-:W-:Y:S02]  /*9620*/  FMUL.FTZ R73, R149, R73 ;  /* 0x0000004995497220 */ /* 0x000fe40000410000 */
[C---:B------:R-:W-:Y:S01]  /*9630*/  FMUL.FTZ R20, R151.reuse, R128 ;  /* 0x0000008097147220 */ /* 0x040fe20000410000 */
[-C--:B------:R-:W-:Y:S01]  /*9640*/  HMMA.16816.F32 R12, R144, R22.reuse, R12 ;  /* 0x00000016900c723c */ /* 0x080fe2000000180c */
[----:B------:R-:W-:Y:S01]  /*9650*/  FMUL.FTZ R21, R151, R129 ;  /* 0x0000008197157220 */ /* 0x000fe20000410000 */
[----:B------:R-:W-:Y:S02]  /*9660*/  MUFU.EX2 R136, R170 ;  /* 0x000000aa00887308 */ /* 0x000fe40000000800 */
[C---:B------:R-:W-:Y:S02]  /*9670*/  FMUL.FTZ R74, R148.reuse, R74 ;  /* 0x0000004a944a7220 */ /* 0x040fe40000410000 */
[----:B------:R-:W-:Y:S02]  /*9680*/  FMUL.FTZ R75, R148, R75 ;  /* 0x0000004b944b7220 */ /* 0x000fe40000410000 */
[C---:B------:R-:W-:Y:S01]  /*9690*/  HMMA.16816.F32 R16, R156.reuse, R22, R16 ;  /* 0x000000169c10723c */ /* 0x040fe20000001810 */
[C---:B------:R-:W-:Y:S03]  /*96a0*/  FMUL.FTZ R76, R149.reuse, R76 ;  /* 0x0000004c954c7220 */ /* 0x040fe60000410000 */
[----:B------:R-:W-:Y:S01]  /*96b0*/  MUFU.EX2 R138, R168 ;  /* 0x000000a8008a7308 */ /* 0x000fe20000000800 */
[C---:B------:R-:W-:Y:S02]  /*96c0*/  FMUL.FTZ R77, R149.reuse, R77 ;  /* 0x0000004d954d7220 */ /* 0x040fe40000410000 */
[C---:B------:R-:W-:Y:S01]  /*96d0*/  FMUL.FTZ R22, R150.reuse, R130 ;  /* 0x0000008296167220 */ /* 0x040fe20000410000 */
[----:B-1----:R-:W-:Y:S01]  /*96e0*/  LDSM.16.MT88.4 R172, [R214+0x2100] ;  /* 0x00210000d6ac783b */ /* 0x002fe20000004200 */
[----:B------:R-:W-:Y:S03]  /*96f0*/  FMUL.FTZ R23, R150, R131 ;  /* 0x0000008396177220 */ /* 0x000fe60000410000 */
[C---:B------:R-:W-:Y:S02]  /*9700*/  FMUL.FTZ R78, R148.reuse, R78 ;  /* 0x0000004e944e7220 */ /* 0x040fe40000410000 */
[----:B------:R1:W-:Y:S01]  /*9710*/  MUFU.EX2 R125, R169 ;  /* 0x000000a9007d7308 */ /* 0x0003e20000000800 */
[C---:B------:R-:W-:Y:S01]  /*9720*/  FMUL.FTZ R79, R148.reuse, R79 ;  /* 0x0000004f944f7220 */ /* 0x040fe20000410000 */
[-C--:B------:R-:W-:Y:S01]  /*9730*/  HMMA.16816.F32 R20, R156, R36.reuse, R20 ;  /* 0x000000249c14723c */ /* 0x080fe20000001814 */
[----:B------:R-:W2:Y:S01]  /*9740*/  LDSM.16.MT88.4 R128, [R214+0xd00] ;  /* 0x000d0000d680783b */ /* 0x000ea20000004200 */
[C---:B------:R-:W-:Y:S02]  /*9750*/  FMUL.FTZ R88, R149.reuse, R88 ;  /* 0x0000005895587220 */ /* 0x040fe40000410000 */
[C---:B------:R-:W-:Y:S02]  /*9760*/  FMUL.FTZ R89, R149.reuse, R89 ;  /* 0x0000005995597220 */ /* 0x040fe40000410000 */
[C---:B------:R-:W-:Y:S02]  /*9770*/  FMUL.FTZ R90, R148.reuse, R90 ;  /* 0x0000005a945a7220 */ /* 0x040fe40000410000 */
[C---:B------:R-:W-:Y:S01]  /*9780*/  HMMA.16816.F32 R24, R144.reuse, R36, R24 ;  /* 0x000000249018723c */ /* 0x040fe20000001818 */
[----:B------:R-:W-:Y:S03]  /*9790*/  MUFU.EX2 R120, R167 ;  /* 0x000000a700787308 */ /* 0x000fe60000000800 */
[C---:B------:R-:W-:Y:S02]  /*97a0*/  FMUL.FTZ R91, R148.reuse, R91 ;  /* 0x0000005b945b7220 */ /* 0x040fe40000410000 */
[----:B------:R-:W-:Y:S02]  /*97b0*/  FMUL.FTZ R92, R149, R92 ;  /* 0x0000005c955c7220 */ /* 0x000fe40000410000 */
[-C--:B------:R-:W-:Y:S01]  /*97c0*/  HMMA.16816.F32 R28, R144, R38.reuse, R28 ;  /* 0x00000026901c723c */ /* 0x080fe2000000181c */
[C---:B------:R-:W-:Y:S02]  /*97d0*/  FMUL.FTZ R36, R151.reuse, R112 ;  /* 0x0000007097247220 */ /* 0x040fe40000410000 */
[----:B------:R-:W-:Y:S01]  /*97e0*/  MUFU.EX2 R123, R165 ;  /* 0x000000a5007b7308 */ /* 0x000fe20000000800 */
[----:B------:R-:W-:Y:S01]  /*97f0*/  FMUL.FTZ R37, R151, R113 ;  /* 0x0000007197257220 */ /* 0x000fe20000410000 */
[----:B-1----:R-:W-:Y:S01]  /*9800*/  LDSM.16.MT88.4 R168, [R212+0x1500] ;  /* 0x00150000d4a8783b */ /* 0x002fe20000004200 */
[----:B------:R-:W-:Y:S02]  /*9810*/  FMUL.FTZ R93, R149, R93 ;  /* 0x0000005d955d7220 */ /* 0x000fe40000410000 */
[C---:B------:R-:W-:Y:S01]  /*9820*/  HMMA.16816.F32 R32, R156.reuse, R38, R32 ;  /* 0x000000269c20723c */ /* 0x040fe20000001820 */
[C---:B------:R-:W-:Y:S03]  /*9830*/  FMUL.FTZ R94, R148.reuse, R94 ;  /* 0x0000005e945e7220 */ /* 0x040fe60000410000 */
[----:B------:R-:W-:Y:S01]  /*9840*/  FMUL.FTZ R95, R148, R95 ;  /* 0x0000005f945f7220 */ /* 0x000fe20000410000 */
[----:B------:R-:W-:Y:S01]  /*9850*/  MUFU.EX2 R139, R166 ;  /* 0x000000a6008b7308 */ /* 0x000fe20000000800 */
[C---:B------:R-:W-:Y:S02]  /*9860*/  FMUL.FTZ R96, R151.reuse, R96 ;  /* 0x0000006097607220 */ /* 0x040fe40000410000 */
[C---:B------:R-:W-:Y:S04]  /*9870*/  FMUL.FTZ R38, R150.reuse, R114 ;  /* 0x0000007296267220 */ /* 0x040fe80000410000 */
[C---:B------:R-:W-:Y:S02]  /*9880*/  FMUL.FTZ R39, R150.reuse, R115 ;  /* 0x0000007396277220 */ /* 0x040fe40000410000 */
[----:B------:R-:W1:Y:S01]  /*9890*/  LDSM.16.MT88.4 R112, [R212+0xd00] ;  /* 0x000d0000d470783b */ /* 0x000e620000004200 */
[----:B------:R3:W-:Y:S01]  /*98a0*/  MUFU.EX2 R127, R164 ;  /* 0x000000a4007f7308 */ /* 0x0007e20000000800 */
[C---:B------:R-:W-:Y:S02]  /*98b0*/  FMUL.FTZ R97, R151.reuse, R97 ;  /* 0x0000006197617220 */ /* 0x040fe40000410000 */
[C---:B------:R-:W-:Y:S01]  /*98c0*/  FMUL.FTZ R98, R150.reuse, R98 ;  /* 0x0000006296627220 */ /* 0x040fe20000410000 */
[-C--:B--2---:R-:W-:Y:S01]  /*98d0*/  HMMA.16816.F32 R36, R156, R128.reuse, R36 ;  /* 0x000000809c24723c */ /* 0x084fe20000001824 */
[C---:B------:R-:W-:Y:S02]  /*98e0*/  FMUL.FTZ R99, R150.reuse, R99 ;  /* 0x0000006396637220 */ /* 0x040fe40000410000 */
[C---:B------:R-:W-:Y:S02]  /*98f0*/  FMUL.FTZ R68, R151.reuse, R68 ;  /* 0x0000004497447220 */ /* 0x040fe40000410000 */
[C---:B------:R-:W-:Y:S01]  /*9900*/  FMUL.FTZ R69, R151.reuse, R69 ;  /* 0x0000004597457220 */ /* 0x040fe20000410000 */
[----:B------:R-:W-:Y:S01]  /*9910*/  MUFU.EX2 R190, R190 ;  /* 0x000000be00be7308 */ /* 0x000fe20000000800 */
[C---:B------:R-:W-:Y:S01]  /*9920*/  FMUL.FTZ R70, R150.reuse, R70 ;  /* 0x0000004696467220 */ /* 0x040fe20000410000 */
[C---:B------:R-:W-:Y:S01]  /*9930*/  HMMA.16816.F32 R40, R144.reuse, R128, R40 ;  /* 0x000000809028723c */ /* 0x040fe20000001828 */
[C---:B------:R-:W-:Y:S03]  /*9940*/  FMUL.FTZ R71, R150.reuse, R71 ;  /* 0x0000004796477220 */ /* 0x040fe60000410000 */
[C---:B------:R-:W-:Y:S02]  /*9950*/  FMUL.FTZ R80, R151.reuse, R80 ;  /* 0x0000005097507220 */ /* 0x040fe40000410000 */
[C---:B------:R-:W-:Y:S02]  /*9960*/  FMUL.FTZ R81, R151.reuse, R81 ;  /* 0x0000005197517220 */ /* 0x040fe40000410000 */
[-C--:B------:R-:W-:Y:S01]  /*9970*/  HMMA.16816.F32 R44, R144, R130.reuse, R44 ;  /* 0x00000082902c723c */ /* 0x080fe2000000182c */
[----:B------:R-:W2:Y:S01]  /*9980*/  MUFU.EX2 R191, R191 ;  /* 0x000000bf00bf7308 */ /* 0x000ea20000000800 */
[----:B---3--:R-:W-:Y:S02]  /*9990*/  LDSM.16.MT88.4 R164, [R214+0x1500] ;  /* 0x00150000d6a4783b */ /* 0x008fe40000004200 */
[C---:B------:R-:W-:Y:S02]  /*99a0*/  FMUL.FTZ R82, R150.reuse, R82 ;  /* 0x0000005296527220 */ /* 0x040fe40000410000 */
[C---:B------:R-:W-:Y:S02]  /*99b0*/  FMUL.FTZ R83, R150.reuse, R83 ;  /* 0x0000005396537220 */ /* 0x040fe40000410000 */
[C---:B------:R-:W-:Y:S01]  /*99c0*/  HMMA.16816.F32 R48, R156.reuse, R130, R48 ;  /* 0x000000829c30723c */ /* 0x040fe20000001830 */
[C---:B------:R-:W-:Y:S02]  /*99d0*/  FMUL.FTZ R84, R151.reuse, R84 ;  /* 0x0000005497547220 */ /* 0x040fe40000410000 */
[----:B------:R-:W-:Y:S01]  /*99e0*/  MUFU.EX2 R192, R192 ;  /* 0x000000c000c07308 */ /* 0x000fe20000000800 */
[----:B------:R-:W-:Y:S02]  /*99f0*/  FMUL.FTZ R85, R151, R85 ;  /* 0x0000005597557220 */ /* 0x000fe40000410000 */
[C---:B------:R-:W-:Y:S02]  /*9a00*/  FMUL.FTZ R86, R150.reuse, R86 ;  /* 0x0000005696567220 */ /* 0x040fe40000410000 */
[----:B------:R-:W-:Y:S01]  /*9a10*/  FMUL.FTZ R87, R150, R87 ;  /* 0x0000005796577220 */ /* 0x000fe20000410000 */
[-C--:B-1----:R-:W-:Y:S03]  /*9a20*/  HMMA.16816.F32 R52, R156, R112.reuse, R52 ;  /* 0x000000709c34723c */ /* 0x082fe60000001834 */
[--C-:B------:R-:W-:Y:S01]  /*9a30*/  FFMA.FTZ R246, R246, c[0x0][0x2d0], -R161.reuse ;  /* 0x0000b400f6f67a23 */ /* 0x100fe200000108a1 */
[----:B------:R-:W1:Y:S01]  /*9a40*/  MUFU.EX2 R193, R193 ;  /* 0x000000c100c17308 */ /* 0x000e620000000800 */
[--C-:B------:R-:W-:Y:S02]  /*9a50*/  FFMA.FTZ R248, R248, c[0x0][0x2d0], -R161.reuse ;  /* 0x0000b400f8f87a23 */ /* 0x100fe400000108a1 */
[--C-:B------:R-:W-:Y:S02]  /*9a60*/  FFMA.FTZ R252, R252, c[0x0][0x2d0], -R161.reuse ;  /* 0x0000b400fcfc7a23 */ /* 0x100fe400000108a1 */
[--C-:B------:R-:W-:Y:S01]  /*9a70*/  FFMA.FTZ R250, R250, c[0x0][0x2d0], -R161.reuse ;  /* 0x0000b400fafa7a23 */ /* 0x100fe200000108a1 */
[C---:B------:R-:W-:Y:S02]  /*9a80*/  HMMA.16816.F32 R56, R144.reuse, R112, R56 ;  /* 0x000000709038723c */ /* 0x040fe40000001838 */
[--C-:B------:R-:W-:Y:S02]  /*9a90*/  FFMA.FTZ R162, R162, c[0x0][0x2d0], -R161.reuse ;  /* 0x0000b400a2a27a23 */ /* 0x100fe400000108a1 */
[----:B------:R-:W-:Y:S01]  /*9aa0*/  MUFU.EX2 R194, R194 ;  /* 0x000000c200c27308 */ /* 0x000fe20000000800 */
[--C-:B------:R-:W-:Y:S02]  /*9ab0*/  FFMA.FTZ R160, R160, c[0x0][0x2d0], -R161.reuse ;  /* 0x0000b400a0a07a23 */ /* 0x100fe400000108a1 */
[----:B------:R-:W-:Y:S01]  /*9ac0*/  FFMA.FTZ R161, R153, c[0x0][0x2d0], -R161 ;  /* 0x0000b40099a17a23 */ /* 0x000fe200000108a1 */
[-C--:B------:R-:W-:Y:S01]  /*9ad0*/  HMMA.16816.F32 R60, R144, R114.reuse, R60 ;  /* 0x00000072903c723c */ /* 0x080fe2000000183c */
[----:B------:R-:W-:Y:S03]  /*9ae0*/  FFMA.FTZ R179, R151, R238, R179 ;  /* 0x000000ee97b37223 */ /* 0x000fe600000100b3 */
[----:B------:R-:W-:Y:S01]  /*9af0*/  MOV R151, R3 ;  /* 0x0000000300977202 */ /* 0x000fe20000000f00 */
[----:B------:R-:W-:Y:S01]  /*9b00*/  FFMA.FTZ R155, R150, R239, R155 ;  /* 0x000000ef969b7223 */ /* 0x000fe2000001009b */
[----:B------:R-:W3:Y:S01]  /*9b10*/  MUFU.EX2 R195, R195 ;  /* 0x000000c300c37308 */ /* 0x000ee20000000800 */
[----:B------:R-:W-:Y:S01]  /*9b20*/  FFMA.FTZ R181, R149, R236, R181 ;  /* 0x000000ec95b57223 */ /* 0x000fe200000100b5 */
[C---:B------:R-:W-:Y:S01]  /*9b30*/  HMMA.16816.F32 R64, R156.reuse, R114, R64 ;  /* 0x000000729c40723c */ /* 0x040fe20000001840 */
[----:B------:R-:W4:Y:S03]  /*9b40*/  LDSM.16.MT88.4 R112, [R212+0x500] ;  /* 0x00050000d470783b */ /* 0x000f260000004200 */
[----:B------:R-:W-:Y:S01]  /*9b50*/  FFMA.FTZ R189, R148, R237, R189 ;  /* 0x000000ed94bd7223 */ /* 0x000fe200000100bd */
[----:B------:R-:W-:Y:S01]  /*9b60*/  MOV R150, R2 ;  /* 0x0000000200967202 */ /* 0x000fe20000000f00 */
[----:B------:R-:W-:Y:S01]  /*9b70*/  FADD.FTZ R178, R178, R179 ;  /* 0x000000b3b2b27221 */ /* 0x000fe20000010000 */
[----:B------:R-:W-:Y:S01]  /*9b80*/  MOV R149, R0 ;  /* 0x0000000000957202 */ /* 0x000fe20000000f00 */
[-C--:B------:R-:W-:Y:S01]  /*9b90*/  HMMA.16816.F32 R68, R156, R100.reuse, R68 ;  /* 0x000000649c44723c */ /* 0x080fe20000001844 */
[----:B------:R-:W-:Y:S03]  /*9ba0*/  MUFU.EX2 R196, R196 ;  /* 0x000000c400c47308 */ /* 0x000fe60000000800 */
[----:B------:R-:W-:Y:S01]  /*9bb0*/  FADD.FTZ R154, R154, R155 ;  /* 0x0000009b9a9a7221 */ /* 0x000fe20000010000 */
[----:B------:R-:W-:Y:S01]  /*9bc0*/  MOV R148, R152 ;  /* 0x0000009800947202 */ /* 0x000fe20000000f00 */
[----:B------:R-:W-:Y:S02]  /*9bd0*/  FADD.FTZ R180, R180, R181 ;  /* 0x000000b5b4b47221 */ /* 0x000fe40000010000 */
[C---:B------:R-:W-:Y:S01]  /*9be0*/  HMMA.16816.F32 R72, R144.reuse, R100, R72 ;  /* 0x000000649048723c */ /* 0x040fe20000001848 */
[----:B------:R-:W-:Y:S02]  /*9bf0*/  FADD.FTZ R188, R188, R189 ;  /* 0x000000bdbcbc7221 */ /* 0x000fe40000010000 */
[----:B------:R-:W5:Y:S01]  /*9c00*/  MUFU.EX2 R197, R197 ;  /* 0x000000c500c57308 */ /* 0x000f620000000800 */
[----:B------:R-:W-:Y:S02]  /*9c10*/  FADD.FTZ R177, R177, R178 ;  /* 0x000000b2b1b17221 */ /* 0x000fe40000010000 */
[----:B------:R-:W-:Y:S01]  /*9c20*/  FADD.FTZ R183, R183, R154 ;  /* 0x0000009ab7b77221 */ /* 0x000fe20000010000 */
[----:B--2---:R-:W-:Y:S01]  /*9c30*/  F2FP.PACK_AB R100, R191, R190 ;  /* 0x000000bebf64723e */ /* 0x004fe200000000ff */
[-C--:B------:R-:W-:Y:S01]  /*9c40*/  HMMA.16816.F32 R76, R144, R102.reuse, R76 ;  /* 0x00000066904c723c */ /* 0x080fe2000000184c */
[----:B-1----:R-:W-:Y:S03]  /*9c50*/  F2FP.PACK_AB R101, R193, R192 ;  /* 0x000000c0c165723e */ /* 0x002fe600000000ff */
[----:B------:R-:W-:Y:S01]  /*9c60*/  FADD.FTZ R185, R185, R180 ;  /* 0x000000b4b9b97221 */ /* 0x000fe20000010000 */
[----:B------:R-:W-:Y:S01]  /*9c70*/  MUFU.EX2 R198, R198 ;  /* 0x000000c600c67308 */ /* 0x000fe20000000800 */
[----:B------:R-:W-:Y:S02]  /*9c80*/  FADD.FTZ R187, R187, R188 ;  /* 0x000000bcbbbb7221 */ /* 0x000fe40000010000 */
[C---:B------:R-:W-:Y:S01]  /*9c90*/  HMMA.16816.F32 R80, R156.reuse, R102, R80 ;  /* 0x000000669c50723c */ /* 0x040fe20000001850 */
[----:B------:R-:W-:Y:S03]  /*9ca0*/  FADD.FTZ R177, R176, R177 ;  /* 0x000000b1b0b17221 */ /* 0x000fe60000010000 */
[----:B------:R-:W-:Y:S02]  /*9cb0*/  FADD.FTZ R183, R182, R183 ;  /* 0x000000b7b6b77221 */ /* 0x000fe40000010000 */
[----:B------:R-:W-:Y:S01]  /*9cc0*/  FADD.FTZ R185, R184, R185 ;  /* 0x000000b9b8b97221 */ /* 0x000fe20000010000 */
[----:B---3--:R-:W-:Y:S01]  /*9cd0*/  F2FP.PACK_AB R102, R195, R194 ;  /* 0x000000c2c366723e */ /* 0x008fe200000000ff */
[-C--:B------:R-:W-:Y:S01]  /*9ce0*/  HMMA.16816.F32 R84, R156, R104.reuse, R84 ;  /* 0x000000689c54723c */ /* 0x080fe20000001854 */
[----:B------:R-:W1:Y:S03]  /*9cf0*/  MUFU.EX2 R199, R199 ;  /* 0x000000c700c77308 */ /* 0x000e660000000800 */
[----:B-----5:R-:W-:Y:S01]  /*9d00*/  F2FP.PACK_AB R103, R197, R196 ;  /* 0x000000c4c567723e */ /* 0x020fe200000000ff */
[----:B------:R-:W-:Y:S02]  /*9d10*/  FADD.FTZ R187, R186, R187 ;  /* 0x000000bbbabb7221 */ /* 0x000fe40000010000 */
[----:B------:R-:W-:Y:S01]  /*9d20*/  FADD.FTZ R190, R190, R177 ;  /* 0x000000b1bebe7221 */ /* 0x000fe20000010000 */
[C---:B------:R-:W-:Y:S01]  /*9d30*/  HMMA.16816.F32 R88, R144.reuse, R104, R88 ;  /* 0x000000689058723c */ /* 0x040fe20000001858 */
[----:B------:R-:W-:Y:S02]  /*9d40*/  FADD.FTZ R192, R192, R183 ;  /* 0x000000b7c0c07221 */ /* 0x000fe40000010000 */
[----:B------:R-:W-:Y:S01]  /*9d50*/  MUFU.EX2 R244, R244 ;  /* 0x000000f400f47308 */ /* 0x000fe20000000800 */
[----:B------:R-:W-:Y:S02]  /*9d60*/  FADD.FTZ R191, R191, R190 ;  /* 0x000000bebfbf7221 */ /* 0x000fe40000010000 */
[----:B------:R-:W-:Y:S02]  /*9d70*/  FADD.FTZ R193, R193, R192 ;  /* 0x000000c0c1c17221 */ /* 0x000fe40000010000 */
[-C--:B------:R-:W-:Y:S01]  /*9d80*/  HMMA.16816.F32 R92, R144, R106.reuse, R92 ;  /* 0x0000006a905c723c */ /* 0x080fe2000000185c */
[----:B------:R-:W-:Y:S03]  /*9d90*/  FADD.FTZ R194, R194, R191 ;  /* 0x000000bfc2c27221 */ /* 0x000fe60000010000 */
[----:B------:R-:W-:Y:S01]  /*9da0*/  FADD.FTZ R196, R196, R193 ;  /* 0x000000c1c4c47221 */ /* 0x000fe20000010000 */
[----:B------:R-:W2:Y:S01]  /*9db0*/  MUFU.EX2 R249, R249 ;  /* 0x000000f900f97308 */ /* 0x000ea20000000800 */
[----:B------:R-:W-:Y:S02]  /*9dc0*/  FADD.FTZ R194, R195, R194 ;  /* 0x000000c2c3c27221 */ /* 0x000fe40000010000 */
[----:B------:R-:W-:Y:S01]  /*9dd0*/  HMMA.16816.F32 R96, R156, R106, R96 ;  /* 0x0000006a9c60723c */ /* 0x000fe20000001860 */
[----:B-1----:R-:W-:Y:S03]  /*9de0*/  F2FP.PACK_AB R104, R199, R198 ;  /* 0x000000c6c768723e */ /* 0x002fe600000000ff */
[----:B------:R-:W-:Y:S02]  /*9df0*/  FADD.FTZ R198, R198, R185 ;  /* 0x000000b9c6c67221 */ /* 0x000fe40000010000 */
[----:B------:R-:W-:Y:S01]  /*9e00*/  FADD.FTZ R196, R197, R196 ;  /* 0x000000c4c5c47221 */ /* 0x000fe20000010000 */
[----:B------:R-:W1:Y:S01]  /*9e10*/  MUFU.EX2 R246, R246 ;  /* 0x000000f600f67308 */ /* 0x000e620000000800 */
[-C--:B------:R-:W-:Y:S01]  /*9e20*/  HMMA.16816.F32 R4, R100, R108.reuse, R4 ;  /* 0x0000006c6404723c */ /* 0x080fe20000001804 */
[----:B------:R-:W-:Y:S03]  /*9e30*/  F2FP.PACK_AB R156, R126, R124 ;  /* 0x0000007c7e9c723e */ /* 0x000fe600000000ff */
[----:B------:R-:W-:Y:S01]  /*9e40*/  F2FP.PACK_AB R159, R138, R122 ;  /* 0x0000007a8a9f723e */ /* 0x000fe200000000ff */
[----:B------:R-:W-:Y:S04]  /*9e50*/  FADD.FTZ R199, R199, R198 ;  /* 0x000000c6c7c77221 */ /* 0x000fe80000010000 */
[----:B------:R-:W3:Y:S03]  /*9e60*/  MUFU.EX2 R248, R248 ;  /* 0x000000f800f87308 */ /* 0x000ee60000000800 */
[C---:B--2---:R-:W-:Y:S01]  /*9e70*/  F2FP.PACK_AB R106, R249.reuse, R244 ;  /* 0x000000f4f96a723e */ /* 0x044fe200000000ff */
[----:B------:R-:W-:Y:S04]  /*9e80*/  FADD.FTZ R244, R244, R199 ;  /* 0x000000c7f4f47221 */ /* 0x000fe80000010000 */
[----:B------:R-:W-:Y:S02]  /*9e90*/  FADD.FTZ R244, R249, R244 ;  /* 0x000000f4f9f47221 */ /* 0x000fe40000010000 */
[----:B------:R-:W2:Y:S01]  /*9ea0*/  MUFU.EX2 R252, R252 ;  /* 0x000000fc00fc7308 */ /* 0x000ea20000000800 */
[----:B-1----:R-:W-:Y:S09]  /*9eb0*/  FADD.FTZ R187, R246, R187 ;  /* 0x000000bbf6bb7221 */ /* 0x002ff20000010000 */
[----:B------:R-:W1:Y:S01]  /*9ec0*/  MUFU.EX2 R250, R250 ;  /* 0x000000fa00fa7308 */ /* 0x000e620000000800 */
[C---:B---3--:R-:W-:Y:S01]  /*9ed0*/  F2FP.PACK_AB R105, R248.reuse, R246 ;  /* 0x000000f6f869723e */ /* 0x048fe200000000ff */
[----:B------:R-:W-:Y:S08]  /*9ee0*/  FADD.FTZ R187, R248, R187 ;  /* 0x000000bbf8bb7221 */ /* 0x000ff00000010000 */
[----:B------:R-:W3:Y:S01]  /*9ef0*/  MUFU.EX2 R251, R251 ;  /* 0x000000fb00fb7308 */ /* 0x000ee20000000800 */
[----:B--2---:R-:W-:Y:S09]  /*9f00*/  FADD.FTZ R187, R252, R187 ;  /* 0x000000bbfcbb7221 */ /* 0x004ff20000010000 */
[----:B------:R-:W2:Y:S01]  /*9f10*/  MUFU.EX2 R247, R247 ;  /* 0x000000f700f77308 */ /* 0x000ea20000000800 */
[C---:B-1----:R-:W-:Y:S01]  /*9f20*/  F2FP.PACK_AB R107, R250.reuse, R252 ;  /* 0x000000fcfa6b723e */ /* 0x042fe200000000ff */
[----:B------:R-:W-:Y:S08]  /*9f30*/  FADD.FTZ R187, R250, R187 ;  /* 0x000000bbfabb7221 */ /* 0x000ff00000010000 */
[----:B------:R-:W1:Y:S01]  /*9f40*/  MUFU.EX2 R245, R245 ;  /* 0x000000f500f57308 */ /* 0x000e620000000800 */
[C---:B------:R-:W-:Y:S01]  /*9f50*/  HMMA.16816.F32 R8, R104.reuse, R108, R8 ;  /* 0x0000006c6808723c */ /* 0x040fe20000001808 */
[----:B---3--:R-:W-:Y:S07]  /*9f60*/  FADD.FTZ R196, R251, R196 ;  /* 0x000000c4fbc47221 */ /* 0x008fee0000010000 */
[-C--:B------:R-:W-:Y:S01]  /*9f70*/  HMMA.16816.F32 R12, R104, R110.reuse, R12 ;  /* 0x0000006e680c723c */ /* 0x080fe2000000180c */
[----:B------:R3:W5:Y:S03]  /*9f80*/  MUFU.EX2 R121, R162 ;  /* 0x000000a200797308 */ /* 0x0007660000000800 */
[C---:B--2---:R-:W-:Y:S01]  /*9f90*/  F2FP.PACK_AB R157, R247.reuse, R251 ;  /* 0x000000fbf79d723e */ /* 0x044fe200000000ff */
[----:B------:R-:W-:Y:S03]  /*9fa0*/  FADD.FTZ R196, R247, R196 ;  /* 0x000000c4f7c47221 */ /* 0x000fe60000010000 */
[C---:B------:R-:W-:Y:S01]  /*9fb0*/  HMMA.16816.F32 R16, R100.reuse, R110, R16 ;  /* 0x0000006e6410723c */ /* 0x040fe20000001810 */
[----:B------:R-:W2:Y:S02]  /*9fc0*/  LDSM.16.MT88.4 R108, [R212+0x1100] ;  /* 0x00110000d46c783b */ /* 0x000ea40000004200 */
[----:B------:R5:W-:Y:S01]  /*9fd0*/  MUFU.EX2 R137, R160 ;  /* 0x000000a000897308 */ /* 0x000be20000000800 */
[----:B-1----:R-:W-:Y:S04]  /*9fe0*/  F2FP.PACK_AB R158, R136, R245 ;  /* 0x000000f5889e723e */ /* 0x002fe800000000ff */
[-C--:B----4-:R-:W-:Y:S05]  /*9ff0*/  HMMA.16816.F32 R20, R100, R112.reuse, R20 ;  /* 0x000000706414723c */ /* 0x090fea0000001814 */
[----:B------:R1:W4:Y:S03]  /*a000*/  MUFU.EX2 R153, R161 ;  /* 0x000000a100997308 */ /* 0x0003260000000800 */
[C---:B------:R-:W-:Y:S01]  /*a010*/  HMMA.16816.F32 R24, R104.reuse, R112, R24 ;  /* 0x000000706818723c */ /* 0x040fe20000001818 */
[----:B---3--:R-:W-:Y:S07]  /*a020*/  F2FP.PACK_AB R162, R139, R123 ;  /* 0x0000007b8ba2723e */ /* 0x008fee00000000ff */
[-C--:B------:R-:W-:Y:S01]  /*a030*/  HMMA.16816.F32 R28, R104, R114.reuse, R28 ;  /* 0x00000072681c723c */ /* 0x080fe2000000181c */
[----:B-----5:R-:W-:Y:S07]  /*a040*/  F2FP.PACK_AB R160, R120, R125 ;  /* 0x0000007d78a0723e */ /* 0x020fee00000000ff */
[C---:B------:R-:W-:Y:S01]  /*a050*/  HMMA.16816.F32 R32, R100.reuse, R114, R32 ;  /* 0x000000726420723c */ /* 0x040fe20000001820 */
[----:B------:R-:W3:Y:S03]  /*a060*/  LDSM.16.MT88.4 R112, [R214+0x1d00] ;  /* 0x001d0000d670783b */ /* 0x000ee60000004200 */
[----:B-1----:R-:W-:Y:S02]  /*a070*/  F2FP.PACK_AB R161, R121, R127 ;  /* 0x0000007f79a1723e */ /* 0x002fe400000000ff */
[----:B----4-:R-:W-:Y:S02]  /*a080*/  F2FP.PACK_AB R163, R153, R137 ;  /* 0x0000008999a3723e */ /* 0x010fe400000000ff */
[-C--:B------:R-:W-:Y:S08]  /*a090*/  HMMA.16816.F32 R36, R100, R116.reuse, R36 ;  /* 0x000000746424723c */ /* 0x080ff00000001824 */
[C---:B------:R-:W-:Y:S08]  /*a0a0*/  HMMA.16816.F32 R40, R104.reuse, R116, R40 ;  /* 0x000000746828723c */ /* 0x040ff00000001828 */
[-C--:B------:R-:W-:Y:S08]  /*a0b0*/  HMMA.16816.F32 R44, R104, R118.reuse, R44 ;  /* 0x00000076682c723c */ /* 0x080ff0000000182c */
[C---:B------:R-:W-:Y:S01]  /*a0c0*/  HMMA.16816.F32 R48, R100.reuse, R118, R48 ;  /* 0x000000766430723c */ /* 0x040fe20000001830 */
[----:B------:R-:W1:Y:S07]  /*a0d0*/  LDSM.16.MT88.4 R116, [R212+0x1d00] ;  /* 0x001d0000d474783b */ /* 0x000e6e0000004200 */
[-C--:B--2---:R-:W-:Y:S08]  /*a0e0*/  HMMA.16816.F32 R52, R100, R108.reuse, R52 ;  /* 0x0000006c6434723c */ /* 0x084ff00000001834 */
[C---:B------:R-:W-:Y:S08]  /*a0f0*/  HMMA.16816.F32 R56, R104.reuse, R108, R56 ;  /* 0x0000006c6838723c */ /* 0x040ff00000001838 */
[-C--:B------:R-:W-:Y:S08]  /*a100*/  HMMA.16816.F32 R60, R104, R110.reuse, R60 ;  /* 0x0000006e683c723c */ /* 0x080ff0000000183c */
[C---:B------:R-:W-:Y:S01]  /*a110*/  HMMA.16816.F32 R64, R100.reuse, R110, R64 ;  /* 0x0000006e6440723c */ /* 0x040fe20000001840 */
[----:B------:R-:W2:Y:S07]  /*a120*/  LDSM.16.MT88.4 R108, [R212+0x900] ;  /* 0x00090000d46c783b */ /* 0x000eae0000004200 */
[-C--:B---3--:R-:W-:Y:S08]  /*a130*/  HMMA.16816.F32 R68, R100, R112.reuse, R68 ;  /* 0x000000706444723c */ /* 0x088ff00000001844 */
[C---:B------:R-:W-:Y:S08]  /*a140*/  HMMA.16816.F32 R72, R104.reuse, R112, R72 ;  /* 0x000000706848723c */ /* 0x040ff00000001848 */
[-C--:B------:R-:W-:Y:S08]  /*a150*/  HMMA.16816.F32 R76, R104, R114.reuse, R76 ;  /* 0x00000072684c723c */ /* 0x080ff0000000184c */
[C---:B------:R-:W-:Y:S08]  /*a160*/  HMMA.16816.F32 R80, R100.reuse, R114, R80 ;  /* 0x000000726450723c */ /* 0x040ff00000001850 */
[-C--:B-1----:R-:W-:Y:S08]  /*a170*/  HMMA.16816.F32 R84, R100, R116.reuse, R84 ;  /* 0x000000746454723c */ /* 0x082ff00000001854 */
[C---:B------:R-:W-:Y:S08]  /*a180*/  HMMA.16816.F32 R88, R104.reuse, R116, R88 ;  /* 0x000000746858723c */ /* 0x040ff00000001858 */
[-C--:B------:R-:W-:Y:S08]  /*a190*/  HMMA.16816.F32 R92, R104, R118.reuse, R92 ;  /* 0x00000076685c723c */ /* 0x080ff0000000185c */
[----:B------:R-:W-:Y:S08]  /*a1a0*/  HMMA.16816.F32 R96, R100, R118, R96 ;  /* 0x000000766460723c */ /* 0x000ff00000001860 */
[-C--:B------:R-:W-:Y:S01]  /*a1b0*/  HMMA.16816.F32 R144, R156, R132.reuse, R4 ;  /* 0x000000849c90723c */ /* 0x080fe20000001804 */
[----:B------:R-:W1:Y:S07]  /*a1c0*/  LDSM.16.MT88.4 R4, [R212+0x2100] ;  /* 0x00210000d404783b */ /* 0x000e6e0000004200 */
[C---:B------:R-:W-:Y:S07]  /*a1d0*/  HMMA.16816.F32 R140, R160.reuse, R132, R8 ;  /* 0x00000084a08c723c */ /* 0x040fee0000001808 */
[----:B------:R-:W-:Y:S02]  /*a1e0*/  MOV R11, R139 ;  /* 0x0000008b000b7202 */ /* 0x000fe40000000f00 */
[----:B------:R-:W-:Y:S03]  /*a1f0*/  MOV R10, R138 ;  /* 0x0000008a000a7202 */ /* 0x000fe60000000f00 */
[----:B------:R-:W-:Y:S02]  /*a200*/  MOV R9, R137 ;  /* 0x0000008900097202 */ /* 0x000fe40000000f00 */
[----:B------:R-:W-:Y:S02]  /*a210*/  MOV R8, R136 ;  /* 0x0000008800087202 */ /* 0x000fe40000000f00 */
[-C--:B------:R-:W-:Y:S07]  /*a220*/  HMMA.16816.F32 R136, R160, R134.reuse, R12 ;  /* 0x00000086a088723c */ /* 0x080fee000000180c */
[----:B------:R-:W-:Y:S01]  /*a230*/  MOV R15, R123 ;  /* 0x0000007b000f7202 */ /* 0x000fe20000000f00 */
[C---:B------:R-:W-:Y:S01]  /*a240*/  HMMA.16816.F32 R132, R156.reuse, R134, R16 ;  /* 0x000000869c84723c */ /* 0x040fe20000001810 */
[----:B------:R-:W-:Y:S03]  /*a250*/  MOV R14, R122 ;  /* 0x0000007a000e7202 */ /* 0x000fe60000000f00 */
[----:B------:R-:W-:Y:S02]  /*a260*/  MOV R13, R121 ;  /* 0x00000079000d7202 */ /* 0x000fe40000000f00 */
[----:B------:R-:W-:Y:S01]  /*a270*/  MOV R12, R120 ;  /* 0x00000078000c7202 */ /* 0x000fe20000000f00 */
[----:B------:R-:W-:Y:S01]  /*a280*/  FADD.FTZ R196, R14, R196 ;  /* 0x000000c40ec47221 */ /* 0x000fe20000010000 */
[-C--:B--2---:R-:W-:Y:S01]  /*a290*/  HMMA.16816.F32 R128, R156, R108.reuse, R20 ;  /* 0x0000006c9c80723c */ /* 0x084fe20000001814 */
[----:B------:R-:W-:Y:S03]  /*a2a0*/  MOV R19, R127 ;  /* 0x0000007f00137202 */ /* 0x000fe60000000f00 */
[----:B------:R-:W-:Y:S01]  /*a2b0*/  MOV R18, R126 ;  /* 0x0000007e00127202 */ /* 0x000fe20000000f00 */
[----:B------:R-:W-:Y:S01]  /*a2c0*/  FADD.FTZ R239, R10, R196 ;  /* 0x000000c40aef7221 */ /* 0x000fe20000010000 */
[----:B------:R-:W-:Y:S01]  /*a2d0*/  MOV R17, R125 ;  /* 0x0000007d00117202 */ /* 0x000fe20000000f00 */
[----:B------:R-:W-:Y:S01]  /*a2e0*/  FADD.FTZ R187, R19, R187 ;  /* 0x000000bb13bb7221 */ /* 0x000fe20000010000 */
[----:B------:R-:W-:Y:S02]  /*a2f0*/  MOV R16, R124 ;  /* 0x0000007c00107202 */ /* 0x000fe40000000f00 */
[C---:B------:R-:W-:Y:S02]  /*a300*/  HMMA.16816.F32 R124, R160.reuse, R108, R24 ;  /* 0x0000006ca07c723c */ /* 0x040fe40000001818 */
[----:B------:R-:W-:Y:S02]  /*a310*/  FADD.FTZ R244, R17, R244 ;  /* 0x000000f411f47221 */ /* 0x000fe40000010000 */
[----:B------:R-:W-:Y:S02]  /*a320*/  FADD.FTZ R194, R16, R194 ;  /* 0x000000c210c27221 */ /* 0x000fe40000010000 */
[----:B------:R-:W-:Y:S02]  /*a330*/  FADD.FTZ R244, R12, R244 ;  /* 0x000000f40cf47221 */ /* 0x000fe40000010000 */
[-C--:B------:R-:W-:Y:S01]  /*a340*/  HMMA.16816.F32 R120, R160, R110.reuse, R28 ;  /* 0x0000006ea078723c */ /* 0x080fe2000000181c */
[----:B------:R-:W-:Y:S03]  /*a350*/  FADD.FTZ R194, R18, R194 ;  /* 0x000000c212c27221 */ /* 0x000fe60000010000 */
[----:B------:R-:W-:Y:S02]  /*a360*/  FADD.FTZ R187, R13, R187 ;  /* 0x000000bb0dbb7221 */ /* 0x000fe40000010000 */
[----:B------:R-:W-:Y:S02]  /*a370*/  FADD.FTZ R194, R245, R194 ;  /* 0x000000c2f5c27221 */ /* 0x000fe40000010000 */
[C---:B------:R-:W-:Y:S01]  /*a380*/  HMMA.16816.F32 R116, R156.reuse, R110, R32 ;  /* 0x0000006e9c74723c */ /* 0x040fe20000001820 */
[----:B------:R-:W-:Y:S03]  /*a390*/  FADD.FTZ R244, R15, R244 ;  /* 0x000000f40ff47221 */ /* 0x000fe60000010000 */
[----:B------:R-:W-:Y:S02]  /*a3a0*/  FADD.FTZ R238, R8, R194 ;  /* 0x000000c208ee7221 */ /* 0x000fe40000010000 */
[----:B------:R-:W-:Y:S02]  /*a3b0*/  FADD.FTZ R236, R11, R244 ;  /* 0x000000f40bec7221 */ /* 0x000fe40000010000 */
        /* <DEDUP_REMOVED lines=13> */
[C---:B------:R-:W-:Y:S07]  /*a490*/  HMMA.16816.F32 R88, R160.reuse, R4, R88 ;  /* 0x00000004a058723c */ /* 0x040fee0000001858 */
[----:B------:R-:W-:Y:S01]  /*a4a0*/  FADD.FTZ R4, R9, R187 ;  /* 0x000000bb09047221 */ /* 0x000fe20000010000 */
[-C--:B------:R-:W-:Y:S04]  /*a4b0*/  HMMA.16816.F32 R92, R160, R6.reuse, R92 ;  /* 0x00000006a05c723c */ /* 0x080fe8000000185c */
[----:B------:R-:W-:Y:S04]  /*a4c0*/  FADD.FTZ R237, R153, R4 ;  /* 0x0000000499ed7221 */ /* 0x000fe80000010000 */
[----:B------:R-:W-:Y:S01]  /*a4d0*/  HMMA.16816.F32 R96, R156, R6, R96 ;  /* 0x000000069c60723c */ /* 0x000fe20000001860 */
[----:B------:R-:W-:-:S07]  /*a4e0*/  @P0 BRA `(.L_x_500) ;  /* 0xffffbb4000000947 */ /* 0x000fce000383ffff */
.L_x_479:
[----:B------:R-:W1:Y:S01]  /*a4f0*/  S2UR UR14, SR_CTAID.X ;  /* 0x00000000000e79c3 */ /* 0x000e620000002500 */
[----:B------:R-:W-:Y:S01]  /*a500*/  ULDC.64 UR4, c[0x0][0x2c8] ;  /* 0x0000b20000047ab9 */ /* 0x000fe20000000a00 */
[----:B------:R-:W-:Y:S01]  /*a510*/  IMAD.MOV.U32 R4, RZ, RZ, 0x1 ;  /* 0x00000001ff047424 */ /* 0x000fe200078e00ff */
[----:B------:R-:W-:Y:S01]  /*a520*/  PLOP3.LUT P0, PT, PT, PT, UP1, 0x40, 0x0 ;  /* 0x000000000000781c */ /* 0x000fe20003f0e818 */
[----:B------:R-:W-:-:S03]  /*a530*/  IMAD.MOV.U32 R5, RZ, RZ, c[0x0][0x2ac] ;  /* 0x0000ab00ff057624 */ /* 0x000fc600078e00ff */
[----:B------:R-:W-:-:S05]  /*a540*/  IADD3 R6, R4, -c[0x0][0x168], RZ ;  /* 0x80005a0004067a10 */ /* 0x000fca0007ffe0ff */
[----:B------:R-:W-:Y:S01]  /*a550*/  IMAD R5, R5, c[0x0][0x1d0], R6 ;  /* 0x0000740005057a24 */ /* 0x000fe200078e0206 */
[----:B-1----:R-:W-:-:S04]  /*a560*/  ULEA UR14, UR14, 0x7f, 0x7 ;  /* 0x0000007f0e0e7891 */ /* 0x002fc8000f8e383f */
[----:B------:R-:W-:-:S07]  /*a570*/  UIMAD.WIDE.U32 UR22, UR14, UR4, URZ ;  /* 0x000000040e1672a5 */ /* 0x000fce000f8e003f */
[----:B------:R-:W-:Y:S02]  /*a580*/  @UP2 UMOV UR15, UR23 ;  /* 0x00000017000f2c82 */ /* 0x000fe40008000000 */
[----:B------:R-:W-:-:S06]  /*a590*/  @UP2 USHF.R.U32.HI UR14, URZ, UR5, UR15 ;  /* 0x000000053f0e2299 */ /* 0x000fcc000801160f */
[----:B------:R-:W-:-:S04]  /*a5a0*/  IADD3 R5, R5, UR14, RZ ;  /* 0x0000000e05057c10 */ /* 0x000fc8000fffe0ff */
[----:B------:R-:W-:Y:S01]  /*a5b0*/  IADD3 R6, R5, -c[0x0][0x324], RZ ;  /* 0x8000c90005067a10 */ /* 0x000fe20007ffe0ff */
[----:B------:R-:W-:Y:S05]  /*a5c0*/  @P0 BRA `(.L_x_501) ;  /* 0x000000d000000947 */ /* 0x000fea0003800000 */
[----:B------:R-:W-:-:S13]  /*a5d0*/  ISETP.GT.AND P0, PT, R5, -0x1, PT ;  /* 0xffffffff0500780c */ /* 0x000fda0003f04270 */
[----:B------:R-:W-:Y:S05]  /*a5e0*/  @P0 BRA `(.L_x_502) ;  /* 0x0000006000000947 */ /* 0x000fea0003800000 */
[----:B------:R-:W-:Y:S02]  /*a5f0*/  ISETP.NE.AND P0, PT, R4, c[0x0][0x32c], PT ;  /* 0x0000cb0004007a0c */ /* 0x000fe40003f05270 */
[----:B------:R-:W-:-:S11]  /*a600*/  LOP3.LUT R5, RZ, R5, RZ, 0x33, !PT ;  /* 0x00000005ff057212 */ /* 0x000fd600078e33ff */
[----:B------:R-:W-:-:S05]  /*a610*/  @P0 IMAD.HI.U32 R4, R5, c[0x0][0x330], RZ ;  /* 0x0000cc0005040a27 */ /* 0x000fca00078e00ff */
[----:B------:R-:W-:-:S04]  /*a620*/  @P0 SHF.R.U32.HI R5, RZ, c[0x0][0x334], R4 ;  /* 0x0000cd00ff050a19 */ /* 0x000fc80000011604 */
[----:B------:R-:W-:Y:S01]  /*a630*/  LOP3.LUT R5, RZ, R5, RZ, 0x33, !PT ;  /* 0x00000005ff057212 */ /* 0x000fe200078e33ff */
[----:B------:R-:W-:Y:S05]  /*a640*/  BRA `(.L_x_503) ;  /* 0x0000003000007947 */ /* 0x000fea0003800000 */
.L_x_502:
[----:B------:R-:W-:-:S13]  /*a650*/  ISETP.NE.AND P0, PT, R4, c[0x0][0x32c], PT ;  /* 0x0000cb0004007a0c */ /* 0x000fda0003f05270 */
[----:B------:R-:W-:-:S05]  /*a660*/  @P0 IMAD.HI.U32 R4, R5, c[0x0][0x330], RZ ;  /* 0x0000cc0005040a27 */ /* 0x000fca00078e00ff */
[----:B------:R-:W-:-:S05]  /*a670*/  @P0 SHF.R.U32.HI R5, RZ, c[0x0][0x334], R4 ;  /* 0x0000cd00ff050a19 */ /* 0x000fca0000011604 */
.L_x_503:
[----:B------:R-:W-:-:S05]  /*a680*/  IMAD R5, R5, c[0x0][0x32c], RZ ;  /* 0x0000cb0005057a24 */ /* 0x000fca00078e02ff */
[----:B------:R-:W-:-:S04]  /*a690*/  IMNMX R6, R6, R5, !PT ;  /* 0x0000000506067217 */ /* 0x000fc80007800200 */
.L_x_501:
[----:B------:R-:W-:-:S05]  /*a6a0*/  IADD3 R5, R6, 0x2f, RZ ;  /* 0x0000002f06057810 */ /* 0x000fca0007ffe0ff */
[----:B------:R-:W-:-:S05]  /*a6b0*/  IMAD.HI R5, R5, 0x2aaaaaab, RZ ;  /* 0x2aaaaaab05057827 */ /* 0x000fca00078e02ff */
[----:B------:R-:W-:-:S04]  /*a6c0*/  SHF.R.U32.HI R4, RZ, 0x1f, R5 ;  /* 0x0000001fff047819 */ /* 0x000fc80000011605 */
[----:B------:R-:W-:-:S04]  /*a6d0*/  LEA.HI.SX32 R4, R5, R4, 0x1d ;  /* 0x0000000405047211 */ /* 0x000fc800078feaff */
[----:B------:R-:W-:-:S04]  /*a6e0*/  IMNMX R247, R221, R4, !PT ;  /* 0x00000004ddf77217 */ /* 0x000fc80007800200 */
[----:B------:R-:W-:-:S13]  /*a6f0*/  ISETP.GE.AND P0, PT, R240, R247, PT ;  /* 0x000000f7f000720c */ /* 0x000fda0003f06270 */
[----:B------:R-:W-:Y:S05]  /*a700*/  @!P0 BRA `(.L_x_504) ;  /* 0x0000306000008947 */ /* 0x000fea0003800000 */
[C---:B------:R-:W-:Y:S01]  /*a710*/  SHF.L.U64.HI R246, R230.reuse, 0x1, R243 ;  /* 0x00000001e6f67819 */ /* 0x040fe200000102f3 */
[----:B------:R-:W-:Y:S01]  /*a720*/  IMAD.SHL.U32 R245, R230, 0x2, RZ ;  /* 0x00000002e6f57824 */ /* 0x000fe200078e00ff */
[C---:B------:R-:W-:Y:S01]  /*a730*/  SHF.L.U64.HI R244, R219.reuse, 0x1, R234 ;  /* 0x00000001dbf47819 */ /* 0x040fe200000102ea */
[----:B------:R-:W-:Y:S02]  /*a740*/  IMAD.SHL.U32 R242, R219, 0x2, RZ ;  /* 0x00000002dbf27824 */ /* 0x000fe400078e00ff */
.L_x_509:
[----:B------:R-:W-:Y:S04]  /*a750*/  DEPBAR.LE SB0, 0x0 ;  /* 0x000080000000791a */ /* 0x000fe80000000000 */
[----:B------:R-:W-:Y:S01]  /*a760*/  BAR.SYNC.DEFER_BLOCKING 0x0 ;  /* 0x0000000000007b1d */ /* 0x000fe20000010000 */
[----:B------:R-:W-:Y:S01]  /*a770*/  ISETP.GT.AND P0, PT, R221, R240, PT ;  /* 0x000000f0dd00720c */ /* 0x000fe20003f04270 */
[----:B------:R-:W-:Y:S01]  /*a780*/  IMAD.MOV.U32 R148, RZ, RZ, R3 ;  /* 0x000000ffff947224 */ /* 0x000fe200078e0003 */
[----:B------:R-:W-:Y:S01]  /*a790*/  MOV R153, R2 ;  /* 0x0000000200997202 */ /* 0x000fe20000000f00 */
[----:B------:R-:W-:Y:S02]  /*a7a0*/  IMAD.MOV.U32 R149, RZ, RZ, R0 ;  /* 0x000000ffff957224 */ /* 0x000fe400078e0000 */
        /* <DEDUP_REMOVED lines=24> */
[----:B------:R-:W-:Y:S04]  /*a930*/  IADD3 R4, P0, R8, UR20, RZ ;  /* 0x0000001408047c10 */ /* 0x000fe8000ff1e0ff */
[----:B------:R-:W-:Y:S02]  /*a940*/  IADD3.X R5, R9, UR16, R5, P0, !PT ;  /* 0x0000001009057c10 */ /* 0x000fe400087fe405 */
[C---:B------:R-:W-:Y:S04]  /*a950*/  LEA R6, P0, R4.reuse, c[0x0][0x1f8], 0x1 ;  /* 0x00007e0004067a11 */ /* 0x040fe800078008ff */
[----:B------:R-:W-:Y:S01]  /*a960*/  LEA.HI.X R12, R4, c[0x0][0x1fc], R5, 0x1, P0 ;  /* 0x00007f00040c7a11 */ /* 0x000fe200000f0c05 */
[----:B------:R-:W5:Y:S01]  /*a970*/  SHFL.IDX PT, R7, R6, RZ, 0x1c1f ;  /* 0x001c1fff06077589 */ /* 0x000f6200000e0000 */
[C---:B------:R-:W-:Y:S01]  /*a980*/  IMAD.SHL.U32 R4, R218.reuse, 0x2, RZ ;  /* 0x00000002da047824 */ /* 0x040fe200078e00ff */
[----:B------:R-:W-:Y:S02]  /*a990*/  SHF.L.U64.HI R5, R218, 0x1, R233 ;  /* 0x00000001da057819 */ /* 0x000fe400000102e9 */
        /* <DEDUP_REMOVED lines=14> */
[----:B----4-:R4:W3:Y:S04]  /*aa80*/  SHFL.IDX PT, R11, R12, 0x1, 0x1c1f ;  /* 0x003c1f000c0b7f89 */ /* 0x0108e800000e0000 */
[----:B------:R4:W2:Y:S02]  /*aa90*/  SHFL.IDX PT, R7, R6, 0x1, 0x1c1f ;  /* 0x003c1f0006077f89 */ /* 0x0008a400000e0000 */
.L_x_541:
[----:B------:R-:W-:Y:S02]  /*aaa0*/  ISETP.GE.AND P3, PT, R230, c[0x0][0x1d4], PT ;  /* 0x00007500e6007a0c */ /* 0x000fe40003f66270 */
[----:B--2-4-:R-:W-:Y:S02]  /*aab0*/  IADD3 R12, P0, R7, R245, RZ ;  /* 0x000000f5070c7210 */ /* 0x014fe40007f1e0ff */
        /* <DEDUP_REMOVED lines=13> */
.L_x_506:
[----:B------:R-:W-:Y:S05]  /*ab90*/  BSYNC B0 ;  /* 0x0000000000007941 */ /* 0x000fea0003800000 */
.L_x_505:
[----:B------:R-:W0:Y:S01]  /*aba0*/  LDGDEPBAR ;  /* 0x00000000000079af */ /* 0x000e220000000000 */
[----:B------:R-:W-:Y:S01]  /*abb0*/  WARPSYNC 0xffffffff ;  /* 0xffffffff00007948 */ /* 0x000fe20003800000 */
[-C--:B--2-4-:R-:W-:Y:S03]  /*abc0*/  HMMA.16816.F32 R4, R48, R16.reuse, RZ ;  /* 0x000000103004723c */ /* 0x094fe600000018ff */
[----:B------:R-:W-:Y:S03]  /*abd0*/  ISETP.GT.AND P0, PT, R240, R221, PT ;  /* 0x000000ddf000720c */ /* 0x000fe60003f04270 */
[----:B------:R-:W-:Y:S02]  /*abe0*/  LDSM.16.M88.4 R180, [R217+0x6900] ;  /* 0x00690000d9b4783b */ /* 0x000fe40000000200 */
[C---:B---3--:R-:W-:Y:S06]  /*abf0*/  HMMA.16816.F32 R8, R44.reuse, R16, RZ ;  /* 0x000000102c08723c */ /* 0x048fec00000018ff */
[----:B------:R-:W2:Y:S02]  /*ac00*/  LDSM.16.M88.4 R184, [R216+0x3100] ;  /* 0x00310000d8b8783b */ /* 0x000ea40000000200 */
[-C--:B------:R-:W-:Y:S06]  /*ac10*/  HMMA.16816.F32 R12, R44, R18.reuse, RZ ;  /* 0x000000122c0c723c */ /* 0x080fec00000018ff */
[----:B------:R-:W3:Y:S02]  /*ac20*/  LDSM.16.M88.4 R188, [R217+0x7900] ;  /* 0x00790000d9bc783b */ /* 0x000ee40000000200 */
[C---:B------:R-:W-:Y:S06]  /*ac30*/  HMMA.16816.F32 R16, R48.reuse, R18, RZ ;  /* 0x000000123010723c */ /* 0x040fec00000018ff */
[----:B------:R-:W4:Y:S02]  /*ac40*/  LDSM.16.M88.4 R192, [R216+0x3500] ;  /* 0x00350000d8c0783b */ /* 0x000f240000000200 */
[-C--:B-1----:R-:W-:Y:S06]  /*ac50*/  HMMA.16816.F32 R20, R48, R32.reuse, RZ ;  /* 0x000000203014723c */ /* 0x082fec00000018ff */
[----:B------:R-:W-:Y:S02]  /*ac60*/  LDSM.16.M88.4 R196, [R209] ;  /* 0x00000000d1c4783b */ /* 0x000fe40000000200 */
[C---:B------:R-:W-:Y:S06]  /*ac70*/  HMMA.16816.F32 R24, R44.reuse, R32, RZ ;  /* 0x000000202c18723c */ /* 0x040fec00000018ff */
[----:B------:R-:W-:Y:S02]  /*ac80*/  LDSM.16.M88.4 R200, [R213+0x7900] ;  /* 0x00790000d5c8783b */ /* 0x000fe40000000200 */
[-C--:B------:R-:W-:Y:S08]  /*ac90*/  HMMA.16816.F32 R28, R44, R34.reuse, RZ ;  /* 0x000000222c1c723c */ /* 0x080ff000000018ff */
[C---:B------:R-:W-:Y:S08]  /*aca0*/  HMMA.16816.F32 R32, R48.reuse, R34, RZ ;  /* 0x000000223020723c */ /* 0x040ff000000018ff */
[-C--:B------:R-:W-:Y:S08]  /*acb0*/  HMMA.16816.F32 R36, R48, R156.reuse, RZ ;  /* 0x0000009c3024723c */ /* 0x080ff000000018ff */
[C---:B------:R-:W-:Y:S08]  /*acc0*/  HMMA.16816.F32 R40, R44.reuse, R156, RZ ;  /* 0x0000009c2c28723c */ /* 0x040ff000000018ff */
[-C--:B------:R-:W-:Y:S08]  /*acd0*/  HMMA.16816.F32 R44, R44, R158.reuse, RZ ;  /* 0x0000009e2c2c723c */ /* 0x080ff000000018ff */
[----:B------:R-:W-:Y:S01]  /*ace0*/  HMMA.16816.F32 R48, R48, R158, RZ ;  /* 0x0000009e3030723c */ /* 0x000fe200000018ff */
[----:B------:R-:W1:Y:S07]  /*acf0*/  LDSM.16.M88.4 R156, [R216+0x3900] ;  /* 0x00390000d89c783b */ /* 0x000e6e0000000200 */
[-C--:B------:R-:W-:Y:S08]  /*ad00*/  HMMA.16816.F32 R4, R160, R164.reuse, R4 ;  /* 0x000000a4a004723c */ /* 0x080ff00000001804 */
        /* <DEDUP_REMOVED lines=15> */
[----:B------:R-:W1:Y:S01]  /*ae00*/  LDSM.16.M88.4 R176, [R216+0x3d00] ;  /* 0x003d0000d8b0783b */ /* 0x000e620000000200 */
[-C--:B--2---:R-:W-:Y:S08]  /*ae10*/  HMMA.16816.F32 R4, R180, R184.reuse, R4 ;  /* 0x000000b8b404723c */ /* 0x084ff00000001804 */
[C---:B---3--:R-:W-:Y:S08]  /*ae20*/  HMMA.16816.F32 R8, R188.reuse, R184, R8 ;  /* 0x000000b8bc08723c */ /* 0x048ff00000001808 */
[-C--:B------:R-:W-:Y:S08]  /*ae30*/  HMMA.16816.F32 R12, R188, R186.reuse, R12 ;  /* 0x000000babc0c723c */ /* 0x080ff0000000180c */
[C---:B------:R-:W-:Y:S01]  /*ae40*/  HMMA.16816.F32 R16, R180.reuse, R186, R16 ;  /* 0x000000bab410723c */ /* 0x040fe20000001810 */
[----:B------:R-:W-:Y:S07]  /*ae50*/  LDSM.16.M88.4 R184, [R216+0x4500] ;  /* 0x00450000d8b8783b */ /* 0x000fee0000000200 */
[-C--:B----4-:R-:W-:Y:S08]  /*ae60*/  HMMA.16816.F32 R20, R180, R192.reuse, R20 ;  /* 0x000000c0b414723c */ /* 0x090ff00000001814 */
[C---:B------:R-:W-:Y:S08]  /*ae70*/  HMMA.16816.F32 R24, R188.reuse, R192, R24 ;  /* 0x000000c0bc18723c */ /* 0x040ff00000001818 */
[-C--:B------:R-:W-:Y:S08]  /*ae80*/  HMMA.16816.F32 R28, R188, R194.reuse, R28 ;  /* 0x000000c2bc1c723c */ /* 0x080ff0000000181c */
[C---:B------:R-:W-:Y:S01]  /*ae90*/  HMMA.16816.F32 R32, R180.reuse, R194, R32 ;  /* 0x000000c2b420723c */ /* 0x040fe20000001820 */
[----:B------:R-:W-:Y:S07]  /*aea0*/  LDSM.16.M88.4 R192, [R206] ;  /* 0x00000000cec0783b */ /* 0x000fee0000000200 */
[-C--:B-1----:R-:W-:Y:S08]  /*aeb0*/  HMMA.16816.F32 R36, R180, R156.reuse, R36 ;  /* 0x0000009cb424723c */ /* 0x082ff00000001824 */
[C---:B------:R-:W-:Y:S08]  /*aec0*/  HMMA.16816.F32 R40, R188.reuse, R156, R40 ;  /* 0x0000009cbc28723c */ /* 0x040ff00000001828 */
[-C--:B------:R-:W-:Y:S01]  /*aed0*/  HMMA.16816.F32 R44, R188, R158.reuse, R44 ;  /* 0x0000009ebc2c723c */ /* 0x080fe2000000182c */
[----:B------:R-:W-:Y:S07]  /*aee0*/  LDSM.16.M88.4 R188, [R213+0x8900] ;  /* 0x00890000d5bc783b */ /* 0x000fee0000000200 */
[----:B------:R-:W-:Y:S01]  /*aef0*/  HMMA.16816.F32 R48, R180, R158, R48 ;  /* 0x0000009eb430723c */ /* 0x000fe20000001830 */
[----:B------:R-:W1:Y:S07]  /*af00*/  LDSM.16.M88.4 R156, [R217+0x9900] ;  /* 0x00990000d99c783b */ /* 0x000e6e0000000200 */
[-C--:B-----5:R-:W-:Y:S01]  /*af10*/  HMMA.16816.F32 R4, R164, R196.reuse, R4 ;  /* 0x000000c4a404723c */ /* 0x0a0fe20000001804 */
[----:B------:R-:W2:Y:S07]  /*af20*/  LDSM.16.M88.4 R180, [R216+0x4100] ;  /* 0x00410000d8b4783b */ /* 0x000eae0000000200 */
[C---:B------:R-:W-:Y:S08]  /*af30*/  HMMA.16816.F32 R8, R200.reuse, R196, R8 ;  /* 0x000000c4c808723c */ /* 0x040ff00000001808 */
[-C--:B------:R-:W-:Y:S08]  /*af40*/  HMMA.16816.F32 R12, R200, R198.reuse, R12 ;  /* 0x000000c6c80c723c */ /* 0x080ff0000000180c */
[C---:B------:R-:W-:Y:S08]  /*af50*/  HMMA.16816.F32 R16, R164.reuse, R198, R16 ;  /* 0x000000c6a410723c */ /* 0x040ff00000001810 */
[-C--:B------:R-:W-:Y:S08]  /*af60*/  HMMA.16816.F32 R20, R164, R160.reuse, R20 ;  /* 0x000000a0a414723c */ /* 0x080ff00000001814 */
[C---:B------:R-:W-:Y:S08]  /*af70*/  HMMA.16816.F32 R24, R200.reuse, R160, R24 ;  /* 0x000000a0c818723c */ /* 0x040ff00000001818 */
[-C--:B------:R-:W-:Y:S08]  /*af80*/  HMMA.16816.F32 R28, R200, R162.reuse, R28 ;  /* 0x000000a2c81c723c */ /* 0x080ff0000000181c */
[C---:B------:R-:W-:Y:S01]  /*af90*/  HMMA.16816.F32 R32, R164.reuse, R162, R32 ;  /* 0x000000a2a420723c */ /* 0x040fe20000001820 */
[----:B------:R-:W3:Y:S07]  /*afa0*/  LDSM.16.M88.4 R160, [R213+0x9900] ;  /* 0x00990000d5a0783b */ /* 0x000eee0000000200 */
[-C--:B------:R-:W-:Y:S08]  /*afb0*/  HMMA.16816.F32 R36, R164, R168.reuse, R36 ;  /* 0x000000a8a424723c */ /* 0x080ff00000001824 */
[C---:B------:R-:W-:Y:S08]  /*afc0*/  HMMA.16816.F32 R40, R200.reuse, R168, R40 ;  /* 0x000000a8c828723c */ /* 0x040ff00000001828 */
[-C--:B------:R-:W-:Y:S08]  /*afd0*/  HMMA.16816.F32 R44, R200, R170.reuse, R44 ;  /* 0x000000aac82c723c */ /* 0x080ff0000000182c */
[----:B------:R-:W-:Y:S08]  /*afe0*/  HMMA.16816.F32 R48, R164, R170, R48 ;  /* 0x000000aaa430723c */ /* 0x000ff00000001830 */
[-C--:B------:R-:W-:Y:S08]  /*aff0*/  HMMA.16816.F32 R4, R172, R176.reuse, R4 ;  /* 0x000000b0ac04723c */ /* 0x080ff00000001804 */
[C---:B-1----:R-:W-:Y:S08]  /*b000*/  HMMA.16816.F32 R8, R156.reuse, R176, R8 ;  /* 0x000000b09c08723c */ /* 0x042ff00000001808 */
[-C--:B------:R-:W-:Y:S08]  /*b010*/  HMMA.16816.F32 R12, R156, R178.reuse, R12 ;  /* 0x000000b29c0c723c */ /* 0x080ff0000000180c */
[C---:B------:R-:W-:Y:S08]  /*b020*/  HMMA.16816.F32 R16, R172.reuse, R178, R16 ;  /* 0x000000b2ac10723c */ /* 0x040ff00000001810 */
[-C--:B--2---:R-:W-:Y:S08]  /*b030*/  HMMA.16816.F32 R20, R172, R180.reuse, R20 ;  /* 0x000000b4ac14723c */ /* 0x084ff00000001814 */
[C---:B------:R-:W-:Y:S08]  /*b040*/  HMMA.16816.F32 R24, R156.reuse, R180, R24 ;  /* 0x000000b49c18723c */ /* 0x040ff00000001818 */
[-C--:B------:R-:W-:Y:S08]  /*b050*/  HMMA.16816.F32 R28, R156, R182.reuse, R28 ;  /* 0x000000b69c1c723c */ /* 0x080ff0000000181c */
[C---:B------:R-:W-:Y:S08]  /*b060*/  HMMA.16816.F32 R32, R172.reuse, R182, R32 ;  /* 0x000000b6ac20723c */ /* 0x040ff00000001820 */
[-C--:B------:R-:W-:Y:S08]  /*b070*/  HMMA.16816.F32 R36, R172, R184.reuse, R36 ;  /* 0x000000b8ac24723c */ /* 0x080ff00000001824 */
[C---:B------:R-:W-:Y:S08]  /*b080*/  HMMA.16816.F32 R40, R156.reuse, R184, R40 ;  /* 0x000000b89c28723c */ /* 0x040ff00000001828 */
[-C--:B------:R-:W-:Y:S08]  /*b090*/  HMMA.16816.F32 R44, R156, R186.reuse, R44 ;  /* 0x000000ba9c2c723c */ /* 0x080ff0000000182c */
[----:B------:R-:W-:Y:S08]  /*b0a0*/  HMMA.16816.F32 R48, R172, R186, R48 ;  /* 0x000000baac30723c */ /* 0x000ff00000001830 */
[-C--:B------:R-:W-:Y:S08]  /*b0b0*/  HMMA.16816.F32 R4, R188, R192.reuse, R4 ;  /* 0x000000c0bc04723c */ /* 0x080ff00000001804 */
[C---:B---3--:R-:W-:Y:S08]  /*b0c0*/  HMMA.16816.F32 R8, R160.reuse, R192, R8 ;  /* 0x000000c0a008723c */ /* 0x048ff00000001808 */
[-C--:B------:R-:W-:Y:S08]  /*b0d0*/  HMMA.16816.F32 R12, R160, R194.reuse, R12 ;  /* 0x000000c2a00c723c */ /* 0x080ff0000000180c */
[----:B------:R-:W-:Y:S01]  /*b0e0*/  FMUL.FTZ R176, R4, c[0x0][0x320] ;  /* 0x0000c80004b07a20 */ /* 0x000fe20000410000 */
[C---:B------:R-:W-:Y:S04]  /*b0f0*/  HMMA.16816.F32 R16, R188.reuse, R194, R16 ;  /* 0x000000c2bc10723c */ /* 0x040fe80000001810 */
[----:B------:R-:W-:Y:S01]  /*b100*/  FMUL.FTZ R172, R5, c[0x0][0x320] ;  /* 0x0000c80005ac7a20 */ /* 0x000fe20000410000 */
[----:B------:R-:W1:Y:S01]  /*b110*/  MUFU.TANH R176, R176 ;  /* 0x000000b000b07308 */ /* 0x000e620000002400 */
[----:B------:R-:W-:Y:S02]  /*b120*/  FMUL.FTZ R181, R6, c[0x0][0x320] ;  /* 0x0000c80006b57a20 */ /* 0x000fe40000410000 */
[----:B------:R-:W-:Y:S02]  /*b130*/  FMUL.FTZ R179, R7, c[0x0][0x320] ;  /* 0x0000c80007b37a20 */ /* 0x000fe40000410000 */
[----:B------:R-:W2:Y:S02]  /*b140*/  LDSM.16.M88.4 R4, [R205] ;  /* 0x00000000cd04783b */ /* 0x000ea40000000200 */
        /* <DEDUP_REMOVED lines=8> */
[----:B------:R-:W4:Y:S01]  /*b1d0*/  MUFU.TANH R186, R9 ;  /* 0x0000000900ba7308 */ /* 0x000f220000002400 */
[----:B------:R-:W-:Y:S02]  /*b1e0*/  FMUL.FTZ R13, R15, c[0x0][0x320] ;  /* 0x0000c8000f0d7a20 */ /* 0x000fe40000410000 */
[----:B------:R-:W-:Y:S02]  /*b1f0*/  FMUL.FTZ R14, R16, c[0x0][0x320] ;  /* 0x0000c800100e7a20 */ /* 0x000fe40000410000 */
[----:B------:R-:W-:Y:S02]  /*b200*/  FMUL.FTZ R16, R17, c[0x0][0x320] ;  /* 0x0000c80011107a20 */ /* 0x000fe40000410000 */
[----:B------:R-:W-:Y:S02]  /*b210*/  FMUL.FTZ R17, R18, c[0x0][0x320] ;  /* 0x0000c80012117a20 */ /* 0x000fe40000410000 */
[----:B------:R-:W-:Y:S01]  /*b220*/  FMUL.FTZ R15, R19, c[0x0][0x320] ;  /* 0x0000c800130f7a20 */ /* 0x000fe20000410000 */
[----:B------:R-:W1:Y:S10]  /*b230*/  MUFU.TANH R187, R10 ;  /* 0x0000000a00bb7308 */ /* 0x000e740000002400 */
[----:B------:R5:W1:Y:S01]  /*b240*/  MUFU.TANH R185, R11 ;  /* 0x0000000b00b97308 */ /* 0x000a620000002400 */
[-C--:B--2---:R-:W-:Y:S09]  /*b250*/  HMMA.16816.F32 R20, R188, R4.reuse, R20 ;  /* 0x00000004bc14723c */ /* 0x084ff20000001814 */
[----:B------:R-:W2:Y:S01]  /*b260*/  MUFU.TANH R181, R181 ;  /* 0x000000b500b57308 */ /* 0x000ea20000002400 */
[C---:B------:R-:W-:Y:S09]  /*b270*/  HMMA.16816.F32 R24, R160.reuse, R4, R24 ;  /* 0x00000004a018723c */ /* 0x040ff20000001818 */
[----:B------:R-:W1:Y:S01]  /*b280*/  MUFU.TANH R179, R179 ;  /* 0x000000b300b37308 */ /* 0x000e620000002400 */
[-C--:B------:R-:W-:Y:S01]  /*b290*/  HMMA.16816.F32 R28, R160, R6.reuse, R28 ;  /* 0x00000006a01c723c */ /* 0x080fe2000000181c */
[----:B-----5:R-:W5:Y:S01]  /*b2a0*/  LDSM.16.M88.4 R8, [R204] ;  /* 0x00000000cc08783b */ /* 0x020f620000000200 */
[----:B------:R-:W-:Y:S06]  /*b2b0*/  DEPBAR.LE SB0, 0x0 ;  /* 0x000080000000791a */ /* 0x000fec0000000000 */
[C---:B------:R-:W-:Y:S01]  /*b2c0*/  HMMA.16816.F32 R32, R188.reuse, R6, R32 ;  /* 0x00000006bc20723c */ /* 0x040fe20000001820 */
[----:B------:R-:W1:Y:S01]  /*b2d0*/  MUFU.TANH R184, R184 ;  /* 0x000000b800b87308 */ /* 0x000e620000002400 */
[----:B------:R-:W-:Y:S03]  /*b2e0*/  BAR.SYNC.DEFER_BLOCKING 0x0 ;  /* 0x0000000000007b1d */ /* 0x000fe60000010000 */
[----:B------:R-:W-:Y:S02]  /*b2f0*/  FMUL.FTZ R248, R20, c[0x0][0x320] ;  /* 0x0000c80014f87a20 */ /* 0x000fe40000410000 */
[----:B------:R-:W-:Y:S02]  /*b300*/  FMUL.FTZ R21, R21, c[0x0][0x320] ;  /* 0x0000c80015157a20 */ /* 0x000fe40000410000 */
[----:B------:R-:W-:Y:S02]  /*b310*/  FMUL.FTZ R198, R24, c[0x0][0x320] ;  /* 0x0000c80018c67a20 */ /* 0x000fe40000410000 */
        /* <DEDUP_REMOVED lines=14> */
[----:B------:R-:W-:Y:S01]  /*b400*/  FMUL.FTZ R34, R34, c[0x0][0x320] ;  /* 0x0000c80022227a20 */ /* 0x000fe20000410000 */
[-C--:B-----5:R-:W-:Y:S03]  /*b410*/  HMMA.16816.F32 R36, R188, R8.reuse, R36 ;  /* 0x00000008bc24723c */ /* 0x0a0fe60000001824 */
[----:B------:R-:W-:Y:S03]  /*b420*/  FMUL.FTZ R35, R35, c[0x0][0x320] ;  /* 0x0000c80023237a20 */ /* 0x000fe60000410000 */
[----:B------:R-:W1:Y:S02]  /*b430*/  MUFU.TANH R13, R13 ;  /* 0x0000000d000d7308 */ /* 0x000e640000002400 */
[C---:B------:R-:W-:Y:S08]  /*b440*/  HMMA.16816.F32 R40, R160.reuse, R8, R40 ;  /* 0x00000008a028723c */ /* 0x040ff00000001828 */
[----:B------:R-:W1:Y:S01]  /*b450*/  MUFU.TANH R14, R14 ;  /* 0x0000000e000e7308 */ /* 0x000e620000002400 */
[-C--:B------:R-:W-:Y:S07]  /*b460*/  HMMA.16816.F32 R44, R160, R10.reuse, R44 ;  /* 0x0000000aa02c723c */ /* 0x080fee000000182c */
[----:B------:R-:W-:Y:S01]  /*b470*/  FMUL.FTZ R168, R36, c[0x0][0x320] ;  /* 0x0000c80024a87a20 */ /* 0x000fe20000410000 */
[----:B------:R-:W-:Y:S01]  /*b480*/  HMMA.16816.F32 R48, R188, R10, R48 ;  /* 0x0000000abc30723c */ /* 0x000fe20000001830 */
[----:B------:R-:W1:Y:S03]  /*b490*/  MUFU.TANH R16, R16 ;  /* 0x0000001000107308 */ /* 0x000e660000002400 */
[----:B------:R-:W-:Y:S02]  /*b4a0*/  FMUL.FTZ R37, R37, c[0x0][0x320] ;  /* 0x0000c80025257a20 */ /* 0x000fe40000410000 */
[----:B------:R-:W-:Y:S02]  /*b4b0*/  FMUL.FTZ R38, R38, c[0x0][0x320] ;  /* 0x0000c80026267a20 */ /* 0x000fe40000410000 */
[----:B------:R-:W-:Y:S03]  /*b4c0*/  FMUL.FTZ R159, R40, c[0x0][0x320] ;  /* 0x0000c800289f7a20 */ /* 0x000fe60000410000 */
        /* <DEDUP_REMOVED lines=14> */
[----:B------:R-:W-:Y:S07]  /*b5b0*/  FMUL.FTZ R51, R51, c[0x0][0x320] ;  /* 0x0000c80033337a20 */ /* 0x000fee0000410000 */
[----:B------:R1:W1:Y:S10]  /*b5c0*/  MUFU.TANH R192, R21 ;  /* 0x0000001500c07308 */ /* 0x0002740000002400 */
[----:B------:R1:W1:Y:S10]  /*b5d0*/  MUFU.TANH R197, R22 ;  /* 0x0000001600c57308 */ /* 0x0002740000002400 */
[----:B------:R1:W1:Y:S10]  /*b5e0*/  MUFU.TANH R195, R23 ;  /* 0x0000001700c37308 */ /* 0x0002740000002400 */
[----:B------:R-:W1:Y:S10]  /*b5f0*/  MUFU.TANH R198, R198 ;  /* 0x000000c600c67308 */ /* 0x000e740000002400 */
        /* <DEDUP_REMOVED lines=63> */
[----:B-1----:R-:W-:Y:S10]  /*b9f0*/  SHFL.IDX PT, R21, R4, 0x1, 0x1c1f ;  /* 0x003c1f0004157f89 */ /* 0x002ff400000e0000 */
[----:B--2---:R-:W-:Y:S05]  /*ba00*/  @P1 IADD3 R18, P0, R9, R245, RZ ;  /* 0x000000f509121210 */ /* 0x004fea0007f1e0ff */
[----:B---3--:R-:W-:Y:S01]  /*ba10*/  @P1 IMAD.X R19, R7, 0x1, R246, P0 ;  /* 0x0000000107131824 */ /* 0x008fe200000e06f6 */
[-C--:B------:R-:W-:Y:S04]  /*ba20*/  @P1 IADD3 R10, P0, R9, R242.reuse, RZ ;  /* 0x000000f2090a1210 */ /* 0x080fe80007f1e0ff */
[----:B------:R1:W-:Y:S01]  /*ba30*/  @P1 LDGSTS.E.BYPASS.LTC128B.128 [R220+0x2500], [R18.64], !P5 ;  /* 0x0250000012dc1fae */ /* 0x0003e2000e901d4c */
[----:B------:R-:W-:Y:S01]  /*ba40*/  @P1 IMAD.X R11, R7, 0x1, R244, P0 ;  /* 0x00000001070b1824 */ /* 0x000fe200000e06f4 */
[C---:B------:R-:W-:Y:S04]  /*ba50*/  @P1 LEA R8, P0, R218.reuse, R9, 0x1 ;  /* 0x00000009da081211 */ /* 0x040fe800078008ff */
[----:B------:R1:W-:Y:S01]  /*ba60*/  @P1 LDGSTS.E.BYPASS.LTC128B.128 [R220+0x3100], [R10.64], !P4 ;  /* 0x031000000adc1fae */ /* 0x0003e2000e101d4c */
[--C-:B------:R-:W-:Y:S02]  /*ba70*/  @P1 LEA.HI.X R9, R218, R7, R233.reuse, 0x1, P0 ;  /* 0x00000007da091211 */ /* 0x100fe400000f0ce9 */
[----:B------:R-:W-:Y:S01]  /*ba80*/  ISETP.GE.AND P0, PT, R6, 0x21, PT ;  /* 0x000000210600780c */ /* 0x000fe20003f06270 */
[----:B------:R-:W2:Y:S04]  /*ba90*/  SHFL.IDX PT, R7, R5, 0x1, 0x1c1f ;  /* 0x003c1f0005077f89 */ /* 0x000ea800000e0000 */
[----:B------:R1:W-:Y:S08]  /*baa0*/  @P1 LDGSTS.E.BYPASS.LTC128B.128 [R220+0x3d00], [R8.64], !P3 ;  /* 0x03d0000008dc1fae */ /* 0x0003f0000d901d4c */
[----:B--2---:R-:W-:Y:S05]  /*bab0*/  @P0 IADD3 R24, P2, R7, R245, RZ ;  /* 0x000000f507180210 */ /* 0x004fea0007f5e0ff */
[----:B------:R-:W-:Y:S01]  /*bac0*/  @P0 IMAD.X R25, R21, 0x1, R246, P2 ;  /* 0x0000000115190824 */ /* 0x000fe200010e06f6 */
[----:B------:R-:W-:Y:S04]  /*bad0*/  @P0 IADD3 R22, P2, R7, R242, RZ ;  /* 0x000000f207160210 */ /* 0x000fe80007f5e0ff */
[----:B------:R1:W-:Y:S01]  /*bae0*/  @P0 LDGSTS.E.BYPASS.LTC128B.128 [R220+0x2d00], [R24.64], !P5 ;  /* 0x02d0000018dc0fae */ /* 0x0003e2000e901d4c */
[----:B------:R-:W-:Y:S01]  /*baf0*/  @P0 IMAD.X R23, R21, 0x1, R244, P2 ;  /* 0x0000000115170824 */ /* 0x000fe200010e06f4 */
[C---:B------:R-:W-:Y:S04]  /*bb00*/  @P0 LEA R6, P2, R218.reuse, R7, 0x1 ;  /* 0x00000007da060211 */ /* 0x040fe800078408ff */
[----:B------:R1:W-:Y:S01]  /*bb10*/  @P0 LDGSTS.E.BYPASS.LTC128B.128 [R220+0x3900], [R22.64], !P4 ;  /* 0x0390000016dc0fae */ /* 0x0003e2000e101d4c */
[----:B------:R-:W-:Y:S05]  /*bb20*/  @P0 LEA.HI.X R7, R218, R21, R233, 0x1, P2 ;  /* 0x00000015da070211 */ /* 0x000fea00010f0ce9 */
[----:B------:R1:W-:Y:S03]  /*bb30*/  @P0 LDGSTS.E.BYPASS.LTC128B.128 [R220+0x4500], [R6.64], !P3 ;  /* 0x0450000006dc0fae */ /* 0x0003e6000d901d4c */
.L_x_508:
[----:B-1234-:R-:W-:Y:S01]  /*bb40*/  FMNMX.FTZ R5, R176, R3, !PT ;  /* 0x00000003b0057209 */ /* 0x01efe20007810000 */
[----:B------:R-:W-:Y:S01]  /*bb50*/  LDSM.16.MT88.4 R20, [R214+0x100] ;  /* 0x00010000d614783b */ /* 0x000fe20000004200 */
[----:B------:R-:W-:Y:S02]  /*bb60*/  FMNMX.FTZ R4, R181, R2, !PT ;  /* 0x00000002b5047209 */ /* 0x000fe40007810000 */
        /* <DEDUP_REMOVED lines=30> */
[----:B------:R-:W-:Y:S02]  /*bd50*/  ISETP.GT.AND P0, PT, R240, R247, PT ;  /* 0x000000f7f000720c */ /* 0x000fe40003f04270 */
        /* <DEDUP_REMOVED lines=10> */
[----:B------:R-:W-:Y:S02]  /*be00*/  IADD3 R240, R240, -0x1, RZ ;  /* 0xfffffffff0f07810 */ /* 0x000fe40007ffe0ff */
[----:B------:R-:W-:Y:S01]  /*be10*/  FMNMX.FTZ R0, R193, R0, !PT ;  /* 0x00000000c1007209 */ /* 0x000fe20007810000 */
[----:B------:R-:W1:Y:S03]  /*be20*/  SHFL.BFLY PT, R7, R4, 0x2, 0x1f ;  /* 0x0c401f0004077f89 */ /* 0x000e6600000e0000 */
[----:B------:R-:W-:Y:S04]  /*be30*/  FMNMX.FTZ R0, R13, R0, !PT ;  /* 0x000000000d007209 */ /* 0x000fe80007810000 */
[----:B------:R-:W-:Y:S04]  /*be40*/  FMNMX.FTZ R0, R249, R0, !PT ;  /* 0x00000000f9007209 */ /* 0x000fe80007810000 */
[----:B------:R-:W-:Y:S04]  /*be50*/  FMNMX.FTZ R0, R203, R0, !PT ;  /* 0x00000000cb007209 */ /* 0x000fe80007810000 */
[----:B------:R-:W-:Y:S02]  /*be60*/  FMNMX.FTZ R0, R251, R0, !PT ;  /* 0x00000000fb007209 */ /* 0x000fe40007810000 */
[----:B-1----:R-:W-:Y:S02]  /*be70*/  FMNMX.FTZ R7, R4, R7, !PT ;  /* 0x0000000704077209 */ /* 0x002fe40007810000 */
[----:B------:R-:W-:Y:S02]  /*be80*/  FMNMX.FTZ R5, R2, R9, !PT ;  /* 0x0000000902057209 */ /* 0x000fe40007810000 */
[----:B------:R-:W-:Y:S01]  /*be90*/  FMNMX.FTZ R9, R8, R11, !PT ;  /* 0x0000000b08097209 */ /* 0x000fe20007810000 */
[----:B------:R-:W-:Y:S08]  /*bea0*/  SHFL.BFLY PT, R4, R7, 0x1, 0x1f ;  /* 0x0c201f0007047f89 */ /* 0x000ff000000e0000 */
[----:B------:R-:W1:Y:S08]  /*beb0*/  SHFL.BFLY PT, R6, R5, 0x1, 0x1f ;  /* 0x0c201f0005067f89 */ /* 0x000e7000000e0000 */
[----:B------:R-:W2:Y:S01]  /*bec0*/  SHFL.BFLY PT, R2, R9, 0x1, 0x1f ;  /* 0x0c201f0009027f89 */ /* 0x000ea200000e0000 */
[----:B-1----:R-:W-:Y:S02]  /*bed0*/  FMNMX.FTZ R3, R5, R6, !PT ;  /* 0x0000000605037209 */ /* 0x002fe40007810000 */
[----:B------:R-:W-:Y:S03]  /*bee0*/  FMNMX.FTZ R5, R175, R0, !PT ;  /* 0x00000000af057209 */ /* 0x000fe60007810000 */
[C---:B------:R-:W-:Y:S01]  /*bef0*/  FADD.FTZ R0, -R3.reuse, R148 ;  /* 0x0000009403007221 */ /* 0x040fe20000010100 */
[----:B------:R-:W-:Y:S01]  /*bf00*/  FMNMX.FTZ R6, R158, R5, !PT ;  /* 0x000000059e067209 */ /* 0x000fe20007810000 */
[----:B------:R-:W-:Y:S01]  /*bf10*/  FMUL.FTZ R173, R3, c[0x0][0x2d0] ;  /* 0x0000b40003ad7a20 */ /* 0x000fe20000410000 */
[----:B--2---:R-:W-:Y:S01]  /*bf20*/  FMNMX.FTZ R2, R9, R2, !PT ;  /* 0x0000000209027209 */ /* 0x004fe20007810000 */
[----:B------:R-:W-:Y:S01]  /*bf30*/  FMUL.FTZ R151, R0, c[0x0][0x2d0] ;  /* 0x0000b40000977a20 */ /* 0x000fe20000410000 */
[----:B------:R-:W-:Y:S01]  /*bf40*/  FMNMX.FTZ R0, R157, R6, !PT ;  /* 0x000000069d007209 */ /* 0x000fe20007810000 */
[----:B------:R-:W-:Y:S02]  /*bf50*/  FFMA.FTZ R177, R176, c[0x0][0x2d0], -R173 ;  /* 0x0000b400b0b17a23 */ /* 0x000fe400000108ad */
[----:B------:R-:W-:Y:S01]  /*bf60*/  FADD.FTZ R6, -R2, R153 ;  /* 0x0000009902067221 */ /* 0x000fe20000010100 */
[----:B------:R-:W-:Y:S01]  /*bf70*/  FMNMX.FTZ R5, R155, R0, !PT ;  /* 0x000000009b057209 */ /* 0x000fe20007810000 */
[----:B------:R-:W-:Y:S01]  /*bf80*/  FFMA.FTZ R176, R172, c[0x0][0x2d0], -R173 ;  /* 0x0000b400acb07a23 */ /* 0x000fe200000108ad */
[----:B------:R-:W-:Y:S01]  /*bf90*/  FMNMX.FTZ R0, R7, R4, !PT ;  /* 0x0000000407007209 */ /* 0x000fe20007810000 */
[----:B------:R-:W-:Y:S01]  /*bfa0*/  FMUL.FTZ R150, R6, c[0x0][0x2d0] ;  /* 0x0000b40006967a20 */ /* 0x000fe20000410000 */
[----:B------:R-:W-:Y:S01]  /*bfb0*/  FMNMX.FTZ R4, R154, R5, !PT ;  /* 0x000000059a047209 */ /* 0x000fe20007810000 */
[----:B------:R-:W-:Y:S01]  /*bfc0*/  FMUL.FTZ R172, R2, c[0x0][0x2d0] ;  /* 0x0000b40002ac7a20 */ /* 0x000fe20000410000 */
[----:B------:R-:W1:Y:S01]  /*bfd0*/  MUFU.EX2 R151, R151 ;  /* 0x0000009700977308 */ /* 0x000e620000000800 */
[----:B------:R-:W-:Y:S02]  /*bfe0*/  FADD.FTZ R6, -R0, R149 ;  /* 0x0000009500067221 */ /* 0x000fe40000010100 */
[----:B------:R-:W2:Y:S01]  /*bff0*/  SHFL.BFLY PT, R5, R4, 0x2, 0x1f ;  /* 0x0c401f0004057f89 */ /* 0x000ea200000e0000 */
[--C-:B------:R-:W-:Y:S02]  /*c000*/  FFMA.FTZ R180, R181, c[0x0][0x2d0], -R172.reuse ;  /* 0x0000b400b5b47a23 */ /* 0x100fe400000108ac */
[----:B------:R-:W-:Y:S02]  /*c010*/  FMUL.FTZ R149, R6, c[0x0][0x2d0] ;  /* 0x0000b40006957a20 */ /* 0x000fe40000410000 */
[--C-:B------:R-:W-:Y:S02]  /*c020*/  FFMA.FTZ R179, R179, c[0x0][0x2d0], -R172.reuse ;  /* 0x0000b400b3b37a23 */ /* 0x100fe400000108ac */
[--C-:B------:R-:W-:Y:S01]  /*c030*/  FFMA.FTZ R182, R14, c[0x0][0x2d0], -R173.reuse ;  /* 0x0000b4000eb67a23 */ /* 0x100fe200000108ad */
[----:B------:R-:W3:Y:S01]  /*c040*/  MUFU.EX2 R150, R150 ;  /* 0x0000009600967308 */ /* 0x000ee20000000800 */
[--C-:B------:R-:W-:Y:S02]  /*c050*/  FFMA.FTZ R181, R16, c[0x0][0x2d0], -R173.reuse ;  /* 0x0000b40010b57a23 */ /* 0x100fe400000108ad */
[--C-:B------:R-:W-:Y:S02]  /*c060*/  FFMA.FTZ R178, R17, c[0x0][0x2d0], -R172.reuse ;  /* 0x0000b40011b27a23 */ /* 0x100fe400000108ac */
[----:B------:R-:W-:Y:S02]  /*c070*/  FFMA.FTZ R183, R15, c[0x0][0x2d0], -R172 ;  /* 0x0000b4000fb77a23 */ /* 0x000fe400000108ac */
[----:B------:R-:W-:Y:S02]  /*c080*/  FMUL.FTZ R163, R0, c[0x0][0x2d0] ;  /* 0x0000b40000a37a20 */ /* 0x000fe40000410000 */
[----:B------:R-:W-:Y:S01]  /*c090*/  FFMA.FTZ R252, R166, c[0x0][0x2d0], -R173 ;  /* 0x0000b400a6fc7a23 */ /* 0x000fe200000108ad */
[----:B------:R-:W-:Y:S01]  /*c0a0*/  MUFU.EX2 R177, R177 ;  /* 0x000000b100b17308 */ /* 0x000fe20000000800 */
[--C-:B------:R-:W-:Y:S02]  /*c0b0*/  FFMA.FTZ R189, R250, c[0x0][0x2d0], -R163.reuse ;  /* 0x0000b400fabd7a23 */ /* 0x100fe400000108a3 */
[--C-:B------:R-:W-:Y:S02]  /*c0c0*/  FFMA.FTZ R191, R184, c[0x0][0x2d0], -R163.reuse ;  /* 0x0000b400b8bf7a23 */ /* 0x100fe400000108a3 */
[--C-:B------:R-:W-:Y:S01]  /*c0d0*/  FFMA.FTZ R188, R186, c[0x0][0x2d0], -R163.reuse ;  /* 0x0000b400babc7a23 */ /* 0x100fe200000108a3 */
[----:B--2---:R-:W-:Y:S01]  /*c0e0*/  FMNMX.FTZ R6, R4, R5, !PT ;  /* 0x0000000504067209 */ /* 0x004fe20007810000 */
[----:B------:R-:W-:Y:S02]  /*c0f0*/  FFMA.FTZ R186, R12, c[0x0][0x2d0], -R163 ;  /* 0x0000b4000cba7a23 */ /* 0x000fe400000108a3 */
[C---:B-1----:R-:W-:Y:S01]  /*c100*/  FMUL.FTZ R5, R151.reuse, R145 ;  /* 0x0000009197057220 */ /* 0x042fe20000410000 */
[----:B------:R-:W-:Y:S01]  /*c110*/  MUFU.EX2 R176, R176 ;  /* 0x000000b000b07308 */ /* 0x000fe20000000800 */
[----:B------:R-:W1:Y:S01]  /*c120*/  SHFL.BFLY PT, R153, R6, 0x1, 0x1f ;  /* 0x0c201f0006997f89 */ /* 0x000e6200000e0000 */
[C---:B------:R-:W-:Y:S02]  /*c130*/  FMUL.FTZ R16, R151.reuse, R132 ;  /* 0x0000008497107220 */ /* 0x040fe40000410000 */
[C---:B---3--:R-:W-:Y:S02]  /*c140*/  FMUL.FTZ R7, R150.reuse, R147 ;  /* 0x0000009396077220 */ /* 0x048fe40000410000 */
[C---:B------:R-:W-:Y:S02]  /*c150*/  FMUL.FTZ R17, R151.reuse, R133 ;  /* 0x0000008597117220 */ /* 0x040fe40000410000 */
[C---:B------:R-:W-:Y:S02]  /*c160*/  FMUL.FTZ R18, R150.reuse, R134 ;  /* 0x0000008696127220 */ /* 0x040fe40000410000 */
[----:B------:R-:W-:Y:S01]  /*c170*/  MUFU.EX2 R180, R180 ;  /* 0x000000b400b47308 */ /* 0x000fe20000000800 */
[C---:B------:R-:W-:Y:S02]  /*c180*/  FMUL.FTZ R19, R150.reuse, R135 ;  /* 0x0000008796137220 */ /* 0x040fe40000410000 */
[----:B------:R-:W-:Y:S01]  /*c190*/  LDSM.16.MT88.4 R132, [R214+0x900] ;  /* 0x00090000d684783b */ /* 0x000fe20000004200 */
[C---:B------:R-:W-:Y:S02]  /*c1a0*/  FMUL.FTZ R32, R151.reuse, R116 ;  /* 0x0000007497207220 */ /* 0x040fe40000410000 */
[C---:B------:R-:W-:Y:S02]  /*c1b0*/  FMUL.FTZ R33, R151.reuse, R117 ;  /* 0x0000007597217220 */ /* 0x040fe40000410000 */
[C---:B------:R-:W-:Y:S02]  /*c1c0*/  FMUL.FTZ R34, R150.reuse, R118 ;  /* 0x0000007696227220 */ /* 0x040fe40000410000 */
[----:B------:R-:W2:Y:S01]  /*c1d0*/  MUFU.EX2 R179, R179 ;  /* 0x000000b300b37308 */ /* 0x000ea20000000800 */
[C---:B------:R-:W-:Y:S02]  /*c1e0*/  FMUL.FTZ R35, R150.reuse, R119 ;  /* 0x0000007796237220 */ /* 0x040fe40000410000 */
[----:B------:R-:W-:Y:S01]  /*c1f0*/  LDSM.16.MT88.4 R116, [R214+0x1100] ;  /* 0x00110000d674783b */ /* 0x000fe20000004200 */
[----:B------:R-:W-:Y:S01]  /*c200*/  FMUL.FTZ R48, R151, R100 ;  /* 0x0000006497307220 */ /* 0x000fe20000410000 */
[----:B-1----:R-:W-:Y:S01]  /*c210*/  FMNMX.FTZ R153, R153, R6, !PT ;  /* 0x0000000699997209 */ /* 0x002fe20007810000 */
[----:B------:R-:W-:Y:S02]  /*c220*/  FMUL.FTZ R6, R150, R146 ;  /* 0x0000009296067220 */ /* 0x000fe40000410000 */
[----:B------:R-:W-:Y:S02]  /*c230*/  FMUL.FTZ R49, R151, R101 ;  /* 0x0000006597317220 */ /* 0x000fe40000410000 */
[C---:B------:R-:W-:Y:S01]  /*c240*/  FMUL.FTZ R162, R153.reuse, c[0x0][0x2d0] ;  /* 0x0000b40099a27a20 */ /* 0x040fe20000410000 */
[----:B------:R-:W-:Y:S01]  /*c250*/  MUFU.EX2 R182, R182 ;  /* 0x000000b600b67308 */ /* 0x000fe20000000800 */
[----:B------:R-:W-:Y:S02]  /*c260*/  FADD.FTZ R4, -R153, R152 ;  /* 0x0000009899047221 */ /* 0x000fe40000010100 */
[--C-:B------:R-:W-:Y:S02]  /*c270*/  FFMA.FTZ R152, R13, c[0x0][0x2d0], -R162.reuse ;  /* 0x0000b4000d987a23 */ /* 0x100fe400000108a2 */
[----:B------:R-:W-:Y:S02]  /*c280*/  FMUL.FTZ R148, R4, c[0x0][0x2d0] ;  /* 0x0000b40004947a20 */ /* 0x000fe40000410000 */
[--C-:B------:R-:W-:Y:S02]  /*c290*/  FFMA.FTZ R187, R187, c[0x0][0x2d0], -R162.reuse ;  /* 0x0000b400bbbb7a23 */ /* 0x100fe400000108a2 */
[--C-:B------:R-:W-:Y:S01]  /*c2a0*/  FFMA.FTZ R184, R185, c[0x0][0x2d0], -R162.reuse ;  /* 0x0000b400b9b87a23 */ /* 0x100fe200000108a2 */
[----:B------:R-:W1:Y:S01]  /*c2b0*/  MUFU.EX2 R181, R181 ;  /* 0x000000b500b57308 */ /* 0x000e620000000800 */
[----:B------:R-:W-:Y:S01]  /*c2c0*/  FFMA.FTZ R185, R193, c[0x0][0x2d0], -R162 ;  /* 0x0000b400c1b97a23 */ /* 0x000fe200000108a2 */
[----:B--2---:R-:W-:Y:S01]  /*c2d0*/  F2FP.PACK_AB R145, R179, R180 ;  /* 0x000000b4b391723e */ /* 0x004fe200000000ff */
[----:B------:R-:W-:Y:S01]  /*c2e0*/  FMUL.FTZ R4, R151, R144 ;  /* 0x0000009097047220 */ /* 0x000fe20000410000 */
[----:B------:R-:W-:Y:S01]  /*c2f0*/  F2FP.PACK_AB R144, R176, R177 ;  /* 0x000000b1b090723e */ /* 0x000fe200000000ff */
[C---:B------:R-:W-:Y:S02]  /*c300*/  FMUL.FTZ R50, R150.reuse, R102 ;  /* 0x0000006696327220 */ /* 0x040fe40000410000 */
[----:B------:R-:W-:Y:S03]  /*c310*/  FMUL.FTZ R51, R150, R103 ;  /* 0x0000006796337220 */ /* 0x000fe60000410000 */
[----:B------:R-:W-:Y:S01]  /*c320*/  MUFU.EX2 R178, R178 ;  /* 0x000000b200b27308 */ /* 0x000fe20000000800 */
[----:B------:R-:W-:Y:S01]  /*c330*/  LDSM.16.MT88.4 R100, [R214+0x1900] ;  /* 0x00190000d664783b */ /* 0x000fe20000004200 */
[--C-:B------:R-:W-:Y:S02]  /*c340*/  FFMA.FTZ R250, R168, c[0x0][0x2d0], -R173.reuse ;  /* 0x0000b400a8fa7a23 */ /* 0x100fe400000108ad */
[--C-:B------:R-:W-:Y:S02]  /*c350*/  FFMA.FTZ R165, R165, c[0x0][0x2d0], -R172.reuse ;  /* 0x0000b400a5a57a23 */ /* 0x100fe400000108ac */
[--C-:B------:R-:W-:Y:S02]  /*c360*/  FFMA.FTZ R164, R164, c[0x0][0x2d0], -R172.reuse ;  /* 0x0000b400a4a47a23 */ /* 0x100fe400000108ac */
[--C-:B------:R-:W-:Y:S02]  /*c370*/  FFMA.FTZ R171, R171, c[0x0][0x2d0], -R173.reuse ;  /* 0x0000b400abab7a23 */ /* 0x100fe400000108ad */
[----:B------:R-:W2:Y:S01]  /*c380*/  MUFU.EX2 R183, R183 ;  /* 0x000000b700b77308 */ /* 0x000ea20000000800 */
[--C-:B------:R-:W-:Y:S02]  /*c390*/  FFMA.FTZ R169, R169, c[0x0][0x2d0], -R172.reuse ;  /* 0x0000b400a9a97a23 */ /* 0x100fe400000108ac */
[----:B------:R-:W-:Y:S01]  /*c3a0*/  FMUL.FTZ R52, R151, R52 ;  /* 0x0000003497347220 */ /* 0x000fe20000410000 */
[----:B-1----:R-:W-:Y:S01]  /*c3b0*/  F2FP.PACK_AB R146, R181, R182 ;  /* 0x000000b6b592723e */ /* 0x002fe200000000ff */
[C---:B------:R-:W-:Y:S02]  /*c3c0*/  FMUL.FTZ R53, R151.reuse, R53 ;  /* 0x0000003597357220 */ /* 0x040fe40000410000 */
[C---:B------:R-:W-:Y:S02]  /*c3d0*/  FMUL.FTZ R54, R150.reuse, R54 ;  /* 0x0000003696367220 */ /* 0x040fe40000410000 */
[C---:B------:R-:W-:Y:S01]  /*c3e0*/  FMUL.FTZ R55, R150.reuse, R55 ;  /* 0x0000003796377220 */ /* 0x040fe20000410000 */
[----:B------:R-:W1:Y:S01]  /*c3f0*/  MUFU.EX2 R149, R149 ;  /* 0x0000009500957308 */ /* 0x000e620000000800 */
[C---:B------:R-:W-:Y:S02]  /*c400*/  FMUL.FTZ R64, R151.reuse, R64 ;  /* 0x0000004097407220 */ /* 0x040fe40000410000 */
[----:B------:R-:W-:Y:S02]  /*c410*/  FMUL.FTZ R65, R151, R65 ;  /* 0x0000004197417220 */ /* 0x000fe40000410000 */
[C---:B------:R-:W-:Y:S02]  /*c420*/  FMUL.FTZ R66, R150.reuse, R66 ;  /* 0x0000004296427220 */ /* 0x040fe40000410000 */
[----:B------:R-:W-:Y:S02]  /*c430*/  FMUL.FTZ R67, R150, R67 ;  /* 0x0000004396437220 */ /* 0x000fe40000410000 */
[--C-:B------:R-:W-:Y:S01]  /*c440*/  FFMA.FTZ R190, R248, c[0x0][0x2d0], -R173.reuse ;  /* 0x0000b400f8be7a23 */ /* 0x100fe200000108ad */
[----:B------:R-:W3:Y:S01]  /*c450*/  MUFU.EX2 R148, R148 ;  /* 0x0000009400947308 */ /* 0x000ee20000000800 */
[--C-:B------:R-:W-:Y:S02]  /*c460*/  FFMA.FTZ R193, R192, c[0x0][0x2d0], -R173.reuse ;  /* 0x0000b400c0c17a23 */ /* 0x100fe400000108ad */
[--C-:B------:R-:W-:Y:S01]  /*c470*/  FFMA.FTZ R192, R197, c[0x0][0x2d0], -R172.reuse ;  /* 0x0000b400c5c07a23 */ /* 0x100fe200000108ac */
[----:B--2---:R-:W-:Y:S01]  /*c480*/  F2FP.PACK_AB R147, R183, R178 ;  /* 0x000000b2b793723e */ /* 0x004fe200000000ff */
[--C-:B------:R-:W-:Y:S02]  /*c490*/  FFMA.FTZ R195, R195, c[0x0][0x2d0], -R172.reuse ;  /* 0x0000b400c3c37a23 */ /* 0x100fe400000108ac */
[--C-:B------:R-:W-:Y:S02]  /*c4a0*/  FFMA.FTZ R194, R194, c[0x0][0x2d0], -R173.reuse ;  /* 0x0000b400c2c27a23 */ /* 0x100fe400000108ad */
[--C-:B------:R-:W-:Y:S01]  /*c4b0*/  FFMA.FTZ R197, R196, c[0x0][0x2d0], -R173.reuse ;  /* 0x0000b400c4c57a23 */ /* 0x100fe200000108ad */
[----:B------:R-:W-:Y:S01]  /*c4c0*/  MUFU.EX2 R191, R191 ;  /* 0x000000bf00bf7308 */ /* 0x000fe20000000800 */
[-C--:B------:R-:W-:Y:S05]  /*c4d0*/  HMMA.16816.F32 R4, R144, R20.reuse, R4 ;  /* 0x000000149004723c */ /* 0x080fea0000001804 */
[C---:B-1----:R-:W-:Y:S02]  /*c4e0*/  FMUL.FTZ R8, R149.reuse, R140 ;  /* 0x0000008c95087220 */ /* 0x042fe40000410000 */
[C---:B------:R-:W-:Y:S02]  /*c4f0*/  FMUL.FTZ R9, R149.reuse, R141 ;  /* 0x0000008d95097220 */ /* 0x040fe40000410000 */
[----:B------:R-:W1:Y:S03]  /*c500*/  MUFU.EX2 R188, R188 ;  /* 0x000000bc00bc7308 */ /* 0x000e660000000800 */
[C---:B------:R-:W-:Y:S02]  /*c510*/  FMUL.FTZ R13, R149.reuse, R137 ;  /* 0x00000089950d7220 */ /* 0x040fe40000410000 */
[C---:B---3--:R-:W-:Y:S02]  /*c520*/  FMUL.FTZ R10, R148.reuse, R142 ;  /* 0x0000008e940a7220 */ /* 0x048fe40000410000 */
        /* <DEDUP_REMOVED lines=8> */
[----:B------:R-:W2:Y:S01]  /*c5b0*/  MUFU.EX2 R186, R186 ;  /* 0x000000ba00ba7308 */ /* 0x000ea20000000800 */
[----:B------:R-:W-:Y:S02]  /*c5c0*/  FMUL.FTZ R43, R148, R111 ;  /* 0x0000006f942b7220 */ /* 0x000fe40000410000 */
[----:B------:R-:W-:Y:S01]  /*c5d0*/  LDSM.16.MT88.4 R108, [R214+0x500] ;  /* 0x00050000d66c783b */ /* 0x000fe20000004200 */
[----:B-1----:R-:W-:Y:S01]  /*c5e0*/  F2FP.PACK_AB R140, R188, R191 ;  /* 0x000000bfbc8c723e */ /* 0x002fe200000000ff */
[C---:B------:R-:W-:Y:S02]  /*c5f0*/  FMUL.FTZ R44, R149.reuse, R104 ;  /* 0x00000068952c7220 */ /* 0x040fe40000410000 */
[C---:B------:R-:W-:Y:S02]  /*c600*/  FMUL.FTZ R45, R149.reuse, R105 ;  /* 0x00000069952d7220 */ /* 0x040fe40000410000 */
[C---:B------:R-:W-:Y:S01]  /*c610*/  FMUL.FTZ R46, R148.reuse, R106 ;  /* 0x0000006a942e7220 */ /* 0x040fe20000410000 */
[----:B------:R-:W-:Y:S01]  /*c620*/  MUFU.EX2 R187, R187 ;  /* 0x000000bb00bb7308 */ /* 0x000fe20000000800 */
[----:B------:R-:W-:Y:S02]  /*c630*/  FMUL.FTZ R47, R148, R107 ;  /* 0x0000006b942f7220 */ /* 0x000fe40000410000 */
[----:B------:R-:W-:Y:S01]  /*c640*/  LDSM.16.MT88.4 R104, [R212+0x1900] ;  /* 0x00190000d468783b */ /* 0x000fe20000004200 */
[----:B------:R-:W-:Y:S02]  /*c650*/  FFMA.FTZ R173, R170, c[0x0][0x2d0], -R173 ;  /* 0x0000b400aaad7a23 */ /* 0x000fe400000108ad */
        /* <DEDUP_REMOVED lines=12> */
[----:B------:R-:W-:Y:S02]  /*c720*/  FMUL.FTZ R61, R149, R61 ;  /* 0x0000003d953d7220 */ /* 0x000fe40000410000 */
[C---:B------:R-:W-:Y:S02]  /*c730*/  FMUL.FTZ R62, R148.reuse, R62 ;  /* 0x0000003e943e7220 */ /* 0x040fe40000410000 */
[----:B------:R-:W-:Y:S01]  /*c740*/  FMUL.FTZ R63, R148, R63 ;  /* 0x0000003f943f7220 */ /* 0x000fe20000410000 */
[----:B------:R-:W2:Y:S01]  /*c750*/  MUFU.EX2 R152, R152 ;  /* 0x0000009800987308 */ /* 0x000ea20000000800 */
[--C-:B------:R-:W-:Y:S02]  /*c760*/  FFMA.FTZ R196, R201, c[0x0][0x2d0], -R172.reuse ;  /* 0x0000b400c9c47a23 */ /* 0x100fe400000108ac */
[--C-:B------:R-:W-:Y:S01]  /*c770*/  FFMA.FTZ R199, R199, c[0x0][0x2d0], -R172.reuse ;  /* 0x0000b400c7c77a23 */ /* 0x100fe200000108ac */
[----:B-1----:R-:W-:Y:S01]  /*c780*/  F2FP.PACK_AB R141, R184, R187 ;  /* 0x000000bbb88d723e */ /* 0x002fe200000000ff */
[----:B------:R-:W-:Y:S02]  /*c790*/  FFMA.FTZ R172, R167, c[0x0][0x2d0], -R172 ;  /* 0x0000b400a7ac7a23 */ /* 0x000fe400000108ac */
[--C-:B------:R-:W-:Y:S02]  /*c7a0*/  FFMA.FTZ R248, R251, c[0x0][0x2d0], -R162.reuse ;  /* 0x0000b400fbf87a23 */ /* 0x100fe400000108a2 */
[--C-:B------:R-:W-:Y:S01]  /*c7b0*/  FFMA.FTZ R251, R175, c[0x0][0x2d0], -R162.reuse ;  /* 0x0000b400affb7a23 */ /* 0x100fe200000108a2 */
[----:B------:R-:W-:Y:S01]  /*c7c0*/  MUFU.EX2 R124, R165 ;  /* 0x000000a5007c7308 */ /* 0x000fe20000000800 */
[C---:B------:R-:W-:Y:S02]  /*c7d0*/  FMUL.FTZ R25, R149.reuse, R125 ;  /* 0x0000007d95197220 */ /* 0x040fe40000410000 */
[----:B------:R-:W-:Y:S02]  /*c7e0*/  FMUL.FTZ R26, R148, R126 ;  /* 0x0000007e941a7220 */ /* 0x000fe40000410000 */
[C---:B------:R-:W-:Y:S02]  /*c7f0*/  FMUL.FTZ R28, R149.reuse, R120 ;  /* 0x00000078951c7220 */ /* 0x040fe40000410000 */
[----:B------:R-:W-:Y:S02]  /*c800*/  FMUL.FTZ R29, R149, R121 ;  /* 0x00000079951d7220 */ /* 0x000fe40000410000 */
[C---:B------:R-:W-:Y:S01]  /*c810*/  FMUL.FTZ R68, R151.reuse, R68 ;  /* 0x0000004497447220 */ /* 0x040fe20000410000 */
[----:B------:R1:W-:Y:S01]  /*c820*/  MUFU.EX2 R127, R164 ;  /* 0x000000a4007f7308 */ /* 0x0003e20000000800 */
[C---:B------:R-:W-:Y:S02]  /*c830*/  FMUL.FTZ R69, R151.reuse, R69 ;  /* 0x0000004597457220 */ /* 0x040fe40000410000 */
[----:B------:R-:W-:Y:S01]  /*c840*/  FMUL.FTZ R70, R150, R70 ;  /* 0x0000004696467220 */ /* 0x000fe20000410000 */
[----:B--2---:R-:W-:Y:S01]  /*c850*/  F2FP.PACK_AB R143, R152, R185 ;  /* 0x000000b9988f723e */ /* 0x004fe200000000ff */
[C---:B------:R-:W-:Y:S02]  /*c860*/  FMUL.FTZ R71, R150.reuse, R71 ;  /* 0x0000004796477220 */ /* 0x040fe40000410000 */
[C---:B------:R-:W-:Y:S02]  /*c870*/  FMUL.FTZ R80, R151.reuse, R80 ;  /* 0x0000005097507220 */ /* 0x040fe40000410000 */
[C---:B------:R-:W-:Y:S01]  /*c880*/  FMUL.FTZ R81, R151.reuse, R81 ;  /* 0x0000005197517220 */ /* 0x040fe20000410000 */
[----:B------:R-:W-:Y:S01]  /*c890*/  MUFU.EX2 R122, R171 ;  /* 0x000000ab007a7308 */ /* 0x000fe20000000800 */
[C---:B------:R-:W-:Y:S04]  /*c8a0*/  HMMA.16816.F32 R8, R140.reuse, R20, R8 ;  /* 0x000000148c08723c */ /* 0x040fe80000001808 */
[C---:B------:R-:W-:Y:S02]  /*c8b0*/  FMUL.FTZ R82, R150.reuse, R82 ;  /* 0x0000005296527220 */ /* 0x040fe40000410000 */
[C---:B------:R-:W-:Y:S02]  /*c8c0*/  FMUL.FTZ R83, R150.reuse, R83 ;  /* 0x0000005396537220 */ /* 0x040fe40000410000 */
[-C--:B------:R-:W-:Y:S01]  /*c8d0*/  HMMA.16816.F32 R12, R140, R22.reuse, R12 ;  /* 0x000000168c0c723c */ /* 0x080fe2000000180c */
[----:B------:R-:W-:Y:S03]  /*c8e0*/  MUFU.EX2 R137, R173 ;  /* 0x000000ad00897308 */ /* 0x000fe60000000800 */
[C---:B------:R-:W-:Y:S01]  /*c8f0*/  FMUL.FTZ R20, R151.reuse, R128 ;  /* 0x0000008097147220 */ /* 0x040fe20000410000 */
[----:B-1----:R-:W-:Y:S01]  /*c900*/  LDSM.16.MT88.4 R164, [R214+0x1500] ;  /* 0x00150000d6a4783b */ /* 0x002fe20000004200 */
[C---:B------:R-:W-:Y:S02]  /*c910*/  FMUL.FTZ R21, R151.reuse, R129 ;  /* 0x0000008197157220 */ /* 0x040fe40000410000 */
[C---:B------:R-:W-:Y:S03]  /*c920*/  HMMA.16816.F32 R16, R144.reuse, R22, R16 ;  /* 0x000000169010723c */ /* 0x040fe60000001810 */
[----:B------:R1:W-:Y:S01]  /*c930*/  MUFU.EX2 R123, R169 ;  /* 0x000000a9007b7308 */ /* 0x0003e20000000800 */
[C---:B------:R-:W-:Y:S02]  /*c940*/  FMUL.FTZ R84, R151.reuse, R84 ;  /* 0x0000005497547220 */ /* 0x040fe40000410000 */
[----:B------:R-:W-:Y:S02]  /*c950*/  FMUL.FTZ R85, R151, R85 ;  /* 0x0000005597557220 */ /* 0x000fe40000410000 */
[C---:B------:R-:W-:Y:S04]  /*c960*/  FMUL.FTZ R22, R150.reuse, R130 ;  /* 0x0000008296167220 */ /* 0x040fe80000410000 */
[C---:B------:R-:W-:Y:S01]  /*c970*/  FMUL.FTZ R23, R150.reuse, R131 ;  /* 0x0000008396177220 */ /* 0x040fe20000410000 */
[----:B------:R2:W-:Y:S01]  /*c980*/  MUFU.EX2 R138, R172 ;  /* 0x000000ac008a7308 */ /* 0x0005e20000000800 */
[----:B------:R-:W3:Y:S01]  /*c990*/  LDSM.16.MT88.4 R128, [R214+0xd00] ;  /* 0x000d0000d680783b */ /* 0x000ee20000004200 */
[C---:B------:R-:W-:Y:S02]  /*c9a0*/  FMUL.FTZ R86, R150.reuse, R86 ;  /* 0x0000005696567220 */ /* 0x040fe40000410000 */
[----:B------:R-:W-:Y:S02]  /*c9b0*/  FMUL.FTZ R87, R150, R87 ;  /* 0x0000005796577220 */ /* 0x000fe40000410000 */
[-C--:B------:R-:W-:Y:S03]  /*c9c0*/  HMMA.16816.F32 R20, R144, R36.reuse, R20 ;  /* 0x000000249014723c */ /* 0x080fe60000001814 */
[--C-:B------:R-:W-:Y:S01]  /*c9d0*/  FFMA.FTZ R201, R200, c[0x0][0x2d0], -R163.reuse ;  /* 0x0000b400c8c97a23 */ /* 0x100fe200000108a3 */
[----:B------:R-:W-:Y:S01]  /*c9e0*/  MUFU.EX2 R190, R190 ;  /* 0x000000be00be7308 */ /* 0x000fe20000000800 */
[--C-:B------:R-:W-:Y:S02]  /*c9f0*/  FFMA.FTZ R200, R249, c[0x0][0x2d0], -R162.reuse ;  /* 0x0000b400f9c87a23 */ /* 0x100fe400000108a2 */
[--C-:B------:R-:W-:Y:S01]  /*ca00*/  FFMA.FTZ R249, R174, c[0x0][0x2d0], -R163.reuse ;  /* 0x0000b400aef97a23 */ /* 0x100fe200000108a3 */
[C---:B------:R-:W-:Y:S01]  /*ca10*/  HMMA.16816.F32 R24, R140.reuse, R36, R24 ;  /* 0x000000248c18723c */ /* 0x040fe20000001818 */
[----:B-1----:R-:W-:Y:S03]  /*ca20*/  LDSM.16.MT88.4 R168, [R212+0x1500] ;  /* 0x00150000d4a8783b */ /* 0x002fe60000004200 */
[C---:B------:R-:W-:Y:S02]  /*ca30*/  FMUL.FTZ R96, R151.reuse, R96 ;  /* 0x0000006097607220 */ /* 0x040fe40000410000 */
[----:B------:R-:W1:Y:S01]  /*ca40*/  MUFU.EX2 R193, R193 ;  /* 0x000000c100c17308 */ /* 0x000e620000000800 */
[C---:B------:R-:W-:Y:S01]  /*ca50*/  FMUL.FTZ R36, R151.reuse, R112 ;  /* 0x0000007097247220 */ /* 0x040fe20000410000 */
[-C--:B------:R-:W-:Y:S01]  /*ca60*/  HMMA.16816.F32 R28, R140, R38.reuse, R28 ;  /* 0x000000268c1c723c */ /* 0x080fe2000000181c */
[----:B--2---:R-:W-:Y:S03]  /*ca70*/  LDSM.16.MT88.4 R172, [R214+0x2100] ;  /* 0x00210000d6ac783b */ /* 0x004fe60000004200 */
[C---:B------:R-:W-:Y:S02]  /*ca80*/  FMUL.FTZ R37, R151.reuse, R113 ;  /* 0x0000007197257220 */ /* 0x040fe40000410000 */
[----:B------:R-:W-:Y:S02]  /*ca90*/  FMUL.FTZ R97, R151, R97 ;  /* 0x0000006197617220 */ /* 0x000fe40000410000 */
[C---:B------:R-:W-:Y:S01]  /*caa0*/  HMMA.16816.F32 R32, R144.reuse, R38, R32 ;  /* 0x000000269020723c */ /* 0x040fe20000001820 */
[----:B------:R-:W-:Y:S03]  /*cab0*/  MUFU.EX2 R192, R192 ;  /* 0x000000c000c07308 */ /* 0x000fe60000000800 */
[C---:B------:R-:W-:Y:S02]  /*cac0*/  FMUL.FTZ R98, R150.reuse, R98 ;  /* 0x0000006296627220 */ /* 0x040fe40000410000 */
[C---:B------:R-:W-:Y:S02]  /*cad0*/  FMUL.FTZ R99, R150.reuse, R99 ;  /* 0x0000006396637220 */ /* 0x040fe40000410000 */
[C---:B------:R-:W-:Y:S03]  /*cae0*/  FMUL.FTZ R38, R150.reuse, R114 ;  /* 0x0000007296267220 */ /* 0x040fe60000410000 */
[----:B------:R-:W2:Y:S01]  /*caf0*/  MUFU.EX2 R195, R195 ;  /* 0x000000c300c37308 */ /* 0x000ea20000000800 */
[----:B------:R-:W-:Y:S02]  /*cb00*/  FMUL.FTZ R39, R150, R115 ;  /* 0x0000007396277220 */ /* 0x000fe40000410000 */
[----:B------:R-:W4:Y:S01]  /*cb10*/  LDSM.16.MT88.4 R112, [R212+0xd00] ;  /* 0x000d0000d470783b */ /* 0x000f220000004200 */
[--C-:B------:R-:W-:Y:S02]  /*cb20*/  FFMA.FTZ R159, R159, c[0x0][0x2d0], -R163.reuse ;  /* 0x0000b4009f9f7a23 */ /* 0x100fe400000108a3 */
[--C-:B------:R-:W-:Y:S02]  /*cb30*/  FFMA.FTZ R158, R158, c[0x0][0x2d0], -R162.reuse ;  /* 0x0000b4009e9e7a23 */ /* 0x100fe400000108a2 */
[-C--:B---3--:R-:W-:Y:S02]  /*cb40*/  HMMA.16816.F32 R36, R144, R128.reuse, R36 ;  /* 0x000000809024723c */ /* 0x088fe40000001824 */
[----:B------:R-:W-:Y:S01]  /*cb50*/  MUFU.EX2 R194, R194 ;  /* 0x000000c200c27308 */ /* 0x000fe20000000800 */
[--C-:B------:R-:W-:Y:S02]  /*cb60*/  FFMA.FTZ R157, R157, c[0x0][0x2d0], -R162.reuse ;  /* 0x0000b4009d9d7a23 */ /* 0x100fe400000108a2 */
[C---:B------:R-:W-:Y:S02]  /*cb70*/  FMUL.FTZ R72, R149.reuse, R72 ;  /* 0x0000004895487220 */ /* 0x040fe40000410000 */
[C---:B------:R-:W-:Y:S01]  /*cb80*/  FMUL.FTZ R73, R149.reuse, R73 ;  /* 0x0000004995497220 */ /* 0x040fe20000410000 */
[C---:B------:R-:W-:Y:S04]  /*cb90*/  HMMA.16816.F32 R40, R140.reuse, R128, R40 ;  /* 0x000000808c28723c */ /* 0x040fe80000001828 */
[----:B------:R-:W3:Y:S01]  /*cba0*/  MUFU.EX2 R197, R197 ;  /* 0x000000c500c57308 */ /* 0x000ee20000000800 */
[C---:B------:R-:W-:Y:S02]  /*cbb0*/  FMUL.FTZ R74, R148.reuse, R74 ;  /* 0x0000004a944a7220 */ /* 0x040fe40000410000 */
[C---:B------:R-:W-:Y:S01]  /*cbc0*/  FMUL.FTZ R75, R148.reuse, R75 ;  /* 0x0000004b944b7220 */ /* 0x040fe20000410000 */
[-C--:B------:R-:W-:Y:S04]  /*cbd0*/  HMMA.16816.F32 R44, R140, R130.reuse, R44 ;  /* 0x000000828c2c723c */ /* 0x080fe8000000182c */
[C---:B------:R-:W-:Y:S02]  /*cbe0*/  FMUL.FTZ R76, R149.reuse, R76 ;  /* 0x0000004c954c7220 */ /* 0x040fe40000410000 */
[----:B------:R-:W-:Y:S01]  /*cbf0*/  MUFU.EX2 R196, R196 ;  /* 0x000000c400c47308 */ /* 0x000fe20000000800 */
[C---:B------:R-:W-:Y:S01]  /*cc00*/  FMUL.FTZ R77, R149.reuse, R77 ;  /* 0x0000004d954d7220 */ /* 0x040fe20000410000 */
[C---:B------:R-:W-:Y:S04]  /*cc10*/  HMMA.16816.F32 R48, R144.reuse, R130, R48 ;  /* 0x000000829030723c */ /* 0x040fe80000001830 */
[C---:B------:R-:W-:Y:S02]  /*cc20*/  FMUL.FTZ R78, R148.reuse, R78 ;  /* 0x0000004e944e7220 */ /* 0x040fe40000410000 */
[C---:B------:R-:W-:Y:S02]  /*cc30*/  FMUL.FTZ R79, R148.reuse, R79 ;  /* 0x0000004f944f7220 */ /* 0x040fe40000410000 */
[----:B------:R-:W5:Y:S01]  /*cc40*/  MUFU.EX2 R199, R199 ;  /* 0x000000c700c77308 */ /* 0x000f620000000800 */
[C---:B------:R-:W-:Y:S01]  /*cc50*/  FMUL.FTZ R88, R149.reuse, R88 ;  /* 0x0000005895587220 */ /* 0x040fe20000410000 */
[-C--:B----4-:R-:W-:Y:S03]  /*cc60*/  HMMA.16816.F32 R52, R144, R112.reuse, R52 ;  /* 0x000000709034723c */ /* 0x090fe60000001834 */
[----:B------:R-:W-:Y:S02]  /*cc70*/  FMUL.FTZ R89, R149, R89 ;  /* 0x0000005995597220 */ /* 0x000fe40000410000 */
[C---:B------:R-:W-:Y:S03]  /*cc80*/  FMUL.FTZ R90, R148.reuse, R90 ;  /* 0x0000005a945a7220 */ /* 0x040fe60000410000 */
[----:B------:R-:W-:Y:S01]  /*cc90*/  MUFU.EX2 R201, R201 ;  /* 0x000000c900c97308 */ /* 0x000fe20000000800 */
[C---:B------:R-:W-:Y:S04]  /*cca0*/  HMMA.16816.F32 R56, R140.reuse, R112, R56 ;  /* 0x000000708c38723c */ /* 0x040fe80000001838 */
[----:B------:R-:W-:Y:S02]  /*ccb0*/  FMUL.FTZ R91, R148, R91 ;  /* 0x0000005b945b7220 */ /* 0x000fe40000410000 */
[--C-:B------:R-:W-:Y:S02]  /*ccc0*/  FFMA.FTZ R198, R198, c[0x0][0x2d0], -R163.reuse ;  /* 0x0000b400c6c67a23 */ /* 0x100fe400000108a3 */
[-C--:B------:R-:W-:Y:S01]  /*ccd0*/  HMMA.16816.F32 R60, R140, R114.reuse, R60 ;  /* 0x000000728c3c723c */ /* 0x080fe2000000183c */
[----:B------:R-:W-:Y:S03]  /*cce0*/  MUFU.EX2 R200, R200 ;  /* 0x000000c800c87308 */ /* 0x000fe60000000800 */
[--C-:B------:R-:W-:Y:S02]  /*ccf0*/  FFMA.FTZ R203, R203, c[0x0][0x2d0], -R162.reuse ;  /* 0x0000b400cbcb7a23 */ /* 0x100fe400000108a2 */
[--C-:B------:R-:W-:Y:S02]  /*cd00*/  FFMA.FTZ R202, R202, c[0x0][0x2d0], -R163.reuse ;  /* 0x0000b400caca7a23 */ /* 0x100fe400000108a3 */
[C---:B------:R-:W-:Y:S01]  /*cd10*/  HMMA.16816.F32 R64, R144.reuse, R114, R64 ;  /* 0x000000729040723c */ /* 0x040fe20000001840 */
[----:B------:R-:W4:Y:S02]  /*cd20*/  LDSM.16.MT88.4 R112, [R212+0x500] ;  /* 0x00050000d470783b */ /* 0x000f240000004200 */
[----:B------:R-:W2:Y:S01]  /*cd30*/  MUFU.EX2 R198, R198 ;  /* 0x000000c600c67308 */ /* 0x000ea20000000800 */
[C---:B------:R-:W-:Y:S02]  /*cd40*/  FMUL.FTZ R92, R149.reuse, R92 ;  /* 0x0000005c955c7220 */ /* 0x040fe40000410000 */
[----:B------:R-:W-:Y:S02]  /*cd50*/  FMUL.FTZ R93, R149, R93 ;  /* 0x0000005d955d7220 */ /* 0x000fe40000410000 */
[-C--:B------:R-:W-:Y:S04]  /*cd60*/  HMMA.16816.F32 R68, R144, R100.reuse, R68 ;  /* 0x000000649044723c */ /* 0x080fe80000001844 */
[C---:B------:R-:W-:Y:S01]  /*cd70*/  FMUL.FTZ R94, R148.reuse, R94 ;  /* 0x0000005e945e7220 */ /* 0x040fe20000410000 */
[----:B------:R-:W3:Y:S01]  /*cd80*/  MUFU.EX2 R203, R203 ;  /* 0x000000cb00cb7308 */ /* 0x000ee20000000800 */
[----:B------:R-:W-:Y:S02]  /*cd90*/  FMUL.FTZ R95, R148, R95 ;  /* 0x0000005f945f7220 */ /* 0x000fe40000410000 */
[C---:B------:R-:W-:Y:S04]  /*cda0*/  HMMA.16816.F32 R72, R140.reuse, R100, R72 ;  /* 0x000000648c48723c */ /* 0x040fe80000001848 */
[--C-:B------:R-:W-:Y:S02]  /*cdb0*/  FFMA.FTZ R160, R160, c[0x0][0x2d0], -R163.reuse ;  /* 0x0000b400a0a07a23 */ /* 0x100fe400000108a3 */
[--C-:B------:R-:W-:Y:S01]  /*cdc0*/  FFMA.FTZ R161, R161, c[0x0][0x2d0], -R163.reuse ;  /* 0x0000b400a1a17a23 */ /* 0x100fe200000108a3 */
[----:B-1----:R-:W-:Y:S01]  /*cdd0*/  F2FP.PACK_AB R100, R193, R190 ;  /* 0x000000bec164723e */ /* 0x002fe200000000ff */
[-C--:B------:R-:W-:Y:S01]  /*cde0*/  HMMA.16816.F32 R76, R140, R102.reuse, R76 ;  /* 0x000000668c4c723c */ /* 0x080fe2000000184c */
[----:B------:R-:W-:Y:S03]  /*cdf0*/  MUFU.EX2 R202, R202 ;  /* 0x000000ca00ca7308 */ /* 0x000fe60000000800 */
[----:B--2---:R-:W-:Y:S01]  /*ce00*/  F2FP.PACK_AB R101, R195, R192 ;  /* 0x000000c0c365723e */ /* 0x004fe200000000ff */
[----:B------:R-:W-:Y:S02]  /*ce10*/  FFMA.FTZ R163, R156, c[0x0][0x2d0], -R163 ;  /* 0x0000b4009ca37a23 */ /* 0x000fe400000108a3 */
[--C-:B------:R-:W-:Y:S01]  /*ce20*/  FFMA.FTZ R155, R155, c[0x0][0x2d0], -R162.reuse ;  /* 0x0000b4009b9b7a23 */ /* 0x100fe200000108a2 */
[C---:B------:R-:W-:Y:S03]  /*ce30*/  HMMA.16816.F32 R80, R144.reuse, R102, R80 ;  /* 0x000000669050723c */ /* 0x040fe60000001850 */
[----:B------:R-:W1:Y:S01]  /*ce40*/  MUFU.EX2 R249, R249 ;  /* 0x000000f900f97308 */ /* 0x000e620000000800 */
[----:B------:R-:W-:Y:S02]  /*ce50*/  FFMA.FTZ R162, R154, c[0x0][0x2d0], -R162 ;  /* 0x0000b4009aa27a23 */ /* 0x000fe400000108a2 */
[----:B------:R-:W-:Y:S01]  /*ce60*/  FFMA.FTZ R177, R151, R238, R177 ;  /* 0x000000ee97b17223 */ /* 0x000fe200000100b1 */
[----:B---3--:R-:W-:Y:S01]  /*ce70*/  F2FP.PACK_AB R102, R197, R194 ;  /* 0x000000c2c566723e */ /* 0x008fe200000000ff */
[-C--:B------:R-:W-:Y:S04]  /*ce80*/  HMMA.16816.F32 R84, R144, R104.reuse, R84 ;  /* 0x000000689054723c */ /* 0x080fe80000001854 */
[----:B-----5:R-:W-:Y:S01]  /*ce90*/  F2FP.PACK_AB R103, R199, R196 ;  /* 0x000000c4c767723e */ /* 0x020fe200000000ff */
[----:B------:R-:W-:Y:S01]  /*cea0*/  MUFU.EX2 R248, R248 ;  /* 0x000000f800f87308 */ /* 0x000fe20000000800 */
[----:B------:R-:W-:Y:S02]  /*ceb0*/  FFMA.FTZ R180, R150, R239, R180 ;  /* 0x000000ef96b47223 */ /* 0x000fe400000100b4 */
[C---:B------:R-:W-:Y:S04]  /*cec0*/  HMMA.16816.F32 R88, R140.reuse, R104, R88 ;  /* 0x000000688c58723c */ /* 0x040fe80000001858 */
[----:B------:R-:W-:Y:S02]  /*ced0*/  FFMA.FTZ R191, R149, R236, R191 ;  /* 0x000000ec95bf7223 */ /* 0x000fe400000100bf */
[----:B------:R-:W-:Y:S01]  /*cee0*/  FFMA.FTZ R187, R148, R237, R187 ;  /* 0x000000ed94bb7223 */ /* 0x000fe200000100bb */
[----:B------:R-:W2:Y:S01]  /*cef0*/  MUFU.EX2 R251, R251 ;  /* 0x000000fb00fb7308 */ /* 0x000ea20000000800 */
[-C--:B------:R-:W-:Y:S04]  /*cf00*/  HMMA.16816.F32 R92, R140, R106.reuse, R92 ;  /* 0x0000006a8c5c723c */ /* 0x080fe8000000185c */
[----:B------:R-:W-:Y:S01]  /*cf10*/  F2FP.PACK_AB R104, R201, R198 ;  /* 0x000000c6c968723e */ /* 0x000fe200000000ff */
[----:B------:R-:W-:Y:S01]  /*cf20*/  FADD.FTZ R177, R176, R177 ;  /* 0x000000b1b0b17221 */ /* 0x000fe20000010000 */
[----:B------:R-:W-:Y:S01]  /*cf30*/  F2FP.PACK_AB R105, R203, R200 ;  /* 0x000000c8cb69723e */ /* 0x000fe200000000ff */
[----:B------:R-:W-:Y:S01]  /*cf40*/  FADD.FTZ R179, R179, R180 ;  /* 0x000000b4b3b37221 */ /* 0x000fe20000010000 */
[----:B------:R-:W-:Y:S01]  /*cf50*/  HMMA.16816.F32 R96, R144, R106, R96 ;  /* 0x0000006a9060723c */ /* 0x000fe20000001860 */
[----:B------:R-:W-:Y:S03]  /*cf60*/  MUFU.EX2 R250, R250 ;  /* 0x000000fa00fa7308 */ /* 0x000fe60000000800 */
[----:B------:R-:W-:Y:S02]  /*cf70*/  FADD.FTZ R188, R188, R191 ;  /* 0x000000bfbcbc7221 */ /* 0x000fe40000010000 */
[----:B------:R-:W-:Y:S01]  /*cf80*/  FADD.FTZ R184, R184, R187 ;  /* 0x000000bbb8b87221 */ /* 0x000fe20000010000 */
[----:B-1----:R-:W-:Y:S01]  /*cf90*/  F2FP.PACK_AB R106, R249, R202 ;  /* 0x000000caf96a723e */ /* 0x002fe200000000ff */
[-C--:B------:R-:W-:Y:S03]  /*cfa0*/  HMMA.16816.F32 R4, R100, R108.reuse, R4 ;  /* 0x0000006c6404723c */ /* 0x080fe60000001804 */
[----:B------:R-:W1:Y:S02]  /*cfb0*/  MUFU.EX2 R252, R252 ;  /* 0x000000fc00fc7308 */ /* 0x000e640000000800 */
[----:B------:R-:W-:Y:S01]  /*cfc0*/  FADD.FTZ R182, R182, R177 ;  /* 0x000000b1b6b67221 */ /* 0x000fe20000010000 */
[----:B--2---:R-:W-:Y:S01]  /*cfd0*/  F2FP.PACK_AB R107, R251, R248 ;  /* 0x000000f8fb6b723e */ /* 0x004fe200000000ff */
[----:B------:R-:W-:Y:S02]  /*cfe0*/  FADD.FTZ R178, R178, R179 ;  /* 0x000000b3b2b27221 */ /* 0x000fe40000010000 */
[----:B------:R-:W-:Y:S04]  /*cff0*/  FADD.FTZ R189, R189, R188 ;  /* 0x000000bcbdbd7221 */ /* 0x000fe80000010000 */
[----:B------:R2:W-:Y:S01]  /*d000*/  MUFU.EX2 R125, R159 ;  /* 0x0000009f007d7308 */ /* 0x0005e20000000800 */
[C---:B------:R-:W-:Y:S04]  /*d010*/  HMMA.16816.F32 R8, R104.reuse, R108, R8 ;  /* 0x0000006c6808723c */ /* 0x040fe80000001808 */
[----:B------:R-:W-:Y:S02]  /*d020*/  FADD.FTZ R185, R185, R184 ;  /* 0x000000b8b9b97221 */ /* 0x000fe40000010000 */
[----:B------:R-:W-:Y:S02]  /*d030*/  FADD.FTZ R181, R181, R182 ;  /* 0x000000b6b5b57221 */ /* 0x000fe40000010000 */
[-C--:B------:R-:W-:Y:S01]  /*d040*/  HMMA.16816.F32 R12, R104, R110.reuse, R12 ;  /* 0x0000006e680c723c */ /* 0x080fe2000000180c */
[----:B------:R3:W-:Y:S03]  /*d050*/  MUFU.EX2 R126, R158 ;  /* 0x0000009e007e7308 */ /* 0x0007e60000000800 */
[----:B------:R-:W-:Y:S01]  /*d060*/  FADD.FTZ R183, R183, R178 ;  /* 0x000000b2b7b77221 */ /* 0x000fe20000010000 */
[----:B-1----:R-:W-:Y:S01]  /*d070*/  F2FP.PACK_AB R156, R252, R250 ;  /* 0x000000fafc9c723e */ /* 0x002fe200000000ff */
[----:B------:R-:W-:Y:S02]  /*d080*/  FADD.FTZ R189, R186, R189 ;  /* 0x000000bdbabd7221 */ /* 0x000fe40000010000 */
[C---:B------:R-:W-:Y:S01]  /*d090*/  HMMA.16816.F32 R16, R100.reuse, R110, R16 ;  /* 0x0000006e6410723c */ /* 0x040fe20000001810 */
[----:B------:R-:W1:Y:S02]  /*d0a0*/  LDSM.16.MT88.4 R108, [R212+0x1100] ;  /* 0x00110000d46c783b */ /* 0x000e640000004200 */
[----:B------:R5:W-:Y:S01]  /*d0b0*/  MUFU.EX2 R121, R157 ;  /* 0x0000009d00797308 */ /* 0x000be20000000800 */
[----:B------:R-:W-:Y:S01]  /*d0c0*/  FADD.FTZ R185, R152, R185 ;  /* 0x000000b998b97221 */ /* 0x000fe20000010000 */
[----:B------:R-:W-:Y:S01]  /*d0d0*/  MOV R152, R153 ;  /* 0x0000009900987202 */ /* 0x000fe20000000f00 */
[----:B------:R-:W-:Y:S01]  /*d0e0*/  FADD.FTZ R190, R190, R181 ;  /* 0x000000b5bebe7221 */ /* 0x000fe20000010000 */
[----:B--2---:R-:W-:Y:S01]  /*d0f0*/  F2FP.PACK_AB R159, R138, R123 ;  /* 0x0000007b8a9f723e */ /* 0x004fe200000000ff */
[-C--:B----4-:R-:W-:Y:S04]  /*d100*/  HMMA.16816.F32 R20, R100, R112.reuse, R20 ;  /* 0x000000706414723c */ /* 0x090fe80000001814 */
[----:B------:R-:W-:Y:S01]  /*d110*/  FADD.FTZ R192, R192, R183 ;  /* 0x000000b7c0c07221 */ /* 0x000fe20000010000 */
[----:B------:R-:W2:Y:S01]  /*d120*/  MUFU.EX2 R120, R160 ;  /* 0x000000a000787308 */ /* 0x000ea20000000800 */
[----:B------:R-:W-:Y:S02]  /*d130*/  FADD.FTZ R198, R198, R189 ;  /* 0x000000bdc6c67221 */ /* 0x000fe40000010000 */
[C---:B------:R-:W-:Y:S04]  /*d140*/  HMMA.16816.F32 R24, R104.reuse, R112, R24 ;  /* 0x000000706818723c */ /* 0x040fe80000001818 */
[----:B---3--:R-:W-:Y:S01]  /*d150*/  F2FP.PACK_AB R158, R137, R122 ;  /* 0x0000007a899e723e */ /* 0x008fe200000000ff */
[----:B------:R-:W-:Y:S02]  /*d160*/  FADD.FTZ R200, R200, R185 ;  /* 0x000000b9c8c87221 */ /* 0x000fe40000010000 */
[----:B------:R3:W-:Y:S01]  /*d170*/  MUFU.EX2 R136, R161 ;  /* 0x000000a100887308 */ /* 0x0007e20000000800 */
[-C--:B------:R-:W-:Y:S04]  /*d180*/  HMMA.16816.F32 R28, R104, R114.reuse, R28 ;  /* 0x00000072681c723c */ /* 0x080fe8000000181c */
[----:B-----5:R-:W-:Y:S01]  /*d190*/  F2FP.PACK_AB R157, R127, R124 ;  /* 0x0000007c7f9d723e */ /* 0x020fe200000000ff */
[----:B------:R-:W-:Y:S02]  /*d1a0*/  FADD.FTZ R193, R193, R190 ;  /* 0x000000bec1c17221 */ /* 0x000fe40000010000 */
[----:B------:R-:W-:Y:S01]  /*d1b0*/  FADD.FTZ R195, R195, R192 ;  /* 0x000000c0c3c37221 */ /* 0x000fe20000010000 */
[C---:B------:R-:W-:Y:S01]  /*d1c0*/  HMMA.16816.F32 R32, R100.reuse, R114, R32 ;  /* 0x000000726420723c */ /* 0x040fe20000001820 */
[----:B------:R-:W4:Y:S01]  /*d1d0*/  LDSM.16.MT88.4 R112, [R214+0x1d00] ;  /* 0x001d0000d670783b */ /* 0x000f220000004200 */
[----:B------:R-:W5:Y:S02]  /*d1e0*/  MUFU.EX2 R139, R163 ;  /* 0x000000a3008b7308 */ /* 0x000f640000000800 */
[----:B------:R-:W-:Y:S01]  /*d1f0*/  FADD.FTZ R201, R201, R198 ;  /* 0x000000c6c9c97221 */ /* 0x000fe20000010000 */
[----:B--2---:R-:W-:Y:S01]  /*d200*/  F2FP.PACK_AB R160, R120, R125 ;  /* 0x0000007d78a0723e */ /* 0x004fe200000000ff */
[----:B------:R-:W-:Y:S02]  /*d210*/  FADD.FTZ R203, R203, R200 ;  /* 0x000000c8cbcb7221 */ /* 0x000fe40000010000 */
[-C--:B------:R-:W-:Y:S04]  /*d220*/  HMMA.16816.F32 R36, R100, R116.reuse, R36 ;  /* 0x000000746424723c */ /* 0x080fe80000001824 */
[----:B------:R-:W-:Y:S01]  /*d230*/  MUFU.EX2 R155, R155 ;  /* 0x0000009b009b7308 */ /* 0x000fe20000000800 */
[----:B------:R-:W-:Y:S01]  /*d240*/  FADD.FTZ R194, R194, R193 ;  /* 0x000000c1c2c27221 */ /* 0x000fe20000010000 */
[----:B---3--:R-:W-:Y:S02]  /*d250*/  F2FP.PACK_AB R161, R121, R126 ;  /* 0x0000007e79a1723e */ /* 0x008fe400000000ff */
[C---:B------:R-:W-:Y:S04]  /*d260*/  HMMA.16816.F32 R40, R104.reuse, R116, R40 ;  /* 0x000000746828723c */ /* 0x040fe80000001828 */
[----:B------:R-:W-:Y:S02]  /*d270*/  FADD.FTZ R196, R196, R195 ;  /* 0x000000c3c4c47221 */ /* 0x000fe40000010000 */
[----:B------:R5:W2:Y:S01]  /*d280*/  MUFU.EX2 R154, R162 ;  /* 0x000000a2009a7308 */ /* 0x000aa20000000800 */
[----:B------:R-:W-:Y:S01]  /*d290*/  FADD.FTZ R202, R202, R201 ;  /* 0x000000c9caca7221 */ /* 0x000fe20000010000 */
        /* <DEDUP_REMOVED lines=8> */
[----:B------:R-:W-:Y:S01]  /*d320*/  FADD.FTZ R248, R251, R248 ;  /* 0x000000f8fbf87221 */ /* 0x000fe20000010000 */
[----:B-----5:R-:W-:Y:S01]  /*d330*/  F2FP.PACK_AB R162, R139, R136 ;  /* 0x000000888ba2723e */ /* 0x020fe200000000ff */
[----:B------:R-:W-:Y:S02]  /*d340*/  FADD.FTZ R197, R250, R197 ;  /* 0x000000c5fac57221 */ /* 0x000fe40000010000 */
[C---:B------:R-:W-:Y:S04]  /*d350*/  HMMA.16816.F32 R56, R104.reuse, R108, R56 ;  /* 0x0000006c6838723c */ /* 0x040fe80000001838 */
[----:B--2---:R-:W-:Y:S01]  /*d360*/  F2FP.PACK_AB R163, R154, R155 ;  /* 0x0000009b9aa3723e */ /* 0x004fe200000000ff */
[----:B------:R-:W-:Y:S03]  /*d370*/  FADD.FTZ R197, R252, R197 ;  /* 0x000000c5fcc57221 */ /* 0x000fe60000010000 */
[-C--:B------:R-:W-:Y:S08]  /*d380*/  HMMA.16816.F32 R60, R104, R110.reuse, R60 ;  /* 0x0000006e683c723c */ /* 0x080ff0000000183c */
[C---:B------:R-:W-:Y:S01]  /*d390*/  HMMA.16816.F32 R64, R100.reuse, R110, R64 ;  /* 0x0000006e6440723c */ /* 0x040fe20000001840 */
[----:B------:R-:W1:Y:S07]  /*d3a0*/  LDSM.16.MT88.4 R108, [R212+0x900] ;  /* 0x00090000d46c783b */ /* 0x000e6e0000004200 */
[-C--:B----4-:R-:W-:Y:S08]  /*d3b0*/  HMMA.16816.F32 R68, R100, R112.reuse, R68 ;  /* 0x000000706444723c */ /* 0x090ff00000001844 */
        /* <DEDUP_REMOVED lines=8> */
[----:B------:R-:W2:Y:S07]  /*d440*/  LDSM.16.MT88.4 R4, [R212+0x2100] ;  /* 0x00210000d404783b */ /* 0x000eae0000004200 */
[C---:B------:R-:W-:Y:S07]  /*d450*/  HMMA.16816.F32 R140, R160.reuse, R132, R8 ;  /* 0x00000084a08c723c */ /* 0x040fee0000001808 */
[----:B------:R-:W-:Y:S02]  /*d460*/  MOV R11, R139 ;  /* 0x0000008b000b7202 */ /* 0x000fe40000000f00 */
[----:B------:R-:W-:Y:S03]  /*d470*/  MOV R10, R138 ;  /* 0x0000008a000a7202 */ /* 0x000fe60000000f00 */
[----:B------:R-:W-:Y:S02]  /*d480*/  MOV R9, R137 ;  /* 0x0000008900097202 */ /* 0x000fe40000000f00 */
[----:B------:R-:W-:Y:S02]  /*d490*/  MOV R8, R136 ;  /* 0x0000008800087202 */ /* 0x000fe40000000f00 */
[-C--:B------:R-:W-:Y:S07]  /*d4a0*/  HMMA.16816.F32 R136, R160, R134.reuse, R12 ;  /* 0x00000086a088723c */ /* 0x080fee000000180c */
[----:B------:R-:W-:Y:S01]  /*d4b0*/  MOV R15, R123 ;  /* 0x0000007b000f7202 */ /* 0x000fe20000000f00 */
[C---:B------:R-:W-:Y:S04]  /*d4c0*/  HMMA.16816.F32 R132, R156.reuse, R134, R16 ;  /* 0x000000869c84723c */ /* 0x040fe80000001810 */
[----:B------:R-:W-:Y:S02]  /*d4d0*/  MOV R14, R122 ;  /* 0x0000007a000e7202 */ /* 0x000fe40000000f00 */
[----:B------:R-:W-:Y:S02]  /*d4e0*/  MOV R13, R121 ;  /* 0x00000079000d7202 */ /* 0x000fe40000000f00 */
[-C--:B-1----:R-:W-:Y:S04]  /*d4f0*/  HMMA.16816.F32 R128, R156, R108.reuse, R20 ;  /* 0x0000006c9c80723c */ /* 0x082fe80000001814 */
[----:B------:R-:W-:Y:S01]  /*d500*/  MOV R19, R127 ;  /* 0x0000007f00137202 */ /* 0x000fe20000000f00 */
[----:B------:R-:W-:Y:S01]  /*d510*/  FADD.FTZ R197, R14, R197 ;  /* 0x000000c50ec57221 */ /* 0x000fe20000010000 */
[----:B------:R-:W-:Y:S02]  /*d520*/  MOV R18, R126 ;  /* 0x0000007e00127202 */ /* 0x000fe40000000f00 */
[----:B------:R-:W-:Y:S01]  /*d530*/  MOV R17, R125 ;  /* 0x0000007d00117202 */ /* 0x000fe20000000f00 */
[----:B------:R-:W-:Y:S03]  /*d540*/  FADD.FTZ R238, R9, R197 ;  /* 0x000000c509ee7221 */ /* 0x000fe60000010000 */
[----:B------:R-:W-:Y:S01]  /*d550*/  MOV R16, R124 ;  /* 0x0000007c00107202 */ /* 0x000fe20000000f00 */
[----:B------:R-:W-:Y:S01]  /*d560*/  FADD.FTZ R202, R17, R202 ;  /* 0x000000ca11ca7221 */ /* 0x000fe20000010000 */
[C---:B------:R-:W-:Y:S04]  /*d570*/  HMMA.16816.F32 R124, R160.reuse, R108, R24 ;  /* 0x0000006ca07c723c */ /* 0x040fe80000001818 */
[----:B------:R-:W-:Y:S01]  /*d580*/  MOV R12, R120 ;  /* 0x00000078000c7202 */ /* 0x000fe20000000f00 */
[----:B------:R-:W-:Y:S02]  /*d590*/  FADD.FTZ R196, R16, R196 ;  /* 0x000000c410c47221 */ /* 0x000fe40000010000 */
[----:B------:R-:W-:Y:S01]  /*d5a0*/  FADD.FTZ R248, R18, R248 ;  /* 0x000000f812f87221 */ /* 0x000fe20000010000 */
        /* <DEDUP_REMOVED lines=13> */
[----:B------:R-:W-:Y:S04]  /*d680*/  FADD.FTZ R237, R154, R155 ;  /* 0x0000009b9aed7221 */ /* 0x000fe80000010000 */
        /* <DEDUP_REMOVED lines=12> */
[----:B------:R-:W-:Y:S01]  /*d750*/  HMMA.16816.F32 R96, R156, R6, R96 ;  /* 0x000000069c60723c */ /* 0x000fe20000001860 */
[----:B------:R-:W-:-:S07]  /*d760*/  @P0 BRA `(.L_x_509) ;  /* 0xffffcfe000000947 */ /* 0x000fce000383ffff */
.L_x_504:
[----:B------:R-:W-:-:S13]  /*d770*/  ISETP.GE.AND P0, PT, R240, R221, PT ;  /* 0x000000ddf000720c */ /* 0x000fda0003f06270 */
[----:B------:R-:W-:Y:S05]  /*d780*/  @!P0 BRA `(.L_x_510) ;  /* 0x000044a000008947 */ /* 0x000fea0003800000 */
[----:B------:R-:W-:Y:S01]  /*d790*/  IADD3 R241, -R241, 0x30, RZ ;  /* 0x00000030f1f17810 */ /* 0x000fe20007ffe1ff */
[C---:B------:R-:W-:Y:S01]  /*d7a0*/  IMAD.SHL.U32 R200, R230.reuse, 0x2, RZ ;  /* 0x00000002e6c87824 */ /* 0x040fe200078e00ff */
[----:B------:R-:W-:Y:S01]  /*d7b0*/  SHF.L.U64.HI R243, R230, 0x1, R243 ;  /* 0x00000001e6f37819 */ /* 0x000fe200000102f3 */
[----:B------:R-:W-:Y:S01]  /*d7c0*/  IMAD.MOV.U32 R151, RZ, RZ, R3 ;  /* 0x000000ffff977224 */ /* 0x000fe200078e0003 */
[----:B------:R-:W-:Y:S01]  /*d7d0*/  MOV R150, R2 ;  /* 0x0000000200967202 */ /* 0x000fe20000000f00 */
[----:B------:R-:W-:Y:S01]  /*d7e0*/  IMAD.MOV.U32 R149, RZ, RZ, R0 ;  /* 0x000000ffff957224 */ /* 0x000fe200078e0000 */
[----:B------:R-:W-:Y:S02]  /*d7f0*/  MOV R148, R152 ;  /* 0x0000009800947202 */ /* 0x000fe40000000f00 */
.L_x_531:
[----:B------:R-:W-:Y:S01]  /*d800*/  SHF.R.S32.HI R3, RZ, 0x1f, R226 ;  /* 0x0000001fff037819 */ /* 0x000fe200000114e2 */
[----:B------:R-:W-:Y:S01]  /*d810*/  IMAD.WIDE.U32 R6, R226, c[0x0][0x208], RZ ;  /* 0x00008200e2067a25 */ /* 0x000fe200078e00ff */
[----:B------:R-:W-:Y:S01]  /*d820*/  SHF.R.S32.HI R2, RZ, 0x1f, R225 ;  /* 0x0000001fff027819 */ /* 0x000fe200000114e1 */
[----:B------:R-:W-:Y:S04]  /*d830*/  DEPBAR.LE SB0, 0x0 ;  /* 0x000080000000791a */ /* 0x000fe80000000000 */
[----:B------:R-:W-:Y:S01]  /*d840*/  BAR.SYNC.DEFER_BLOCKING 0x0 ;  /* 0x0000000000007b1d */ /* 0x000fe20000010000 */
[----:B------:R-:W-:Y:S01]  /*d850*/  IMAD R3, R3, c[0x0][0x208], RZ ;  /* 0x0000820003037a24 */ /* 0x000fe200078e02ff */
[----:B------:R-:W-:Y:S01]  /*d860*/  ISETP.GE.AND P1, PT, R230, c[0x0][0x1d4], PT ;  /* 0x00007500e6007a0c */ /* 0x000fe20003f26270 */
[----:B------:R-:W-:Y:S01]  /*d870*/  IMAD R2, R2, c[0x0][0x218], RZ ;  /* 0x0000860002027a24 */ /* 0x000fe200078e02ff */
[----:B------:R-:W-:Y:S01]  /*d880*/  ISETP.GE.AND P3, PT, R229, c[0x0][0x1d4], PT ;  /* 0x00007500e5007a0c */ /* 0x000fe20003f66270 */
[----:B------:R-:W-:Y:S01]  /*d890*/  IMAD R3, R226, c[0x0][0x20c], R3 ;  /* 0x00008300e2037a24 */ /* 0x000fe200078e0203 */
[----:B------:R-:W-:Y:S01]  /*d8a0*/  ISETP.GE.AND P2, PT, R228, c[0x0][0x1d4], PT ;  /* 0x00007500e4007a0c */ /* 0x000fe20003f46270 */
[----:B------:R-:W-:Y:S01]  /*d8b0*/  IMAD R2, R225, c[0x0][0x21c], R2 ;  /* 0x00008700e1027a24 */ /* 0x000fe200078e0202 */
[----:B------:R-:W-:Y:S01]  /*d8c0*/  SHF.L.U64.HI R201, R219, 0x1, R234 ;  /* 0x00000001dbc97819 */ /* 0x000fe200000102ea */
[----:B------:R-:W-:Y:S02]  /*d8d0*/  IMAD.IADD R7, R7, 0x1, R3 ;  /* 0x0000000107077824 */ /* 0x000fe400078e0203 */
[----:B------:R-:W-:Y:S02]  /*d8e0*/  IMAD.SHL.U32 R3, R219, 0x2, RZ ;  /* 0x00000002db037824 */ /* 0x000fe400078e00ff */
[----:B------:R-:W-:Y:S05]  /*d8f0*/  IMAD.WIDE.U32 R6, R225, c[0x0][0x218], R6 ;  /* 0x00008600e1067a25 */ /* 0x000fea00078e0006 */
[----:B------:R-:W-:Y:S04]  /*d900*/  IADD3 R0, P0, R6, UR20, RZ ;  /* 0x0000001406007c10 */ /* 0x000fe8000ff1e0ff */
[----:B------:R-:W-:Y:S01]  /*d910*/  IADD3.X R7, R7, UR16, R2, P0, !PT ;  /* 0x0000001007077c10 */ /* 0x000fe200087fe402 */
[----:B------:R-:W-:Y:S01]  /*d920*/  LDSM.16.M88.4 R48, [R217+0x4900] ;  /* 0x00490000d930783b */ /* 0x000fe20000000200 */
[----:B------:R-:W-:Y:S01]  /*d930*/  LEA R4, P0, R0, c[0x0][0x1f8], 0x1 ;  /* 0x00007e0000047a11 */ /* 0x000fe200078008ff */
[----:B------:R-:W-:Y:S01]  /*d940*/  BSSY B0, `(.L_x_511) ;  /* 0x000002f000007945 */ /* 0x000fe20003800000 */
[----:B------:R-:W-:Y:S01]  /*d950*/  SHF.L.U64.HI R2, R218, 0x1, R233 ;  /* 0x00000001da027819 */ /* 0x000fe200000102e9 */
[----:B------:R-:W-:Y:S01]  /*d960*/  LDSM.16.M88.4 R44, [R217+0x5900] ;  /* 0x00590000d92c783b */ /* 0x000fe20000000200 */
[----:B------:R-:W-:Y:S01]  /*d970*/  LEA.HI.X R12, R0, c[0x0][0x1fc], R7, 0x1, P0 ;  /* 0x00007f00000c7a11 */ /* 0x000fe200000f0c07 */
[----:B------:R-:W-:Y:S02]  /*d980*/  IMAD.SHL.U32 R0, R218, 0x2, RZ ;  /* 0x00000002da007824 */ /* 0x000fe400078e00ff */
[----:B------:R-:W1:Y:S04]  /*d990*/  SHFL.IDX PT, R5, R4, RZ, 0x1c1f ;  /* 0x001c1fff04057589 */ /* 0x000e6800000e0000 */
[----:B------:R-:W-:Y:S04]  /*d9a0*/  LDSM.16.M88.4 R16, [R216+0x2500] ;  /* 0x00250000d810783b */ /* 0x000fe80000000200 */
[----:B------:R-:W2:Y:S04]  /*d9b0*/  SHFL.IDX PT, R6, R12, RZ, 0x1c1f ;  /* 0x001c1fff0c067589 */ /* 0x000ea800000e0000 */
[----:B------:R3:W4:Y:S04]  /*d9c0*/  LDSM.16.M88.4 R32, [R216+0x2900] ;  /* 0x00290000d820783b */ /* 0x0007280000000200 */
[----:B------:R3:W3:Y:S04]  /*d9d0*/  LDSM.16.M88.4 R152, [R216+0x2d00] ;  /* 0x002d0000d898783b */ /* 0x0006e80000000200 */
[----:B------:R3:W3:Y:S04]  /*d9e0*/  LDSM.16.M88.4 R156, [R213+0x4900] ;  /* 0x00490000d59c783b */ /* 0x0006e80000000200 */
[----:B------:R3:W3:Y:S04]  /*d9f0*/  LDSM.16.M88.4 R164, [R213+0x5900] ;  /* 0x00590000d5a4783b */ /* 0x0006e80000000200 */
[----:B------:R3:W3:Y:S04]  /*da00*/  LDSM.16.M88.4 R160, [R215] ;  /* 0x00000000d7a0783b */ /* 0x0006e80000000200 */
[----:B------:R3:W3:Y:S01]  /*da10*/  LDSM.16.M88.4 R168, [R211] ;  /* 0x00000000d3a8783b */ /* 0x0006e20000000200 */
[C---:B-1----:R-:W-:Y:S03]  /*da20*/  IADD3 R10, P0, R5.reuse, R200, RZ ;  /* 0x000000c8050a7210 */ /* 0x042fe60007f1e0ff */
[----:B------:R1:W1:Y:S02]  /*da30*/  LDSM.16.M88.4 R172, [R210] ;  /* 0x00000000d2ac783b */ /* 0x0002640000000200 */
[C---:B--2---:R-:W-:Y:S01]  /*da40*/  IMAD.X R11, R6.reuse, 0x1, R243, P0 ;  /* 0x00000001060b7824 */ /* 0x044fe200000e06f3 */
[C---:B------:R-:W-:Y:S04]  /*da50*/  IADD3 R8, P0, R5.reuse, R3, RZ ;  /* 0x0000000305087210 */ /* 0x040fe80007f1e0ff */
[----:B------:R-:W-:Y:S01]  /*da60*/  @!PT LDS RZ, [RZ] ;  /* 0x00000000fffff984 */ /* 0x000fe20000000800 */
[----:B------:R-:W-:Y:S01]  /*da70*/  @!PT LDS RZ, [RZ] ;  /* 0x00000000fffff984 */ /* 0x000fe20000000800 */
        /* <DEDUP_REMOVED lines=9> */
[----:B----4-:R-:W-:-:S05]  /*db10*/  BRA.DIV ~URZ, `(.L_x_513) ;  /* 0x00006a527f007947 */ /* 0x010fca000b800000 */
[----:B------:R4:W2:Y:S04]  /*db20*/  SHFL.IDX PT, R6, R12, 0x1, 0x1c1f ;  /* 0x003c1f000c067f89 */ /* 0x0008a800000e0000 */
[----:B------:R4:W3:Y:S02]  /*db30*/  SHFL.IDX PT, R7, R4, 0x1, 0x1c1f ;  /* 0x003c1f0004077f89 */ /* 0x0008e400000e0000 */
.L_x_542:
[----:B------:R-:W-:Y:S02]  /*db40*/  ISETP.GE.AND P3, PT, R230, c[0x0][0x1d4], PT ;  /* 0x00007500e6007a0c */ /* 0x000fe40003f66270 */
[----:B--23--:R-:W-:Y:S02]  /*db50*/  IADD3 R8, P0, R7, R200, RZ ;  /* 0x000000c807087210 */ /* 0x00cfe40007f1e0ff */
[----:B------:R-:W-:Y:S02]  /*db60*/  ISETP.GE.AND P2, PT, R229, c[0x0][0x1d4], PT ;  /* 0x00007500e5007a0c */ /* 0x000fe40003f46270 */
[----:B------:R-:W-:Y:S01]  /*db70*/  ISETP.GE.AND P1, PT, R228, c[0x0][0x1d4], PT ;  /* 0x00007500e4007a0c */ /* 0x000fe20003f26270 */
[C---:B------:R-:W-:Y:S01]  /*db80*/  IMAD.X R9, R6.reuse, 0x1, R243, P0 ;  /* 0x0000000106097824 */ /* 0x040fe200000e06f3 */
[C---:B----4-:R-:W-:Y:S05]  /*db90*/  IADD3 R4, P0, R7.reuse, R3, RZ ;  /* 0x0000000307047210 */ /* 0x050fea0007f1e0ff */
[----:B------:R-:W-:Y:S01]  /*dba0*/  @!PT LDS RZ, [RZ] ;  /* 0x00000000fffff984 */ /* 0x000fe20000000800 */
[----:B------:R-:W-:Y:S01]  /*dbb0*/  @!PT LDS RZ, [RZ] ;  /* 0x00000000fffff984 */ /* 0x000fe20000000800 */
[----:B------:R-:W-:Y:S01]  /*dbc0*/  @!PT LDS RZ, [RZ] ;  /* 0x00000000fffff984 */ /* 0x000fe20000000800 */
[----:B------:R2:W-:Y:S01]  /*dbd0*/  LDGSTS.E.BYPASS.LTC128B.128 [R220+0x900], [R8.64], !P3 ;  /* 0x0090000008dc7fae */ /* 0x0005e2000d901d4c */
[C---:B------:R-:W-:Y:S01]  /*dbe0*/  IMAD.X R5, R6.reuse, 0x1, R201, P0 ;  /* 0x0000000106057824 */ /* 0x040fe200000e06c9 */
[----:B------:R-:W-:Y:S04]  /*dbf0*/  IADD3 R10, P0, R7, R0, RZ ;  /* 0x00000000070a7210 */ /* 0x000fe80007f1e0ff */
[----:B------:R2:W-:Y:S01]  /*dc00*/  LDGSTS.E.BYPASS.LTC128B.128 [R220+0x1500], [R4.64], !P2 ;  /* 0x0150000004dc7fae */ /* 0x0005e2000d101d4c */
[----:B------:R-:W-:Y:S05]  /*dc10*/  IMAD.X R11, R6, 0x1, R2, P0 ;  /* 0x00000001060b7824 */ /* 0x000fea00000e0602 */
[----:B------:R2:W-:Y:S03]  /*dc20*/  LDGSTS.E.BYPASS.LTC128B.128 [R220+0x2100], [R10.64], !P1 ;  /* 0x021000000adc7fae */ /* 0x0005e6000c901d4c */
.L_x_512:
[----:B----4-:R-:W-:Y:S05]  /*dc30*/  BSYNC B0 ;  /* 0x0000000000007941 */ /* 0x010fea0003800000 */
.L_x_511:
[----:B------:R-:W0:Y:S01]  /*dc40*/  LDGDEPBAR ;  /* 0x00000000000079af */ /* 0x000e220000000000 */
[----:B------:R-:W-:Y:S01]  /*dc50*/  WARPSYNC 0xffffffff ;  /* 0xffffffff00007948 */ /* 0x000fe20003800000 */
[-C--:B--2---:R-:W-:Y:S03]  /*dc60*/  HMMA.16816.F32 R4, R48, R16.reuse, RZ ;  /* 0x000000103004723c */ /* 0x084fe600000018ff */
[----:B------:R-:W-:Y:S03]  /*dc70*/  ISETP.GT.AND P0, PT, R240, R221, PT ;  /* 0x000000ddf000720c */ /* 0x000fe60003f04270 */
[----:B------:R-:W-:Y:S02]  /*dc80*/  LDSM.16.M88.4 R176, [R217+0x6900] ;  /* 0x00690000d9b0783b */ /* 0x000fe40000000200 */
[C---:B------:R-:W-:Y:S06]  /*dc90*/  HMMA.16816.F32 R8, R44.reuse, R16, RZ ;  /* 0x000000102c08723c */ /* 0x040fec00000018ff */
[----:B------:R-:W2:Y:S02]  /*dca0*/  LDSM.16.M88.4 R180, [R216+0x3100] ;  /* 0x00310000d8b4783b */ /* 0x000ea40000000200 */
[-C--:B------:R-:W-:Y:S06]  /*dcb0*/  HMMA.16816.F32 R12, R44, R18.reuse, RZ ;  /* 0x000000122c0c723c */ /* 0x080fec00000018ff */
[----:B------:R-:W4:Y:S02]  /*dcc0*/  LDSM.16.M88.4 R184, [R217+0x7900] ;  /* 0x00790000d9b8783b */ /* 0x000f240000000200 */
[C---:B------:R-:W-:Y:S06]  /*dcd0*/  HMMA.16816.F32 R16, R48.reuse, R18, RZ ;  /* 0x000000123010723c */ /* 0x040fec00000018ff */
[----:B------:R-:W5:Y:S02]  /*dce0*/  LDSM.16.M88.4 R188, [R216+0x3500] ;  /* 0x00350000d8bc783b */ /* 0x000f640000000200 */
[-C--:B------:R-:W-:Y:S06]  /*dcf0*/  HMMA.16816.F32 R20, R48, R32.reuse, RZ ;  /* 0x000000203014723c */ /* 0x080fec00000018ff */
[----:B------:R-:W-:Y:S02]  /*dd00*/  LDSM.16.M88.4 R192, [R209] ;  /* 0x00000000d1c0783b */ /* 0x000fe40000000200 */
[C---:B------:R-:W-:Y:S06]  /*dd10*/  HMMA.16816.F32 R24, R44.reuse, R32, RZ ;  /* 0x000000202c18723c */ /* 0x040fec00000018ff */
[----:B------:R-:W-:Y:S02]  /*dd20*/  LDSM.16.M88.4 R196, [R213+0x7900] ;  /* 0x00790000d5c4783b */ /* 0x000fe40000000200 */
[-C--:B------:R-:W-:Y:S08]  /*dd30*/  HMMA.16816.F32 R28, R44, R34.reuse, RZ ;  /* 0x000000222c1c723c */ /* 0x080ff000000018ff */
[C---:B------:R-:W-:Y:S08]  /*dd40*/  HMMA.16816.F32 R32, R48.reuse, R34, RZ ;  /* 0x000000223020723c */ /* 0x040ff000000018ff */
[-C--:B---3--:R-:W-:Y:S08]  /*dd50*/  HMMA.16816.F32 R36, R48, R152.reuse, RZ ;  /* 0x000000983024723c */ /* 0x088ff000000018ff */
[C---:B------:R-:W-:Y:S08]  /*dd60*/  HMMA.16816.F32 R40, R44.reuse, R152, RZ ;  /* 0x000000982c28723c */ /* 0x040ff000000018ff */
[-C--:B------:R-:W-:Y:S08]  /*dd70*/  HMMA.16816.F32 R44, R44, R154.reuse, RZ ;  /* 0x0000009a2c2c723c */ /* 0x080ff000000018ff */
[----:B------:R-:W-:Y:S01]  /*dd80*/  HMMA.16816.F32 R48, R48, R154, RZ ;  /* 0x0000009a3030723c */ /* 0x000fe200000018ff */
[----:B------:R-:W3:Y:S07]  /*dd90*/  LDSM.16.M88.4 R152, [R216+0x3900] ;  /* 0x00390000d898783b */ /* 0x000eee0000000200 */
        /* <DEDUP_REMOVED lines=10> */
[-C--:B-1----:R-:W-:Y:S08]  /*de40*/  HMMA.16816.F32 R36, R156, R172.reuse, R36 ;  /* 0x000000ac9c24723c */ /* 0x082ff00000001824 */
[C---:B------:R-:W-:Y:S08]  /*de50*/  HMMA.16816.F32 R40, R164.reuse, R172, R40 ;  /* 0x000000aca428723c */ /* 0x040ff00000001828 */
[-C--:B------:R-:W-:Y:S01]  /*de60*/  HMMA.16816.F32 R44, R164, R174.reuse, R44 ;  /* 0x000000aea42c723c */ /* 0x080fe2000000182c */
[----:B------:R-:W-:Y:S07]  /*de70*/  LDSM.16.M88.4 R164, [R207] ;  /* 0x00000000cfa4783b */ /* 0x000fee0000000200 */
[----:B------:R-:W-:Y:S01]  /*de80*/  HMMA.16816.F32 R48, R156, R174, R48 ;  /* 0x000000ae9c30723c */ /* 0x000fe20000001830 */
[----:B------:R-:W1:Y:S08]  /*de90*/  LDSM.16.M88.4 R156, [R208] ;  /* 0x00000000d09c783b */ /* 0x000e700000000200 */
[----:B------:R-:W1:Y:S01]  /*dea0*/  LDSM.16.M88.4 R172, [R216+0x3d00] ;  /* 0x003d0000d8ac783b */ /* 0x000e620000000200 */
[-C--:B--2---:R-:W-:Y:S08]  /*deb0*/  HMMA.16816.F32 R4, R176, R180.reuse, R4 ;  /* 0x000000b4b004723c */ /* 0x084ff00000001804 */
[C---:B----4-:R-:W-:Y:S08]  /*dec0*/  HMMA.16816.F32 R8, R184.reuse, R180, R8 ;  /* 0x000000b4b808723c */ /* 0x050ff00000001808 */
[-C--:B------:R-:W-:Y:S08]  /*ded0*/  HMMA.16816.F32 R12, R184, R182.reuse, R12 ;  /* 0x000000b6b80c723c */ /* 0x080ff0000000180c */
[C---:B------:R-:W-:Y:S01]  /*dee0*/  HMMA.16816.F32 R16, R176.reuse, R182, R16 ;  /* 0x000000b6b010723c */ /* 0x040fe20000001810 */
[----:B------:R-:W-:Y:S07]  /*def0*/  LDSM.16.M88.4 R180, [R216+0x4500] ;  /* 0x00450000d8b4783b */ /* 0x000fee0000000200 */
[-C--:B-----5:R-:W-:Y:S08]  /*df00*/  HMMA.16816.F32 R20, R176, R188.reuse, R20 ;  /* 0x000000bcb014723c */ /* 0x0a0ff00000001814 */
[C---:B------:R-:W-:Y:S08]  /*df10*/  HMMA.16816.F32 R24, R184.reuse, R188, R24 ;  /* 0x000000bcb818723c */ /* 0x040ff00000001818 */
[-C--:B------:R-:W-:Y:S08]  /*df20*/  HMMA.16816.F32 R28, R184, R190.reuse, R28 ;  /* 0x000000beb81c723c */ /* 0x080ff0000000181c */
[C---:B------:R-:W-:Y:S01]  /*df30*/  HMMA.16816.F32 R32, R176.reuse, R190, R32 ;  /* 0x000000beb020723c */ /* 0x040fe20000001820 */
[----:B------:R-:W-:Y:S07]  /*df40*/  LDSM.16.M88.4 R188, [R206] ;  /* 0x00000000cebc783b */ /* 0x000fee0000000200 */
[-C--:B---3--:R-:W-:Y:S08]  /*df50*/  HMMA.16816.F32 R36, R176, R152.reuse, R36 ;  /* 0x00000098b024723c */ /* 0x088ff00000001824 */
[C---:B------:R-:W-:Y:S08]  /*df60*/  HMMA.16816.F32 R40, R184.reuse, R152, R40 ;  /* 0x00000098b828723c */ /* 0x040ff00000001828 */
[-C--:B------:R-:W-:Y:S01]  /*df70*/  HMMA.16816.F32 R44, R184, R154.reuse, R44 ;  /* 0x0000009ab82c723c */ /* 0x080fe2000000182c */
[----:B------:R-:W-:Y:S07]  /*df80*/  LDSM.16.M88.4 R184, [R213+0x8900] ;  /* 0x00890000d5b8783b */ /* 0x000fee0000000200 */
[----:B------:R-:W-:Y:S01]  /*df90*/  HMMA.16816.F32 R48, R176, R154, R48 ;  /* 0x0000009ab030723c */ /* 0x000fe20000001830 */
[----:B------:R-:W2:Y:S07]  /*dfa0*/  LDSM.16.M88.4 R152, [R217+0x9900] ;  /* 0x00990000d998783b */ /* 0x000eae0000000200 */
[-C--:B------:R-:W-:Y:S01]  /*dfb0*/  HMMA.16816.F32 R4, R160, R192.reuse, R4 ;  /* 0x000000c0a004723c */ /* 0x080fe20000001804 */
[----:B------:R-:W3:Y:S07]  /*dfc0*/  LDSM.16.M88.4 R176, [R216+0x4100] ;  /* 0x00410000d8b0783b */ /* 0x000eee0000000200 */
[C---:B------:R-:W-:Y:S08]  /*dfd0*/  HMMA.16816.F32 R8, R196.reuse, R192, R8 ;  /* 0x000000c0c408723c */ /* 0x040ff00000001808 */
[-C--:B------:R-:W-:Y:S08]  /*dfe0*/  HMMA.16816.F32 R12, R196, R194.reuse, R12 ;  /* 0x000000c2c40c723c */ /* 0x080ff0000000180c */
[C---:B------:R-:W-:Y:S08]  /*dff0*/  HMMA.16816.F32 R16, R160.reuse, R194, R16 ;  /* 0x000000c2a010723c */ /* 0x040ff00000001810 */
        /* <DEDUP_REMOVED lines=8> */
[----:B------:R-:W-:Y:S08]  /*e080*/  HMMA.16816.F32 R48, R160, R166, R48 ;  /* 0x000000a6a030723c */ /* 0x000ff00000001830 */
[-C--:B------:R-:W-:Y:S08]  /*e090*/  HMMA.16816.F32 R4, R168, R172.reuse, R4 ;  /* 0x000000aca804723c */ /* 0x080ff00000001804 */
[C---:B--2---:R-:W-:Y:S08]  /*e0a0*/  HMMA.16816.F32 R8, R152.reuse, R172, R8 ;  /* 0x000000ac9808723c */ /* 0x044ff00000001808 */
[-C--:B------:R-:W-:Y:S08]  /*e0b0*/  HMMA.16816.F32 R12, R152, R174.reuse, R12 ;  /* 0x000000ae980c723c */ /* 0x080ff0000000180c */
[C---:B------:R-:W-:Y:S08]  /*e0c0*/  HMMA.16816.F32 R16, R168.reuse, R174, R16 ;  /* 0x000000aea810723c */ /* 0x040ff00000001810 */
[-C--:B---3--:R-:W-:Y:S08]  /*e0d0*/  HMMA.16816.F32 R20, R168, R176.reuse, R20 ;  /* 0x000000b0a814723c */ /* 0x088ff00000001814 */
        /* <DEDUP_REMOVED lines=8> */
[C---:B-1----:R-:W-:Y:S08]  /*e160*/  HMMA.16816.F32 R8, R156.reuse, R188, R8 ;  /* 0x000000bc9c08723c */ /* 0x042ff00000001808 */
        /* <DEDUP_REMOVED lines=23> */
[----:B------:R-:W1:Y:S01]  /*e2e0*/  MUFU.TANH R154, R11 ;  /* 0x0000000b009a7308 */ /* 0x000e620000002400 */
[-C--:B--2---:R-:W-:Y:S09]  /*e2f0*/  HMMA.16816.F32 R20, R184, R4.reuse, R20 ;  /* 0x00000004b814723c */ /* 0x084ff20000001814 */
[----:B------:R2:W1:Y:S01]  /*e300*/  MUFU.TANH R16, R8 ;  /* 0x0000000800107308 */ /* 0x0004620000002400 */
[C---:B------:R-:W-:Y:S09]  /*e310*/  HMMA.16816.F32 R24, R156.reuse, R4, R24 ;  /* 0x000000049c18723c */ /* 0x040ff20000001818 */
[----:B------:R-:W1:Y:S01]  /*e320*/  MUFU.TANH R155, R155 ;  /* 0x0000009b009b7308 */ /* 0x000e620000002400 */
[-C--:B------:R-:W-:Y:S08]  /*e330*/  HMMA.16816.F32 R28, R156, R6.reuse, R28 ;  /* 0x000000069c1c723c */ /* 0x080ff0000000181c */
[C---:B------:R-:W-:Y:S01]  /*e340*/  HMMA.16816.F32 R32, R184.reuse, R6, R32 ;  /* 0x00000006b820723c */ /* 0x040fe20000001820 */
[----:B------:R-:W1:Y:S03]  /*e350*/  MUFU.TANH R162, R162 ;  /* 0x000000a200a27308 */ /* 0x000e660000002400 */
[----:B------:R-:W-:Y:S01]  /*e360*/  FMUL.FTZ R19, R20, c[0x0][0x320] ;  /* 0x0000c80014137a20 */ /* 0x000fe20000410000 */
[----:B--2---:R-:W2:Y:S01]  /*e370*/  LDSM.16.M88.4 R8, [R204] ;  /* 0x00000000cc08783b */ /* 0x004ea20000000200 */
[----:B------:R-:W-:Y:S02]  /*e380*/  FMUL.FTZ R18, R21, c[0x0][0x320] ;  /* 0x0000c80015127a20 */ /* 0x000fe40000410000 */
[----:B------:R-:W-:Y:S04]  /*e390*/  DEPBAR.LE SB0, 0x0 ;  /* 0x000080000000791a */ /* 0x000fe80000000000 */
[----:B------:R-:W1:Y:S01]  /*e3a0*/  MUFU.TANH R152, R152 ;  /* 0x0000009800987308 */ /* 0x000e620000002400 */
[----:B------:R-:W-:Y:S01]  /*e3b0*/  BAR.SYNC.DEFER_BLOCKING 0x0 ;  /* 0x0000000000007b1d */ /* 0x000fe20000010000 */
[----:B------:R-:W-:Y:S02]  /*e3c0*/  FMUL.FTZ R5, R22, c[0x0][0x320] ;  /* 0x0000c80016057a20 */ /* 0x000fe40000410000 */
        /* <DEDUP_REMOVED lines=16> */
[-C--:B--2---:R-:W-:Y:S09]  /*e4d0*/  HMMA.16816.F32 R36, R184, R8.reuse, R36 ;  /* 0x00000008b824723c */ /* 0x084ff20000001824 */
[----:B------:R-:W2:Y:S01]  /*e4e0*/  MUFU.TANH R13, R13 ;  /* 0x0000000d000d7308 */ /* 0x000ea20000002400 */
[C---:B------:R-:W-:Y:S08]  /*e4f0*/  HMMA.16816.F32 R40, R156.reuse, R8, R40 ;  /* 0x000000089c28723c */ /* 0x040ff00000001828 */
[-C--:B------:R-:W-:Y:S01]  /*e500*/  HMMA.16816.F32 R44, R156, R10.reuse, R44 ;  /* 0x0000000a9c2c723c */ /* 0x080fe2000000182c */
[----:B------:R-:W1:Y:S07]  /*e510*/  MUFU.TANH R17, R17 ;  /* 0x0000001100117308 */ /* 0x000e6e0000002400 */
[----:B------:R-:W-:Y:S03]  /*e520*/  HMMA.16816.F32 R48, R184, R10, R48 ;  /* 0x0000000ab830723c */ /* 0x000fe60000001830 */
[----:B------:R-:W1:Y:S01]  /*e530*/  MUFU.TANH R14, R14 ;  /* 0x0000000e000e7308 */ /* 0x000e620000002400 */
[----:B------:R-:W-:Y:S02]  /*e540*/  FMUL.FTZ R172, R36, c[0x0][0x320] ;  /* 0x0000c80024ac7a20 */ /* 0x000fe40000410000 */
[----:B------:R-:W-:Y:S02]  /*e550*/  FMUL.FTZ R37, R37, c[0x0][0x320] ;  /* 0x0000c80025257a20 */ /* 0x000fe40000410000 */
[----:B------:R-:W-:Y:S04]  /*e560*/  FMUL.FTZ R169, R40, c[0x0][0x320] ;  /* 0x0000c80028a97a20 */ /* 0x000fe80000410000 */
        /* <DEDUP_REMOVED lines=16> */
[----:B------:R-:W1:Y:S10]  /*e670*/  MUFU.TANH R5, R5 ;  /* 0x0000000500057308 */ /* 0x000e740000002400 */
[----:B------:R-:W1:Y:S10]  /*e680*/  MUFU.TANH R4, R4 ;  /* 0x0000000400047308 */ /* 0x000e740000002400 */
        /* <DEDUP_REMOVED lines=40> */
[C---:B-1----:R-:W-:Y:S04]  /*e910*/  @!P1 IADD3 R25, P0, R10.reuse, UR10, RZ ;  /* 0x0000000a0a199c10 */ /* 0x042fe8000ff1e0ff */
[----:B------:R-:W-:Y:S02]  /*e920*/  @!P1 LEA.HI.X.SX32 R24, R10, UR6, 0x1, P0 ;  /* 0x000000060a189c11 */ /* 0x000fe400080f0eff */
[C---:B------:R-:W-:Y:S04]  /*e930*/  @!P1 LEA R22, P0, R25.reuse, c[0x0][0x2a0], 0x2 ;  /* 0x0000a80019169a11 */ /* 0x040fe800078010ff */
[----:B------:R-:W-:Y:S01]  /*e940*/  @!P1 LEA.HI.X R23, R25, c[0x0][0x2a4], R24, 0x2, P0 ;  /* 0x0000a90019179a11 */ /* 0x000fe200000f1418 */
[----:B------:R-:W-:Y:S04]  /*e950*/  IMAD.MOV R25, RZ, RZ, -R10 ;  /* 0x000000ffff197224 */ /* 0x000fe800078e0a0a */
[----:B------:R-:W2:Y:S01]  /*e960*/  @!P1 LDG.E R225, [R22.64] ;  /* 0x0000000c16e19981 */ /* 0x000ea2000c1e1900 */
[----:B------:R-:W-:Y:S01]  /*e970*/  IMAD R226, R25, c[0x0][0x2b8], R226 ;  /* 0x0000ae0019e27a24 */ /* 0x000fe200078e02e2 */
[----:B------:R-:W-:Y:S03]  /*e980*/  ISETP.GE.AND P1, PT, R241, 0x1, PT ;  /* 0x00000001f100780c */ /* 0x000fe60003f26270 */
        /* <DEDUP_REMOVED lines=13> */
[----:B------:R-:W1:Y:S04]  /*ea60*/  SHFL.IDX PT, R27, R22, RZ, 0x1c1f ;  /* 0x001c1fff161b7589 */ /* 0x000e6800000e0000 */
[----:B------:R-:W2:Y:S04]  /*ea70*/  SHFL.IDX PT, R24, R10, RZ, 0x1c1f ;  /* 0x001c1fff0a187589 */ /* 0x000ea800000e0000 */
[----:B------:R-:W3:Y:S01]  /*ea80*/  SHFL.IDX PT, R23, R22, 0x1, 0x1c1f ;  /* 0x003c1f0016177f89 */ /* 0x000ee200000e0000 */
[C---:B-1----:R-:W-:Y:S05]  /*ea90*/  @P1 IADD3 R30, P0, R27.reuse, R200, RZ ;  /* 0x000000c81b1e1210 */ /* 0x042fea0007f1e0ff */
[C---:B--2---:R-:W-:Y:S01]  /*eaa0*/  @P1 IMAD.X R31, R24.reuse, 0x1, R243, P0 ;  /* 0x00000001181f1824 */ /* 0x044fe200000e06f3 */
[CC--:B------:R-:W-:Y:S04]  /*eab0*/  @P1 IADD3 R28, P0, R27.reuse, R3.reuse, RZ ;  /* 0x000000031b1c1210 */ /* 0x0c0fe80007f1e0ff */
[----:B------:R1:W-:Y:S01]  /*eac0*/  @P1 LDGSTS.E.BYPASS.LTC128B.128 [R220+0x2500], [R30.64], !P5 ;  /* 0x025000001edc1fae */ /* 0x0003e2000e901d4c */
[C-C-:B------:R-:W-:Y:S01]  /*ead0*/  @P1 IMAD.X R29, R24.reuse, 0x1, R201.reuse, P0 ;  /* 0x00000001181d1824 */ /* 0x140fe200000e06c9 */
[-C--:B------:R-:W-:Y:S04]  /*eae0*/  @P1 IADD3 R26, P0, R27, R0.reuse, RZ ;  /* 0x000000001b1a1210 */ /* 0x080fe80007f1e0ff */
[----:B------:R1:W-:Y:S01]  /*eaf0*/  @P1 LDGSTS.E.BYPASS.LTC128B.128 [R220+0x3100], [R28.64], !P4 ;  /* 0x031000001cdc1fae */ /* 0x0003e2000e101d4c */
[--C-:B------:R-:W-:Y:S01]  /*eb00*/  @P1 IMAD.X R27, R24, 0x1, R2.reuse, P0 ;  /* 0x00000001181b1824 */ /* 0x100fe200000e0602 */
[----:B------:R-:W-:Y:S02]  /*eb10*/  ISETP.GE.AND P0, PT, R241, 0x21, PT ;  /* 0x00000021f100780c */ /* 0x000fe40003f06270 */
[----:B------:R-:W2:Y:S04]  /*eb20*/  SHFL.IDX PT, R24, R10, 0x1, 0x1c1f ;  /* 0x003c1f000a187f89 */ /* 0x000ea800000e0000 */
[----:B------:R1:W-:Y:S07]  /*eb30*/  @P1 LDGSTS.E.BYPASS.LTC128B.128 [R220+0x3d00], [R26.64], !P3 ;  /* 0x03d000001adc1fae */ /* 0x0003ee000d901d4c */
[C---:B---3--:R-:W-:Y:S05]  /*eb40*/  @P0 IADD3 R32, P2, R23.reuse, R3, RZ ;  /* 0x0000000317200210 */ /* 0x048fea0007f5e0ff */
[C---:B--2---:R-:W-:Y:S01]  /*eb50*/  @P0 IMAD.X R33, R24.reuse, 0x1, R201, P2 ;  /* 0x0000000118210824 */ /* 0x044fe200010e06c9 */
[C---:B------:R-:W-:Y:S05]  /*eb60*/  @P0 IADD3 R34, P2, R23.reuse, R0, RZ ;  /* 0x0000000017220210 */ /* 0x040fea0007f5e0ff */
[C---:B------:R-:W-:Y:S01]  /*eb70*/  @P0 IMAD.X R35, R24.reuse, 0x1, R2, P2 ;  /* 0x0000000118230824 */ /* 0x040fe200010e0602 */
[----:B------:R-:W-:Y:S05]  /*eb80*/  @P0 IADD3 R2, P2, R23, R200, RZ ;  /* 0x000000c817020210 */ /* 0x000fea0007f5e0ff */
[----:B------:R-:W-:Y:S05]  /*eb90*/  @P0 IMAD.X R3, R24, 0x1, R243, P2 ;  /* 0x0000000118030824 */ /* 0x000fea00010e06f3 */
[----:B------:R1:W-:Y:S04]  /*eba0*/  @P0 LDGSTS.E.BYPASS.LTC128B.128 [R220+0x2d00], [R2.64], !P5 ;  /* 0x02d0000002dc0fae */ /* 0x0003e8000e901d4c */
[----:B------:R1:W-:Y:S04]  /*ebb0*/  @P0 LDGSTS.E.BYPASS.LTC128B.128 [R220+0x3900], [R32.64], !P4 ;  /* 0x0390000020dc0fae */ /* 0x0003e8000e101d4c */
[----:B------:R1:W-:Y:S02]  /*ebc0*/  @P0 LDGSTS.E.BYPASS.LTC128B.128 [R220+0x4500], [R34.64], !P3 ;  /* 0x0450000022dc0fae */ /* 0x0003e4000d901d4c */
.L_x_514:
[----:B-1234-:R-:W-:Y:S01]  /*ebd0*/  IMAD.MOV.U32 R28, RZ, RZ, R231 ;  /* 0x000000ffff1c7224 */ /* 0x01efe200078e00e7 */
[----:B------:R-:W-:Y:S01]  /*ebe0*/  PLOP3.LUT P0, PT, PT, PT, UP2, 0x80, 0x0 ;  /* 0x000000000000781c */ /* 0x000fe20003f0f028 */
[----:B------:R-:W0:Y:S01]  /*ebf0*/  LDGDEPBAR ;  /* 0x00000000000079af */ /* 0x000e220000000000 */
[----:B------:R-:W-:Y:S02]  /*ec00*/  IMAD R30, R240, -0x30, RZ ;  /* 0xffffffd0f01e7824 */ /* 0x000fe400078e02ff */
[----:B------:R-:W-:Y:S02]  /*ec10*/  IMAD.U32 R24, RZ, RZ, UR7 ;  /* 0x00000007ff187e24 */ /* 0x000fe4000f8e00ff */
[----:B------:R-:W-:Y:S01]  /*ec20*/  IMAD.IADD R22, R30, 0x1, -R235 ;  /* 0x000000011e167824 */ /* 0x000fe200078e0aeb */
[----:B------:R-:W-:Y:S04]  /*ec30*/  IADD3 R23, -R235, 0x1, R30 ;  /* 0x00000001eb177810 */ /* 0x000fe80007ffe11e */
[----:B------:R-:W-:Y:S02]  /*ec40*/  IADD3 R24, R23, -c[0x0][0x168], R24 ;  /* 0x80005a0017187a10 */ /* 0x000fe40007ffe018 */
[----:B------:R-:W-:Y:S01]  /*ec50*/  @P0 IMAD.HI.U32 R0, R231, c[0x0][0x2c8], RZ ;  /* 0x0000b200e7000a27 */ /* 0x000fe200078e00ff */
[----:B------:R-:W-:Y:S02]  /*ec60*/  PLOP3.LUT P0, PT, PT, PT, UP2, 0x80, 0x0 ;  /* 0x000000000000781c */ /* 0x000fe40003f0f028 */
[C---:B------:R-:W-:Y:S02]  /*ec70*/  IADD3 R26, R24.reuse, c[0x0][0x328], RZ ;  /* 0x0000ca00181a7a10 */ /* 0x040fe40007ffe0ff */
[----:B------:R-:W-:Y:S09]  /*ec80*/  IADD3 R24, R24, UR17, RZ ;  /* 0x0000001118187c10 */ /* 0x000ff2000fffe0ff */
[----:B------:R-:W-:Y:S02]  /*ec90*/  @P0 SHF.R.U32.HI R28, RZ, c[0x0][0x2cc], R0 ;  /* 0x0000b300ff1c0a19 */ /* 0x000fe40000011600 */
[----:B------:R-:W-:Y:S03]  /*eca0*/  PLOP3.LUT P0, PT, PT, PT, UP1, 0x40, 0x0 ;  /* 0x000000000000781c */ /* 0x000fe60003f0e818 */
[----:B------:R-:W1:Y:S02]  /*ecb0*/  SHFL.IDX PT, R3, R28, RZ, 0x1c1f ;  /* 0x001c1fff1c037589 */ /* 0x000e6400000e0000 */
[--C-:B-1----:R-:W-:Y:S02]  /*ecc0*/  IMAD.IADD R29, R26, 0x1, R3.reuse ;  /* 0x000000011a1d7824 */ /* 0x102fe400078e0203 */
[----:B------:R-:W-:Y:S06]  /*ecd0*/  IMAD.IADD R23, R24, 0x1, R3 ;  /* 0x0000000118177824 */ /* 0x000fec00078e0203 */
        /* <DEDUP_REMOVED lines=16> */
.L_x_517:
[----:B------:R-:W-:Y:S04]  /*ede0*/  MOV R0, 0x1 ;  /* 0x0000000100007802 */ /* 0x000fe80000000f00 */
[----:B------:R-:W-:Y:S11]  /*edf0*/  ISETP.NE.AND P0, PT, R0, c[0x0][0x32c], PT ;  /* 0x0000cb0000007a0c */ /* 0x000ff60003f05270 */
[----:B------:R-:W-:Y:S02]  /*ee00*/  @!UPT UIADD3 URZ, URZ, URZ, URZ ;  /* 0x0000003f3f3ff290 */ /* 0x000fe4000fffe03f */
[----:B------:R-:W-:Y:S05]  /*ee10*/  @P0 IMAD.HI.U32 R0, R3, c[0x0][0x330], RZ ;  /* 0x0000cc0003000a27 */ /* 0x000fea00078e00ff */
[----:B------:R-:W-:Y:S02]  /*ee20*/  @P0 SHF.R.U32.HI R3, RZ, c[0x0][0x334], R0 ;  /* 0x0000cd00ff030a19 */ /* 0x000fe40000011600 */
.L_x_518:
[----:B------:R-:W-:Y:S05]  /*ee30*/  BSYNC B0 ;  /* 0x0000000000007941 */ /* 0x000fea0003800000 */
.L_x_516:
[----:B------:R-:W-:Y:S05]  /*ee40*/  IMAD R2, R3, c[0x0][0x32c], R22 ;  /* 0x0000cb0003027a24 */ /* 0x000fea00078e0216 */
[----:B------:R-:W-:Y:S02]  /*ee50*/  IADD3 R0, R2, c[0x0][0x32c], RZ ;  /* 0x0000cb0002007a10 */ /* 0x000fe40007ffe0ff */
[----:B------:R-:W-:Y:S02]  /*ee60*/  IMNMX R23, R23, R2, !PT ;  /* 0x0000000217177217 */ /* 0x000fe40007800200 */
[----:B------:R-:W-:Y:S02]  /*ee70*/  IMNMX R29, R29, R0, PT ;  /* 0x000000001d1d7217 */ /* 0x000fe40003800200 */
.L_x_515:
[C---:B------:R-:W-:Y:S02]  /*ee80*/  ISETP.GE.AND P0, PT, R30.reuse, 0x2, PT ;  /* 0x000000021e00780c */ /* 0x040fe40003f06270 */
[C---:B------:R-:W-:Y:S02]  /*ee90*/  ISETP.GE.AND P1, PT, R30.reuse, 0x9, PT ;  /* 0x000000091e00780c */ /* 0x040fe40003f26270 */
[----:B------:R-:W-:Y:S02]  /*eea0*/  P2R R10, PR, RZ, 0x1 ;  /* 0x00000001ff0a7803 */ /* 0x000fe40000000000 */
[----:B------:R-:W-:Y:S02]  /*eeb0*/  ISETP.GT.AND P0, PT, R23, 0x1, !P0 ;  /* 0x000000011700780c */ /* 0x000fe40004704270 */
[----:B------:R-:W-:Y:S02]  /*eec0*/  P2R R3, PR, RZ, 0x2 ;  /* 0x00000002ff037803 */ /* 0x000fe40000000000 */
[----:B------:R-:W-:Y:S02]  /*eed0*/  ISETP.LT.OR P0, PT, R29, 0x2, P0 ;  /* 0x000000021d00780c */ /* 0x000fe40000701670 */
[C---:B------:R-:W-:Y:S02]  /*eee0*/  ISETP.GE.AND P6, PT, R30.reuse, 0x19, PT ;  /* 0x000000191e00780c */ /* 0x040fe40003fc6270 */
[----:B------:R-:W-:Y:S02]  /*eef0*/  FSEL R27, R163, -INF , !P0 ;  /* 0xff800000a31b7808 */ /* 0x000fe40004000000 */
[----:B------:R-:W-:Y:S02]  /*ef00*/  ISETP.GT.AND P0, PT, R23, 0x8, !P1 ;  /* 0x000000081700780c */ /* 0x000fe40004f04270 */
[----:B------:R-:W-:Y:S02]  /*ef10*/  ISETP.GE.AND P1, PT, R30, 0xa, PT ;  /* 0x0000000a1e00780c */ /* 0x000fe40003f26270 */
[----:B------:R-:W-:Y:S02]  /*ef20*/  ISETP.LT.OR P0, PT, R29, 0x9, P0 ;  /* 0x000000091d00780c */ /* 0x000fe40000701670 */
[----:B------:R-:W-:Y:S02]  /*ef30*/  P2R R2, PR, RZ, 0x2 ;  /* 0x00000002ff027803 */ /* 0x000fe40000000000 */
[----:B------:R-:W-:Y:S02]  /*ef40*/  FSEL R25, R16, -INF , !P0 ;  /* 0xff80000010197808 */ /* 0x000fe40004000000 */
[----:B------:R-:W-:Y:S02]  /*ef50*/  ISETP.GT.AND P0, PT, R23, 0x9, !P1 ;  /* 0x000000091700780c */ /* 0x000fe40004f04270 */
[C---:B------:R-:W-:Y:S02]  /*ef60*/  ISETP.GE.AND P1, PT, R30.reuse, 0x11, PT ;  /* 0x000000111e00780c */ /* 0x040fe40003f26270 */
[----:B------:R-:W-:Y:S02]  /*ef70*/  ISETP.LT.OR P0, PT, R29, 0xa, P0 ;  /* 0x0000000a1d00780c */ /* 0x000fe40000701670 */
[----:B------:R-:W-:Y:S02]  /*ef80*/  P2R R0, PR, RZ, 0x2 ;  /* 0x00000002ff007803 */ /* 0x000fe40000000000 */
[----:B------:R-:W-:Y:S02]  /*ef90*/  FSEL R17, R17, -INF , !P0 ;  /* 0xff80000011117808 */ /* 0x000fe40004000000 */
        /* <DEDUP_REMOVED lines=11> */
[----:B------:R-:W-:Y:S02]  /*f050*/  ISETP.GE.AND P2, PT, R30, 0x29, PT ;  /* 0x000000291e00780c */ /* 0x000fe40003f46270 */
        /* <DEDUP_REMOVED lines=16> */
[----:B------:R-:W-:Y:S04]  /*f160*/  ISETP.GT.AND P0, PT, R23, RZ, !P1 ;  /* 0x000000ff1700720c */ /* 0x000fe80004f04270 */
        /* <DEDUP_REMOVED lines=27> */
.L_x_521:
[----:B------:R-:W-:Y:S04]  /*f320*/  MOV R21, 0x1 ;  /* 0x0000000100157802 */ /* 0x000fe80000000f00 */
[----:B------:R-:W-:Y:S11]  /*f330*/  ISETP.NE.AND P0, PT, R21, c[0x0][0x32c], PT ;  /* 0x0000cb0015007a0c */ /* 0x000ff60003f05270 */
[----:B------:R-:W-:Y:S02]  /*f340*/  @!UPT UIADD3 URZ, URZ, URZ, URZ ;  /* 0x0000003f3f3ff290 */ /* 0x000fe4000fffe03f */
[----:B------:R-:W-:Y:S05]  /*f350*/  @P0 IMAD.HI.U32 R21, R29, c[0x0][0x330], RZ ;  /* 0x0000cc001d150a27 */ /* 0x000fea00078e00ff */
[----:B------:R-:W-:Y:S02]  /*f360*/  @P0 SHF.R.U32.HI R29, RZ, c[0x0][0x334], R21 ;  /* 0x0000cd00ff1d0a19 */ /* 0x000fe40000011615 */
.L_x_522:
[----:B------:R-:W-:Y:S05]  /*f370*/  BSYNC B0 ;  /* 0x0000000000007941 */ /* 0x000fea0003800000 */
.L_x_520:
[----:B------:R-:W-:Y:S05]  /*f380*/  IMAD R32, R29, c[0x0][0x32c], R22 ;  /* 0x0000cb001d207a24 */ /* 0x000fea00078e0216 */
[----:B------:R-:W-:Y:S02]  /*f390*/  IADD3 R30, R32, c[0x0][0x32c], RZ ;  /* 0x0000cb00201e7a10 */ /* 0x000fe40007ffe0ff */
[----:B------:R-:W-:Y:S02]  /*f3a0*/  IMNMX R19, R19, R32, !PT ;  /* 0x0000002013137217 */ /* 0x000fe40007800200 */
[----:B------:R-:W-:Y:S02]  /*f3b0*/  IMNMX R23, R23, R30, PT ;  /* 0x0000001e17177217 */ /* 0x000fe40003800200 */
.L_x_519:
        /* <DEDUP_REMOVED lines=62> */
.L_x_525:
[----:B------:R-:W-:Y:S04]  /*f7a0*/  MOV R14, c[0x0][0x32c] ;  /* 0x0000cb00000e7a02 */ /* 0x000fe80000000f00 */
[----:B------:R-:W-:Y:S11]  /*f7b0*/  ISETP.NE.AND P0, PT, R14, 0x1, PT ;  /* 0x000000010e00780c */ /* 0x000ff60003f05270 */
[----:B------:R-:W-:Y:S02]  /*f7c0*/  @!UPT UIADD3 URZ, URZ, URZ, URZ ;  /* 0x0000003f3f3ff290 */ /* 0x000fe4000fffe03f */
[----:B------:R-:W-:Y:S05]  /*f7d0*/  @P0 IMAD.HI.U32 R14, R19, c[0x0][0x330], RZ ;  /* 0x0000cc00130e0a27 */ /* 0x000fea00078e00ff */
[----:B------:R-:W-:Y:S02]  /*f7e0*/  @P0 SHF.R.U32.HI R19, RZ, c[0x0][0x334], R14 ;  /* 0x0000cd00ff130a19 */ /* 0x000fe4000001160e */
.L_x_526:
[----:B------:R-:W-:Y:S05]  /*f7f0*/  BSYNC B0 ;  /* 0x0000000000007941 */ /* 0x000fea0003800000 */
.L_x_524:
[----:B------:R-:W-:Y:S05]  /*f800*/  IMAD R19, R19, c[0x0][0x32c], R22 ;  /* 0x0000cb0013137a24 */ /* 0x000fea00078e0216 */
[----:B------:R-:W-:Y:S02]  /*f810*/  IADD3 R14, R19, c[0x0][0x32c], RZ ;  /* 0x0000cb00130e7a10 */ /* 0x000fe40007ffe0ff */
[----:B------:R-:W-:Y:S02]  /*f820*/  IMNMX R4, R4, R19, !PT ;  /* 0x0000001304047217 */ /* 0x000fe40007800200 */
[----:B------:R-:W-:Y:S02]  /*f830*/  IMNMX R5, R5, R14, PT ;  /* 0x0000000e05057217 */ /* 0x000fe40003800200 */
.L_x_523:
        /* <DEDUP_REMOVED lines=17> */
[C---:B------:R-:W-:Y:S04]  /*f950*/  ISETP.GT.AND P0, PT, R4.reuse, 0x11, !P0 ;  /* 0x000000110400780c */ /* 0x040fe80004704270 */
[----:B------:R-:W-:Y:S04]  /*f960*/  ISETP.LT.OR P0, PT, R5, 0x12, P0 ;  /* 0x000000120500780c */ /* 0x000fe80000701670 */
[----:B------:R-:W-:Y:S02]  /*f970*/  FSEL R199, R199, -INF , !P0 ;  /* 0xff800000c7c77808 */ /* 0x000fe40004000000 */
        /* <DEDUP_REMOVED lines=15> */
[----:B------:R-:W-:Y:S01]  /*fa70*/  ISETP.GT.AND P0, PT, R4, RZ, !P1 ;  /* 0x000000ff0400720c */ /* 0x000fe20004f04270 */
[----:B------:R-:W1:Y:S03]  /*fa80*/  SHFL.IDX PT, R9, R28, 0x3, 0x1c1f ;  /* 0x007c1f001c097f89 */ /* 0x000e6600000e0000 */
[C---:B------:R-:W-:Y:S04]  /*fa90*/  ISETP.LT.OR P0, PT, R5.reuse, 0x1, P0 ;  /* 0x000000010500780c */ /* 0x040fe80000701670 */
[----:B------:R-:W-:Y:S02]  /*faa0*/  FSEL R152, R152, -INF , !P0 ;  /* 0xff80000098987808 */ /* 0x000fe40004000000 */
[----:B------:R-:W-:Y:S04]  /*fab0*/  ISETP.NE.AND P0, PT, R18, RZ, PT ;  /* 0x000000ff1200720c */ /* 0x000fe80003f05270 */
[----:B------:R-:W-:Y:S04]  /*fac0*/  ISETP.GT.AND P0, PT, R4, 0x29, !P0 ;  /* 0x000000290400780c */ /* 0x000fe80004704270 */
        /* <DEDUP_REMOVED lines=21> */
.L_x_529:
[----:B------:R-:W-:Y:S04]  /*fc20*/  MOV R4, c[0x0][0x32c] ;  /* 0x0000cb0000047a02 */ /* 0x000fe80000000f00 */
[----:B------:R-:W-:Y:S11]  /*fc30*/  ISETP.NE.AND P0, PT, R4, 0x1, PT ;  /* 0x000000010400780c */ /* 0x000ff60003f05270 */
[----:B------:R-:W-:Y:S02]  /*fc40*/  @!UPT UIADD3 URZ, URZ, URZ, URZ ;  /* 0x0000003f3f3ff290 */ /* 0x000fe4000fffe03f */
[----:B------:R-:W-:Y:S05]  /*fc50*/  @P0 IMAD.HI.U32 R4, R9, c[0x0][0x330], RZ ;  /* 0x0000cc0009040a27 */ /* 0x000fea00078e00ff */
[----:B------:R-:W-:Y:S02]  /*fc60*/  @P0 SHF.R.U32.HI R9, RZ, c[0x0][0x334], R4 ;  /* 0x0000cd00ff090a19 */ /* 0x000fe40000011604 */
.L_x_530:
[----:B------:R-:W-:Y:S05]  /*fc70*/  BSYNC B0 ;  /* 0x0000000000007941 */ /* 0x000fea0003800000 */
.L_x_528:
[----:B------:R-:W-:Y:S05]  /*fc80*/  IMAD R22, R9, c[0x0][0x32c], R22 ;  /* 0x0000cb0009167a24 */ /* 0x000fea00078e0216 */
[----:B------:R-:W-:Y:S02]  /*fc90*/  IADD3 R9, R22, c[0x0][0x32c], RZ ;  /* 0x0000cb0016097a10 */ /* 0x000fe40007ffe0ff */
[----:B------:R-:W-:Y:S02]  /*fca0*/  IMNMX R5, R5, R22, !PT ;  /* 0x0000001605057217 */ /* 0x000fe40007800200 */
[----:B------:R-:W-:Y:S02]  /*fcb0*/  IMNMX R26, R26, R9, PT ;  /* 0x000000091a1a7217 */ /* 0x000fe40003800200 */
.L_x_527:
[----:B------:R-:W-:Y:S01]  /*fcc0*/  ISETP.GT.AND P0, PT, R5, RZ, !P1 ;  /* 0x000000ff0500720c */ /* 0x000fe20004f04270 */
[----:B------:R-:W-:Y:S01]  /*fcd0*/  LDSM.16.MT88.4 R36, [R212+0x100] ;  /* 0x00010000d424783b */ /* 0x000fe20000004200 */
[----:B------:R-:W-:Y:S02]  /*fce0*/  ISETP.NE.AND P1, PT, R16, RZ, PT ;  /* 0x000000ff1000720c */ /* 0x000fe40003f25270 */
        /* <DEDUP_REMOVED lines=44> */
[----:B------:R-:W-:Y:S02]  /*ffb0*/  FMNMX.FTZ R2, R47, R2, !PT ;  /* 0x000000022f027209 */ /* 0x000fe40007810000 */
[----:B------:R-:W-:Y:S01]  /*ffc0*/  ISETP.LT.OR P0, PT, R26, 0x21, P0 ;  /* 0x000000211a00780c */ /* 0x000fe20000701670 */
[----:B------:R-:W1:Y:S01]  /*ffd0*/  SHFL.BFLY PT, R3, R0, 0x2, 0x1f ;  /* 0x0c401f0000037f89 */ /* 0x000e6200000e0000 */
[----:B------:R-:W-:Y:S02]  /*ffe0*/  ISETP.NE.AND P1, PT, R18, RZ, PT ;  /* 0x000000ff1200720c */ /* 0x000fe40003f25270 */
        /* <DEDUP_REMOVED lines=8> */
[----:B------:R-:W-:Y:S02]  /*10070*/  FMNMX.FTZ R4, R247, R4, !PT ;  /* 0x00000004f7047209 */ /* 0x000fe40007810000 */
[----:B------:R-:W-:Y:S02]  /*10080*/  FMNMX.FTZ R6, R29, R6, !PT ;  /* 0x000000061d067209 */ /* 0x000fe40007810000 */
[----:B------:R-:W-:Y:S02]  /*10090*/  FMNMX.FTZ R4, R203, R4, !PT ;  /* 0x00000004cb047209 */ /* 0x000fe40007810000 */
[----:B------:R-:W-:Y:S02]  /*100a0*/  FMNMX.FTZ R6, R23, R6, !PT ;  /* 0x0000000617067209 */ /* 0x000fe40007810000 */
[----:B------:R-:W-:Y:S02]  /*100b0*/  FMNMX.FTZ R4, R173, R4, !PT ;  /* 0x00000004ad047209 */ /* 0x000fe40007810000 */
[----:B------:R-:W-:Y:S02]  /*100c0*/  FMNMX.FTZ R7, R19, R6, !PT ;  /* 0x0000000613077209 */ /* 0x000fe40007810000 */
[----:B-1----:R-:W-:Y:S02]  /*100d0*/  FMNMX.FTZ R2, R0, R3, !PT ;  /* 0x0000000300027209 */ /* 0x002fe40007810000 */
[----:B------:R-:W-:Y:S02]  /*100e0*/  FMNMX.FTZ R0, R171, R4, !PT ;  /* 0x00000004ab007209 */ /* 0x000fe40007810000 */
[----:B------:R-:W-:Y:S01]  /*100f0*/  FMNMX.FTZ R4, R198, R7, !PT ;  /* 0x00000007c6047209 */ /* 0x000fe20007810000 */
[----:B------:R-:W1:Y:S01]  /*10100*/  SHFL.BFLY PT, R3, R2, 0x1, 0x1f ;  /* 0x0c201f0002037f89 */ /* 0x000e6200000e0000 */
[----:B------:R-:W-:Y:S02]  /*10110*/  ISETP.GT.AND P0, PT, R5, 0x28, !P2 ;  /* 0x000000280500780c */ /* 0x000fe40005704270 */
[----:B------:R-:W-:Y:S02]  /*10120*/  FMNMX.FTZ R4, R199, R4, !PT ;  /* 0x00000004c7047209 */ /* 0x000fe40007810000 */
[----:B------:R-:W-:Y:S02]  /*10130*/  ISETP.LT.OR P0, PT, R26, 0x29, P0 ;  /* 0x000000291a00780c */ /* 0x000fe40000701670 */
[----:B------:R-:W-:Y:S01]  /*10140*/  FMNMX.FTZ R4, R251, R4, !PT ;  /* 0x00000004fb047209 */ /* 0x000fe20007810000 */
[----:B------:R-:W2:Y:S01]  /*10150*/  SHFL.BFLY PT, R7, R0, 0x2, 0x1f ;  /* 0x0c401f0000077f89 */ /* 0x000ea200000e0000 */
        /* <DEDUP_REMOVED lines=8> */
[----:B-1----:R-:W-:Y:S02]  /*101e0*/  FMNMX.FTZ R3, R2, R3, !PT ;  /* 0x0000000302037209 */ /* 0x002fe40007810000 */
[----:B------:R-:W-:Y:S02]  /*101f0*/  FMNMX.FTZ R6, R163, R4, !PT ;  /* 0x00000004a3067209 */ /* 0x000fe40007810000 */
[----:B------:R-:W-:Y:S01]  /*10200*/  FMNMX.FTZ R11, R9, R148, !PT ;  /* 0x00000094090b7209 */ /* 0x000fe20007810000 */
[C---:B------:R-:W-:Y:S01]  /*10210*/  FMUL.FTZ R170, R3.reuse, c[0x0][0x2d0] ;  /* 0x0000b40003aa7a20 */ /* 0x040fe20000410000 */
[C---:B------:R-:W-:Y:S01]  /*10220*/  FSETP.NEU.FTZ.AND P0, PT, R3.reuse, -INF , PT ;  /* 0xff8000000300780b */ /* 0x040fe20003f1d000 */
[----:B------:R-:W1:Y:S01]  /*10230*/  SHFL.BFLY PT, R5, R6, 0x2, 0x1f ;  /* 0x0c401f0006057f89 */ /* 0x000e6200000e0000 */
[----:B--2---:R-:W-:Y:S02]  /*10240*/  FMNMX.FTZ R2, R0, R7, !PT ;  /* 0x0000000700027209 */ /* 0x004fe40007810000 */
[----:B------:R-:W-:Y:S02]  /*10250*/  FMNMX.FTZ R11, R10, R11, !PT ;  /* 0x0000000b0a0b7209 */ /* 0x000fe40007810000 */
[----:B------:R-:W-:Y:S02]  /*10260*/  FSEL R170, R170, RZ, P0 ;  /* 0x000000ffaaaa7208 */ /* 0x000fe40000000000 */
[----:B------:R-:W-:Y:S01]  /*10270*/  FMNMX.FTZ R11, R12, R11, !PT ;  /* 0x0000000b0c0b7209 */ /* 0x000fe20007810000 */
[----:B------:R-:W2:Y:S01]  /*10280*/  SHFL.BFLY PT, R7, R2, 0x1, 0x1f ;  /* 0x0c201f0002077f89 */ /* 0x000ea200000e0000 */
[----:B------:R-:W-:Y:S01]  /*10290*/  FSEL R4, R3, RZ, P0 ;  /* 0x000000ff03047208 */ /* 0x000fe20000000000 */
[--C-:B------:R-:W-:Y:S01]  /*102a0*/  FFMA.FTZ R179, R161, c[0x0][0x2d0], -R170.reuse ;  /* 0x0000b400a1b37a23 */ /* 0x100fe200000108aa */
[----:B------:R-:W-:Y:S01]  /*102b0*/  FMNMX.FTZ R11, R8, R11, !PT ;  /* 0x0000000b080b7209 */ /* 0x000fe20007810000 */
[--C-:B------:R-:W-:Y:S02]  /*102c0*/  FFMA.FTZ R178, R27, c[0x0][0x2d0], -R170.reuse ;  /* 0x0000b4001bb27a23 */ /* 0x100fe400000108aa */
[----:B------:R-:W-:Y:S01]  /*102d0*/  FADD.FTZ R4, -R4, R151 ;  /* 0x0000009704047221 */ /* 0x000fe20000010100 */
[----:B------:R-:W-:Y:S01]  /*102e0*/  FMNMX.FTZ R11, R242, R11, !PT ;  /* 0x0000000bf20b7209 */ /* 0x000fe20007810000 */
[--C-:B------:R-:W-:Y:S01]  /*102f0*/  FFMA.FTZ R177, R25, c[0x0][0x2d0], -R170.reuse ;  /* 0x0000b40019b17a23 */ /* 0x100fe200000108aa */
[----:B------:R-:W-:Y:S01]  /*10300*/  MUFU.EX2 R179, R179 ;  /* 0x000000b300b37308 */ /* 0x000fe20000000800 */
[----:B------:R-:W-:Y:S01]  /*10310*/  FMUL.FTZ R151, R4, c[0x0][0x2d0] ;  /* 0x0000b40004977a20 */ /* 0x000fe20000410000 */
[----:B------:R-:W-:Y:S01]  /*10320*/  FMNMX.FTZ R11, R246, R11, !PT ;  /* 0x0000000bf60b7209 */ /* 0x000fe20007810000 */
[--C-:B------:R-:W-:Y:S02]  /*10330*/  FFMA.FTZ R176, R17, c[0x0][0x2d0], -R170.reuse ;  /* 0x0000b40011b07a23 */ /* 0x100fe400000108aa */
[--C-:B------:R-:W-:Y:S01]  /*10340*/  FFMA.FTZ R248, R172, c[0x0][0x2d0], -R170.reuse ;  /* 0x0000b400acf87a23 */ /* 0x100fe200000108aa */
[----:B------:R-:W-:Y:S01]  /*10350*/  FMNMX.FTZ R11, R244, R11, !PT ;  /* 0x0000000bf40b7209 */ /* 0x000fe20007810000 */
[--C-:B------:R-:W-:Y:S01]  /*10360*/  FFMA.FTZ R190, R43, c[0x0][0x2d0], -R170.reuse ;  /* 0x0000b4002bbe7a23 */ /* 0x100fe200000108aa */
[----:B-1----:R-:W-:Y:S01]  /*10370*/  FMNMX.FTZ R6, R6, R5, !PT ;  /* 0x0000000506067209 */ /* 0x002fe20007810000 */
[--C-:B------:R-:W-:Y:S01]  /*10380*/  FFMA.FTZ R191, R41, c[0x0][0x2d0], -R170.reuse ;  /* 0x0000b40029bf7a23 */ /* 0x100fe200000108aa */
[----:B------:R-:W-:Y:S01]  /*10390*/  FMNMX.FTZ R11, R174, R11, !PT ;  /* 0x0000000bae0b7209 */ /* 0x000fe20007810000 */
[----:B------:R-:W1:Y:S01]  /*103a0*/  MUFU.EX2 R151, R151 ;  /* 0x0000009700977308 */ /* 0x000e620000000800 */
[--C-:B------:R-:W-:Y:S02]  /*103b0*/  FFMA.FTZ R194, R194, c[0x0][0x2d0], -R170.reuse ;  /* 0x0000b400c2c27a23 */ /* 0x100fe400000108aa */
[----:B------:R-:W-:Y:S01]  /*103c0*/  FMNMX.FTZ R11, R164, R11, !PT ;  /* 0x0000000ba40b7209 */ /* 0x000fe20007810000 */
[--C-:B------:R-:W-:Y:S01]  /*103d0*/  FFMA.FTZ R195, R195, c[0x0][0x2d0], -R170.reuse ;  /* 0x0000b400c3c37a23 */ /* 0x100fe200000108aa */
[----:B--2---:R-:W-:Y:S01]  /*103e0*/  FMNMX.FTZ R2, R2, R7, !PT ;  /* 0x0000000702027209 */ /* 0x004fe20007810000 */
[--C-:B------:R-:W-:Y:S01]  /*103f0*/  FFMA.FTZ R249, R249, c[0x0][0x2d0], -R170.reuse ;  /* 0x0000b400f9f97a23 */ /* 0x100fe200000108aa */
[----:B------:R-:W2:Y:S01]  /*10400*/  SHFL.BFLY PT, R7, R6, 0x1, 0x1f ;  /* 0x0c201f0006077f89 */ /* 0x000ea200000e0000 */
[----:B------:R-:W-:Y:S01]  /*10410*/  FMNMX.FTZ R11, R162, R11, !PT ;  /* 0x0000000ba20b7209 */ /* 0x000fe20007810000 */
[--C-:B------:R-:W-:Y:S01]  /*10420*/  FFMA.FTZ R201, R201, c[0x0][0x2d0], -R170.reuse ;  /* 0x0000b400c9c97a23 */ /* 0x100fe200000108aa */
[C---:B------:R-:W-:Y:S01]  /*10430*/  FSETP.NEU.FTZ.AND P0, PT, R2.reuse, -INF , PT ;  /* 0xff8000000200780b */ /* 0x040fe20003f1d000 */
[----:B------:R-:W-:Y:S01]  /*10440*/  FMUL.FTZ R168, R2, c[0x0][0x2d0] ;  /* 0x0000b40002a87a20 */ /* 0x000fe20000410000 */
[----:B------:R-:W-:Y:S01]  /*10450*/  FMNMX.FTZ R0, R160, R11, !PT ;  /* 0x0000000ba0007209 */ /* 0x000fe20007810000 */
[----:B------:R-:W3:Y:S01]  /*10460*/  MUFU.EX2 R178, R178 ;  /* 0x000000b200b27308 */ /* 0x000ee20000000800 */
[----:B------:R-:W-:Y:S02]  /*10470*/  FFMA.FTZ R170, R175, c[0x0][0x2d0], -R170 ;  /* 0x0000b400afaa7a23 */ /* 0x000fe400000108aa */
[----:B------:R-:W-:Y:S02]  /*10480*/  FMNMX.FTZ R5, R153, R0, !PT ;  /* 0x0000000099057209 */ /* 0x000fe40007810000 */
[----:B------:R-:W-:Y:S05]  /*10490*/  FSEL R168, R168, RZ, P0 ;  /* 0x000000ffa8a87208 */ /* 0x000fea0000000000 */
[--C-:B------:R-:W-:Y:S01]  /*104a0*/  FFMA.FTZ R183, R21, c[0x0][0x2d0], -R168.reuse ;  /* 0x0000b40015b77a23 */ /* 0x100fe200000108a8 */
[----:B------:R-:W-:Y:S01]  /*104b0*/  MUFU.EX2 R177, R177 ;  /* 0x000000b100b17308 */ /* 0x000fe20000000800 */
[--C-:B------:R-:W-:Y:S02]  /*104c0*/  FFMA.FTZ R155, R155, c[0x0][0x2d0], -R168.reuse ;  /* 0x0000b4009b9b7a23 */ /* 0x100fe400000108a8 */
[--C-:B------:R-:W-:Y:S02]  /*104d0*/  FFMA.FTZ R154, R31, c[0x0][0x2d0], -R168.reuse ;  /* 0x0000b4001f9a7a23 */ /* 0x100fe400000108a8 */
[----:B------:R-:W-:Y:S01]  /*104e0*/  FFMA.FTZ R182, R15, c[0x0][0x2d0], -R168 ;  /* 0x0000b4000fb67a23 */ /* 0x000fe200000108a8 */
[----:B--2---:R-:W-:Y:S01]  /*104f0*/  FMNMX.FTZ R0, R6, R7, !PT ;  /* 0x0000000706007209 */ /* 0x004fe20007810000 */
[C---:B-1----:R-:W-:Y:S01]  /*10500*/  FMUL.FTZ R16, R151.reuse, R132 ;  /* 0x0000008497107220 */ /* 0x042fe20000410000 */
[----:B------:R-:W1:Y:S01]  /*10510*/  SHFL.BFLY PT, R6, R5, 0x2, 0x1f ;  /* 0x0c401f0005067f89 */ /* 0x000e6200000e0000 */
[----:B------:R-:W-:Y:S01]  /*10520*/  FSEL R7, R2, RZ, P0 ;  /* 0x000000ff02077208 */ /* 0x000fe20000000000 */
[----:B------:R-:W2:Y:S01]  /*10530*/  MUFU.EX2 R176, R176 ;  /* 0x000000b000b07308 */ /* 0x000ea20000000800 */
[C---:B------:R-:W-:Y:S01]  /*10540*/  FMUL.FTZ R166, R0.reuse, c[0x0][0x2d0] ;  /* 0x0000b40000a67a20 */ /* 0x040fe20000410000 */
[----:B------:R-:W-:Y:S01]  /*10550*/  FSETP.NEU.FTZ.AND P0, PT, R0, -INF , PT ;  /* 0xff8000000000780b */ /* 0x000fe20003f1d000 */
[----:B------:R-:W-:Y:S01]  /*10560*/  FMUL.FTZ R17, R151, R133 ;  /* 0x0000008597117220 */ /* 0x000fe20000410000 */
[----:B---3--:R-:W-:Y:S01]  /*10570*/  F2FP.PACK_AB R156, R178, R179 ;  /* 0x000000b3b29c723e */ /* 0x008fe200000000ff */
[----:B------:R-:W-:Y:S01]  /*10580*/  FADD.FTZ R7, -R7, R150 ;  /* 0x0000009607077221 */ /* 0x000fe20000010100 */
[----:B------:R-:W-:Y:S01]  /*10590*/  FSEL R166, R166, RZ, P0 ;  /* 0x000000ffa6a67208 */ /* 0x000fe20000000000 */
[----:B------:R-:W-:Y:S01]  /*105a0*/  FMUL.FTZ R32, R151, R116 ;  /* 0x0000007497207220 */ /* 0x000fe20000410000 */
[----:B------:R-:W-:Y:S01]  /*105b0*/  FSEL R4, R0, RZ, P0 ;  /* 0x000000ff00047208 */ /* 0x000fe20000000000 */
[----:B------:R-:W-:Y:S01]  /*105c0*/  FMUL.FTZ R150, R7, c[0x0][0x2d0] ;  /* 0x0000b40007967a20 */ /* 0x000fe20000410000 */
[----:B------:R-:W-:Y:S01]  /*105d0*/  MUFU.EX2 R155, R155 ;  /* 0x0000009b009b7308 */ /* 0x000fe20000000800 */
[--C-:B------:R-:W-:Y:S02]  /*105e0*/  FFMA.FTZ R181, R152, c[0x0][0x2d0], -R166.reuse ;  /* 0x0000b40098b57a23 */ /* 0x100fe400000108a6 */
[--C-:B------:R-:W-:Y:S02]  /*105f0*/  FFMA.FTZ R185, R23, c[0x0][0x2d0], -R166.reuse ;  /* 0x0000b40017b97a23 */ /* 0x100fe400000108a6 */
[----:B------:R-:W-:Y:S01]  /*10600*/  LDSM.16.MT88.4 R20, [R214+0x100] ;  /* 0x00010000d614783b */ /* 0x000fe20000004200 */
[----:B------:R-:W-:Y:S02]  /*10610*/  FADD.FTZ R4, -R4, R149 ;  /* 0x0000009504047221 */ /* 0x000fe40000010100 */
[--C-:B------:R-:W-:Y:S02]  /*10620*/  FFMA.FTZ R180, R29, c[0x0][0x2d0], -R166.reuse ;  /* 0x0000b4001db47a23 */ /* 0x100fe400000108a6 */
[----:B------:R-:W3:Y:S01]  /*10630*/  MUFU.EX2 R150, R150 ;  /* 0x0000009600967308 */ /* 0x000ee20000000800 */
[--C-:B------:R-:W-:Y:S01]  /*10640*/  FFMA.FTZ R184, R19, c[0x0][0x2d0], -R166.reuse ;  /* 0x0000b40013b87a23 */ /* 0x100fe200000108a6 */
[----:B-1----:R-:W-:Y:S01]  /*10650*/  FMNMX.FTZ R5, R5, R6, !PT ;  /* 0x0000000605057209 */ /* 0x002fe20007810000 */
[----:B------:R-:W-:Y:S01]  /*10660*/  FMUL.FTZ R149, R4, c[0x0][0x2d0] ;  /* 0x0000b40004957a20 */ /* 0x000fe20000410000 */
[----:B--2---:R-:W-:Y:S01]  /*10670*/  F2FP.PACK_AB R158, R176, R177 ;  /* 0x000000b1b09e723e */ /* 0x004fe200000000ff */
[C---:B------:R-:W-:Y:S02]  /*10680*/  FMUL.FTZ R4, R151.reuse, R144 ;  /* 0x0000009097047220 */ /* 0x040fe40000410000 */
[----:B------:R-:W1:Y:S01]  /*10690*/  SHFL.BFLY PT, R152, R5, 0x1, 0x1f ;  /* 0x0c201f0005987f89 */ /* 0x000e6200000e0000 */
[C---:B------:R-:W-:Y:S02]  /*106a0*/  FMUL.FTZ R33, R151.reuse, R117 ;  /* 0x0000007597217220 */ /* 0x040fe40000410000 */
[----:B------:R-:W2:Y:S01]  /*106b0*/  MUFU.EX2 R154, R154 ;  /* 0x0000009a009a7308 */ /* 0x000ea20000000800 */
[C---:B------:R-:W-:Y:S02]  /*106c0*/  FMUL.FTZ R48, R151.reuse, R100 ;  /* 0x0000006497307220 */ /* 0x040fe40000410000 */
[----:B------:R-:W-:Y:S02]  /*106d0*/  FMUL.FTZ R49, R151, R101 ;  /* 0x0000006597317220 */ /* 0x000fe40000410000 */
[--C-:B------:R-:W-:Y:S02]  /*106e0*/  FFMA.FTZ R169, R169, c[0x0][0x2d0], -R166.reuse ;  /* 0x0000b400a9a97a23 */ /* 0x100fe400000108a6 */
[--C-:B------:R-:W-:Y:S02]  /*106f0*/  FFMA.FTZ R167, R167, c[0x0][0x2d0], -R166.reuse ;  /* 0x0000b400a7a77a23 */ /* 0x100fe400000108a6 */
[----:B------:R-:W-:Y:S01]  /*10700*/  FFMA.FTZ R165, R165, c[0x0][0x2d0], -R166 ;  /* 0x0000b400a5a57a23 */ /* 0x000fe200000108a6 */
[----:B------:R-:W-:Y:S01]  /*10710*/  MUFU.EX2 R183, R183 ;  /* 0x000000b700b77308 */ /* 0x000fe20000000800 */
[--C-:B------:R-:W-:Y:S02]  /*10720*/  FFMA.FTZ R192, R47, c[0x0][0x2d0], -R168.reuse ;  /* 0x0000b4002fc07a23 */ /* 0x100fe400000108a8 */
[----:B------:R-:W-:Y:S02]  /*10730*/  FFMA.FTZ R193, R45, c[0x0][0x2d0], -R168 ;  /* 0x0000b4002dc17a23 */ /* 0x000fe400000108a8 */
[C---:B---3--:R-:W-:Y:S02]  /*10740*/  FMUL.FTZ R6, R150.reuse, R146 ;  /* 0x0000009296067220 */ /* 0x048fe40000410000 */
[C---:B------:R-:W-:Y:S02]  /*10750*/  FMUL.FTZ R7, R150.reuse, R147 ;  /* 0x0000009396077220 */ /* 0x040fe40000410000 */
[----:B------:R-:W-:Y:S01]  /*10760*/  FMUL.FTZ R18, R150, R134 ;  /* 0x0000008696127220 */ /* 0x000fe20000410000 */
[----:B------:R-:W3:Y:S01]  /*10770*/  MUFU.EX2 R182, R182 ;  /* 0x000000b600b67308 */ /* 0x000ee20000000800 */
[----:B-1----:R-:W-:Y:S01]  /*10780*/  FMNMX.FTZ R152, R152, R5, !PT ;  /* 0x0000000598987209 */ /* 0x002fe20007810000 */
[----:B------:R-:W-:Y:S01]  /*10790*/  FMUL.FTZ R19, R150, R135 ;  /* 0x0000008796137220 */ /* 0x000fe20000410000 */
[----:B--2---:R-:W-:Y:S01]  /*107a0*/  F2FP.PACK_AB R157, R154, R155 ;  /* 0x0000009b9a9d723e */ /* 0x004fe200000000ff */
[----:B------:R-:W-:Y:S01]  /*107b0*/  LDSM.16.MT88.4 R132, [R214+0x900] ;  /* 0x00090000d684783b */ /* 0x000fe20000004200 */
[C---:B------:R-:W-:Y:S01]  /*107c0*/  FSETP.NEU.FTZ.AND P0, PT, R152.reuse, -INF , PT ;  /* 0xff8000009800780b */ /* 0x040fe20003f1d000 */
[----:B------:R-:W-:Y:S02]  /*107d0*/  FMUL.FTZ R161, R152, c[0x0][0x2d0] ;  /* 0x0000b40098a17a20 */ /* 0x000fe40000410000 */
[----:B------:R-:W-:Y:S01]  /*107e0*/  FMUL.FTZ R34, R150, R118 ;  /* 0x0000007696227220 */ /* 0x000fe20000410000 */
[----:B------:R-:W-:Y:S01]  /*107f0*/  FSEL R5, R152, RZ, P0 ;  /* 0x000000ff98057208 */ /* 0x000fe20000000000 */
[----:B------:R-:W1:Y:S01]  /*10800*/  MUFU.EX2 R149, R149 ;  /* 0x0000009500957308 */ /* 0x000e620000000800 */
[----:B------:R-:W-:Y:S01]  /*10810*/  FSEL R161, R161, RZ, P0 ;  /* 0x000000ffa1a17208 */ /* 0x000fe20000000000 */
[----:B------:R-:W-:Y:S01]  /*10820*/  FMUL.FTZ R35, R150, R119 ;  /* 0x0000007796237220 */ /* 0x000fe20000410000 */
[----:B------:R-:W-:Y:S01]  /*10830*/  ISETP.GT.AND P0, PT, R240, R221, PT ;  /* 0x000000ddf000720c */ /* 0x000fe20003f04270 */
[----:B------:R-:W-:Y:S01]  /*10840*/  FADD.FTZ R5, -R5, R148 ;  /* 0x0000009405057221 */ /* 0x000fe20000010100 */
[----:B------:R-:W-:Y:S01]  /*10850*/  LDSM.16.MT88.4 R116, [R214+0x1100] ;  /* 0x00110000d674783b */ /* 0x000fe20000004200 */
[--C-:B------:R-:W-:Y:S01]  /*10860*/  FFMA.FTZ R187, R12, c[0x0][0x2d0], -R161.reuse ;  /* 0x0000b4000cbb7a23 */ /* 0x100fe200000108a1 */
[----:B------:R-:W-:Y:S01]  /*10870*/  IADD3 R240, R240, -0x1, RZ ;  /* 0xfffffffff0f07810 */ /* 0x000fe20007ffe0ff */
[--C-:B------:R-:W-:Y:S02]  /*10880*/  FFMA.FTZ R189, R9, c[0x0][0x2d0], -R161.reuse ;  /* 0x0000b40009bd7a23 */ /* 0x100fe400000108a1 */
[--C-:B------:R-:W-:Y:S01]  /*10890*/  FFMA.FTZ R188, R10, c[0x0][0x2d0], -R161.reuse ;  /* 0x0000b4000abc7a23 */ /* 0x100fe200000108a1 */
[----:B------:R-:W-:Y:S01]  /*108a0*/  MUFU.EX2 R181, R181 ;  /* 0x000000b500b57308 */ /* 0x000fe20000000800 */
[--C-:B------:R-:W-:Y:S01]  /*108b0*/  FFMA.FTZ R186, R8, c[0x0][0x2d0], -R161.reuse ;  /* 0x0000b40008ba7a23 */ /* 0x100fe200000108a1 */
[----:B---3--:R-:W-:Y:S01]  /*108c0*/  F2FP.PACK_AB R159, R182, R183 ;  /* 0x000000b7b69f723e */ /* 0x008fe200000000ff */
[----:B------:R-:W-:Y:S02]  /*108d0*/  FMUL.FTZ R8, R5, c[0x0][0x2d0] ;  /* 0x0000b40005087a20 */ /* 0x000fe40000410000 */
[----:B------:R-:W-:Y:S02]  /*108e0*/  FMUL.FTZ R5, R151, R145 ;  /* 0x0000009197057220 */ /* 0x000fe40000410000 */
[C---:B------:R-:W-:Y:S02]  /*108f0*/  FMUL.FTZ R50, R150.reuse, R102 ;  /* 0x0000006696327220 */ /* 0x040fe40000410000 */
[----:B------:R-:W-:Y:S01]  /*10900*/  FMUL.FTZ R51, R150, R103 ;  /* 0x0000006796337220 */ /* 0x000fe20000410000 */
[----:B------:R2:W3:Y:S01]  /*10910*/  MUFU.EX2 R148, R8 ;  /* 0x0000000800947308 */ /* 0x0004e20000000800 */
[----:B------:R-:W-:Y:S01]  /*10920*/  LDSM.16.MT88.4 R100, [R214+0x1900] ;  /* 0x00190000d664783b */ /* 0x000fe20000004200 */
[-C--:B------:R-:W-:Y:S01]  /*10930*/  HMMA.16816.F32 R4, R156, R20.reuse, R4 ;  /* 0x000000149c04723c */ /* 0x080fe20000001804 */
[C---:B-1----:R-:W-:Y:S02]  /*10940*/  FMUL.FTZ R9, R149.reuse, R141 ;  /* 0x0000008d95097220 */ /* 0x042fe40000410000 */
[C---:B------:R-:W-:Y:S02]  /*10950*/  FMUL.FTZ R12, R149.reuse, R136 ;  /* 0x00000088950c7220 */ /* 0x040fe40000410000 */
[C---:B------:R-:W-:Y:S02]  /*10960*/  FMUL.FTZ R13, R149.reuse, R137 ;  /* 0x00000089950d7220 */ /* 0x040fe40000410000 */
[C---:B------:R-:W-:Y:S01]  /*10970*/  FMUL.FTZ R40, R149.reuse, R108 ;  /* 0x0000006c95287220 */ /* 0x040fe20000410000 */
[----:B------:R-:W1:Y:S01]  /*10980*/  MUFU.EX2 R180, R180 ;  /* 0x000000b400b47308 */ /* 0x000e620000000800 */
[C---:B------:R-:W-:Y:S03]  /*10990*/  FMUL.FTZ R41, R149.reuse, R109 ;  /* 0x0000006d95297220 */ /* 0x040fe60000410000 */
[C---:B------:R-:W-:Y:S02]  /*109a0*/  FMUL.FTZ R44, R149.reuse, R104 ;  /* 0x00000068952c7220 */ /* 0x040fe40000410000 */
[C---:B------:R-:W-:Y:S02]  /*109b0*/  FMUL.FTZ R45, R149.reuse, R105 ;  /* 0x00000069952d7220 */ /* 0x040fe40000410000 */
[--C-:B------:R-:W-:Y:S02]  /*109c0*/  FFMA.FTZ R164, R164, c[0x0][0x2d0], -R161.reuse ;  /* 0x0000b400a4a47a23 */ /* 0x100fe400000108a1 */
[----:B------:R-:W-:Y:S01]  /*109d0*/  MUFU.EX2 R185, R185 ;  /* 0x000000b900b97308 */ /* 0x000fe20000000800 */
[C---:B------:R-:W-:Y:S02]  /*109e0*/  FMUL.FTZ R24, R149.reuse, R124 ;  /* 0x0000007c95187220 */ /* 0x040fe40000410000 */
[C---:B------:R-:W-:Y:S02]  /*109f0*/  FMUL.FTZ R25, R149.reuse, R125 ;  /* 0x0000007d95197220 */ /* 0x040fe40000410000 */
[----:B--2---:R-:W-:Y:S02]  /*10a00*/  FMUL.FTZ R8, R149, R140 ;  /* 0x0000008c95087220 */ /* 0x004fe40000410000 */
[C---:B---3--:R-:W-:Y:S02]  /*10a10*/  FMUL.FTZ R10, R148.reuse, R142 ;  /* 0x0000008e940a7220 */ /* 0x048fe40000410000 */
[C---:B------:R-:W-:Y:S01]  /*10a20*/  FMUL.FTZ R11, R148.reuse, R143 ;  /* 0x0000008f940b7220 */ /* 0x040fe20000410000 */
[----:B------:R-:W2:Y:S01]  /*10a30*/  MUFU.EX2 R184, R184 ;  /* 0x000000b800b87308 */ /* 0x000ea20000000800 */
[C---:B------:R-:W-:Y:S02]  /*10a40*/  FMUL.FTZ R14, R148.reuse, R138 ;  /* 0x0000008a940e7220 */ /* 0x040fe40000410000 */
[----:B------:R-:W-:Y:S01]  /*10a50*/  FMUL.FTZ R15, R148, R139 ;  /* 0x0000008b940f7220 */ /* 0x000fe20000410000 */
[----:B-1----:R-:W-:Y:S01]  /*10a60*/  F2FP.PACK_AB R144, R180, R181 ;  /* 0x000000b5b490723e */ /* 0x002fe200000000ff */
[C---:B------:R-:W-:Y:S02]  /*10a70*/  FMUL.FTZ R42, R148.reuse, R110 ;  /* 0x0000006e942a7220 */ /* 0x040fe40000410000 */
[C---:B------:R-:W-:Y:S02]  /*10a80*/  FMUL.FTZ R43, R148.reuse, R111 ;  /* 0x0000006f942b7220 */ /* 0x040fe40000410000 */
[----:B------:R-:W-:Y:S01]  /*10a90*/  LDSM.16.MT88.4 R108, [R214+0x500] ;  /* 0x00050000d66c783b */ /* 0x000fe20000004200 */
[----:B------:R-:W-:Y:S01]  /*10aa0*/  MUFU.EX2 R189, R189 ;  /* 0x000000bd00bd7308 */ /* 0x000fe20000000800 */
[C---:B------:R-:W-:Y:S02]  /*10ab0*/  FMUL.FTZ R46, R148.reuse, R106 ;  /* 0x0000006a942e7220 */ /* 0x040fe40000410000 */
[C---:B------:R-:W-:Y:S02]  /*10ac0*/  FMUL.FTZ R47, R148.reuse, R107 ;  /* 0x0000006b942f7220 */ /* 0x040fe40000410000 */
[----:B------:R-:W-:Y:S02]  /*10ad0*/  FMUL.FTZ R26, R148, R126 ;  /* 0x0000007e941a7220 */ /* 0x000fe40000410000 */
[----:B------:R-:W-:Y:S01]  /*10ae0*/  LDSM.16.MT88.4 R104, [R212+0x1900] ;  /* 0x00190000d468783b */ /* 0x000fe20000004200 */
[C---:B------:R-:W-:Y:S02]  /*10af0*/  FMUL.FTZ R52, R151.reuse, R52 ;  /* 0x0000003497347220 */ /* 0x040fe40000410000 */
[----:B------:R-:W1:Y:S01]  /*10b00*/  MUFU.EX2 R188, R188 ;  /* 0x000000bc00bc7308 */ /* 0x000e620000000800 */
[----:B------:R-:W-:Y:S02]  /*10b10*/  FMUL.FTZ R53, R151, R53 ;  /* 0x0000003597357220 */ /* 0x000fe40000410000 */
[----:B------:R-:W-:Y:S01]  /*10b20*/  FMUL.FTZ R54, R150, R54 ;  /* 0x0000003696367220 */ /* 0x000fe20000410000 */
[----:B--2---:R-:W-:Y:S01]  /*10b30*/  F2FP.PACK_AB R146, R184, R185 ;  /* 0x000000b9b892723e */ /* 0x004fe200000000ff */
[----:B------:R-:W-:Y:S02]  /*10b40*/  FMUL.FTZ R55, R150, R55 ;  /* 0x0000003796377220 */ /* 0x000fe40000410000 */
        /* <DEDUP_REMOVED lines=10> */
[C---:B------:R-:W-:Y:S01]  /*10bf0*/  FMUL.FTZ R64, R151.reuse, R64 ;  /* 0x0000004097407220 */ /* 0x040fe20000410000 */
[----:B-1----:R-:W-:Y:S01]  /*10c00*/  F2FP.PACK_AB R145, R188, R189 ;  /* 0x000000bdbc91723e */ /* 0x002fe200000000ff */
[----:B------:R-:W-:Y:S02]  /*10c10*/  FMUL.FTZ R65, R151, R65 ;  /* 0x0000004197417220 */ /* 0x000fe40000410000 */
[C---:B------:R-:W-:Y:S02]  /*10c20*/  FMUL.FTZ R66, R150.reuse, R66 ;  /* 0x0000004296427220 */ /* 0x040fe40000410000 */
[----:B------:R-:W-:Y:S01]  /*10c30*/  FMUL.FTZ R67, R150, R67 ;  /* 0x0000004396437220 */ /* 0x000fe20000410000 */
[----:B------:R-:W-:Y:S01]  /*10c40*/  MUFU.EX2 R252, R170 ;  /* 0x000000aa00fc7308 */ /* 0x000fe20000000800 */
[--C-:B------:R-:W-:Y:S02]  /*10c50*/  FFMA.FTZ R196, R196, c[0x0][0x2d0], -R168.reuse ;  /* 0x0000b400c4c47a23 */ /* 0x100fe400000108a8 */
[----:B------:R-:W-:Y:S02]  /*10c60*/  FFMA.FTZ R197, R197, c[0x0][0x2d0], -R168 ;  /* 0x0000b400c5c57a23 */ /* 0x000fe400000108a8 */
[--C-:B------:R-:W-:Y:S02]  /*10c70*/  FFMA.FTZ R198, R198, c[0x0][0x2d0], -R166.reuse ;  /* 0x0000b400c6c67a23 */ /* 0x100fe400000108a6 */
[--C-:B------:R-:W-:Y:S02]  /*10c80*/  FFMA.FTZ R199, R199, c[0x0][0x2d0], -R166.reuse ;  /* 0x0000b400c7c77a23 */ /* 0x100fe400000108a6 */
[--C-:B------:R-:W-:Y:S01]  /*10c90*/  FFMA.FTZ R202, R251, c[0x0][0x2d0], -R166.reuse ;  /* 0x0000b400fbca7a23 */ /* 0x100fe200000108a6 */
[----:B------:R-:W-:Y:S01]  /*10ca0*/  MUFU.EX2 R124, R169 ;  /* 0x000000a9007c7308 */ /* 0x000fe20000000800 */
[--C-:B------:R-:W-:Y:S02]  /*10cb0*/  FFMA.FTZ R245, R245, c[0x0][0x2d0], -R166.reuse ;  /* 0x0000b400f5f57a23 */ /* 0x100fe400000108a6 */
[----:B------:R-:W-:Y:S01]  /*10cc0*/  FFMA.FTZ R166, R163, c[0x0][0x2d0], -R166 ;  /* 0x0000b400a3a67a23 */ /* 0x000fe200000108a6 */
[----:B--2---:R-:W-:Y:S01]  /*10cd0*/  F2FP.PACK_AB R147, R186, R187 ;  /* 0x000000bbba93723e */ /* 0x004fe200000000ff */
[--C-:B------:R-:W-:Y:S02]  /*10ce0*/  FFMA.FTZ R247, R247, c[0x0][0x2d0], -R168.reuse ;  /* 0x0000b400f7f77a23 */ /* 0x100fe400000108a8 */
[--C-:B------:R-:W-:Y:S02]  /*10cf0*/  FFMA.FTZ R250, R203, c[0x0][0x2d0], -R168.reuse ;  /* 0x0000b400cbfa7a23 */ /* 0x100fe400000108a8 */
[--C-:B------:R-:W-:Y:S01]  /*10d00*/  FFMA.FTZ R203, R173, c[0x0][0x2d0], -R168.reuse ;  /* 0x0000b400adcb7a23 */ /* 0x100fe200000108a8 */
[----:B------:R-:W-:Y:S01]  /*10d10*/  MUFU.EX2 R126, R167 ;  /* 0x000000a7007e7308 */ /* 0x000fe20000000800 */
[C---:B------:R-:W-:Y:S01]  /*10d20*/  HMMA.16816.F32 R8, R144.reuse, R20, R8 ;  /* 0x000000149008723c */ /* 0x040fe20000001808 */
[----:B------:R-:W-:Y:S02]  /*10d30*/  FFMA.FTZ R168, R171, c[0x0][0x2d0], -R168 ;  /* 0x0000b400aba87a23 */ /* 0x000fe400000108a8 */
[C---:B------:R-:W-:Y:S02]  /*10d40*/  FMUL.FTZ R27, R148.reuse, R127 ;  /* 0x0000007f941b7220 */ /* 0x040fe40000410000 */
[----:B------:R-:W-:Y:S02]  /*10d50*/  FMUL.FTZ R28, R149, R120 ;  /* 0x00000078951c7220 */ /* 0x000fe40000410000 */
[C---:B------:R-:W-:Y:S01]  /*10d60*/  FMUL.FTZ R20, R151.reuse, R128 ;  /* 0x0000008097147220 */ /* 0x040fe20000410000 */
[-C--:B------:R-:W-:Y:S01]  /*10d70*/  HMMA.16816.F32 R12, R144, R22.reuse, R12 ;  /* 0x00000016900c723c */ /* 0x080fe2000000180c */
[----:B------:R-:W-:Y:S01]  /*10d80*/  FMUL.FTZ R21, R151, R129 ;  /* 0x0000008197157220 */ /* 0x000fe20000410000 */
[----:B------:R1:W-:Y:S02]  /*10d90*/  MUFU.EX2 R138, R168 ;  /* 0x000000a8008a7308 */ /* 0x0003e40000000800 */
[C---:B------:R-:W-:Y:S02]  /*10da0*/  FMUL.FTZ R29, R149.reuse, R121 ;  /* 0x00000079951d7220 */ /* 0x040fe40000410000 */
[C---:B------:R-:W-:Y:S02]  /*10db0*/  FMUL.FTZ R30, R148.reuse, R122 ;  /* 0x0000007a941e7220 */ /* 0x040fe40000410000 */
[C---:B------:R-:W-:Y:S01]  /*10dc0*/  HMMA.16816.F32 R16, R156.reuse, R22, R16 ;  /* 0x000000169c10723c */ /* 0x040fe20000001810 */
[----:B------:R-:W-:Y:S03]  /*10dd0*/  FMUL.FTZ R31, R148, R123 ;  /* 0x0000007b941f7220 */ /* 0x000fe60000410000 */
[----:B------:R-:W-:Y:S01]  /*10de0*/  MUFU.EX2 R136, R165 ;  /* 0x000000a500887308 */ /* 0x000fe20000000800 */
[C---:B------:R-:W-:Y:S02]  /*10df0*/  FMUL.FTZ R72, R149.reuse, R72 ;  /* 0x0000004895487220 */ /* 0x040fe40000410000 */
[C---:B------:R-:W-:Y:S02]  /*10e00*/  FMUL.FTZ R22, R150.reuse, R130 ;  /* 0x0000008296167220 */ /* 0x040fe40000410000 */
[----:B------:R-:W-:Y:S02]  /*10e10*/  FMUL.FTZ R23, R150, R131 ;  /* 0x0000008396177220 */ /* 0x000fe40000410000 */
[----:B------:R-:W2:Y:S01]  /*10e20*/  LDSM.16.MT88.4 R128, [R214+0xd00] ;  /* 0x000d0000d680783b */ /* 0x000ea20000004200 */
[C---:B------:R-:W-:Y:S02]  /*10e30*/  FMUL.FTZ R73, R149.reuse, R73 ;  /* 0x0000004995497220 */ /* 0x040fe40000410000 */
[----:B------:R-:W-:Y:S01]  /*10e40*/  MUFU.EX2 R139, R166 ;  /* 0x000000a6008b7308 */ /* 0x000fe20000000800 */
[C---:B------:R-:W-:Y:S01]  /*10e50*/  FMUL.FTZ R74, R148.reuse, R74 ;  /* 0x0000004a944a7220 */ /* 0x040fe20000410000 */
[-C--:B------:R-:W-:Y:S01]  /*10e60*/  HMMA.16816.F32 R20, R156, R36.reuse, R20 ;  /* 0x000000249c14723c */ /* 0x080fe20000001814 */
[C---:B------:R-:W-:Y:S02]  /*10e70*/  FMUL.FTZ R75, R148.reuse, R75 ;  /* 0x0000004b944b7220 */ /* 0x040fe40000410000 */
[----:B-1----:R-:W-:Y:S01]  /*10e80*/  LDSM.16.MT88.4 R168, [R212+0x1500] ;  /* 0x00150000d4a8783b */ /* 0x002fe20000004200 */
[C---:B------:R-:W-:Y:S02]  /*10e90*/  FMUL.FTZ R76, R149.reuse, R76 ;  /* 0x0000004c954c7220 */ /* 0x040fe40000410000 */
[----:B------:R-:W-:Y:S02]  /*10ea0*/  FMUL.FTZ R77, R149, R77 ;  /* 0x0000004d954d7220 */ /* 0x000fe40000410000 */
[C---:B------:R-:W-:Y:S01]  /*10eb0*/  HMMA.16816.F32 R24, R144.reuse, R36, R24 ;  /* 0x000000249018723c */ /* 0x040fe20000001818 */
[----:B------:R1:W-:Y:S03]  /*10ec0*/  MUFU.EX2 R125, R164 ;  /* 0x000000a4007d7308 */ /* 0x0003e60000000800 */
[C---:B------:R-:W-:Y:S02]  /*10ed0*/  FMUL.FTZ R78, R148.reuse, R78 ;  /* 0x0000004e944e7220 */ /* 0x040fe40000410000 */
[C---:B------:R-:W-:Y:S02]  /*10ee0*/  FMUL.FTZ R79, R148.reuse, R79 ;  /* 0x0000004f944f7220 */ /* 0x040fe40000410000 */
[-C--:B------:R-:W-:Y:S01]  /*10ef0*/  HMMA.16816.F32 R28, R144, R38.reuse, R28 ;  /* 0x00000026901c723c */ /* 0x080fe2000000181c */
[C---:B------:R-:W-:Y:S02]  /*10f00*/  FMUL.FTZ R36, R151.reuse, R112 ;  /* 0x0000007097247220 */ /* 0x040fe40000410000 */
[----:B------:R-:W-:Y:S01]  /*10f10*/  MUFU.EX2 R190, R190 ;  /* 0x000000be00be7308 */ /* 0x000fe20000000800 */
[----:B------:R-:W-:Y:S02]  /*10f20*/  FMUL.FTZ R37, R151, R113 ;  /* 0x0000007197257220 */ /* 0x000fe40000410000 */
[C---:B------:R-:W-:Y:S02]  /*10f30*/  FMUL.FTZ R88, R149.reuse, R88 ;  /* 0x0000005895587220 */ /* 0x040fe40000410000 */
[C---:B------:R-:W-:Y:S01]  /*10f40*/  HMMA.16816.F32 R32, R156.reuse, R38, R32 ;  /* 0x000000269c20723c */ /* 0x040fe20000001820 */
[C---:B------:R-:W-:Y:S03]  /*10f50*/  FMUL.FTZ R89, R149.reuse, R89 ;  /* 0x0000005995597220 */ /* 0x040fe60000410000 */
[C---:B------:R-:W-:Y:S01]  /*10f60*/  FMUL.FTZ R90, R148.reuse, R90 ;  /* 0x0000005a945a7220 */ /* 0x040fe20000410000 */
[----:B------:R-:W3:Y:S01]  /*10f70*/  MUFU.EX2 R191, R191 ;  /* 0x000000bf00bf7308 */ /* 0x000ee20000000800 */
[----:B------:R-:W-:Y:S02]  /*10f80*/  FMUL.FTZ R91, R148, R91 ;  /* 0x0000005b945b7220 */ /* 0x000fe40000410000 */
[C---:B------:R-:W-:Y:S01]  /*10f90*/  FMUL.FTZ R38, R150.reuse, R114 ;  /* 0x0000007296267220 */ /* 0x040fe20000410000 */
[----:B-1----:R-:W-:Y:S03]  /*10fa0*/  LDSM.16.MT88.4 R164, [R214+0x1500] ;  /* 0x00150000d6a4783b */ /* 0x002fe60000004200 */
[----:B------:R-:W-:Y:S02]  /*10fb0*/  FMUL.FTZ R39, R150, R115 ;  /* 0x0000007396277220 */ /* 0x000fe40000410000 */
[--C-:B------:R-:W-:Y:S01]  /*10fc0*/  FFMA.FTZ R251, R246, c[0x0][0x2d0], -R161.reuse ;  /* 0x0000b400f6fb7a23 */ /* 0x100fe200000108a1 */
[----:B------:R-:W-:Y:S01]  /*10fd0*/  MUFU.EX2 R192, R192 ;  /* 0x000000c000c07308 */ /* 0x000fe20000000800 */
[--C-:B------:R-:W-:Y:S01]  /*10fe0*/  FFMA.FTZ R246, R244, c[0x0][0x2d0], -R161.reuse ;  /* 0x0000b400f4f67a23 */ /* 0x100fe200000108a1 */
[----:B------:R-:W1:Y:S01]  /*10ff0*/  LDSM.16.MT88.4 R112, [R212+0xd00] ;  /* 0x000d0000d470783b */ /* 0x000e620000004200 */
[--C-:B------:R-:W-:Y:S01]  /*11000*/  FFMA.FTZ R244, R174, c[0x0][0x2d0], -R161.reuse ;  /* 0x0000b400aef47a23 */ /* 0x100fe200000108a1 */
[-C--:B--2---:R-:W-:Y:S01]  /*11010*/  HMMA.16816.F32 R36, R156, R128.reuse, R36 ;  /* 0x000000809c24723c */ /* 0x084fe20000001824 */
[C---:B------:R-:W-:Y:S02]  /*11020*/  FMUL.FTZ R92, R149.reuse, R92 ;  /* 0x0000005c955c7220 */ /* 0x040fe40000410000 */
[----:B------:R-:W-:Y:S02]  /*11030*/  FMUL.FTZ R93, R149, R93 ;  /* 0x0000005d955d7220 */ /* 0x000fe40000410000 */
[C---:B------:R-:W-:Y:S01]  /*11040*/  FMUL.FTZ R94, R148.reuse, R94 ;  /* 0x0000005e945e7220 */ /* 0x040fe20000410000 */
[----:B------:R-:W-:Y:S01]  /*11050*/  LDSM.16.MT88.4 R172, [R214+0x2100] ;  /* 0x00210000d6ac783b */ /* 0x000fe20000004200 */
[----:B------:R-:W2:Y:S01]  /*11060*/  MUFU.EX2 R193, R193 ;  /* 0x000000c100c17308 */ /* 0x000ea20000000800 */
[C---:B------:R-:W-:Y:S01]  /*11070*/  HMMA.16816.F32 R40, R144.reuse, R128, R40 ;  /* 0x000000809028723c */ /* 0x040fe20000001828 */
[----:B------:R-:W-:Y:S03]  /*11080*/  FMUL.FTZ R95, R148, R95 ;  /* 0x0000005f945f7220 */ /* 0x000fe60000410000 */
[C---:B------:R-:W-:Y:S02]  /*11090*/  FMUL.FTZ R96, R151.reuse, R96 ;  /* 0x0000006097607220 */ /* 0x040fe40000410000 */
[C---:B------:R-:W-:Y:S02]  /*110a0*/  FMUL.FTZ R97, R151.reuse, R97 ;  /* 0x0000006197617220 */ /* 0x040fe40000410000 */
[-C--:B------:R-:W-:Y:S01]  /*110b0*/  HMMA.16816.F32 R44, R144, R130.reuse, R44 ;  /* 0x00000082902c723c */ /* 0x080fe2000000182c */
[----:B------:R-:W-:Y:S03]  /*110c0*/  MUFU.EX2 R194, R194 ;  /* 0x000000c200c27308 */ /* 0x000fe60000000800 */
[C---:B------:R-:W-:Y:S02]  /*110d0*/  FMUL.FTZ R98, R150.reuse, R98 ;  /* 0x0000006296627220 */ /* 0x040fe40000410000 */
[C---:B------:R-:W-:Y:S02]  /*110e0*/  FMUL.FTZ R99, R150.reuse, R99 ;  /* 0x0000006396637220 */ /* 0x040fe40000410000 */
[C---:B------:R-:W-:Y:S01]  /*110f0*/  HMMA.16816.F32 R48, R156.reuse, R130, R48 ;  /* 0x000000829c30723c */ /* 0x040fe20000001830 */
[C---:B------:R-:W-:Y:S02]  /*11100*/  FMUL.FTZ R68, R151.reuse, R68 ;  /* 0x0000004497447220 */ /* 0x040fe40000410000 */
[----:B------:R-:W4:Y:S01]  /*11110*/  MUFU.EX2 R195, R195 ;  /* 0x000000c300c37308 */ /* 0x000f220000000800 */
[C---:B------:R-:W-:Y:S02]  /*11120*/  FMUL.FTZ R69, R151.reuse, R69 ;  /* 0x0000004597457220 */ /* 0x040fe40000410000 */
[C---:B------:R-:W-:Y:S02]  /*11130*/  FMUL.FTZ R70, R150.reuse, R70 ;  /* 0x0000004696467220 */ /* 0x040fe40000410000 */
[C---:B------:R-:W-:Y:S04]  /*11140*/  FMUL.FTZ R71, R150.reuse, R71 ;  /* 0x0000004796477220 */ /* 0x040fe80000410000 */
[C---:B------:R-:W-:Y:S01]  /*11150*/  FMUL.FTZ R80, R151.reuse, R80 ;  /* 0x0000005097507220 */ /* 0x040fe20000410000 */
[----:B------:R-:W-:Y:S01]  /*11160*/  MUFU.EX2 R196, R196 ;  /* 0x000000c400c47308 */ /* 0x000fe20000000800 */
[-C--:B-1----:R-:W-:Y:S01]  /*11170*/  HMMA.16816.F32 R52, R156, R112.reuse, R52 ;  /* 0x000000709c34723c */ /* 0x082fe20000001834 */
[C---:B------:R-:W-:Y:S02]  /*11180*/  FMUL.FTZ R81, R151.reuse, R81 ;  /* 0x0000005197517220 */ /* 0x040fe40000410000 */
[C---:B------:R-:W-:Y:S02]  /*11190*/  FMUL.FTZ R82, R150.reuse, R82 ;  /* 0x0000005296527220 */ /* 0x040fe40000410000 */
[C---:B------:R-:W-:Y:S02]  /*111a0*/  FMUL.FTZ R83, R150.reuse, R83 ;  /* 0x0000005396537220 */ /* 0x040fe40000410000 */
[C---:B------:R-:W-:Y:S01]  /*111b0*/  FMUL.FTZ R84, R151.reuse, R84 ;  /* 0x0000005497547220 */ /* 0x040fe20000410000 */
[C---:B------:R-:W-:Y:S01]  /*111c0*/  HMMA.16816.F32 R56, R144.reuse, R112, R56 ;  /* 0x000000709038723c */ /* 0x040fe20000001838 */
[----:B------:R-:W1:Y:S03]  /*111d0*/  MUFU.EX2 R197, R197 ;  /* 0x000000c500c57308 */ /* 0x000e660000000800 */
[----:B------:R-:W-:Y:S02]  /*111e0*/  FMUL.FTZ R85, R151, R85 ;  /* 0x0000005597557220 */ /* 0x000fe40000410000 */
[C---:B------:R-:W-:Y:S02]  /*111f0*/  FMUL.FTZ R86, R150.reuse, R86 ;  /* 0x0000005696567220 */ /* 0x040fe40000410000 */
[-C--:B------:R-:W-:Y:S01]  /*11200*/  HMMA.16816.F32 R60, R144, R114.reuse, R60 ;  /* 0x00000072903c723c */ /* 0x080fe2000000183c */
[----:B------:R-:W-:Y:S02]  /*11210*/  FMUL.FTZ R87, R150, R87 ;  /* 0x0000005796577220 */ /* 0x000fe40000410000 */
[----:B------:R-:W-:Y:S01]  /*11220*/  MUFU.EX2 R198, R198 ;  /* 0x000000c600c67308 */ /* 0x000fe20000000800 */
[--C-:B------:R-:W-:Y:S02]  /*11230*/  FFMA.FTZ R242, R242, c[0x0][0x2d0], -R161.reuse ;  /* 0x0000b400f2f27a23 */ /* 0x100fe400000108a1 */
[--C-:B------:R-:W-:Y:S02]  /*11240*/  FFMA.FTZ R162, R162, c[0x0][0x2d0], -R161.reuse ;  /* 0x0000b400a2a27a23 */ /* 0x100fe400000108a1 */
[C---:B------:R-:W-:Y:S01]  /*11250*/  HMMA.16816.F32 R64, R156.reuse, R114, R64 ;  /* 0x000000729c40723c */ /* 0x040fe20000001840 */
[----:B------:R-:W5:Y:S03]  /*11260*/  LDSM.16.MT88.4 R112, [R212+0x500] ;  /* 0x00050000d470783b */ /* 0x000f660000004200 */
[--C-:B------:R-:W-:Y:S01]  /*11270*/  FFMA.FTZ R160, R160, c[0x0][0x2d0], -R161.reuse ;  /* 0x0000b400a0a07a23 */ /* 0x100fe200000108a1 */
[----:B------:R-:W1:Y:S01]  /*11280*/  MUFU.EX2 R199, R199 ;  /* 0x000000c700c77308 */ /* 0x000e620000000800 */
[----:B------:R-:W-:Y:S02]  /*11290*/  FFMA.FTZ R161, R153, c[0x0][0x2d0], -R161 ;  /* 0x0000b40099a17a23 */ /* 0x000fe400000108a1 */
[-C--:B------:R-:W-:Y:S01]  /*112a0*/  HMMA.16816.F32 R68, R156, R100.reuse, R68 ;  /* 0x000000649c44723c */ /* 0x080fe20000001844 */
[----:B------:R-:W-:Y:S03]  /*112b0*/  FFMA.FTZ R179, R151, R238, R179 ;  /* 0x000000ee97b37223 */ /* 0x000fe600000100b3 */
[----:B------:R-:W-:Y:S01]  /*112c0*/  MOV R151, R3 ;  /* 0x0000000300977202 */ /* 0x000fe20000000f00 */
[----:B------:R-:W-:Y:S01]  /*112d0*/  FFMA.FTZ R155, R150, R239, R155 ;  /* 0x000000ef969b7223 */ /* 0x000fe2000001009b */
[----:B------:R-:W-:Y:S01]  /*112e0*/  MOV R150, R2 ;  /* 0x0000000200967202 */ /* 0x000fe20000000f00 */
[----:B------:R-:W-:Y:S01]  /*112f0*/  MUFU.EX2 R202, R202 ;  /* 0x000000ca00ca7308 */ /* 0x000fe20000000800 */
[C---:B------:R-:W-:Y:S01]  /*11300*/  HMMA.16816.F32 R72, R144.reuse, R100, R72 ;  /* 0x000000649048723c */ /* 0x040fe20000001848 */
[----:B------:R-:W-:Y:S03]  /*11310*/  FFMA.FTZ R181, R149, R236, R181 ;  /* 0x000000ec95b57223 */ /* 0x000fe600000100b5 */
[----:B------:R-:W-:Y:S01]  /*11320*/  FFMA.FTZ R189, R148, R237, R189 ;  /* 0x000000ed94bd7223 */ /* 0x000fe200000100bd */
[----:B------:R-:W-:Y:S01]  /*11330*/  MOV R149, R0 ;  /* 0x0000000000957202 */ /* 0x000fe20000000f00 */
[----:B------:R-:W-:Y:S01]  /*11340*/  FADD.FTZ R178, R178, R179 ;  /* 0x000000b3b2b27221 */ /* 0x000fe20000010000 */
[----:B---3--:R-:W-:Y:S01]  /*11350*/  F2FP.PACK_AB R100, R191, R190 ;  /* 0x000000bebf64723e */ /* 0x008fe200000000ff */
[-C--:B------:R-:W-:Y:S01]  /*11360*/  HMMA.16816.F32 R76, R144, R102.reuse, R76 ;  /* 0x00000066904c723c */ /* 0x080fe2000000184c */
[----:B--2---:R-:W-:Y:S01]  /*11370*/  F2FP.PACK_AB R101, R193, R192 ;  /* 0x000000c0c165723e */ /* 0x004fe200000000ff */
[----:B------:R-:W-:Y:S02]  /*11380*/  MUFU.EX2 R245, R245 ;  /* 0x000000f500f57308 */ /* 0x000fe40000000800 */
[----:B------:R-:W-:Y:S01]  /*11390*/  MOV R148, R152 ;  /* 0x0000009800947202 */ /* 0x000fe20000000f00 */
[----:B------:R-:W-:Y:S02]  /*113a0*/  FADD.FTZ R154, R154, R155 ;  /* 0x0000009b9a9a7221 */ /* 0x000fe40000010000 */
[----:B------:R-:W-:Y:S01]  /*113b0*/  FADD.FTZ R180, R180, R181 ;  /* 0x000000b5b4b47221 */ /* 0x000fe20000010000 */
[C---:B------:R-:W-:Y:S01]  /*113c0*/  HMMA.16816.F32 R80, R156.reuse, R102, R80 ;  /* 0x000000669c50723c */ /* 0x040fe20000001850 */
[----:B------:R-:W-:Y:S03]  /*113d0*/  FADD.FTZ R188, R188, R189 ;  /* 0x000000bdbcbc7221 */ /* 0x000fe60000010000 */
[----:B------:R-:W-:Y:S01]  /*113e0*/  MUFU.EX2 R242, R242 ;  /* 0x000000f200f27308 */ /* 0x000fe20000000800 */
[----:B------:R-:W-:Y:S02]  /*113f0*/  FADD.FTZ R177, R177, R178 ;  /* 0x000000b2b1b17221 */ /* 0x000fe40000010000 */
[----:B----4-:R-:W-:Y:S01]  /*11400*/  F2FP.PACK_AB R102, R195, R194 ;  /* 0x000000c2c366723e */ /* 0x010fe200000000ff */
[-C--:B------:R-:W-:Y:S01]  /*11410*/  HMMA.16816.F32 R84, R156, R104.reuse, R84 ;  /* 0x000000689c54723c */ /* 0x080fe20000001854 */
[----:B-1----:R-:W-:Y:S03]  /*11420*/  F2FP.PACK_AB R103, R197, R196 ;  /* 0x000000c4c567723e */ /* 0x002fe600000000ff */
[----:B------:R-:W-:Y:S02]  /*11430*/  FADD.FTZ R183, R183, R154 ;  /* 0x0000009ab7b77221 */ /* 0x000fe40000010000 */
[----:B------:R-:W1:Y:S01]  /*11440*/  MUFU.EX2 R251, R251 ;  /* 0x000000fb00fb7308 */ /* 0x000e620000000800 */
[----:B------:R-:W-:Y:S01]  /*11450*/  FADD.FTZ R185, R185, R180 ;  /* 0x000000b4b9b97221 */ /* 0x000fe20000010000 */
[C---:B------:R-:W-:Y:S01]  /*11460*/  HMMA.16816.F32 R88, R144.reuse, R104, R88 ;  /* 0x000000689058723c */ /* 0x040fe20000001858 */
[----:B------:R-:W-:Y:S03]  /*11470*/  FADD.FTZ R187, R187, R188 ;  /* 0x000000bcbbbb7221 */ /* 0x000fe60000010000 */
[----:B------:R-:W-:Y:S02]  /*11480*/  FADD.FTZ R177, R176, R177 ;  /* 0x000000b1b0b17221 */ /* 0x000fe40000010000 */
[----:B------:R-:W-:Y:S01]  /*11490*/  FADD.FTZ R183, R182, R183 ;  /* 0x000000b7b6b77221 */ /* 0x000fe20000010000 */
[----:B------:R-:W-:Y:S01]  /*114a0*/  F2FP.PACK_AB R104, R199, R198 ;  /* 0x000000c6c768723e */ /* 0x000fe200000000ff */
[-C--:B------:R-:W-:Y:S01]  /*114b0*/  HMMA.16816.F32 R92, R144, R106.reuse, R92 ;  /* 0x0000006a905c723c */ /* 0x080fe2000000185c */
[----:B------:R-:W-:Y:S03]  /*114c0*/  MUFU.EX2 R246, R246 ;  /* 0x000000f600f67308 */ /* 0x000fe60000000800 */
[----:B------:R-:W-:Y:S02]  /*114d0*/  FADD.FTZ R185, R184, R185 ;  /* 0x000000b9b8b97221 */ /* 0x000fe40000010000 */
[----:B------:R-:W-:Y:S02]  /*114e0*/  FADD.FTZ R187, R186, R187 ;  /* 0x000000bbbabb7221 */ /* 0x000fe40000010000 */
[----:B------:R-:W-:Y:S01]  /*114f0*/  HMMA.16816.F32 R96, R156, R106, R96 ;  /* 0x0000006a9c60723c */ /* 0x000fe20000001860 */
[----:B------:R-:W-:Y:S02]  /*11500*/  FADD.FTZ R190, R190, R177 ;  /* 0x000000b1bebe7221 */ /* 0x000fe40000010000 */
[----:B------:R-:W2:Y:S01]  /*11510*/  MUFU.EX2 R244, R244 ;  /* 0x000000f400f47308 */ /* 0x000ea20000000800 */
[----:B------:R-:W-:Y:S01]  /*11520*/  FADD.FTZ R192, R192, R183 ;  /* 0x000000b7c0c07221 */ /* 0x000fe20000010000 */
[----:B-1----:R-:W-:Y:S01]  /*11530*/  F2FP.PACK_AB R105, R251, R242 ;  /* 0x000000f2fb69723e */ /* 0x002fe200000000ff */
[----:B------:R-:W-:Y:S02]  /*11540*/  FADD.FTZ R198, R198, R185 ;  /* 0x000000b9c6c67221 */ /* 0x000fe40000010000 */
[-C--:B------:R-:W-:Y:S01]  /*11550*/  HMMA.16816.F32 R4, R100, R108.reuse, R4 ;  /* 0x0000006c6404723c */ /* 0x080fe20000001804 */
[----:B------:R-:W-:Y:S03]  /*11560*/  F2FP.PACK_AB R106, R245, R202 ;  /* 0x000000caf56a723e */ /* 0x000fe600000000ff */
[----:B------:R-:W-:Y:S01]  /*11570*/  FADD.FTZ R242, R242, R187 ;  /* 0x000000bbf2f27221 */ /* 0x000fe20000010000 */
[----:B------:R-:W-:Y:S01]  /*11580*/  MUFU.EX2 R248, R248 ;  /* 0x000000f800f87308 */ /* 0x000fe20000000800 */
[----:B------:R-:W-:Y:S02]  /*11590*/  FADD.FTZ R191, R191, R190 ;  /* 0x000000bebfbf7221 */ /* 0x000fe40000010000 */
[----:B------:R-:W-:Y:S04]  /*115a0*/  FADD.FTZ R193, R193, R192 ;  /* 0x000000c0c1c17221 */ /* 0x000fe80000010000 */
[----:B------:R-:W-:Y:S02]  /*115b0*/  FADD.FTZ R199, R199, R198 ;  /* 0x000000c6c7c77221 */ /* 0x000fe40000010000 */
[----:B------:R-:W-:Y:S01]  /*115c0*/  FADD.FTZ R251, R251, R242 ;  /* 0x000000f2fbfb7221 */ /* 0x000fe20000010000 */
[----:B------:R-:W1:Y:S01]  /*115d0*/  MUFU.EX2 R249, R249 ;  /* 0x000000f900f97308 */ /* 0x000e620000000800 */
[----:B------:R-:W-:Y:S02]  /*115e0*/  FADD.FTZ R194, R194, R191 ;  /* 0x000000bfc2c27221 */ /* 0x000fe40000010000 */
[----:B------:R-:W-:Y:S01]  /*115f0*/  FADD.FTZ R196, R196, R193 ;  /* 0x000000c1c4c47221 */ /* 0x000fe20000010000 */
[----:B--2---:R-:W-:Y:S01]  /*11600*/  F2FP.PACK_AB R107, R244, R246 ;  /* 0x000000f6f46b723e */ /* 0x004fe200000000ff */
[----:B------:R-:W-:Y:S02]  /*11610*/  FADD.FTZ R202, R202, R199 ;  /* 0x000000c7caca7221 */ /* 0x000fe40000010000 */
[----:B------:R-:W-:Y:S02]  /*11620*/  FADD.FTZ R251, R246, R251 ;  /* 0x000000fbf6fb7221 */ /* 0x000fe40000010000 */
[----:B------:R-:W-:Y:S01]  /*11630*/  FADD.FTZ R195, R195, R194 ;  /* 0x000000c2c3c37221 */ /* 0x000fe20000010000 */
[----:B------:R-:W-:Y:S01]  /*11640*/  MUFU.EX2 R247, R247 ;  /* 0x000000f700f77308 */ /* 0x000fe20000000800 */
[C---:B------:R-:W-:Y:S01]  /*11650*/  HMMA.16816.F32 R8, R104.reuse, R108, R8 ;  /* 0x0000006c6808723c */ /* 0x040fe20000001808 */
[----:B------:R-:W-:Y:S02]  /*11660*/  FADD.FTZ R196, R197, R196 ;  /* 0x000000c4c5c47221 */ /* 0x000fe40000010000 */
[----:B------:R-:W-:Y:S02]  /*11670*/  FADD.FTZ R202, R245, R202 ;  /* 0x000000caf5ca7221 */ /* 0x000fe40000010000 */
[----:B------:R-:W-:Y:S03]  /*11680*/  FADD.FTZ R251, R244, R251 ;  /* 0x000000fbf4fb7221 */ /* 0x000fe60000010000 */
[-C--:B------:R-:W-:Y:S01]  /*11690*/  HMMA.16816.F32 R12, R104, R110.reuse, R12 ;  /* 0x0000006e680c723c */ /* 0x080fe2000000180c */
[----:B------:R-:W2:Y:S03]  /*116a0*/  MUFU.EX2 R250, R250 ;  /* 0x000000fa00fa7308 */ /* 0x000ea60000000800 */
[C---:B-1----:R-:W-:Y:S01]  /*116b0*/  F2FP.PACK_AB R156, R249.reuse, R248 ;  /* 0x000000f8f99c723e */ /* 0x042fe200000000ff */
[----:B------:R-:W-:Y:S03]  /*116c0*/  FADD.FTZ R248, R248, R195 ;  /* 0x000000c3f8f87221 */ /* 0x000fe60000010000 */
[C---:B------:R-:W-:Y:S01]  /*116d0*/  HMMA.16816.F32 R16, R100.reuse, R110, R16 ;  /* 0x0000006e6410723c */ /* 0x040fe20000001810 */
[----:B------:R-:W1:Y:S02]  /*116e0*/  LDSM.16.MT88.4 R108, [R212+0x1100] ;  /* 0x00110000d46c783b */ /* 0x000e640000004200 */
[----:B------:R-:W3:Y:S01]  /*116f0*/  MUFU.EX2 R201, R201 ;  /* 0x000000c900c97308 */ /* 0x000ee20000000800 */
[----:B------:R-:W-:Y:S04]  /*11700*/  FADD.FTZ R248, R249, R248 ;  /* 0x000000f8f9f87221 */ /* 0x000fe80000010000 */
[-C--:B-----5:R-:W-:Y:S05]  /*11710*/  HMMA.16816.F32 R20, R100, R112.reuse, R20 ;  /* 0x000000706414723c */ /* 0x0a0fea0000001814 */
[----:B------:R-:W4:Y:S03]  /*11720*/  MUFU.EX2 R203, R203 ;  /* 0x000000cb00cb7308 */ /* 0x000f260000000800 */
[C---:B------:R-:W-:Y:S01]  /*11730*/  HMMA.16816.F32 R24, R104.reuse, R112, R24 ;  /* 0x000000706818723c */ /* 0x040fe20000001818 */
[C---:B--2---:R-:W-:Y:S03]  /*11740*/  F2FP.PACK_AB R157, R250.reuse, R247 ;  /* 0x000000f7fa9d723e */ /* 0x044fe600000000ff */
[----:B------:R-:W-:Y:S03]  /*11750*/  FADD.FTZ R247, R247, R196 ;  /* 0x000000c4f7f77221 */ /* 0x000fe60000010000 */
[----:B------:R2:W5:Y:S01]  /*11760*/  MUFU.EX2 R127, R162 ;  /* 0x000000a2007f7308 */ /* 0x0005620000000800 */
[-C--:B------:R-:W-:Y:S01]  /*11770*/  HMMA.16816.F32 R28, R104, R114.reuse, R28 ;  /* 0x00000072681c723c */ /* 0x080fe2000000181c */
[----:B------:R-:W-:Y:S03]  /*11780*/  FADD.FTZ R250, R250, R247 ;  /* 0x000000f7fafa7221 */ /* 0x000fe60000010000 */
[C---:B---3--:R-:W-:Y:S01]  /*11790*/  F2FP.PACK_AB R158, R252.reuse, R201 ;  /* 0x000000c9fc9e723e */ /* 0x048fe200000000ff */
[----:B------:R-:W-:Y:S03]  /*117a0*/  FADD.FTZ R201, R201, R248 ;  /* 0x000000f8c9c97221 */ /* 0x000fe60000010000 */
[C---:B------:R-:W-:Y:S01]  /*117b0*/  HMMA.16816.F32 R32, R100.reuse, R114, R32 ;  /* 0x000000726420723c */ /* 0x040fe20000001820 */
[----:B------:R-:W3:Y:S01]  /*117c0*/  LDSM.16.MT88.4 R112, [R214+0x1d00] ;  /* 0x001d0000d670783b */ /* 0x000ee20000004200 */
[----:B------:R1:W-:Y:S02]  /*117d0*/  MUFU.EX2 R137, R160 ;  /* 0x000000a000897308 */ /* 0x0003e40000000800 */
[----:B------:R-:W-:Y:S01]  /*117e0*/  FADD.FTZ R238, R252, R201 ;  /* 0x000000c9fcee7221 */ /* 0x000fe20000010000 */
[----:B----4-:R-:W-:Y:S01]  /*117f0*/  F2FP.PACK_AB R159, R138, R203 ;  /* 0x000000cb8a9f723e */ /* 0x010fe200000000ff */
[----:B------:R-:W-:Y:S02]  /*11800*/  FADD.FTZ R250, R203, R250 ;  /* 0x000000facbfa7221 */ /* 0x000fe40000010000 */
[-C--:B------:R-:W-:Y:S04]  /*11810*/  HMMA.16816.F32 R36, R100, R116.reuse, R36 ;  /* 0x000000746424723c */ /* 0x080fe80000001824 */
[----:B------:R5:W4:Y:S01]  /*11820*/  MUFU.EX2 R153, R161 ;  /* 0x000000a100997308 */ /* 0x000b220000000800 */
[----:B--2---:R-:W-:Y:S03]  /*11830*/  F2FP.PACK_AB R162, R139, R136 ;  /* 0x000000888ba2723e */ /* 0x004fe600000000ff */
[C---:B------:R-:W-:Y:S08]  /*11840*/  HMMA.16816.F32 R40, R104.reuse, R116, R40 ;  /* 0x000000746828723c */ /* 0x040ff00000001828 */
[-C--:B------:R-:W-:Y:S01]  /*11850*/  HMMA.16816.F32 R44, R104, R118.reuse, R44 ;  /* 0x00000076682c723c */ /* 0x080fe2000000182c */
[----:B-1----:R-:W-:Y:S07]  /*11860*/  F2FP.PACK_AB R160, R126, R124 ;  /* 0x0000007c7ea0723e */ /* 0x002fee00000000ff */
[C---:B------:R-:W-:Y:S01]  /*11870*/  HMMA.16816.F32 R48, R100.reuse, R118, R48 ;  /* 0x000000766430723c */ /* 0x040fe20000001830 */
[----:B------:R-:W1:Y:S03]  /*11880*/  LDSM.16.MT88.4 R116, [R212+0x1d00] ;  /* 0x001d0000d474783b */ /* 0x000e660000004200 */
[----:B-----5:R-:W-:Y:S02]  /*11890*/  F2FP.PACK_AB R161, R127, R125 ;  /* 0x0000007d7fa1723e */ /* 0x020fe400000000ff */
[----:B----4-:R-:W-:Y:S02]  /*118a0*/  F2FP.PACK_AB R163, R153, R137 ;  /* 0x0000008999a3723e */ /* 0x010fe400000000ff */
[-C--:B------:R-:W-:Y:S08]  /*118b0*/  HMMA.16816.F32 R52, R100, R108.reuse, R52 ;  /* 0x0000006c6434723c */ /* 0x080ff00000001834 */
        /* <DEDUP_REMOVED lines=18> */
[----:B------:R-:W-:Y:S01]  /*119e0*/  MOV R8, R136 ;  /* 0x0000008800087202 */ /* 0x000fe20000000f00 */
[----:B------:R-:W-:Y:S01]  /*119f0*/  FADD.FTZ R239, R10, R250 ;  /* 0x000000fa0aef7221 */ /* 0x000fe20000010000 */
[-C--:B------:R-:W-:Y:S07]  /*11a00*/  HMMA.16816.F32 R136, R160, R134.reuse, R12 ;  /* 0x00000086a088723c */ /* 0x080fee000000180c */
[----:B------:R-:W-:Y:S01]  /*11a10*/  MOV R15, R127 ;  /* 0x0000007f000f7202 */ /* 0x000fe20000000f00 */
[C---:B------:R-:W-:Y:S01]  /*11a20*/  HMMA.16816.F32 R132, R156.reuse, R134, R16 ;  /* 0x000000869c84723c */ /* 0x040fe20000001810 */
[----:B------:R-:W-:Y:S03]  /*11a30*/  MOV R14, R126 ;  /* 0x0000007e000e7202 */ /* 0x000fe60000000f00 */
[----:B------:R-:W-:Y:S02]  /*11a40*/  MOV R13, R125 ;  /* 0x0000007d000d7202 */ /* 0x000fe40000000f00 */
[----:B------:R-:W-:Y:S02]  /*11a50*/  MOV R12, R124 ;  /* 0x0000007c000c7202 */ /* 0x000fe40000000f00 */
[-C--:B--2---:R-:W-:Y:S01]  /*11a60*/  HMMA.16816.F32 R128, R156, R108.reuse, R20 ;  /* 0x0000006c9c80723c */ /* 0x084fe20000001814 */
[----:B------:R-:W-:Y:S03]  /*11a70*/  FADD.FTZ R251, R13, R251 ;  /* 0x000000fb0dfb7221 */ /* 0x000fe60000010000 */
[----:B------:R-:W-:Y:S02]  /*11a80*/  FADD.FTZ R202, R12, R202 ;  /* 0x000000ca0cca7221 */ /* 0x000fe40000010000 */
[----:B------:R-:W-:Y:S02]  /*11a90*/  FADD.FTZ R251, R15, R251 ;  /* 0x000000fb0ffb7221 */ /* 0x000fe40000010000 */
[C---:B------:R-:W-:Y:S01]  /*11aa0*/  HMMA.16816.F32 R124, R160.reuse, R108, R24 ;  /* 0x0000006ca07c723c */ /* 0x040fe20000001818 */
[----:B------:R-:W-:Y:S04]  /*11ab0*/  FADD.FTZ R202, R14, R202 ;  /* 0x000000ca0eca7221 */ /* 0x000fe80000010000 */
[----:B------:R-:W-:Y:S03]  /*11ac0*/  FADD.FTZ R202, R8, R202 ;  /* 0x000000ca08ca7221 */ /* 0x000fe60000010000 */
[-C--:B------:R-:W-:Y:S01]  /*11ad0*/  HMMA.16816.F32 R120, R160, R110.reuse, R28 ;  /* 0x0000006ea078723c */ /* 0x080fe2000000181c */
[----:B------:R-:W-:Y:S07]  /*11ae0*/  FADD.FTZ R236, R11, R202 ;  /* 0x000000ca0bec7221 */ /* 0x000fee0000010000 */
        /* <DEDUP_REMOVED lines=20> */
.L_x_510:
[----:B------:R-:W1:Y:S01]  /*11c30*/  SHFL.BFLY PT, R5, R238, 0x2, 0x1f ;  /* 0x0c401f00ee057f89 */ /* 0x000e6200000e0000 */
[----:B------:R-:W-:-:S03]  /*11c40*/  PLOP3.LUT P4, PT, PT, PT, PT, 0x8, 0x0 ;  /* 0x000000000000781c */ /* 0x000fc60003f8e170 */
[----:B------:R-:W2:Y:S04]  /*11c50*/  SHFL.BFLY PT, R6, R239, 0x2, 0x1f ;  /* 0x0c401f00ef067f89 */ /* 0x000ea800000e0000 */
[----:B------:R-:W3:Y:S01]  /*11c60*/  SHFL.BFLY PT, R4, R237, 0x2, 0x1f ;  /* 0x0c401f00ed047f89 */ /* 0x000ee200000e0000 */
[----:B-1----:R-:W-:-:S03]  /*11c70*/  FADD.FTZ R8, R5, R238 ;  /* 0x000000ee05087221 */ /* 0x002fc60000010000 */
[----:B------:R-:W1:Y:S01]  /*11c80*/  SHFL.BFLY PT, R5, R236, 0x2, 0x1f ;  /* 0x0c401f00ec057f89 */ /* 0x000e6200000e0000 */
[----:B--2---:R-:W-:-:S03]  /*11c90*/  FADD.FTZ R9, R6, R239 ;  /* 0x000000ef06097221 */ /* 0x004fc60000010000 */
[----:B------:R-:W2:Y:S01]  /*11ca0*/  SHFL.BFLY PT, R7, R8, 0x1, 0x1f ;  /* 0x0c201f0008077f89 */ /* 0x000ea200000e0000 */
[----:B---3--:R-:W-:-:S03]  /*11cb0*/  FADD.FTZ R11, R4, R237 ;  /* 0x000000ed040b7221 */ /* 0x008fc60000010000 */
[----:B------:R-:W3:Y:S04]  /*11cc0*/  SHFL.BFLY PT, R6, R9, 0x1, 0x1f ;  /* 0x0c201f0009067f89 */ /* 0x000ee800000e0000 */
[----:B------:R-:W4:Y:S01]  /*11cd0*/  SHFL.BFLY PT, R4, R11, 0x1, 0x1f ;  /* 0x0c201f000b047f89 */ /* 0x000f2200000e0000 */
[----:B-1----:R-:W-:Y:S02]  /*11ce0*/  FADD.FTZ R10, R5, R236 ;  /* 0x000000ec050a7221 */ /* 0x002fe40000010000 */
[----:B--2---:R-:W-:-:S03]  /*11cf0*/  FADD.FTZ R7, R8, R7 ;  /* 0x0000000708077221 */ /* 0x004fc60000010000 */
[----:B------:R-:W1:Y:S01]  /*11d00*/  SHFL.BFLY PT, R5, R10, 0x1, 0x1f ;  /* 0x0c201f000a057f89 */ /* 0x000e6200000e0000 */
[----:B------:R-:W-:Y:S01]  /*11d10*/  MOV R8, RZ ;  /* 0x000000ff00087202 */ /* 0x000fe20000000f00 */
[----:B---3--:R-:W-:Y:S01]  /*11d20*/  FADD.FTZ R6, R9, R6 ;  /* 0x0000000609067221 */ /* 0x008fe20000010000 */
[----:B------:R-:W-:Y:S02]  /*11d30*/  FSETP.NE.FTZ.AND P3, PT, R7, RZ, PT ;  /* 0x000000ff0700720b */ /* 0x000fe40003f75000 */
[----:B------:R-:W-:Y:S01]  /*11d40*/  MOV R9, RZ ;  /* 0x000000ff00097202 */ /* 0x000fe20000000f00 */
[----:B----4-:R-:W-:Y:S01]  /*11d50*/  FADD.FTZ R4, R4, R11 ;  /* 0x0000000b04047221 */ /* 0x010fe20000010000 */
[----:B------:R-:W-:-:S04]  /*11d60*/  FSETP.NE.FTZ.AND P2, PT, R6, RZ, PT ;  /* 0x000000ff0600720b */ /* 0x000fc80003f55000 */
[----:B------:R-:W-:-:S05]  /*11d70*/  FSETP.NE.FTZ.AND P0, PT, R4, RZ, PT ;  /* 0x000000ff0400720b */ /* 0x000fca0003f15000 */
[----:B------:R-:W2:Y:S01]  /*11d80*/  @P3 MUFU.RCP R8, R7 ;  /* 0x0000000700083308 */ /* 0x000ea20000001000 */
[----:B------:R-:W-:-:S03]  /*11d90*/  @P3 MOV R15, 0x3f317218 ;  /* 0x3f317218000f3802 */ /* 0x000fc60000000f00 */
[----:B------:R-:W-:Y:S02]  /*11da0*/  @P2 MOV R14, 0x3f317218 ;  /* 0x3f317218000e2802 */ /* 0x000fe40000000f00 */
[----:B------:R-:W-:Y:S02]  /*11db0*/  @P3 FMUL.FTZ R15, R15, c[0x0][0x2d0] ;  /* 0x0000b4000f0f3a20 */ /* 0x000fe40000410000 */
[----:B-1----:R-:W-:Y:S01]  /*11dc0*/  FADD.FTZ R5, R10, R5 ;  /* 0x000000050a057221 */ /* 0x002fe20000010000 */
[----:B------:R-:W-:Y:S01]  /*11dd0*/  MOV R10, RZ ;  /* 0x000000ff000a7202 */ /* 0x000fe20000000f00 */
[----:B------:R-:W-:Y:S01]  /*11de0*/  @P2 MUFU.RCP R9, R6 ;  /* 0x0000000600092308 */ /* 0x000fe20000001000 */
[----:B------:R-:W-:Y:S01]  /*11df0*/  @P0 MOV R12, 0x3f317218 ;  /* 0x3f317218000c0802 */ /* 0x000fe20000000f00 */
[----:B------:R-:W-:Y:S01]  /*11e00*/  @P2 FMUL.FTZ R14, R14, c[0x0][0x2d0] ;  /* 0x0000b4000e0e2a20 */ /* 0x000fe20000410000 */
[----:B------:R-:W-:Y:S01]  /*11e10*/  FSETP.NE.FTZ.AND P1, PT, R5, RZ, PT ;  /* 0x000000ff0500720b */ /* 0x000fe20003f35000 */
[----:B--2---:R-:W-:-:S02]  /*11e20*/  FMUL.FTZ R144, R8, R144 ;  /* 0x0000009008907220 */ /* 0x004fc40000410000 */
[C---:B------:R-:W-:Y:S02]  /*11e30*/  FMUL.FTZ R145, R8.reuse, R145 ;  /* 0x0000009108917220 */ /* 0x040fe40000410000 */
[----:B------:R-:W1:Y:S01]  /*11e40*/  @P3 MUFU.LG2 R7, R7 ;  /* 0x0000000700073308 */ /* 0x000e620000000c00 */
[C---:B------:R-:W-:Y:S02]  /*11e50*/  FMUL.FTZ R132, R8.reuse, R132 ;  /* 0x0000008408847220 */ /* 0x040fe40000410000 */
[C---:B------:R-:W-:Y:S02]  /*11e60*/  FMUL.FTZ R133, R8.reuse, R133 ;  /* 0x0000008508857220 */ /* 0x040fe40000410000 */
[C---:B------:R-:W-:Y:S02]  /*11e70*/  FMUL.FTZ R128, R8.reuse, R128 ;  /* 0x0000008008807220 */ /* 0x040fe40000410000 */
[C---:B------:R-:W-:Y:S01]  /*11e80*/  FMUL.FTZ R129, R8.reuse, R129 ;  /* 0x0000008108817220 */ /* 0x040fe20000410000 */
[----:B------:R-:W2:Y:S01]  /*11e90*/  @P2 MUFU.LG2 R6, R6 ;  /* 0x0000000600062308 */ /* 0x000ea20000000c00 */
[C---:B------:R-:W-:Y:S01]  /*11ea0*/  FMUL.FTZ R116, R8.reuse, R116 ;  /* 0x0000007408747220 */ /* 0x040fe20000410000 */
[----:B------:R-:W-:Y:S01]  /*11eb0*/  @P1 MOV R13, 0x3f317218 ;  /* 0x3f317218000d1802 */ /* 0x000fe20000000f00 */
[----:B------:R-:W-:-:S02]  /*11ec0*/  FMUL.FTZ R117, R8, R117 ;  /* 0x0000007508757220 */ /* 0x000fc40000410000 */
[C---:B------:R-:W-:Y:S02]  /*11ed0*/  FMUL.FTZ R112, R8.reuse, R112 ;  /* 0x0000007008707220 */ /* 0x040fe40000410000 */
[C---:B------:R-:W-:Y:S01]  /*11ee0*/  FMUL.FTZ R113, R8.reuse, R113 ;  /* 0x0000007108717220 */ /* 0x040fe20000410000 */
[----:B------:R-:W3:Y:S01]  /*11ef0*/  @P1 MUFU.LG2 R11, R5 ;  /* 0x00000005000b1308 */ /* 0x000ee20000000c00 */
[C---:B------:R-:W-:Y:S02]  /*11f00*/  FMUL.FTZ R100, R8.reuse, R100 ;  /* 0x0000006408647220 */ /* 0x040fe40000410000 */
[C---:B------:R-:W-:Y:S02]  /*11f10*/  FMUL.FTZ R101, R8.reuse, R101 ;  /* 0x0000006508657220 */ /* 0x040fe40000410000 */
[C---:B------:R-:W-:Y:S02]  /*11f20*/  FMUL.FTZ R52, R8.reuse, R52 ;  /* 0x0000003408347220 */ /* 0x040fe40000410000 */
[C---:B------:R-:W-:Y:S01]  /*11f30*/  FMUL.FTZ R53, R8.reuse, R53 ;  /* 0x0000003508357220 */ /* 0x040fe20000410000 */
[----:B------:R4:W-:Y:S01]  /*11f40*/  @P1 MUFU.RCP R10, R5 ;  /* 0x00000005000a1308 */ /* 0x0009e20000001000 */
[----:B------:R-:W-:-:S02]  /*11f50*/  FMUL.FTZ R64, R8, R64 ;  /* 0x0000004008407220 */ /* 0x000fc40000410000 */
[C---:B------:R-:W-:Y:S02]  /*11f60*/  FMUL.FTZ R65, R8.reuse, R65 ;  /* 0x0000004108417220 */ /* 0x040fe40000410000 */
[C---:B------:R-:W-:Y:S02]  /*11f70*/  FMUL.FTZ R68, R8.reuse, R68 ;  /* 0x0000004408447220 */ /* 0x040fe40000410000 */
[C---:B------:R-:W-:Y:S02]  /*11f80*/  FMUL.FTZ R69, R8.reuse, R69 ;  /* 0x0000004508457220 */ /* 0x040fe40000410000 */
[C---:B------:R-:W-:Y:S02]  /*11f90*/  FMUL.FTZ R80, R8.reuse, R80 ;  /* 0x0000005008507220 */ /* 0x040fe40000410000 */
[C---:B------:R-:W-:Y:S02]  /*11fa0*/  FMUL.FTZ R81, R8.reuse, R81 ;  /* 0x0000005108517220 */ /* 0x040fe40000410000 */
[----:B------:R-:W-:-:S02]  /*11fb0*/  FMUL.FTZ R84, R8, R84 ;  /* 0x0000005408547220 */ /* 0x000fc40000410000 */
[C---:B------:R-:W-:Y:S01]  /*11fc0*/  FMUL.FTZ R85, R8.reuse, R85 ;  /* 0x0000005508557220 */ /* 0x040fe20000410000 */
[----:B----4-:R-:W-:Y:S01]  /*11fd0*/  MOV R5, 0xff800000 ;  /* 0xff80000000057802 */ /* 0x010fe20000000f00 */
[C---:B------:R-:W-:Y:S02]  /*11fe0*/  FMUL.FTZ R96, R8.reuse, R96 ;  /* 0x0000006008607220 */ /* 0x040fe40000410000 */
[----:B------:R-:W-:Y:S01]  /*11ff0*/  FMUL.FTZ R97, R8, R97 ;  /* 0x0000006108617220 */ /* 0x000fe20000410000 */
[----:B------:R-:W-:Y:S01]  /*12000*/  MOV R8, RZ ;  /* 0x000000ff00087202 */ /* 0x000fe20000000f00 */
[----:B-1----:R-:W-:Y:S02]  /*12010*/  @P3 FMUL.FTZ R16, R7, 0.69314718246459960938 ;  /* 0x3f31721807103820 */ /* 0x002fe40000410000 */
[----:B--2---:R-:W-:Y:S02]  /*12020*/  @P2 FMUL.FTZ R7, R6, 0.69314718246459960938 ;  /* 0x3f31721806072820 */ /* 0x004fe40000410000 */
[----:B---3--:R-:W-:Y:S01]  /*12030*/  @P1 FMUL.FTZ R11, R11, 0.69314718246459960938 ;  /* 0x3f3172180b0b1820 */ /* 0x008fe20000410000 */
[----:B------:R-:W-:Y:S01]  /*12040*/  @P0 MUFU.RCP R8, R4 ;  /* 0x0000000400080308 */ /* 0x000fe20000001000 */
[----:B------:R-:W-:-:S02]  /*12050*/  @P1 FMUL.FTZ R13, R13, c[0x0][0x2d0] ;  /* 0x0000b4000d0d1a20 */ /* 0x000fc40000410000 */
[----:B------:R-:W-:Y:S02]  /*12060*/  @P0 FMUL.FTZ R12, R12, c[0x0][0x2d0] ;  /* 0x0000b4000c0c0a20 */ /* 0x000fe40000410000 */
[C---:B------:R-:W-:Y:S02]  /*12070*/  FMUL.FTZ R146, R9.reuse, R146 ;  /* 0x0000009209927220 */ /* 0x040fe40000410000 */
[C---:B------:R-:W-:Y:S01]  /*12080*/  FMUL.FTZ R147, R9.reuse, R147 ;  /* 0x0000009309937220 */ /* 0x040fe20000410000 */
[----:B------:R-:W1:Y:S01]  /*12090*/  @P0 MUFU.LG2 R4, R4 ;  /* 0x0000000400040308 */ /* 0x000e620000000c00 */
        /* <DEDUP_REMOVED lines=8> */
[----:B-1----:R-:W-:-:S02]  /*12120*/  @P0 FMUL.FTZ R17, R4, 0.69314718246459960938 ;  /* 0x3f31721804110820 */ /* 0x002fc40000410000 */
        /* <DEDUP_REMOVED lines=13> */
[----:B------:R-:W-:Y:S01]  /*12200*/  FMUL.FTZ R99, R9, R99 ;  /* 0x0000006309637220 */ /* 0x000fe20000410000 */
[----:B------:R-:W-:Y:S01]  /*12210*/  MOV R9, 0xff800000 ;  /* 0xff80000000097802 */ /* 0x000fe20000000f00 */
        /* <DEDUP_REMOVED lines=50> */
[----:B------:R-:W-:Y:S02]  /*12540*/  @P3 FFMA.FTZ R5, R15, R3, R16 ;  /* 0x000000030f053223 */ /* 0x000fe40000010010 */
[----:B------:R-:W-:Y:S02]  /*12550*/  @P2 FFMA.FTZ R8, R14, R2, R7 ;  /* 0x000000020e082223 */ /* 0x000fe40000010007 */
[----:B------:R-:W-:Y:S02]  /*12560*/  @P1 FFMA.FTZ R9, R13, R0, R11 ;  /* 0x000000000d091223 */ /* 0x000fe4000001000b */
[----:B------:R-:W-:-:S02]  /*12570*/  @P0 FFMA.FTZ R10, R12, R152, R17 ;  /* 0x000000980c0a0223 */ /* 0x000fc40000010011 */
.L_x_446:
[----:B------:R-:W-:Y:S05]  /*12580*/  @P4 BRA `(.L_x_532) ;  /* 0x00001ab000004947 */ /* 0x000fea0003800000 */
[----:B------:R-:W1:Y:S01]  /*12590*/  S2R R7, SR_TID.X ;  /* 0x0000000000077919 */ /* 0x000e620000002100 */
[----:B------:R-:W-:Y:S01]  /*125a0*/  IMAD R16, RZ, RZ, -UR8 ;  /* 0x80000008ff107e24 */ /* 0x000fe2000f8e02ff */
[----:B------:R-:W-:Y:S01]  /*125b0*/  USHF.R.S32.HI UR6, URZ, 0x1f, UR8 ;  /* 0x0000001f3f067899 */ /* 0x000fe20008011408 */
[----:B------:R-:W-:Y:S01]  /*125c0*/  IMAD.MOV.U32 R12, RZ, RZ, c[0x0][0x4e8] ;  /* 0x00013a00ff0c7624 */ /* 0x000fe200078e00ff */
[----:B------:R-:W2:Y:S01]  /*125d0*/  S2R R3, SR_CTAID.Y ;  /* 0x0000000000037919 */ /* 0x000ea20000002600 */
[----:B------:R-:W-:Y:S01]  /*125e0*/  ULDC.64 UR4, c[0x0][0x4d0] ;  /* 0x0001340000047ab9 */ /* 0x000fe20000000a00 */
[----:B------:R-:W-:Y:S01]  /*125f0*/  BSSY B0, `(.L_x_533) ;  /* 0x00000c5000007945 */ /* 0x000fe20003800000 */
[----:B------:R-:W-:Y:S01]  /*12600*/  UIMAD UR7, UR6, UR4, URZ ;  /* 0x00000004060772a4 */ /* 0x000fe2000f8e023f */
[----:B------:R-:W3:Y:S01]  /*12610*/  S2R R20, SR_CTAID.Z ;  /* 0x0000000000147919 */ /* 0x000ee20000002700 */
[----:B------:R-:W-:-:S03]  /*12620*/  UIMAD.WIDE.U32 UR10, UR8, UR4, URZ ;  /* 0x00000004080a72a5 */ /* 0x000fc6000f8e003f */
[----:B------:R-:W-:Y:S01]  /*12630*/  BAR.SYNC.DEFER_BLOCKING 0x1, 0x80 ;  /* 0x0042000000007b1d */ /* 0x000fe20000010000 */
[----:B------:R-:W-:Y:S01]  /*12640*/  UIMAD UR5, UR8, UR5, UR7 ;  /* 0x00000005080572a4 */ /* 0x000fe2000f8e0207 */
[C---:B------:R-:W-:Y:S01]  /*12650*/  ISETP.NE.AND P0, PT, R12.reuse, 0x1, PT ;  /* 0x000000010c00780c */ /* 0x040fe20003f05270 */
[----:B------:R-:W-:Y:S02]  /*12660*/  IMAD.U32 R23, RZ, RZ, UR11 ;  /* 0x0000000bff177e24 */ /* 0x000fe4000f8e00ff */
[----:B------:R-:W-:Y:S01]  /*12670*/  UIADD3 UR5, UR11, UR5, URZ ;  /* 0x000000050b057290 */ /* 0x000fe2000fffe03f */
[----:B------:R-:W4:Y:S01]  /*12680*/  S2R R13, SR_CTAID.X ;  /* 0x00000000000d7919 */ /* 0x000f220000002500 */
[----:B------:R-:W-:Y:S02]  /*12690*/  IMAD.U32 R22, RZ, RZ, UR10 ;  /* 0x0000000aff167e24 */ /* 0x000fe4000f8e00ff */
[----:B------:R-:W-:Y:S02]  /*126a0*/  IMAD R12, R12, c[0x0][0x388], RZ ;  /* 0x0000e2000c0c7a24 */ /* 0x000fe400078e02ff */
[----:B------:R-:W-:Y:S01]  /*126b0*/  IMAD.U32 R23, RZ, RZ, UR5 ;  /* 0x00000005ff177e24 */ /* 0x000fe2000f8e00ff */
[----:B-1----:R-:W-:Y:S01]  /*126c0*/  SHF.R.S32.HI R4, RZ, 0x1f, R7 ;  /* 0x0000001fff047819 */ /* 0x002fe20000011407 */
[----:B------:R-:W-:-:S02]  /*126d0*/  ULDC.64 UR4, c[0x0][0x438] ;  /* 0x00010e0000047ab9 */ /* 0x000fc40000000a00 */
[----:B------:R-:W-:Y:S01]  /*126e0*/  UIMAD UR6, UR6, UR4, URZ ;  /* 0x00000004060672a4 */ /* 0x000fe2000f8e023f */
[-C--:B------:R-:W-:Y:S01]  /*126f0*/  LEA.HI R0, R4, R7.reuse, RZ, 0x2 ;  /* 0x0000000704007211 */ /* 0x080fe200078f10ff */
[----:B--2---:R-:W-:Y:S01]  /*12700*/  IMAD R16, R16, c[0x0][0x550], R3 ;  /* 0x0001540010107a24 */ /* 0x004fe200078e0203 */
[-C--:B------:R-:W-:Y:S01]  /*12710*/  LEA.HI R4, R4, R7.reuse, RZ, 0x5 ;  /* 0x0000000704047211 */ /* 0x080fe200078f28ff */
[----:B------:R-:W-:Y:S01]  /*12720*/  UIMAD.WIDE.U32 UR10, UR8, UR4, URZ ;  /* 0x00000004080a72a5 */ /* 0x000fe2000f8e003f */
[----:B------:R-:W-:Y:S01]  /*12730*/  LOP3.LUT R0, R0, 0xfffffffc, RZ, 0xc0, !PT ;  /* 0xfffffffc00007812 */ /* 0x000fe200078ec0ff */
[----:B------:R-:W-:Y:S01]  /*12740*/  UIMAD UR4, UR8, UR5, UR6 ;  /* 0x00000005080472a4 */ /* 0x000fe2000f8e0206 */
[----:B------:R-:W-:Y:S01]  /*12750*/  LOP3.LUT R2, R4, 0xffffffe0, RZ, 0xc0, !PT ;  /* 0xffffffe004027812 */ /* 0x000fe200078ec0ff */
[----:B---3--:R-:W-:Y:S01]  /*12760*/  IMAD.WIDE.U32 R22, R20, c[0x0][0x4d8], R22 ;  /* 0x0001360014167a25 */ /* 0x008fe200078e0016 */
[----:B------:R-:W-:Y:S01]  /*12770*/  IADD3 R0, -R0, R7, RZ ;  /* 0x0000000700007210 */ /* 0x000fe20007ffe1ff */
[----:B------:R-:W-:Y:S01]  /*12780*/  UIADD3 UR4, UR11, UR4, URZ ;  /* 0x000000040b047290 */ /* 0x000fe2000fffe03f */
[----:B------:R-:W-:Y:S01]  /*12790*/  SHF.R.S32.HI R17, RZ, 0x5, R4 ;  /* 0x00000005ff117819 */ /* 0x000fe20000011404 */
[----:B------:R-:W-:Y:S01]  /*127a0*/  IMAD.IADD R2, R7, 0x1, -R2 ;  /* 0x0000000107027824 */ /* 0x000fe200078e0a02 */
[----:B------:R-:W-:Y:S01]  /*127b0*/  LEA.HI R3, R0, R0, RZ, 0x1 ;  /* 0x0000000000037211 */ /* 0x000fe200078f08ff */
[----:B------:R-:W-:Y:S01]  /*127c0*/  IMAD.U32 R15, RZ, RZ, UR11 ;  /* 0x0000000bff0f7e24 */ /* 0x000fe2000f8e00ff */
[----:B------:R-:W-:Y:S01]  /*127d0*/  SHF.R.S32.HI R4, RZ, 0x1f, R4 ;  /* 0x0000001fff047819 */ /* 0x000fe20000011404 */
[----:B------:R-:W-:Y:S01]  /*127e0*/  IMAD.U32 R15, RZ, RZ, UR4 ;  /* 0x00000004ff0f7e24 */ /* 0x000fe2000f8e00ff */
[----:B------:R-:W-:-:S02]  /*127f0*/  LOP3.LUT R7, R3, 0x1ffffffe, RZ, 0xc0, !PT ;  /* 0x1ffffffe03077812 */ /* 0x000fc400078ec0ff */
[----:B------:R-:W-:Y:S02]  /*12800*/  LEA.HI R4, R4, R17, RZ, 0x2 ;  /* 0x0000001104047211 */ /* 0x000fe400078f10ff */
[----:B------:R-:W-:Y:S01]  /*12810*/  SHF.R.S32.HI R11, RZ, 0x1f, R2 ;  /* 0x0000001fff0b7819 */ /* 0x000fe20000011402 */
[----:B------:R-:W-:Y:S01]  /*12820*/  IMAD.IADD R0, R0, 0x1, -R7 ;  /* 0x0000000100007824 */ /* 0x000fe200078e0a07 */
[----:B------:R-:W-:Y:S02]  /*12830*/  SHF.L.U32 R7, R3, 0x5, RZ ;  /* 0x0000000503077819 */ /* 0x000fe400000006ff */
[----:B------:R-:W-:Y:S02]  /*12840*/  LOP3.LUT R4, R4, 0xffffffc, RZ, 0xc0, !PT ;  /* 0x0ffffffc04047812 */ /* 0x000fe400078ec0ff */
[----:B------:R-:W-:Y:S02]  /*12850*/  LOP3.LUT R7, R7, 0xffffffc0, RZ, 0xc0, !PT ;  /* 0xffffffc007077812 */ /* 0x000fe400078ec0ff */
[----:B------:R-:W-:Y:S01]  /*12860*/  SHF.R.S32.HI R3, RZ, 0x1f, R20 ;  /* 0x0000001fff037819 */ /* 0x000fe20000011414 */
[----:B------:R-:W-:Y:S01]  /*12870*/  IMAD.IADD R17, R17, 0x1, -R4 ;  /* 0x0000000111117824 */ /* 0x000fe200078e0a04 */
[----:B------:R-:W-:Y:S01]  /*12880*/  MOV R14, UR10 ;  /* 0x0000000a000e7c02 */ /* 0x000fe20008000f00 */
[----:B------:R-:W-:Y:S01]  /*12890*/  IMAD R7, R0, 0x8, R7 ;  /* 0x0000000800077824 */ /* 0x000fe200078e0207 */
[----:B------:R-:W-:Y:S01]  /*128a0*/  LEA.HI R0, R11, R2, RZ, 0x2 ;  /* 0x000000020b007211 */ /* 0x000fe200078f10ff */
[----:B------:R-:W-:-:S02]  /*128b0*/  IMAD R11, R3, c[0x0][0x4d8], RZ ;  /* 0x00013600030b7a24 */ /* 0x000fc400078e02ff */
[----:B------:R-:W-:Y:S01]  /*128c0*/  IMAD R3, R3, c[0x0][0x440], RZ ;  /* 0x0001100003037a24 */ /* 0x000fe200078e02ff */
[----:B------:R-:W-:Y:S01]  /*128d0*/  SHF.R.S32.HI R6, RZ, 0x2, R0 ;  /* 0x00000002ff067819 */ /* 0x000fe20000011400 */
[C---:B------:R-:W-:Y:S02]  /*128e0*/  IMAD R11, R20.reuse, c[0x0][0x4dc], R11 ;  /* 0x00013700140b7a24 */ /* 0x040fe400078e020b */
[C---:B------:R-:W-:Y:S02]  /*128f0*/  IMAD R3, R20.reuse, c[0x0][0x444], R3 ;  /* 0x0001110014037a24 */ /* 0x040fe400078e0203 */
[----:B------:R-:W-:Y:S01]  /*12900*/  IMAD R6, R17, 0x10, R6 ;  /* 0x0000001011067824 */ /* 0x000fe200078e0206 */
[----:B------:R-:W-:Y:S01]  /*12910*/  IADD3 R23, R23, R11, RZ ;  /* 0x0000000b17177210 */ /* 0x000fe20007ffe0ff */
[----:B------:R-:W-:Y:S01]  /*12920*/  IMAD.WIDE.U32 R20, R20, c[0x0][0x440], R14 ;  /* 0x0001100014147a25 */ /* 0x000fe200078e000e */
[----:B------:R-:W-:-:S03]  /*12930*/  SHF.R.S32.HI R14, RZ, 0x1f, R16 ;  /* 0x0000001fff0e7819 */ /* 0x000fc60000011410 */
[----:B------:R-:W-:Y:S02]  /*12940*/  IMAD.IADD R4, R6, 0x1, R7 ;  /* 0x0000000106047824 */ /* 0x000fe400078e0207 */
[----:B------:R-:W-:Y:S02]  /*12950*/  IMAD.IADD R21, R21, 0x1, R3 ;  /* 0x0000000115157824 */ /* 0x000fe400078e0203 */
[C---:B----4-:R-:W-:Y:S01]  /*12960*/  IMAD R11, R13.reuse, 0x80, R4 ;  /* 0x000000800d0b7824 */ /* 0x050fe200078e0204 */
[----:B------:R-:W-:Y:S01]  /*12970*/  LEA R13, R13, R6, 0x7 ;  /* 0x000000060d0d7211 */ /* 0x000fe200078e38ff */
[----:B------:R-:W-:Y:S02]  /*12980*/  IMAD R15, R14, c[0x0][0x448], RZ ;  /* 0x000112000e0f7a24 */ /* 0x000fe400078e02ff */
[----:B------:R-:W-:Y:S01]  /*12990*/  @P0 IMAD.HI.U32 R17, R11, c[0x0][0x4ec], RZ ;  /* 0x00013b000b110a27 */ /* 0x000fe200078e00ff */
[----:B------:R-:W-:-:S03]  /*129a0*/  MOV R3, R11 ;  /* 0x0000000b00037202 */ /* 0x000fc60000000f00 */
[----:B------:R-:W-:Y:S01]  /*129b0*/  @P0 IMAD.HI.U32 R7, R11, c[0x0][0x4ec], RZ ;  /* 0x00013b000b070a27 */ /* 0x000fe200078e00ff */
[----:B------:R-:W-:-:S03]  /*129c0*/  @P0 SHF.R.U32.HI R3, RZ, c[0x0][0x4f0], R17 ;  /* 0x00013c00ff030a19 */ /* 0x000fc60000011611 */
[----:B------:R-:W-:Y:S01]  /*129d0*/  IMAD.MOV.U32 R4, RZ, RZ, R11 ;  /* 0x000000ffff047224 */ /* 0x000fe200078e000b */
[----:B------:R-:W-:Y:S01]  /*129e0*/  @P0 SHF.R.U32.HI R4, RZ, c[0x0][0x4f0], R7 ;  /* 0x00013c00ff040a19 */ /* 0x000fe20000011607 */
[----:B------:R-:W-:Y:S02]  /*129f0*/  IMAD R7, R14, c[0x0][0x4e0], RZ ;  /* 0x000138000e077a24 */ /* 0x000fe400078e02ff */
[----:B------:R-:W-:Y:S02]  /*12a00*/  IMAD.MOV R18, RZ, RZ, -R3 ;  /* 0x000000ffff127224 */ /* 0x000fe400078e0a03 */
[C---:B------:R-:W-:Y:S02]  /*12a10*/  IMAD R15, R16.reuse, c[0x0][0x44c], R15 ;  /* 0x00011300100f7a24 */ /* 0x040fe400078e020f */
[----:B------:R-:W-:-:S04]  /*12a20*/  IMAD.WIDE.U32 R20, R16, c[0x0][0x448], R20 ;  /* 0x0001120010147a25 */ /* 0x000fc800078e0014 */
[C---:B------:R-:W-:Y:S01]  /*12a30*/  IMAD R14, R16.reuse, c[0x0][0x4e4], R7 ;  /* 0x00013900100e7a24 */ /* 0x040fe200078e0207 */
[----:B------:R-:W-:Y:S01]  /*12a40*/  SHF.R.S32.HI R7, RZ, 0x1f, R4 ;  /* 0x0000001fff077819 */ /* 0x000fe20000011404 */
[----:B------:R-:W-:-:S04]  /*12a50*/  IMAD.WIDE.U32 R16, R16, c[0x0][0x4e0], R22 ;  /* 0x0001380010107a25 */ /* 0x000fc800078e0016 */
[----:B------:R-:W-:Y:S01]  /*12a60*/  IMAD R18, R18, c[0x0][0x4e8], R11 ;  /* 0x00013a0012127a24 */ /* 0x000fe200078e020b */
[----:B------:R-:W-:Y:S01]  /*12a70*/  IADD3 R16, P0, R3, R16, RZ ;  /* 0x0000001003107210 */ /* 0x000fe20007f1e0ff */
[----:B------:R-:W-:Y:S01]  /*12a80*/  IMAD.IADD R21, R21, 0x1, R15 ;  /* 0x0000000115157824 */ /* 0x000fe200078e020f */
[----:B------:R-:W-:Y:S01]  /*12a90*/  SHF.R.S32.HI R15, RZ, 0x1f, R3 ;  /* 0x0000001fff0f7819 */ /* 0x000fe20000011403 */
[----:B------:R-:W-:Y:S01]  /*12aa0*/  IMAD R7, R7, c[0x0][0x430], RZ ;  /* 0x00010c0007077a24 */ /* 0x000fe200078e02ff */
[----:B------:R-:W-:Y:S02]  /*12ab0*/  SHF.R.S32.HI R3, RZ, 0x1f, R18 ;  /* 0x0000001fff037819 */ /* 0x000fe40000011412 */
[----:B------:R-:W-:Y:S01]  /*12ac0*/  IADD3.X R17, R15, R17, R14, P0, !PT ;  /* 0x000000110f117210 */ /* 0x000fe200007fe40e */
[----:B------:R-:W-:-:S04]  /*12ad0*/  IMAD.WIDE.U32 R14, R4, c[0x0][0x430], R20 ;  /* 0x00010c00040e7a25 */ /* 0x000fc800078e0014 */
[----:B------:R-:W-:Y:S02]  /*12ae0*/  IMAD R3, R3, c[0x0][0x4c8], RZ ;  /* 0x0001320003037a24 */ /* 0x000fe400078e02ff */
[C---:B------:R-:W-:Y:S01]  /*12af0*/  IMAD R7, R4.reuse, c[0x0][0x434], R7 ;  /* 0x00010d0004077a24 */ /* 0x040fe200078e0207 */
[----:B------:R-:W-:Y:S01]  /*12b00*/  IADD3 R4, -R4, RZ, RZ ;  /* 0x000000ff04047210 */ /* 0x000fe20007ffe1ff */
[----:B------:R-:W-:-:S04]  /*12b10*/  IMAD.WIDE.U32 R16, R18, c[0x0][0x4c8], R16 ;  /* 0x0001320012107a25 */ /* 0x000fc800078e0010 */
[----:B------:R-:W-:Y:S01]  /*12b20*/  IMAD R3, R18, c[0x0][0x4cc], R3 ;  /* 0x0001330012037a24 */ /* 0x000fe200078e0203 */
[----:B------:R-:W-:Y:S01]  /*12b30*/  LEA R23, P0, R16, c[0x0][0x4a8], 0x2 ;  /* 0x00012a0010177a11 */ /* 0x000fe200078010ff */
[----:B------:R-:W-:Y:S02]  /*12b40*/  IMAD R4, R4, c[0x0][0x4e8], R11 ;  /* 0x00013a0004047a24 */ /* 0x000fe400078e020b */
[----:B------:R-:W-:Y:S02]  /*12b50*/  IMAD.IADD R11, R17, 0x1, R3 ;  /* 0x00000001110b7824 */ /* 0x000fe400078e0203 */
[----:B------:R-:W-:Y:S01]  /*12b60*/  SHFL.IDX PT, R20, R23, RZ, 0x1c1f ;  /* 0x001c1fff17147589 */ /* 0x000fe200000e0000 */
[----:B------:R-:W-:Y:S01]  /*12b70*/  IMAD.IADD R7, R15, 0x1, R7 ;  /* 0x000000010f077824 */ /* 0x000fe200078e0207 */
[----:B------:R-:W-:Y:S01]  /*12b80*/  SHF.R.S32.HI R3, RZ, 0x1f, R4 ;  /* 0x0000001fff037819 */ /* 0x000fe20000011404 */
[----:B------:R-:W-:Y:S01]  /*12b90*/  IMAD.MOV.U32 R6, RZ, RZ, R14 ;  /* 0x000000ffff067224 */ /* 0x000fe200078e000e */
[----:B------:R-:W-:Y:S01]  /*12ba0*/  LEA.HI.X R22, R16, c[0x0][0x4ac], R11, 0x2, P0 ;  /* 0x00012b0010167a11 */ /* 0x000fe200000f140b */
[----:B------:R-:W-:Y:S01]  /*12bb0*/  SHFL.IDX PT, R18, R23, 0x1, 0x1c1f ;  /* 0x003c1f0017127f89 */ /* 0x000fe200000e0000 */
[----:B------:R-:W-:Y:S01]  /*12bc0*/  LOP3.LUT P0, RZ, R2, 0x3, RZ, 0xc0, !PT ;  /* 0x0000000302ff7812 */ /* 0x000fe2000780c0ff */
[C---:B------:R-:W-:Y:S01]  /*12bd0*/  IMAD.WIDE.U32 R24, R4.reuse, c[0x0][0x428], R6 ;  /* 0x00010a0004187a25 */ /* 0x040fe200078e0006 */
[C---:B------:R-:W-:Y:S01]  /*12be0*/  IADD3 R11, R13.reuse, 0x8, RZ ;  /* 0x000000080d0b7810 */ /* 0x040fe20007ffe0ff */
[----:B------:R-:W1:Y:S01]  /*12bf0*/  SHFL.IDX PT, R21, R22, RZ, 0x1c1f ;  /* 0x001c1fff16157589 */ /* 0x000e6200000e0000 */
[----:B------:R-:W-:Y:S01]  /*12c00*/  IADD3 R7, R13, 0x40, RZ ;  /* 0x000000400d077810 */ /* 0x000fe20007ffe0ff */
[----:B------:R-:W-:Y:S01]  /*12c10*/  IMAD R3, R3, c[0x0][0x428], RZ ;  /* 0x00010a0003037a24 */ /* 0x000fe200078e02ff */
[C---:B------:R-:W-:Y:S01]  /*12c20*/  IADD3 R6, R13.reuse, 0x48, RZ ;  /* 0x000000480d067810 */ /* 0x040fe20007ffe0ff */
[----:B------:R-:W2:Y:S01]  /*12c30*/  SHFL.IDX PT, R19, R22, 0x1, 0x1c1f ;  /* 0x003c1f0016137f89 */ /* 0x000ea200000e0000 */
[-C--:B------:R-:W-:Y:S01]  /*12c40*/  ISETP.GE.OR P4, PT, R13, R12.reuse, P0 ;  /* 0x0000000c0d00720c */ /* 0x080fe20000786670 */
[----:B------:R-:W-:Y:S01]  /*12c50*/  IMAD R3, R4, c[0x0][0x42c], R3 ;  /* 0x00010b0004037a24 */ /* 0x000fe200078e0203 */
[-C--:B------:R-:W-:Y:S01]  /*12c60*/  ISETP.GE.OR P3, PT, R11, R12.reuse, P0 ;  /* 0x0000000c0b00720c */ /* 0x080fe20000766670 */
[----:B------:R-:W-:Y:S01]  /*12c70*/  SHFL.IDX PT, R16, R23, 0x2, 0x1c1f ;  /* 0x005c1f0017107f89 */ /* 0x000fe200000e0000 */
[-C--:B------:R-:W-:Y:S01]  /*12c80*/  ISETP.GE.OR P2, PT, R7, R12.reuse, P0 ;  /* 0x0000000c0700720c */ /* 0x080fe20000746670 */
[----:B------:R-:W-:Y:S01]  /*12c90*/  IMAD.IADD R3, R25, 0x1, R3 ;  /* 0x0000000119037824 */ /* 0x000fe200078e0203 */
[----:B------:R-:W-:Y:S01]  /*12ca0*/  ISETP.GE.OR P0, PT, R6, R12, P0 ;  /* 0x0000000c0600720c */ /* 0x000fe20000706670 */
[----:B------:R-:W3:Y:S01]  /*12cb0*/  SHFL.IDX PT, R17, R22, 0x2, 0x1c1f ;  /* 0x005c1f0016117f89 */ /* 0x000ee200000e0000 */
[----:B------:R-:W-:-:S02]  /*12cc0*/  LEA R4, P1, R24, c[0x0][0x400], 0x2 ;  /* 0x0001000018047a11 */ /* 0x000fc400078210ff */
[-C--:B------:R-:W-:Y:S01]  /*12cd0*/  ISETP.GE.AND P5, PT, R11, R12.reuse, PT ;  /* 0x0000000c0b00720c */ /* 0x080fe20003fa6270 */
[----:B------:R-:W-:Y:S01]  /*12ce0*/  SHFL.IDX PT, R14, R23, 0x3, 0x1c1f ;  /* 0x007c1f00170e7f89 */ /* 0x000fe200000e0000 */
[----:B------:R-:W-:Y:S02]  /*12cf0*/  LOP3.LUT R11, R0, 0x7ffffffc, RZ, 0xc0, !PT ;  /* 0x7ffffffc000b7812 */ /* 0x000fe400078ec0ff */
[----:B------:R-:W-:Y:S01]  /*12d00*/  LEA.HI.X R3, R24, c[0x0][0x404], R3, 0x2, P1 ;  /* 0x0001010018037a11 */ /* 0x000fe200008f1403 */
[----:B------:R-:W4:Y:S01]  /*12d10*/  SHFL.IDX PT, R15, R22, 0x3, 0x1c1f ;  /* 0x007c1f00160f7f89 */ /* 0x000f2200000e0000 */
[-C--:B------:R-:W-:Y:S02]  /*12d20*/  ISETP.GE.AND P1, PT, R6, R12.reuse, PT ;  /* 0x0000000c0600720c */ /* 0x080fe40003f26270 */
[-C--:B------:R-:W-:Y:S01]  /*12d30*/  ISETP.GE.AND P6, PT, R7, R12.reuse, PT ;  /* 0x0000000c0700720c */ /* 0x080fe20003fc6270 */
[----:B-1----:R1:W-:Y:S04]  /*12d40*/  @!P4 ST.E [R20.64], R5 ;  /* 0x000000051400c985 */ /* 0x0023e8000c10190c */
[----:B--2---:R2:W-:Y:S04]  /*12d50*/  @!P3 ST.E [R18.64], R8 ;  /* 0x000000081200b985 */ /* 0x0045e8000c10190c */
[----:B------:R2:W2:Y:S04]  /*12d60*/  SHFL.IDX PT, R22, R4, RZ, 0x1c1f ;  /* 0x001c1fff04167589 */ /* 0x0004a800000e0000 */
[----:B---3--:R3:W-:Y:S04]  /*12d70*/  @!P2 ST.E [R16.64], R9 ;  /* 0x000000091000a985 */ /* 0x0087e8000c10190c */
[----:B------:R3:W2:Y:S04]  /*12d80*/  SHFL.IDX PT, R23, R3, RZ, 0x1c1f ;  /* 0x001c1fff03177589 */ /* 0x0006a800000e0000 */
[----:B----4-:R3:W-:Y:S01]  /*12d90*/  @!P0 ST.E [R14.64], R10 ;  /* 0x0000000a0e008985 */ /* 0x0107e2000c10190c */
[----:B------:R-:W-:-:S02]  /*12da0*/  ISETP.GE.AND P0, PT, R13, R12, PT ;  /* 0x0000000c0d00720c */ /* 0x000fc40003f06270 */
[----:B-1----:R-:W-:Y:S02]  /*12db0*/  IADD3 R5, R2, -R11, RZ ;  /* 0x8000000b02057210 */ /* 0x002fe40007ffe0ff */
[----:B------:R-:W-:-:S03]  /*12dc0*/  P2R R2, PR, RZ, 0x2 ;  /* 0x00000002ff027803 */ /* 0x000fc60000000000 */
[----:B------:R-:W-:-:S06]  /*12dd0*/  IMAD.SHL.U32 R5, R5, 0x2, RZ ;  /* 0x0000000205057824 */ /* 0x000fcc00078e00ff */
[----:B------:R-:W-:Y:S05]  /*12de0*/  @P0 BRA `(.L_x_534) ;  /* 0x0000045000000947 */ /* 0x000fea0003800000 */
[C---:B---3--:R-:W-:Y:S02]  /*12df0*/  IADD3 R9, R5.reuse, 0x8, RZ ;  /* 0x0000000805097810 */ /* 0x048fe40007ffe0ff */
[C---:B------:R-:W-:Y:S02]  /*12e00*/  IADD3 R7, R5.reuse, 0x10, RZ ;  /* 0x0000001005077810 */ /* 0x040fe40007ffe0ff */
[----:B------:R-:W-:Y:S02]  /*12e10*/  IADD3 R0, R5, 0x18, RZ ;  /* 0x0000001805007810 */ /* 0x000fe40007ffe0ff */
[----:B------:R-:W-:Y:S02]  /*12e20*/  ISETP.GE.AND P1, PT, R9, c[0x0][0x3c8], PT ;  /* 0x0000f20009007a0c */ /* 0x000fe40003f26270 */
[----:B------:R-:W-:Y:S02]  /*12e30*/  ISETP.GE.AND P0, PT, R7, c[0x0][0x3c8], PT ;  /* 0x0000f20007007a0c */ /* 0x000fe40003f06270 */
[----:B------:R-:W-:-:S02]  /*12e40*/  ISETP.GE.AND P4, PT, R0, c[0x0][0x3c8], PT ;  /* 0x0000f20000007a0c */ /* 0x000fc40003f86270 */
[C---:B------:R-:W-:Y:S02]  /*12e50*/  ISETP.GE.AND P2, PT, R5.reuse, c[0x0][0x3c8], PT ;  /* 0x0000f20005007a0c */ /* 0x040fe40003f46270 */
[C---:B------:R-:W-:Y:S02]  /*12e60*/  IADD3 R14, R5.reuse, 0x28, RZ ;  /* 0x00000028050e7810 */ /* 0x040fe40007ffe0ff */
[C---:B------:R-:W-:Y:S02]  /*12e70*/  IADD3 R12, R5.reuse, 0x30, RZ ;  /* 0x00000030050c7810 */ /* 0x040fe40007ffe0ff */
[----:B------:R-:W-:Y:S02]  /*12e80*/  IADD3 R15, R5, 0x58, RZ ;  /* 0x00000058050f7810 */ /* 0x000fe40007ffe0ff */
[----:B------:R-:W-:Y:S02]  /*12e90*/  @!P1 LEA.HI R9, R9, R9, RZ, 0x1 ;  /* 0x0000000909099211 */ /* 0x000fe400078f08ff */
[----:B------:R-:W-:-:S02]  /*12ea0*/  @!P0 LEA.HI R7, R7, R7, RZ, 0x1 ;  /* 0x0000000707078211 */ /* 0x000fc400078f08ff */
[----:B------:R-:W-:Y:S01]  /*12eb0*/  @!P4 LEA.HI R0, R0, R0, RZ, 0x1 ;  /* 0x000000000000c211 */ /* 0x000fe200078f08ff */
[--C-:B--2---:R-:W-:Y:S01]  /*12ec0*/  @!P2 IMAD.WIDE R10, R5, 0x4, R22.reuse ;  /* 0x00000004050aa825 */ /* 0x104fe200078e0216 */
[----:B------:R-:W-:Y:S02]  /*12ed0*/  @!P1 LOP3.LUT R9, R9, 0xfffffffe, RZ, 0xc0, !PT ;  /* 0xfffffffe09099812 */ /* 0x000fe400078ec0ff */
[----:B------:R-:W-:Y:S02]  /*12ee0*/  @!P0 LOP3.LUT R7, R7, 0xfffffffe, RZ, 0xc0, !PT ;  /* 0xfffffffe07078812 */ /* 0x000fe400078ec0ff */
[----:B------:R-:W-:Y:S01]  /*12ef0*/  @!P4 LOP3.LUT R13, R0, 0xfffffffe, RZ, 0xc0, !PT ;  /* 0xfffffffe000dc812 */ /* 0x000fe200078ec0ff */
[--C-:B------:R-:W-:Y:S01]  /*12f00*/  @!P1 IMAD.WIDE R8, R9, 0x4, R22.reuse ;  /* 0x0000000409089825 */ /* 0x100fe200078e0216 */
[----:B------:R-:W-:Y:S01]  /*12f10*/  IADD3 R0, R5, 0x20, RZ ;  /* 0x0000002005007810 */ /* 0x000fe20007ffe0ff */
[----:B------:R1:W-:Y:S01]  /*12f20*/  @!P2 ST.E.64 [R10.64], R144 ;  /* 0x000000900a00a985 */ /* 0x0003e2000c101b0c */
[----:B------:R-:W-:Y:S01]  /*12f30*/  ISETP.GE.AND P2, PT, R14, c[0x0][0x3c8], PT ;  /* 0x0000f2000e007a0c */ /* 0x000fe20003f46270 */
[--C-:B------:R-:W-:Y:S01]  /*12f40*/  @!P0 IMAD.WIDE R6, R7, 0x4, R22.reuse ;  /* 0x0000000407068825 */ /* 0x100fe200078e0216 */
[----:B------:R-:W-:Y:S01]  /*12f50*/  ISETP.GE.AND P3, PT, R0, c[0x0][0x3c8], PT ;  /* 0x0000f20000007a0c */ /* 0x000fe20003f66270 */
[----:B------:R2:W-:Y:S01]  /*12f60*/  @!P1 ST.E.64 [R8.64], R132 ;  /* 0x0000008408009985 */ /* 0x0005e2000c101b0c */
[----:B------:R-:W-:Y:S01]  /*12f70*/  ISETP.GE.AND P1, PT, R12, c[0x0][0x3c8], PT ;  /* 0x0000f2000c007a0c */ /* 0x000fe20003f26270 */
[----:B------:R-:W-:Y:S01]  /*12f80*/  @!P4 IMAD.WIDE R16, R13, 0x4, R22 ;  /* 0x000000040d10c825 */ /* 0x000fe200078e0216 */
[----:B------:R-:W-:Y:S01]  /*12f90*/  IADD3 R13, R5, 0x38, RZ ;  /* 0x00000038050d7810 */ /* 0x000fe20007ffe0ff */
[----:B------:R3:W-:Y:S03]  /*12fa0*/  @!P0 ST.E.64 [R6.64], R128 ;  /* 0x0000008006008985 */ /* 0x0007e6000c101b0c */
[----:B------:R-:W-:Y:S01]  /*12fb0*/  ISETP.GE.AND P0, PT, R13, c[0x0][0x3c8], PT ;  /* 0x0000f2000d007a0c */ /* 0x000fe20003f06270 */
[----:B------:R4:W-:Y:S02]  /*12fc0*/  @!P4 ST.E.64 [R16.64], R116 ;  /* 0x000000741000c985 */ /* 0x0009e4000c101b0c */
[----:B------:R-:W-:-:S02]  /*12fd0*/  @!P2 LEA.HI R14, R14, R14, RZ, 0x1 ;  /* 0x0000000e0e0ea211 */ /* 0x000fc400078f08ff */
[----:B------:R-:W-:Y:S02]  /*12fe0*/  @!P3 LEA.HI R0, R0, R0, RZ, 0x1 ;  /* 0x000000000000b211 */ /* 0x000fe400078f08ff */
[----:B------:R-:W-:-:S06]  /*12ff0*/  @!P1 LEA.HI R12, R12, R12, RZ, 0x1 ;  /* 0x0000000c0c0c9211 */ /* 0x000fcc00078f08ff */
[----:B------:R-:W-:-:S04]  /*13000*/  @!P0 LEA.HI R13, R13, R13, RZ, 0x1 ;  /* 0x0000000d0d0d8211 */ /* 0x000fc800078f08ff */
[----:B------:R-:W-:Y:S02]  /*13010*/  @!P0 LOP3.LUT R13, R13, 0xfffffffe, RZ, 0xc0, !PT ;  /* 0xfffffffe0d0d8812 */ /* 0x000fe400078ec0ff */
[----:B-1----:R-:W-:Y:S02]  /*13020*/  @!P1 LOP3.LUT R11, R12, 0xfffffffe, RZ, 0xc0, !PT ;  /* 0xfffffffe0c0b9812 */ /* 0x002fe400078ec0ff */
[----:B--2---:R-:W-:Y:S01]  /*13030*/  @!P2 LOP3.LUT R9, R14, 0xfffffffe, RZ, 0xc0, !PT ;  /* 0xfffffffe0e09a812 */ /* 0x004fe200078ec0ff */
[--C-:B------:R-:W-:Y:S01]  /*13040*/  @!P0 IMAD.WIDE R12, R13, 0x4, R22.reuse ;  /* 0x000000040d0c8825 */ /* 0x100fe200078e0216 */
[----:B------:R-:W-:Y:S02]  /*13050*/  IADD3 R14, R5, 0x48, RZ ;  /* 0x00000048050e7810 */ /* 0x000fe40007ffe0ff */
[----:B---3--:R-:W-:Y:S01]  /*13060*/  @!P3 LOP3.LUT R7, R0, 0xfffffffe, RZ, 0xc0, !PT ;  /* 0xfffffffe0007b812 */ /* 0x008fe200078ec0ff */
[----:B------:R-:W-:Y:S01]  /*13070*/  @!P2 IMAD.WIDE R8, R9, 0x4, R22 ;  /* 0x000000040908a825 */ /* 0x000fe200078e0216 */
[----:B------:R-:W-:-:S02]  /*13080*/  IADD3 R0, R5, 0x40, RZ ;  /* 0x0000004005007810 */ /* 0x000fc40007ffe0ff */
[----:B----4-:R-:W-:Y:S01]  /*13090*/  IADD3 R16, R5, 0x50, RZ ;  /* 0x0000005005107810 */ /* 0x010fe20007ffe0ff */
[----:B------:R-:W-:-:S04]  /*130a0*/  @!P3 IMAD.WIDE R6, R7, 0x4, R22 ;  /* 0x000000040706b825 */ /* 0x000fc800078e0216 */
[----:B------:R-:W-:Y:S01]  /*130b0*/  @!P1 IMAD.WIDE R10, R11, 0x4, R22 ;  /* 0x000000040b0a9825 */ /* 0x000fe200078e0216 */
[----:B------:R1:W-:Y:S01]  /*130c0*/  @!P3 ST.E.64 [R6.64], R112 ;  /* 0x000000700600b985 */ /* 0x0003e2000c101b0c */
[----:B------:R-:W-:-:S03]  /*130d0*/  ISETP.GE.AND P3, PT, R0, c[0x0][0x3c8], PT ;  /* 0x0000f20000007a0c */ /* 0x000fc60003f66270 */
[----:B------:R2:W-:Y:S01]  /*130e0*/  @!P2 ST.E.64 [R8.64], R100 ;  /* 0x000000640800a985 */ /* 0x0005e2000c101b0c */
[----:B------:R-:W-:-:S03]  /*130f0*/  ISETP.GE.AND P2, PT, R14, c[0x0][0x3c8], PT ;  /* 0x0000f2000e007a0c */ /* 0x000fc60003f46270 */
[----:B------:R3:W-:Y:S01]  /*13100*/  @!P1 ST.E.64 [R10.64], R52 ;  /* 0x000000340a009985 */ /* 0x0007e2000c101b0c */
[----:B------:R-:W-:-:S03]  /*13110*/  ISETP.GE.AND P1, PT, R16, c[0x0][0x3c8], PT ;  /* 0x0000f20010007a0c */ /* 0x000fc60003f26270 */
[----:B------:R4:W-:Y:S01]  /*13120*/  @!P0 ST.E.64 [R12.64], R64 ;  /* 0x000000400c008985 */ /* 0x0009e2000c101b0c */
[----:B------:R-:W-:Y:S02]  /*13130*/  ISETP.GE.AND P0, PT, R15, c[0x0][0x3c8], PT ;  /* 0x0000f2000f007a0c */ /* 0x000fe40003f06270 */
[----:B------:R-:W-:-:S03]  /*13140*/  @!P3 LEA.HI R0, R0, R0, RZ, 0x1 ;  /* 0x000000000000b211 */ /* 0x000fc600078f08ff */
[----:B------:R-:W-:-:S04]  /*13150*/  @!P2 LEA.HI R14, R14, R14, RZ, 0x1 ;  /* 0x0000000e0e0ea211 */ /* 0x000fc800078f08ff */
[----:B------:R-:W-:-:S04]  /*13160*/  @!P1 LEA.HI R16, R16, R16, RZ, 0x1 ;  /* 0x0000001010109211 */ /* 0x000fc800078f08ff */
[----:B------:R-:W-:Y:S02]  /*13170*/  @!P0 LEA.HI R15, R15, R15, RZ, 0x1 ;  /* 0x0000000f0f0f8211 */ /* 0x000fe400078f08ff */
[----:B-1----:R-:W-:Y:S02]  /*13180*/  @!P3 LOP3.LUT R7, R0, 0xfffffffe, RZ, 0xc0, !PT ;  /* 0xfffffffe0007b812 */ /* 0x002fe400078ec0ff */
[----:B------:R-:W-:Y:S02]  /*13190*/  @!P0 LOP3.LUT R15, R15, 0xfffffffe, RZ, 0xc0, !PT ;  /* 0xfffffffe0f0f8812 */ /* 0x000fe400078ec0ff */
[----:B--2---:R-:W-:Y:S01]  /*131a0*/  @!P2 LOP3.LUT R9, R14, 0xfffffffe, RZ, 0xc0, !PT ;  /* 0xfffffffe0e09a812 */ /* 0x004fe200078ec0ff */
[----:B------:R-:W-:Y:S01]  /*131b0*/  @!P3 IMAD.WIDE R6, R7, 0x4, R22 ;  /* 0x000000040706b825 */ /* 0x000fe200078e0216 */
[----:B---3--:R-:W-:-:S03]  /*131c0*/  @!P1 LOP3.LUT R11, R16, 0xfffffffe, RZ, 0xc0, !PT ;  /* 0xfffffffe100b9812 */ /* 0x008fc600078ec0ff */
[--C-:B------:R-:W-:Y:S01]  /*131d0*/  @!P2 IMAD.WIDE R8, R9, 0x4, R22.reuse ;  /* 0x000000040908a825 */ /* 0x100fe200078e0216 */
[----:B------:R4:W-:Y:S03]  /*131e0*/  @!P3 ST.E.64 [R6.64], R68 ;  /* 0x000000440600b985 */ /* 0x0009e6000c101b0c */
[--C-:B------:R-:W-:Y:S01]  /*131f0*/  @!P1 IMAD.WIDE R10, R11, 0x4, R22.reuse ;  /* 0x000000040b0a9825 */ /* 0x100fe200078e0216 */
[----:B------:R4:W-:Y:S03]  /*13200*/  @!P2 ST.E.64 [R8.64], R80 ;  /* 0x000000500800a985 */ /* 0x0009e6000c101b0c */
[----:B------:R-:W-:Y:S01]  /*13210*/  @!P0 IMAD.WIDE R22, R15, 0x4, R22 ;  /* 0x000000040f168825 */ /* 0x000fe200078e0216 */
[----:B------:R4:W-:Y:S04]  /*13220*/  @!P1 ST.E.64 [R10.64], R84 ;  /* 0x000000540a009985 */ /* 0x0009e8000c101b0c */
[----:B------:R4:W-:Y:S02]  /*13230*/  @!P0 ST.E.64 [R22.64], R96 ;  /* 0x0000006016008985 */ /* 0x0009e4000c101b0c */
.L_x_534:
[----:B------:R-:W-:Y:S05]  /*13240*/  BSYNC B0 ;  /* 0x0000000000007941 */ /* 0x000fea0003800000 */
.L_x_533:
[----:B----4-:R1:W4:Y:S01]  /*13250*/  SHFL.IDX PT, R13, R3, 0x1, 0x1c1f ;  /* 0x003c1f00030d7f89 */ /* 0x01032200000e0000 */
[----:B------:R-:W-:Y:S03]  /*13260*/  BSSY B0, `(.L_x_535) ;  /* 0x0000048000007945 */ /* 0x000fe60003800000 */
[----:B------:R1:W3:Y:S01]  /*13270*/  SHFL.IDX PT, R12, R4, 0x1, 0x1c1f ;  /* 0x003c1f00040c7f89 */ /* 0x0002e200000e0000 */
[----:B------:R-:W-:Y:S05]  /*13280*/  @P5 BRA `(.L_x_536) ;  /* 0x0000045000005947 */ /* 0x000fea0003800000 */
[C---:B---3--:R-:W-:Y:S02]  /*13290*/  IADD3 R10, R5.reuse, 0x8, RZ ;  /* 0x00000008050a7810 */ /* 0x048fe40007ffe0ff */
[----:B------:R-:W-:-:S02]  /*132a0*/  ISETP.GE.AND P1, PT, R5, c[0x0][0x3c8], PT ;  /* 0x0000f20005007a0c */ /* 0x000fc40003f26270 */
[----:B------:R-:W-:Y:S02]  /*132b0*/  ISETP.GE.AND P0, PT, R10, c[0x0][0x3c8], PT ;  /* 0x0000f2000a007a0c */ /* 0x000fe40003f06270 */
[C---:B------:R-:W-:Y:S02]  /*132c0*/  IADD3 R9, R5.reuse, 0x10, RZ ;  /* 0x0000001005097810 */ /* 0x040fe40007ffe0ff */
[----:B--2---:R-:W-:Y:S02]  /*132d0*/  IADD3 R8, R5, 0x18, RZ ;  /* 0x0000001805087810 */ /* 0x004fe40007ffe0ff */
[----:B------:R-:W-:Y:S02]  /*132e0*/  ISETP.GE.AND P4, PT, R9, c[0x0][0x3c8], PT ;  /* 0x0000f20009007a0c */ /* 0x000fe40003f86270 */
[C---:B------:R-:W-:Y:S02]  /*132f0*/  IADD3 R7, R5.reuse, 0x20, RZ ;  /* 0x0000002005077810 */ /* 0x040fe40007ffe0ff */
[C---:B------:R-:W-:Y:S01]  /*13300*/  IADD3 R6, R5.reuse, 0x28, RZ ;  /* 0x0000002805067810 */ /* 0x040fe20007ffe0ff */
[C---:B----4-:R-:W-:Y:S01]  /*13310*/  @!P1 IMAD.WIDE R14, R5.reuse, 0x4, R12 ;  /* 0x00000004050e9825 */ /* 0x050fe200078e020c */
[----:B------:R-:W-:-:S02]  /*13320*/  IADD3 R0, R5, 0x30, RZ ;  /* 0x0000003005007810 */ /* 0x000fc40007ffe0ff */
[----:B------:R-:W-:Y:S02]  /*13330*/  @!P0 LEA.HI R10, R10, R10, RZ, 0x1 ;  /* 0x0000000a0a0a8211 */ /* 0x000fe400078f08ff */
[----:B------:R-:W-:Y:S01]  /*13340*/  ISETP.GE.AND P3, PT, R8, c[0x0][0x3c8], PT ;  /* 0x0000f20008007a0c */ /* 0x000fe20003f66270 */
[----:B------:R2:W-:Y:S01]  /*13350*/  @!P1 ST.E.64 [R14.64], R146 ;  /* 0x000000920e009985 */ /* 0x0005e2000c101b0c */
[----:B------:R-:W-:Y:S02]  /*13360*/  @!P0 LOP3.LUT R10, R10, 0xfffffffe, RZ, 0xc0, !PT ;  /* 0xfffffffe0a0a8812 */ /* 0x000fe400078ec0ff */
[----:B------:R-:W-:Y:S02]  /*13370*/  ISETP.GE.AND P2, PT, R7, c[0x0][0x3c8], PT ;  /* 0x0000f20007007a0c */ /* 0x000fe40003f46270 */
[----:B------:R-:W-:Y:S01]  /*13380*/  ISETP.GE.AND P1, PT, R6, c[0x0][0x3c8], PT ;  /* 0x0000f20006007a0c */ /* 0x000fe20003f26270 */
[----:B------:R-:W-:Y:S01]  /*13390*/  @!P0 IMAD.WIDE R10, R10, 0x4, R12 ;  /* 0x000000040a0a8825 */ /* 0x000fe200078e020c */
[----:B------:R-:W-:-:S02]  /*133a0*/  @!P4 LEA.HI R9, R9, R9, RZ, 0x1 ;  /* 0x000000090909c211 */ /* 0x000fc400078f08ff */
[----:B------:R-:W-:Y:S02]  /*133b0*/  IADD3 R18, R5, 0x40, RZ ;  /* 0x0000004005127810 */ /* 0x000fe40007ffe0ff */
[----:B------:R3:W-:Y:S01]  /*133c0*/  @!P0 ST.E.64 [R10.64], R134 ;  /* 0x000000860a008985 */ /* 0x0007e2000c101b0c */
[----:B------:R-:W-:Y:S02]  /*133d0*/  ISETP.GE.AND P0, PT, R0, c[0x0][0x3c8], PT ;  /* 0x0000f20000007a0c */ /* 0x000fe40003f06270 */
[----:B------:R-:W-:Y:S02]  /*133e0*/  @!P3 LEA.HI R8, R8, R8, RZ, 0x1 ;  /* 0x000000080808b211 */ /* 0x000fe400078f08ff */
[----:B------:R-:W-:Y:S02]  /*133f0*/  @!P4 LOP3.LUT R9, R9, 0xfffffffe, RZ, 0xc0, !PT ;  /* 0xfffffffe0909c812 */ /* 0x000fe400078ec0ff */
[----:B------:R-:W-:Y:S02]  /*13400*/  @!P2 LEA.HI R7, R7, R7, RZ, 0x1 ;  /* 0x000000070707a211 */ /* 0x000fe400078f08ff */
[----:B------:R-:W-:-:S02]  /*13410*/  @!P1 LEA.HI R6, R6, R6, RZ, 0x1 ;  /* 0x0000000606069211 */ /* 0x000fc400078f08ff */
[----:B------:R-:W-:Y:S02]  /*13420*/  @!P3 LOP3.LUT R17, R8, 0xfffffffe, RZ, 0xc0, !PT ;  /* 0xfffffffe0811b812 */ /* 0x000fe400078ec0ff */
[----:B------:R-:W-:Y:S02]  /*13430*/  @!P2 LOP3.LUT R7, R7, 0xfffffffe, RZ, 0xc0, !PT ;  /* 0xfffffffe0707a812 */ /* 0x000fe400078ec0ff */
[----:B------:R-:W-:Y:S01]  /*13440*/  @!P0 LEA.HI R0, R0, R0, RZ, 0x1 ;  /* 0x0000000000008211 */ /* 0x000fe200078f08ff */
[--C-:B------:R-:W-:Y:S01]  /*13450*/  @!P3 IMAD.WIDE R16, R17, 0x4, R12.reuse ;  /* 0x000000041110b825 */ /* 0x100fe200078e020c */
[C---:B------:R-:W-:Y:S02]  /*13460*/  IADD3 R20, R5.reuse, 0x48, RZ ;  /* 0x0000004805147810 */ /* 0x040fe40007ffe0ff */
[----:B------:R-:W-:Y:S01]  /*13470*/  IADD3 R19, R5, 0x50, RZ ;  /* 0x0000005005137810 */ /* 0x000fe20007ffe0ff */
[----:B--2---:R-:W-:Y:S01]  /*13480*/  @!P4 IMAD.WIDE R14, R9, 0x4, R12 ;  /* 0x00000004090ec825 */ /* 0x004fe200078e020c */
[----:B------:R-:W-:-:S03]  /*13490*/  @!P1 LOP3.LUT R9, R6, 0xfffffffe, RZ, 0xc0, !PT ;  /* 0xfffffffe06099812 */ /* 0x000fc600078ec0ff */
[--C-:B------:R-:W-:Y:S01]  /*134a0*/  @!P2 IMAD.WIDE R6, R7, 0x4, R12.reuse ;  /* 0x000000040706a825 */ /* 0x100fe200078e020c */
[----:B------:R2:W-:Y:S03]  /*134b0*/  @!P4 ST.E.64 [R14.64], R130 ;  /* 0x000000820e00c985 */ /* 0x0005e6000c101b0c */
[--C-:B------:R-:W-:Y:S01]  /*134c0*/  @!P1 IMAD.WIDE R8, R9, 0x4, R12.reuse ;  /* 0x0000000409089825 */ /* 0x100fe200078e020c */
[----:B---3--:R-:W-:Y:S01]  /*134d0*/  @!P0 LOP3.LUT R11, R0, 0xfffffffe, RZ, 0xc0, !PT ;  /* 0xfffffffe000b8812 */ /* 0x008fe200078ec0ff */
[----:B------:R-:W-:Y:S01]  /*134e0*/  @!P3 ST.E.64 [R16.64], R118 ;  /* 0x000000761000b985 */ /* 0x000fe2000c101b0c */
[----:B------:R-:W-:Y:S02]  /*134f0*/  IADD3 R0, R5, 0x38, RZ ;  /* 0x0000003805007810 */ /* 0x000fe40007ffe0ff */
[----:B------:R-:W-:Y:S01]  /*13500*/  ISETP.GE.AND P3, PT, R18, c[0x0][0x3c8], PT ;  /* 0x0000f20012007a0c */ /* 0x000fe20003f66270 */
[----:B------:R-:W-:Y:S01]  /*13510*/  @!P0 IMAD.WIDE R10, R11, 0x4, R12 ;  /* 0x000000040b0a8825 */ /* 0x000fe200078e020c */
[----:B------:R-:W-:Y:S01]  /*13520*/  ISETP.GE.AND P4, PT, R0, c[0x0][0x3c8], PT ;  /* 0x0000f20000007a0c */ /* 0x000fe20003f86270 */
[----:B------:R3:W-:Y:S01]  /*13530*/  @!P2 ST.E.64 [R6.64], R114 ;  /* 0x000000720600a985 */ /* 0x0007e2000c101b0c */
[----:B------:R-:W-:-:S03]  /*13540*/  ISETP.GE.AND P2, PT, R20, c[0x0][0x3c8], PT ;  /* 0x0000f20014007a0c */ /* 0x000fc60003f46270 */
[----:B------:R4:W-:Y:S01]  /*13550*/  @!P1 ST.E.64 [R8.64], R102 ;  /* 0x0000006608009985 */ /* 0x0009e2000c101b0c */
[----:B------:R-:W-:-:S03]  /*13560*/  ISETP.GE.AND P1, PT, R19, c[0x0][0x3c8], PT ;  /* 0x0000f20013007a0c */ /* 0x000fc60003f26270 */
[----:B------:R1:W-:Y:S02]  /*13570*/  @!P0 ST.E.64 [R10.64], R54 ;  /* 0x000000360a008985 */ /* 0x0003e4000c101b0c */
[----:B------:R-:W-:Y:S02]  /*13580*/  @!P3 LEA.HI R18, R18, R18, RZ, 0x1 ;  /* 0x000000121212b211 */ /* 0x000fe400078f08ff */
[----:B------:R-:W-:Y:S02]  /*13590*/  @!P4 LEA.HI R0, R0, R0, RZ, 0x1 ;  /* 0x000000000000c211 */ /* 0x000fe400078f08ff */
[----:B------:R-:W-:Y:S02]  /*135a0*/  @!P2 LEA.HI R20, R20, R20, RZ, 0x1 ;  /* 0x000000141414a211 */ /* 0x000fe400078f08ff */
[----:B--2---:R-:W-:Y:S02]  /*135b0*/  IADD3 R14, R5, 0x58, RZ ;  /* 0x00000058050e7810 */ /* 0x004fe40007ffe0ff */
[----:B------:R-:W-:-:S02]  /*135c0*/  @!P1 LEA.HI R19, R19, R19, RZ, 0x1 ;  /* 0x0000001313139211 */ /* 0x000fc400078f08ff */
[----:B------:R-:W-:Y:S02]  /*135d0*/  ISETP.GE.AND P0, PT, R14, c[0x0][0x3c8], PT ;  /* 0x0000f2000e007a0c */ /* 0x000fe40003f06270 */
[----:B------:R-:W-:Y:S02]  /*135e0*/  @!P1 LOP3.LUT R19, R19, 0xfffffffe, RZ, 0xc0, !PT ;  /* 0xfffffffe13139812 */ /* 0x000fe400078ec0ff */
[----:B---3--:R-:W-:-:S03]  /*135f0*/  @!P4 LOP3.LUT R7, R0, 0xfffffffe, RZ, 0xc0, !PT ;  /* 0xfffffffe0007c812 */ /* 0x008fc600078ec0ff */
[----:B------:R-:W-:Y:S01]  /*13600*/  @!P1 IMAD.WIDE R16, R19, 0x4, R12 ;  /* 0x0000000413109825 */ /* 0x000fe200078e020c */
[----:B----4-:R-:W-:-:S03]  /*13610*/  @!P3 LOP3.LUT R9, R18, 0xfffffffe, RZ, 0xc0, !PT ;  /* 0xfffffffe1209b812 */ /* 0x010fc600078ec0ff */
[--C-:B------:R-:W-:Y:S02]  /*13620*/  @!P4 IMAD.WIDE R6, R7, 0x4, R12.reuse ;  /* 0x000000040706c825 */ /* 0x100fe400078e020c */
[----:B------:R-:W-:Y:S02]  /*13630*/  @!P0 LEA.HI R14, R14, R14, RZ, 0x1 ;  /* 0x0000000e0e0e8211 */ /* 0x000fe400078f08ff */
[----:B-1----:R-:W-:Y:S01]  /*13640*/  @!P2 LOP3.LUT R11, R20, 0xfffffffe, RZ, 0xc0, !PT ;  /* 0xfffffffe140ba812 */ /* 0x002fe200078ec0ff */
[--C-:B------:R-:W-:Y:S01]  /*13650*/  @!P3 IMAD.WIDE R8, R9, 0x4, R12.reuse ;  /* 0x000000040908b825 */ /* 0x100fe200078e020c */
[----:B------:R-:W-:Y:S01]  /*13660*/  @!P0 LOP3.LUT R15, R14, 0xfffffffe, RZ, 0xc0, !PT ;  /* 0xfffffffe0e0f8812 */ /* 0x000fe200078ec0ff */
[----:B------:R1:W-:Y:S02]  /*13670*/  @!P4 ST.E.64 [R6.64], R66 ;  /* 0x000000420600c985 */ /* 0x0003e4000c101b0c */
[--C-:B------:R-:W-:Y:S02]  /*13680*/  @!P2 IMAD.WIDE R10, R11, 0x4, R12.reuse ;  /* 0x000000040b0aa825 */ /* 0x100fe400078e020c */
[----:B------:R1:W-:Y:S02]  /*13690*/  @!P3 ST.E.64 [R8.64], R70 ;  /* 0x000000460800b985 */ /* 0x0003e4000c101b0c */
[----:B------:R-:W-:-:S02]  /*136a0*/  @!P0 IMAD.WIDE R12, R15, 0x4, R12 ;  /* 0x000000040f0c8825 */ /* 0x000fc400078e020c */
[----:B------:R1:W-:Y:S04]  /*136b0*/  @!P2 ST.E.64 [R10.64], R82 ;  /* 0x000000520a00a985 */ /* 0x0003e8000c101b0c */
[----:B------:R1:W-:Y:S04]  /*136c0*/  @!P1 ST.E.64 [R16.64], R86 ;  /* 0x0000005610009985 */ /* 0x0003e8000c101b0c */
[----:B------:R1:W-:Y:S02]  /*136d0*/  @!P0 ST.E.64 [R12.64], R98 ;  /* 0x000000620c008985 */ /* 0x0003e4000c101b0c */
.L_x_536:
[----:B------:R-:W-:Y:S05]  /*136e0*/  BSYNC B0 ;  /* 0x0000000000007941 */ /* 0x000fea0003800000 */
.L_x_535:
[----:B-1----:R1:W4:Y:S01]  /*136f0*/  SHFL.IDX PT, R11, R3, 0x2, 0x1c1f ;  /* 0x005c1f00030b7f89 */ /* 0x00232200000e0000 */
[----:B------:R-:W-:Y:S03]  /*13700*/  BSSY B0, `(.L_x_537) ;  /* 0x0000048000007945 */ /* 0x000fe60003800000 */
[----:B---3--:R1:W3:Y:S01]  /*13710*/  SHFL.IDX PT, R10, R4, 0x2, 0x1c1f ;  /* 0x005c1f00040a7f89 */ /* 0x0082e200000e0000 */
[----:B------:R-:W-:Y:S05]  /*13720*/  @P6 BRA `(.L_x_538) ;  /* 0x0000045000006947 */ /* 0x000fea0003800000 */
[C---:B------:R-:W-:Y:S02]  /*13730*/  IADD3 R9, R5.reuse, 0x8, RZ ;  /* 0x0000000805097810 */ /* 0x040fe40007ffe0ff */
[----:B--2---:R-:W-:-:S02]  /*13740*/  IADD3 R8, R5, 0x10, RZ ;  /* 0x0000001005087810 */ /* 0x004fc40007ffe0ff */
[----:B------:R-:W-:Y:S02]  /*13750*/  ISETP.GE.AND P4, PT, R9, c[0x0][0x3c8], PT ;  /* 0x0000f20009007a0c */ /* 0x000fe40003f86270 */
[C---:B------:R-:W-:Y:S02]  /*13760*/  IADD3 R7, R5.reuse, 0x18, RZ ;  /* 0x0000001805077810 */ /* 0x040fe40007ffe0ff */
[C---:B------:R-:W-:Y:S02]  /*13770*/  IADD3 R6, R5.reuse, 0x20, RZ ;  /* 0x0000002005067810 */ /* 0x040fe40007ffe0ff */
[C---:B------:R-:W-:Y:S02]  /*13780*/  IADD3 R0, R5.reuse, 0x28, RZ ;  /* 0x0000002805007810 */ /* 0x040fe40007ffe0ff */
[----:B------:R-:W-:Y:S02]  /*13790*/  ISETP.GE.AND P3, PT, R8, c[0x0][0x3c8], PT ;  /* 0x0000f20008007a0c */ /* 0x000fe40003f66270 */
[----:B------:R-:W-:-:S02]  /*137a0*/  ISETP.GE.AND P5, PT, R5, c[0x0][0x3c8], PT ;  /* 0x0000f20005007a0c */ /* 0x000fc40003fa6270 */
[----:B------:R-:W-:Y:S02]  /*137b0*/  ISETP.GE.AND P2, PT, R7, c[0x0][0x3c8], PT ;  /* 0x0000f20007007a0c */ /* 0x000fe40003f46270 */
[----:B------:R-:W-:Y:S02]  /*137c0*/  ISETP.GE.AND P1, PT, R6, c[0x0][0x3c8], PT ;  /* 0x0000f20006007a0c */ /* 0x000fe40003f26270 */
[----:B------:R-:W-:Y:S02]  /*137d0*/  ISETP.GE.AND P0, PT, R0, c[0x0][0x3c8], PT ;  /* 0x0000f20000007a0c */ /* 0x000fe40003f06270 */
[----:B------:R-:W-:Y:S02]  /*137e0*/  @!P4 LEA.HI R9, R9, R9, RZ, 0x1 ;  /* 0x000000090909c211 */ /* 0x000fe400078f08ff */
[C---:B------:R-:W-:Y:S02]  /*137f0*/  IADD3 R18, R5.reuse, 0x38, RZ ;  /* 0x0000003805127810 */ /* 0x040fe40007ffe0ff */
[----:B------:R-:W-:Y:S01]  /*13800*/  @!P3 LEA.HI R8, R8, R8, RZ, 0x1 ;  /* 0x000000080808b211 */ /* 0x000fe200078f08ff */
[----:B---34-:R-:W-:Y:S01]  /*13810*/  @!P5 IMAD.WIDE R12, R5, 0x4, R10 ;  /* 0x00000004050cd825 */ /* 0x018fe200078e020a */
[----:B------:R-:W-:-:S02]  /*13820*/  @!P4 LOP3.LUT R9, R9, 0xfffffffe, RZ, 0xc0, !PT ;  /* 0xfffffffe0909c812 */ /* 0x000fc400078ec0ff */
[----:B------:R-:W-:Y:S02]  /*13830*/  @!P2 LEA.HI R7, R7, R7, RZ, 0x1 ;  /* 0x000000070707a211 */ /* 0x000fe400078f08ff */
[----:B------:R-:W-:Y:S01]  /*13840*/  @!P1 LEA.HI R6, R6, R6, RZ, 0x1 ;  /* 0x0000000606069211 */ /* 0x000fe200078f08ff */
[--C-:B------:R-:W-:Y:S01]  /*13850*/  @!P4 IMAD.WIDE R16, R9, 0x4, R10.reuse ;  /* 0x000000040910c825 */ /* 0x100fe200078e020a */
[----:B------:R-:W-:Y:S01]  /*13860*/  @!P0 LEA.HI R0, R0, R0, RZ, 0x1 ;  /* 0x0000000000008211 */ /* 0x000fe200078f08ff */
[----:B------:R2:W-:Y:S01]  /*13870*/  @!P5 ST.E.64 [R12.64], R140 ;  /* 0x0000008c0c00d985 */ /* 0x0005e2000c101b0c */
[----:B------:R-:W-:Y:S02]  /*13880*/  @!P3 LOP3.LUT R15, R8, 0xfffffffe, RZ, 0xc0, !PT ;  /* 0xfffffffe080fb812 */ /* 0x000fe400078ec0ff */
[----:B------:R-:W-:Y:S01]  /*13890*/  @!P2 LOP3.LUT R7, R7, 0xfffffffe, RZ, 0xc0, !PT ;  /* 0xfffffffe0707a812 */ /* 0x000fe200078ec0ff */
[----:B------:R3:W-:Y:S01]  /*138a0*/  @!P4 ST.E.64 [R16.64], R136 ;  /* 0x000000881000c985 */ /* 0x0007e2000c101b0c */
[----:B------:R-:W-:Y:S01]  /*138b0*/  @!P1 LOP3.LUT R9, R6, 0xfffffffe, RZ, 0xc0, !PT ;  /* 0xfffffffe06099812 */ /* 0x000fe200078ec0ff */
[----:B------:R-:W-:Y:S01]  /*138c0*/  @!P3 IMAD.WIDE R14, R15, 0x4, R10 ;  /* 0x000000040f0eb825 */ /* 0x000fe200078e020a */
[----:B------:R-:W-:-:S02]  /*138d0*/  IADD3 R20, R5, 0x40, RZ ;  /* 0x0000004005147810 */ /* 0x000fc40007ffe0ff */
[----:B------:R-:W-:Y:S01]  /*138e0*/  IADD3 R19, R5, 0x48, RZ ;  /* 0x0000004805137810 */ /* 0x000fe20007ffe0ff */
[--C-:B------:R-:W-:Y:S01]  /*138f0*/  @!P2 IMAD.WIDE R6, R7, 0x4, R10.reuse ;  /* 0x000000040706a825 */ /* 0x100fe200078e020a */
[----:B------:R-:W-:Y:S01]  /*13900*/  @!P3 ST.E.64 [R14.64], R124 ;  /* 0x0000007c0e00b985 */ /* 0x000fe2000c101b0c */
[----:B------:R-:W-:Y:S02]  /*13910*/  ISETP.GE.AND P4, PT, R18, c[0x0][0x3c8], PT ;  /* 0x0000f20012007a0c */ /* 0x000fe40003f86270 */
[----:B------:R-:W-:Y:S01]  /*13920*/  @!P1 IMAD.WIDE R8, R9, 0x4, R10 ;  /* 0x0000000409089825 */ /* 0x000fe200078e020a */
[----:B------:R-:W-:Y:S01]  /*13930*/  @!P2 ST.E.64 [R6.64], R120 ;  /* 0x000000780600a985 */ /* 0x000fe2000c101b0c */
[----:B------:R-:W-:Y:S02]  /*13940*/  ISETP.GE.AND P3, PT, R20, c[0x0][0x3c8], PT ;  /* 0x0000f20014007a0c */ /* 0x000fe40003f66270 */
[----:B------:R-:W-:Y:S01]  /*13950*/  ISETP.GE.AND P2, PT, R19, c[0x0][0x3c8], PT ;  /* 0x0000f20013007a0c */ /* 0x000fe20003f46270 */
[----:B------:R4:W-:Y:S06]  /*13960*/  @!P1 ST.E.64 [R8.64], R108 ;  /* 0x0000006c08009985 */ /* 0x0009ec000c101b0c */
[----:B------:R-:W-:-:S02]  /*13970*/  @!P4 LEA.HI R18, R18, R18, RZ, 0x1 ;  /* 0x000000121212c211 */ /* 0x000fc400078f08ff */
[----:B--2---:R-:W-:Y:S02]  /*13980*/  @!P0 LOP3.LUT R13, R0, 0xfffffffe, RZ, 0xc0, !PT ;  /* 0xfffffffe000d8812 */ /* 0x004fe400078ec0ff */
[C---:B------:R-:W-:Y:S02]  /*13990*/  IADD3 R0, R5.reuse, 0x30, RZ ;  /* 0x0000003005007810 */ /* 0x040fe40007ffe0ff */
[----:B---3--:R-:W-:Y:S01]  /*139a0*/  IADD3 R17, R5, 0x50, RZ ;  /* 0x0000005005117810 */ /* 0x008fe20007ffe0ff */
[----:B------:R-:W-:Y:S01]  /*139b0*/  @!P0 IMAD.WIDE R12, R13, 0x4, R10 ;  /* 0x000000040d0c8825 */ /* 0x000fe200078e020a */
[----:B------:R-:W-:Y:S02]  /*139c0*/  ISETP.GE.AND P5, PT, R0, c[0x0][0x3c8], PT ;  /* 0x0000f20000007a0c */ /* 0x000fe40003fa6270 */
[----:B------:R-:W-:Y:S02]  /*139d0*/  IADD3 R16, R5, 0x58, RZ ;  /* 0x0000005805107810 */ /* 0x000fe40007ffe0ff */
[----:B------:R2:W-:Y:S01]  /*139e0*/  @!P0 ST.E.64 [R12.64], R104 ;  /* 0x000000680c008985 */ /* 0x0005e2000c101b0c */
[----:B------:R-:W-:-:S02]  /*139f0*/  ISETP.GE.AND P1, PT, R17, c[0x0][0x3c8], PT ;  /* 0x0000f20011007a0c */ /* 0x000fc40003f26270 */
[----:B------:R-:W-:Y:S02]  /*13a00*/  ISETP.GE.AND P0, PT, R16, c[0x0][0x3c8], PT ;  /* 0x0000f20010007a0c */ /* 0x000fe40003f06270 */
[----:B------:R-:W-:Y:S02]  /*13a10*/  @!P3 LEA.HI R20, R20, R20, RZ, 0x1 ;  /* 0x000000141414b211 */ /* 0x000fe400078f08ff */
[----:B------:R-:W-:Y:S02]  /*13a20*/  @!P2 LEA.HI R19, R19, R19, RZ, 0x1 ;  /* 0x000000131313a211 */ /* 0x000fe400078f08ff */
[----:B------:R-:W-:Y:S02]  /*13a30*/  @!P5 LEA.HI R0, R0, R0, RZ, 0x1 ;  /* 0x000000000000d211 */ /* 0x000fe400078f08ff */
[----:B----4-:R-:W-:Y:S02]  /*13a40*/  @!P4 LOP3.LUT R9, R18, 0xfffffffe, RZ, 0xc0, !PT ;  /* 0xfffffffe1209c812 */ /* 0x010fe400078ec0ff */
[----:B------:R-:W-:-:S02]  /*13a50*/  @!P5 LOP3.LUT R7, R0, 0xfffffffe, RZ, 0xc0, !PT ;  /* 0xfffffffe0007d812 */ /* 0x000fc400078ec0ff */
[----:B------:R-:W-:Y:S01]  /*13a60*/  @!P1 LEA.HI R17, R17, R17, RZ, 0x1 ;  /* 0x0000001111119211 */ /* 0x000fe200078f08ff */
[--C-:B------:R-:W-:Y:S01]  /*13a70*/  @!P4 IMAD.WIDE R8, R9, 0x4, R10.reuse ;  /* 0x000000040908c825 */ /* 0x100fe200078e020a */
[----:B------:R-:W-:Y:S02]  /*13a80*/  @!P0 LEA.HI R16, R16, R16, RZ, 0x1 ;  /* 0x0000001010108211 */ /* 0x000fe400078f08ff */
[----:B------:R-:W-:Y:S01]  /*13a90*/  @!P2 LOP3.LUT R19, R19, 0xfffffffe, RZ, 0xc0, !PT ;  /* 0xfffffffe1313a812 */ /* 0x000fe200078ec0ff */
[--C-:B------:R-:W-:Y:S01]  /*13aa0*/  @!P5 IMAD.WIDE R6, R7, 0x4, R10.reuse ;  /* 0x000000040706d825 */ /* 0x100fe200078e020a */
[----:B------:R-:W-:Y:S02]  /*13ab0*/  @!P1 LOP3.LUT R17, R17, 0xfffffffe, RZ, 0xc0, !PT ;  /* 0xfffffffe11119812 */ /* 0x000fe400078ec0ff */
[----:B------:R-:W-:Y:S01]  /*13ac0*/  @!P0 LOP3.LUT R15, R16, 0xfffffffe, RZ, 0xc0, !PT ;  /* 0xfffffffe100f8812 */ /* 0x000fe200078ec0ff */
[--C-:B------:R-:W-:Y:S01]  /*13ad0*/  @!P2 IMAD.WIDE R18, R19, 0x4, R10.reuse ;  /* 0x000000041312a825 */ /* 0x100fe200078e020a */
[----:B------:R3:W-:Y:S03]  /*13ae0*/  @!P5 ST.E.64 [R6.64], R56 ;  /* 0x000000380600d985 */ /* 0x0007e6000c101b0c */
[--C-:B------:R-:W-:Y:S01]  /*13af0*/  @!P1 IMAD.WIDE R16, R17, 0x4, R10.reuse ;  /* 0x0000000411109825 */ /* 0x100fe200078e020a */
[----:B--2---:R-:W-:Y:S01]  /*13b00*/  @!P3 LOP3.LUT R13, R20, 0xfffffffe, RZ, 0xc0, !PT ;  /* 0xfffffffe140db812 */ /* 0x004fe200078ec0ff */
[----:B------:R3:W-:Y:S04]  /*13b10*/  @!P4 ST.E.64 [R8.64], R60 ;  /* 0x0000003c0800c985 */ /* 0x0007e8000c101b0c */
[----:B------:R-:W-:-:S04]  /*13b20*/  @!P3 IMAD.WIDE R12, R13, 0x4, R10 ;  /* 0x000000040d0cb825 */ /* 0x000fc800078e020a */
[----:B------:R-:W-:Y:S01]  /*13b30*/  @!P0 IMAD.WIDE R10, R15, 0x4, R10 ;  /* 0x000000040f0a8825 */ /* 0x000fe200078e020a */
[----:B------:R3:W-:Y:S04]  /*13b40*/  @!P3 ST.E.64 [R12.64], R72 ;  /* 0x000000480c00b985 */ /* 0x0007e8000c101b0c */
[----:B------:R3:W-:Y:S04]  /*13b50*/  @!P2 ST.E.64 [R18.64], R76 ;  /* 0x0000004c1200a985 */ /* 0x0007e8000c101b0c */
[----:B------:R3:W-:Y:S04]  /*13b60*/  @!P1 ST.E.64 [R16.64], R88 ;  /* 0x0000005810009985 */ /* 0x0007e8000c101b0c */
[----:B------:R3:W-:Y:S02]  /*13b70*/  @!P0 ST.E.64 [R10.64], R92 ;  /* 0x0000005c0a008985 */ /* 0x0007e4000c101b0c */
.L_x_538:
[----:B------:R-:W-:Y:S05]  /*13b80*/  BSYNC B0 ;  /* 0x0000000000007941 */ /* 0x000fea0003800000 */
.L_x_537:
[----:B------:R-:W-:Y:S01]  /*13b90*/  ISETP.NE.AND P0, PT, R2, RZ, PT ;  /* 0x000000ff0200720c */ /* 0x000fe20003f05270 */
[----:B---3--:R3:W1:Y:S04]  /*13ba0*/  SHFL.IDX PT, R9, R3, 0x3, 0x1c1f ;  /* 0x007c1f0003097f89 */ /* 0x00866800000e0000 */
[----:B--2---:R3:W2:Y:S08]  /*13bb0*/  SHFL.IDX PT, R8, R4, 0x3, 0x1c1f ;  /* 0x007c1f0004087f89 */ /* 0x0046b000000e0000 */
[----:B------:R-:W-:Y:S05]  /*13bc0*/  @P0 EXIT ;  /* 0x000000000000094d */ /* 0x000fea0003800000 */
[C---:B------:R-:W-:Y:S02]  /*13bd0*/  IADD3 R6, R5.reuse, 0x8, RZ ;  /* 0x0000000805067810 */ /* 0x040fe40007ffe0ff */
[----:B-1-3--:R-:W-:-:S02]  /*13be0*/  IADD3 R4, R5, 0x10, RZ ;  /* 0x0000001005047810 */ /* 0x00afc40007ffe0ff */
        /* <DEDUP_REMOVED lines=11> */
[----:B--2-4-:R-:W-:Y:S01]  /*13ca0*/  @!P3 IMAD.WIDE R10, R5, 0x4, R8 ;  /* 0x00000004050ab825 */ /* 0x014fe200078e0208 */
[----:B------:R-:W-:-:S02]  /*13cb0*/  @!P2 LOP3.LUT R6, R6, 0xfffffffe, RZ, 0xc0, !PT ;  /* 0xfffffffe0606a812 */ /* 0x000fc400078ec0ff */
[----:B------:R-:W-:Y:S02]  /*13cc0*/  @!P1 LOP3.LUT R4, R4, 0xfffffffe, RZ, 0xc0, !PT ;  /* 0xfffffffe04049812 */ /* 0x000fe400078ec0ff */
[----:B------:R-:W-:Y:S01]  /*13cd0*/  @!P0 LOP3.LUT R3, R3, 0xfffffffe, RZ, 0xc0, !PT ;  /* 0xfffffffe03038812 */ /* 0x000fe200078ec0ff */
[--C-:B------:R-:W-:Y:S01]  /*13ce0*/  @!P2 IMAD.WIDE R6, R6, 0x4, R8.reuse ;  /* 0x000000040606a825 */ /* 0x100fe200078e0208 */
[----:B------:R-:W-:Y:S01]  /*13cf0*/  ISETP.GE.AND P5, PT, R0, c[0x0][0x3c8], PT ;  /* 0x0000f20000007a0c */ /* 0x000fe20003fa6270 */
[----:B------:R1:W-:Y:S01]  /*13d00*/  @!P3 ST.E.64 [R10.64], R142 ;  /* 0x0000008e0a00b985 */ /* 0x0003e2000c101b0c */
[C---:B------:R-:W-:Y:S01]  /*13d10*/  IADD3 R18, R5.reuse, 0x30, RZ ;  /* 0x0000003005127810 */ /* 0x040fe20007ffe0ff */
[--C-:B------:R-:W-:Y:S01]  /*13d20*/  @!P1 IMAD.WIDE R12, R4, 0x4, R8.reuse ;  /* 0x00000004040c9825 */ /* 0x100fe200078e0208 */
[C---:B------:R-:W-:Y:S01]  /*13d30*/  IADD3 R17, R5.reuse, 0x38, RZ ;  /* 0x0000003805117810 */ /* 0x040fe20007ffe0ff */
[----:B------:R2:W-:Y:S01]  /*13d40*/  @!P2 ST.E.64 [R6.64], R138 ;  /* 0x0000008a0600a985 */ /* 0x0005e2000c101b0c */
[----:B------:R-:W-:Y:S01]  /*13d50*/  IADD3 R16, R5, 0x40, RZ ;  /* 0x0000004005107810 */ /* 0x000fe20007ffe0ff */
[----:B------:R-:W-:Y:S01]  /*13d60*/  @!P0 IMAD.WIDE R14, R3, 0x4, R8 ;  /* 0x00000004030e8825 */ /* 0x000fe200078e0208 */
[C---:B------:R-:W-:Y:S01]  /*13d70*/  IADD3 R4, R5.reuse, 0x48, RZ ;  /* 0x0000004805047810 */ /* 0x040fe20007ffe0ff */
[----:B------:R3:W-:Y:S01]  /*13d80*/  @!P1 ST.E.64 [R12.64], R126 ;  /* 0x0000007e0c009985 */ /* 0x0007e2000c101b0c */
[----:B------:R-:W-:-:S02]  /*13d90*/  IADD3 R3, R5, 0x50, RZ ;  /* 0x0000005005037810 */ /* 0x000fc40007ffe0ff */
[----:B------:R-:W-:Y:S01]  /*13da0*/  ISETP.GE.AND P4, PT, R18, c[0x0][0x3c8], PT ;  /* 0x0000f20012007a0c */ /* 0x000fe20003f86270 */
[----:B------:R4:W-:Y:S01]  /*13db0*/  @!P0 ST.E.64 [R14.64], R122 ;  /* 0x0000007a0e008985 */ /* 0x0009e2000c101b0c */
[----:B------:R-:W-:Y:S02]  /*13dc0*/  ISETP.GE.AND P3, PT, R17, c[0x0][0x3c8], PT ;  /* 0x0000f20011007a0c */ /* 0x000fe40003f66270 */
[----:B------:R-:W-:Y:S02]  /*13dd0*/  ISETP.GE.AND P2, PT, R16, c[0x0][0x3c8], PT ;  /* 0x0000f20010007a0c */ /* 0x000fe40003f46270 */
[----:B------:R-:W-:Y:S02]  /*13de0*/  ISETP.GE.AND P1, PT, R4, c[0x0][0x3c8], PT ;  /* 0x0000f20004007a0c */ /* 0x000fe40003f26270 */
[----:B------:R-:W-:Y:S02]  /*13df0*/  ISETP.GE.AND P0, PT, R3, c[0x0][0x3c8], PT ;  /* 0x0000f20003007a0c */ /* 0x000fe40003f06270 */
[----:B------:R-:W-:-:S02]  /*13e00*/  @!P6 LEA.HI R2, R2, R2, RZ, 0x1 ;  /* 0x000000020202e211 */ /* 0x000fc400078f08ff */
[----:B------:R-:W-:Y:S02]  /*13e10*/  @!P5 LEA.HI R0, R0, R0, RZ, 0x1 ;  /* 0x000000000000d211 */ /* 0x000fe400078f08ff */
[----:B------:R-:W-:Y:S02]  /*13e20*/  @!P4 LEA.HI R18, R18, R18, RZ, 0x1 ;  /* 0x000000121212c211 */ /* 0x000fe400078f08ff */
[----:B------:R-:W-:Y:S02]  /*13e30*/  @!P3 LEA.HI R17, R17, R17, RZ, 0x1 ;  /* 0x000000111111b211 */ /* 0x000fe400078f08ff */
[----:B-1----:R-:W-:Y:S02]  /*13e40*/  @!P5 LOP3.LUT R11, R0, 0xfffffffe, RZ, 0xc0, !PT ;  /* 0xfffffffe000bd812 */ /* 0x002fe400078ec0ff */
[----:B------:R-:W-:Y:S02]  /*13e50*/  @!P2 LEA.HI R16, R16, R16, RZ, 0x1 ;  /* 0x000000101010a211 */ /* 0x000fe400078f08ff */
[----:B--2---:R-:W-:Y:S01]  /*13e60*/  @!P6 LOP3.LUT R7, R2, 0xfffffffe, RZ, 0xc0, !PT ;  /* 0xfffffffe0207e812 */ /* 0x004fe200078ec0ff */
[----:B------:R-:W-:Y:S01]  /*13e70*/  @!P5 IMAD.WIDE R10, R11, 0x4, R8 ;  /* 0x000000040b0ad825 */ /* 0x000fe200078e0208 */
[----:B------:R-:W-:-:S02]  /*13e80*/  @!P1 LEA.HI R4, R4, R4, RZ, 0x1 ;  /* 0x0000000404049211 */ /* 0x000fc400078f08ff */
[----:B------:R-:W-:Y:S01]  /*13e90*/  @!P0 LEA.HI R3, R3, R3, RZ, 0x1 ;  /* 0x0000000303038211 */ /* 0x000fe200078f08ff */
[----:B------:R-:W-:Y:S01]  /*13ea0*/  @!P6 IMAD.WIDE R6, R7, 0x4, R8 ;  /* 0x000000040706e825 */ /* 0x000fe200078e0208 */
[----:B---3--:R-:W-:Y:S02]  /*13eb0*/  @!P4 LOP3.LUT R13, R18, 0xfffffffe, RZ, 0xc0, !PT ;  /* 0xfffffffe120dc812 */ /* 0x008fe400078ec0ff */
[----:B------:R-:W-:Y:S02]  /*13ec0*/  @!P3 LOP3.LUT R17, R17, 0xfffffffe, RZ, 0xc0, !PT ;  /* 0xfffffffe1111b812 */ /* 0x000fe400078ec0ff */
[----:B----4-:R-:W-:Y:S01]  /*13ed0*/  @!P2 LOP3.LUT R15, R16, 0xfffffffe, RZ, 0xc0, !PT ;  /* 0xfffffffe100fa812 */ /* 0x010fe200078ec0ff */
[----:B------:R1:W-:Y:S01]  /*13ee0*/  @!P6 ST.E.64 [R6.64], R110 ;  /* 0x0000006e0600e985 */ /* 0x0003e2000c101b0c */
[----:B------:R-:W-:Y:S02]  /*13ef0*/  @!P1 LOP3.LUT R19, R4, 0xfffffffe, RZ, 0xc0, !PT ;  /* 0xfffffffe04139812 */ /* 0x000fe400078ec0ff */
[----:B------:R-:W-:Y:S01]  /*13f00*/  @!P0 LOP3.LUT R3, R3, 0xfffffffe, RZ, 0xc0, !PT ;  /* 0xfffffffe03038812 */ /* 0x000fe200078ec0ff */
[----:B------:R2:W-:Y:S01]  /*13f10*/  @!P5 ST.E.64 [R10.64], R106 ;  /* 0x0000006a0a00d985 */ /* 0x0005e2000c101b0c */
[----:B------:R-:W-:-:S03]  /*13f20*/  IADD3 R5, R5, 0x58, RZ ;  /* 0x0000005805057810 */ /* 0x000fc60007ffe0ff */
[----:B------:R-:W-:-:S04]  /*13f30*/  @!P0 IMAD.WIDE R2, R3, 0x4, R8 ;  /* 0x0000000403028825 */ /* 0x000fc800078e0208 */
[----:B-1----:R-:W-:-:S04]  /*13f40*/  @!P4 IMAD.WIDE R6, R13, 0x4, R8 ;  /* 0x000000040d06c825 */ /* 0x002fc800078e0208 */
[--C-:B--2---:R-:W-:Y:S01]  /*13f50*/  @!P3 IMAD.WIDE R10, R17, 0x4, R8.reuse ;  /* 0x00000004110ab825 */ /* 0x104fe200078e0208 */
[----:B------:R1:W-:Y:S03]  /*13f60*/  @!P4 ST.E.64 [R6.64], R58 ;  /* 0x0000003a0600c985 */ /* 0x0003e6000c101b0c */
[--C-:B------:R-:W-:Y:S01]  /*13f70*/  @!P2 IMAD.WIDE R12, R15, 0x4, R8.reuse ;  /* 0x000000040f0ca825 */ /* 0x100fe200078e0208 */
[----:B------:R1:W-:Y:S03]  /*13f80*/  @!P3 ST.E.64 [R10.64], R62 ;  /* 0x0000003e0a00b985 */ /* 0x0003e6000c101b0c */
[----:B------:R-:W-:Y:S01]  /*13f90*/  @!P1 IMAD.WIDE R14, R19, 0x4, R8 ;  /* 0x00000004130e9825 */ /* 0x000fe200078e0208 */
[----:B------:R1:W-:Y:S04]  /*13fa0*/  @!P2 ST.E.64 [R12.64], R74 ;  /* 0x0000004a0c00a985 */ /* 0x0003e8000c101b0c */
[----:B------:R1:W-:Y:S04]  /*13fb0*/  @!P1 ST.E.64 [R14.64], R78 ;  /* 0x0000004e0e009985 */ /* 0x0003e8000c101b0c */
[----:B------:R1:W-:Y:S01]  /*13fc0*/  @!P0 ST.E.64 [R2.64], R90 ;  /* 0x0000005a02008985 */ /* 0x0003e2000c101b0c */
[----:B------:R-:W-:-:S13]  /*13fd0*/  ISETP.GE.AND P0, PT, R5, c[0x0][0x3c8], PT ;  /* 0x0000f20005007a0c */ /* 0x000fda0003f06270 */
[----:B------:R-:W-:Y:S05]  /*13fe0*/  @P0 EXIT ;  /* 0x000000000000094d */ /* 0x000fea0003800000 */
[----:B-1----:R-:W-:-:S04]  /*13ff0*/  LEA.HI R3, R5, R5, RZ, 0x1 ;  /* 0x0000000505037211 */ /* 0x002fc800078f08ff */
[----:B------:R-:W-:-:S05]  /*14000*/  LOP3.LUT R3, R3, 0xfffffffe, RZ, 0xc0, !PT ;  /* 0xfffffffe03037812 */ /* 0x000fca00078ec0ff */
[----:B------:R-:W-:-:S05]  /*14010*/  IMAD.WIDE R8, R3, 0x4, R8 ;  /* 0x0000000403087825 */ /* 0x000fca00078e0208 */
[----:B------:R-:W-:Y:S01]  /*14020*/  ST.E.64 [R8.64], R94 ;  /* 0x0000005e08007985 */ /* 0x000fe2000c101b0c */
[----:B------:R-:W-:Y:S05]  /*14030*/  EXIT ;  /* 0x000000000000794d */ /* 0x000fea0003800000 */
.L_x_532:
[----:B------:R-:W1:Y:S02]  /*14040*/  S2R R4, SR_TID.X ;  /* 0x0000000000047919 */ /* 0x000e640000002100 */
[----:B-1----:R-:W-:-:S13]  /*14050*/  ISETP.GT.AND P0, PT, R4, 0x7f, PT ;  /* 0x0000007f0400780c */ /* 0x002fda0003f04270 */
[----:B------:R-:W-:Y:S05]  /*14060*/  @P0 EXIT ;  /* 0x000000000000094d */ /* 0x000fea0003800000 */
[----:B------:R-:W1:Y:S01]  /*14070*/  S2R R7, SR_CTAID.X ;  /* 0x0000000000077919 */ /* 0x000e620000002500 */
[----:B------:R-:W-:-:S05]  /*14080*/  MOV R0, c[0x0][0x4e8] ;  /* 0x00013a0000007a02 */ /* 0x000fca0000000f00 */
[----:B------:R-:W-:Y:S01]  /*14090*/  IMAD R2, R0, c[0x0][0x388], RZ ;  /* 0x0000e20000027a24 */ /* 0x000fe200078e02ff */
[----:B-1----:R-:W-:-:S04]  /*140a0*/  LEA R7, R7, R4, 0x7 ;  /* 0x0000000407077211 */ /* 0x002fc800078e38ff */
[----:B------:R-:W-:-:S13]  /*140b0*/  ISETP.GE.AND P0, PT, R7, R2, PT ;  /* 0x000000020700720c */ /* 0x000fda0003f06270 */
[----:B------:R-:W-:Y:S05]  /*140c0*/  @P0 EXIT ;  /* 0x000000000000094d */ /* 0x000fea0003800000 */
[----:B------:R-:W1:Y:S01]  /*140d0*/  S2R R5, SR_CTAID.Z ;  /* 0x0000000000057919 */ /* 0x000e620000002700 */
[----:B------:R-:W-:Y:S01]  /*140e0*/  USHF.R.S32.HI UR6, URZ, 0x1f, UR8 ;  /* 0x0000001f3f067899 */ /* 0x000fe20008011408 */
[----:B------:R-:W-:Y:S01]  /*140f0*/  ISETP.NE.AND P0, PT, R0, 0x1, PT ;  /* 0x000000010000780c */ /* 0x000fe20003f05270 */
[----:B------:R-:W-:Y:S01]  /*14100*/  ULDC.64 UR4, c[0x0][0x4d0] ;  /* 0x0001340000047ab9 */ /* 0x000fe20000000a00 */
[----:B------:R-:W2:Y:S01]  /*14110*/  S2R R3, SR_CTAID.Y ;  /* 0x0000000000037919 */ /* 0x000ea20000002600 */
[----:B------:R-:W-:Y:S01]  /*14120*/  UIMAD UR6, UR6, UR4, URZ ;  /* 0x00000004060672a4 */ /* 0x000fe2000f8e023f */
[----:B------:R-:W-:Y:S01]  /*14130*/  IADD3 R2, RZ, -UR8, RZ ;  /* 0x80000008ff027c10 */ /* 0x000fe2000fffe0ff */
[----:B------:R-:W-:Y:S01]  /*14140*/  UIMAD.WIDE.U32 UR10, UR8, UR4, URZ ;  /* 0x00000004080a72a5 */ /* 0x000fe2000f8e003f */
[----:B------:R-:W-:Y:S01]  /*14150*/  MOV R6, R7 ;  /* 0x0000000700067202 */ /* 0x000fe20000000f00 */
[----:B------:R-:W-:-:S04]  /*14160*/  UIMAD UR4, UR8, UR5, UR6 ;  /* 0x00000005080472a4 */ /* 0x000fc8000f8e0206 */
[----:B------:R-:W-:Y:S01]  /*14170*/  UIADD3 UR4, UR11, UR4, URZ ;  /* 0x000000040b047290 */ /* 0x000fe2000fffe03f */
[----:B------:R-:W-:Y:S01]  /*14180*/  MOV R9, UR11 ;  /* 0x0000000b00097c02 */ /* 0x000fe20008000f00 */
[----:B------:R-:W-:-:S04]  /*14190*/  @P0 IMAD.HI.U32 R4, R7, c[0x0][0x4ec], RZ ;  /* 0x00013b0007040a27 */ /* 0x000fc800078e00ff */
[----:B------:R-:W-:Y:S01]  /*141a0*/  IMAD.U32 R8, RZ, RZ, UR10 ;  /* 0x0000000aff087e24 */ /* 0x000fe2000f8e00ff */
[----:B------:R-:W-:Y:S01]  /*141b0*/  @P0 SHF.R.U32.HI R6, RZ, c[0x0][0x4f0], R4 ;  /* 0x00013c00ff060a19 */ /* 0x000fe20000011604 */
[----:B------:R-:W-:Y:S01]  /*141c0*/  IMAD.U32 R9, RZ, RZ, UR4 ;  /* 0x00000004ff097e24 */ /* 0x000fe2000f8e00ff */
[----:B-1----:R-:W-:-:S03]  /*141d0*/  SHF.R.S32.HI R0, RZ, 0x1f, R5 ;  /* 0x0000001fff007819 */ /* 0x002fc60000011405 */
[----:B------:R-:W-:Y:S01]  /*141e0*/  IMAD.WIDE.U32 R8, R5, c[0x0][0x4d8], R8 ;  /* 0x0001360005087a25 */ /* 0x000fe200078e0008 */
[----:B------:R-:W-:-:S03]  /*141f0*/  IADD3 R4, -R6, RZ, RZ ;  /* 0x000000ff06047210 */ /* 0x000fc60007ffe1ff */
[----:B------:R-:W-:Y:S02]  /*14200*/  IMAD R0, R0, c[0x0][0x4d8], RZ ;  /* 0x0001360000007a24 */ /* 0x000fe400078e02ff */
[----:B--2---:R-:W-:Y:S02]  /*14210*/  IMAD R2, R2, c[0x0][0x550], R3 ;  /* 0x0001540002027a24 */ /* 0x004fe400078e0203 */
[----:B------:R-:W-:Y:S02]  /*14220*/  IMAD R0, R5, c[0x0][0x4dc], R0 ;  /* 0x0001370005007a24 */ /* 0x000fe400078e0200 */
[----:B------:R-:W-:Y:S01]  /*14230*/  IMAD R4, R4, c[0x0][0x4e8], R7 ;  /* 0x00013a0004047a24 */ /* 0x000fe200078e0207 */
[----:B------:R-:W-:Y:S01]  /*14240*/  SHF.R.S32.HI R3, RZ, 0x1f, R2 ;  /* 0x0000001fff037819 */ /* 0x000fe20000011402 */
[----:B------:R-:W-:Y:S01]  /*14250*/  IMAD.IADD R9, R0, 0x1, R9 ;  /* 0x0000000100097824 */ /* 0x000fe200078e0209 */
[----:B------:R-:W-:-:S03]  /*14260*/  SHF.R.S32.HI R0, RZ, 0x1f, R6 ;  /* 0x0000001fff007819 */ /* 0x000fc60000011406 */
[----:B------:R-:W-:Y:S02]  /*14270*/  IMAD R3, R3, c[0x0][0x4e0], RZ ;  /* 0x0001380003037a24 */ /* 0x000fe400078e02ff */
[----:B------:R-:W-:-:S04]  /*14280*/  IMAD.WIDE.U32 R8, R2, c[0x0][0x4e0], R8 ;  /* 0x0001380002087a25 */ /* 0x000fc800078e0008 */
[----:B------:R-:W-:Y:S01]  /*14290*/  IMAD R3, R2, c[0x0][0x4e4], R3 ;  /* 0x0001390002037a24 */ /* 0x000fe200078e0203 */
[----:B------:R-:W-:Y:S02]  /*142a0*/  SHF.R.S32.HI R2, RZ, 0x1f, R4 ;  /* 0x0000001fff027819 */ /* 0x000fe40000011404 */
[----:B------:R-:W-:-:S03]  /*142b0*/  IADD3 R6, P0, R6, R8, RZ ;  /* 0x0000000806067210 */ /* 0x000fc60007f1e0ff */
[----:B------:R-:W-:Y:S01]  /*142c0*/  IMAD R5, R2, c[0x0][0x4c8], RZ ;  /* 0x0001320002057a24 */ /* 0x000fe200078e02ff */
[----:B------:R-:W-:-:S03]  /*142d0*/  IADD3.X R7, R0, R9, R3, P0, !PT ;  /* 0x0000000900077210 */ /* 0x000fc600007fe403 */
[C---:B------:R-:W-:Y:S02]  /*142e0*/  IMAD R5, R4.reuse, c[0x0][0x4cc], R5 ;  /* 0x0001330004057a24 */ /* 0x040fe400078e0205 */
[----:B------:R-:W-:-:S05]  /*142f0*/  IMAD.WIDE.U32 R6, R4, c[0x0][0x4c8], R6 ;  /* 0x0001320004067a25 */ /* 0x000fca00078e0006 */
[----:B------:R-:W-:Y:S02]  /*14300*/  IADD3 R5, R7, R5, RZ ;  /* 0x0000000507057210 */ /* 0x000fe40007ffe0ff */
[----:B------:R-:W-:-:S04]  /*14310*/  LEA R2, P0, R6, c[0x0][0x4a8], 0x2 ;  /* 0x00012a0006027a11 */ /* 0x000fc800078010ff */
[----:B------:R-:W-:Y:S02]  /*14320*/  LEA.HI.X R3, R6, c[0x0][0x4ac], R5, 0x2, P0 ;  /* 0x00012b0006037a11 */ /* 0x000fe400000f1405 */
[----:B------:R-:W-:-:S05]  /*14330*/  MOV R5, 0xff800000 ;  /* 0xff80000000057802 */ /* 0x000fca0000000f00 */
[----:B------:R-:W-:Y:S01]  /*14340*/  STG.E [R2.64], R5 ;  /* 0x0000000502007986 */ /* 0x000fe2000c10190c */
[----:B------:R-:W-:Y:S05]  /*14350*/  EXIT ;  /* 0x000000000000794d */ /* 0x000fea0003800000 */
.L_x_455:
[----:B------:R-:W-:Y:S01]  /*14360*/  IMAD.MOV.U32 R7, RZ, RZ, 0x1 ;  /* 0x00000001ff077424 */ /* 0x000fe200078e00ff */
[----:B------:R-:W-:Y:S02]  /*14370*/  MOV R10, 0x1c1f ;  /* 0x00001c1f000a7802 */ /* 0x000fe40000000f00 */
[----:B------:R-:W-:Y:S02]  /*14380*/  MOV R8, 0x143a0 ;  /* 0x000143a000087802 */ /* 0x000fe40000000f00 */
[----:B-1----:R-:W-:Y:S05]  /*14390*/  CALL.REL.NOINC `($__internal_8_$__cuda_sm70_shflsync_idx_p) ;  /* 0x0000028000007944 */ /* 0x002fea0003c00000 */
[----:B--2---:R-:W-:Y:S01]  /*143a0*/  IMAD.MOV.U32 R14, RZ, RZ, R7 ;  /* 0x000000ffff0e7224 */ /* 0x004fe200078e0007 */
[----:B------:R-:W-:Y:S01]  /*143b0*/  MOV R7, 0x1 ;  /* 0x0000000100077802 */ /* 0x000fe20000000f00 */
[----:B-1----:R-:W-:Y:S01]  /*143c0*/  IMAD.MOV.U32 R12, RZ, RZ, R11 ;  /* 0x000000ffff0c7224 */ /* 0x002fe200078e000b */
[----:B------:R-:W-:Y:S02]  /*143d0*/  MOV R10, 0x1c1f ;  /* 0x00001c1f000a7802 */ /* 0x000fe40000000f00 */
[----:B------:R-:W-:Y:S02]  /*143e0*/  MOV R8, 0x14400 ;  /* 0x0001440000087802 */ /* 0x000fe40000000f00 */
[----:B------:R-:W-:Y:S05]  /*143f0*/  CALL.REL.NOINC `($__internal_8_$__cuda_sm70_shflsync_idx_p) ;  /* 0x0000022000007944 */ /* 0x000fea0003c00000 */
[----:B-12---:R-:W-:Y:S05]  /*14400*/  BRA `(.L_x_539) ;  /* 0xfffedf4000007947 */ /* 0x006fea000383ffff */
.L_x_482:
[----:B----4-:R-:W-:Y:S01]  /*14410*/  MOV R10, 0x1c1f ;  /* 0x00001c1f000a7802 */ /* 0x010fe20000000f00 */
[----:B------:R-:W-:Y:S01]  /*14420*/  IMAD.MOV.U32 R7, RZ, RZ, 0x1 ;  /* 0x00000001ff077424 */ /* 0x000fe200078e00ff */
[----:B------:R-:W-:Y:S02]  /*14430*/  MOV R8, 0x14450 ;  /* 0x0001445000087802 */ /* 0x000fe40000000f00 */
[----:B-123--:R-:W-:Y:S05]  /*14440*/  CALL.REL.NOINC `($__internal_8_$__cuda_sm70_shflsync_idx_p) ;  /* 0x000001d000007944 */ /* 0x00efea0003c00000 */
[----:B-1----:R-:W-:Y:S01]  /*14450*/  MOV R10, 0x1c1f ;  /* 0x00001c1f000a7802 */ /* 0x002fe20000000f00 */
[----:B--2---:R-:W-:Y:S01]  /*14460*/  IMAD.MOV.U32 R3, RZ, RZ, R7 ;  /* 0x000000ffff037224 */ /* 0x004fe200078e0007 */
[----:B------:R-:W-:Y:S01]  /*14470*/  MOV R7, 0x1 ;  /* 0x0000000100077802 */ /* 0x000fe20000000f00 */
[----:B------:R-:W-:Y:S01]  /*14480*/  IMAD.MOV.U32 R12, RZ, RZ, R0 ;  /* 0x000000ffff0c7224 */ /* 0x000fe200078e0000 */
[----:B------:R-:W-:Y:S02]  /*14490*/  MOV R8, 0x144b0 ;  /* 0x000144b000087802 */ /* 0x000fe40000000f00 */
[----:B------:R-:W-:Y:S05]  /*144a0*/  CALL.REL.NOINC `($__internal_8_$__cuda_sm70_shflsync_idx_p) ;  /* 0x0000017000007944 */ /* 0x000fea0003c00000 */
[----:B-12---:R-:W-:-:S05]  /*144b0*/  BRA `(.L_x_540) ;  /* 0xffff1e9000007947 */ /* 0x006fca000383ffff */
.L_x_507:
        /* <DEDUP_REMOVED lines=11> */
.L_x_513:
[----:B--2---:R-:W-:Y:S01]  /*14570*/  MOV R10, 0x1c1f ;  /* 0x00001c1f000a7802 */ /* 0x004fe20000000f00 */
[----:B------:R-:W-:Y:S01]  /*14580*/  IMAD.MOV.U32 R7, RZ, RZ, 0x1 ;  /* 0x00000001ff077424 */ /* 0x000fe200078e00ff */
[----:B------:R-:W-:Y:S02]  /*14590*/  MOV R8, 0x145b0 ;  /* 0x000145b000087802 */ /* 0x000fe40000000f00 */
[----:B-1-3--:R-:W-:Y:S05]  /*145a0*/  CALL.REL.NOINC `($__internal_8_$__cuda_sm70_shflsync_idx_p) ;  /* 0x0000007000007944 */ /* 0x00afea0003c00000 */
[----:B-1----:R-:W-:Y:S01]  /*145b0*/  MOV R10, 0x1c1f ;  /* 0x00001c1f000a7802 */ /* 0x002fe20000000f00 */
[----:B--2---:R-:W-:Y:S01]  /*145c0*/  IMAD.MOV.U32 R6, RZ, RZ, R7 ;  /* 0x000000ffff067224 */ /* 0x004fe200078e0007 */
[----:B------:R-:W-:Y:S01]  /*145d0*/  MOV R7, 0x1 ;  /* 0x0000000100077802 */ /* 0x000fe20000000f00 */
[----:B------:R-:W-:Y:S01]  /*145e0*/  IMAD.MOV.U32 R12, RZ, RZ, R4 ;  /* 0x000000ffff0c7224 */ /* 0x000fe200078e0004 */
[----:B------:R-:W-:Y:S02]  /*145f0*/  MOV R8, 0x14610 ;  /* 0x0001461000087802 */ /* 0x000fe40000000f00 */
[----:B------:R-:W-:Y:S05]  /*14600*/  CALL.REL.NOINC `($__internal_8_$__cuda_sm70_shflsync_idx_p) ;  /* 0x0000001000007944 */ /* 0x000fea0003c00000 */
[----:B-12---:R-:W-:-:S05]  /*14610*/  BRA `(.L_x_542) ;  /* 0xffff952000007947 */ /* 0x006fca000383ffff */
        .weak           $__internal_8_$__cuda_sm70_shflsync_idx_p
        .type           $__internal_8_$__cuda_sm70_shflsync_idx_p,@function
        .size           $__internal_8_$__cuda_sm70_shflsync_idx_p,(.L_x_1825 - $__internal_8_$__cuda_sm70_shflsync_idx_p)
$__internal_8_$__cuda_sm70_shflsync_idx_p:
[----:B------:R-:W-:Y:S01]  /*14620*/  MOV R9, 0x0 ;  /* 0x0000000000097802 */ /* 0x000fe20000000f00 */
[----:B------:R-:W-:Y:S04]  /*14630*/  WARPSYNC R223 ;  /* 0x000000df00007348 */ /* 0x000fe80003800000 */
[----:B------:R1:W2:Y:S01]  /*14640*/  SHFL.IDX PT, R7, R12, R7, R10 ;  /* 0x000000070c077389 */ /* 0x0002a200000e000a */
[----:B------:R-:W-:Y:S05]  /*14650*/  RET.REL.NODEC R8 `(_ZN7cutlass13device_kernelIN5flash19enable_sm80_to_sm89INS1_16FlashAttnFwdSm80INS1_25CollectiveMainloopFwdSm80ILi4ELi1ELb0EN4cute5tupleIJNS5_1CILi128EEENS7_ILi48EEENS7_ILi96EEEEEELi96ENS_6half_tEfNS_4arch4Sm80ELb0ELb1ELb1ELb0ELb1ELb0ELb1ELb1EEENS1_21CollectiveEpilogueFwdINS6_IJS8_SA_S9_EEENS6_IJNS7_ILi1EEESI_SI_EEESC_SE_Li128ELb0ELb1ELb1ELb0EEENS1_19SingleTileSchedulerILb0ELb1ELb1ELi128EEEEEEEEEvNT_6ParamsE) ;  /* 0xfffeb9a008007950 */ /* 0x000fea0003c3ffff */
.L_x_543:
        /* <DEDUP_REMOVED lines=10> */
.L_x_1825:


//--------------------- .text._ZN7cutlass13device_kernelIN5flash19enable_sm80_to_sm89INS1_16FlashAttnFwdSm80INS1_25CollectiveMainloopFwdSm80ILi4ELi1ELb0EN4cute5tupleIJNS5_1CILi128EEENS7_ILi48EEENS7_ILi96EEEEEELi96ENS_6half_tEfNS_4arch4Sm80ELb0ELb1ELb1ELb1ELb1ELb0ELb1ELb1EEENS1_21CollectiveEpilogueFwdINS6_IJS8_SA_S9_EEENS6_IJNS7_ILi1EEESI_SI_EEESC_SE_Li128ELb1ELb1ELb1ELb0EEENS1_36VarlenDynamicPersistentTileSchedulerILi128ELi48ELi128ELi128ELb1ELb1ELb0ELb1ELb0ELb1EEEEEEEEEvNT_6ParamsE --------------------------
	.section	.text._ZN7cutlass13device_kernelIN5flash19enable_sm80_to_sm89INS1_16FlashAttnFwdSm80INS1_25CollectiveMainloopFwdSm80ILi4ELi1ELb0EN4cute5tupleIJNS5_1CILi128EEENS7_ILi48EEENS7_ILi96EEEEEELi96ENS_6half_tEfNS_4arch4Sm80ELb0ELb1ELb1ELb1ELb1ELb0ELb1ELb1EEENS1_21CollectiveEpilogueFwdINS6_IJS8_SA_S9_EEENS6_IJNS7_ILi1EEESI_SI_EEESC_SE_Li128ELb1ELb1ELb1ELb0EEENS1_36VarlenDynamicPersistentTileSchedulerILi128ELi48ELi128ELi128ELb1ELb1ELb0ELb1ELb0ELb1EEEEEEEEEvNT_6ParamsE,"ax",@progbits
	.sectioninfo	@"SHI_REGISTERS=255"
	.align	128
.text._ZN7cutlass13device_kernelIN5flash19enable_sm80_to_sm89INS1_16FlashAttnFwdSm80INS1_25CollectiveMainloopFwdSm80ILi4ELi1ELb0EN4cute5tupleIJNS5_1CILi128EEENS7_ILi48EEENS7_ILi96EEEEEELi96ENS_6half_tEfNS_4arch4Sm80ELb0ELb1ELb1ELb1ELb1ELb0ELb1ELb1EEENS1_21CollectiveEpilogueFwdINS6_IJS8_SA_S9_EEENS6_IJNS7_ILi1EEESI_SI_EEESC_SE_Li128ELb1ELb1ELb1ELb0EEENS1_36VarlenDynamicPersistentTileSchedulerILi128ELi48ELi128ELi128ELb1ELb1ELb0ELb1ELb0ELb1EEEEEEEEEvNT_6ParamsE:
        .type           _ZN7cutlass13device_kernelIN5flash19enable_sm80_to_sm89INS1_16FlashAttnFwdSm80INS1_25CollectiveMainloopFwdSm80ILi4ELi1ELb0EN4cute5tupleIJNS5_1CILi128EEENS7_ILi48EEENS7_ILi96EEEEEELi96ENS_6half_tEfNS_4arch4Sm80ELb0ELb1ELb1ELb1ELb1ELb0ELb1ELb1EEENS1_21CollectiveEpilogueFwdINS6_IJS8_SA_S9_EEENS6_IJNS7_ILi1EEESI_SI_EEESC_SE_Li128ELb1ELb1ELb1ELb0EEENS1_36VarlenDynamicPersistentTileSchedulerILi128ELi48ELi128ELi128ELb1ELb1ELb0ELb1ELb0ELb1EEEEEEEEEvNT_6ParamsE,@function
        .size           _ZN7cutlass13device_kernelIN5flash19enable_sm80_to_sm89INS1_16FlashAttnFwdSm80INS1_25CollectiveMainloopFwdSm80ILi4ELi1ELb0EN4cute5tupleIJNS5_1CILi128EEENS7_ILi48EEENS7_ILi96EEEEEELi96ENS_6half_tEfNS_4arch4Sm80ELb0ELb1ELb1ELb1ELb1ELb0ELb1ELb1EEENS1_21CollectiveEpilogueFwdINS6_IJS8_SA_S9_EEENS6_IJNS7_ILi1EEESI_SI_EEESC_SE_Li128ELb1ELb1ELb1ELb0EEENS1_36VarlenDynamicPersistentTileSchedulerILi128ELi48ELi128ELi128ELb1ELb1ELb0ELb1ELb0ELb1EEEEEEEEEvNT_6ParamsE,(.L_x_1827 - _ZN7cutlass13device_kernelIN5flash19enable_sm80_to_sm89INS1_16FlashAttnFwdSm80INS1_25CollectiveMainloopFwdSm80ILi4ELi1ELb0EN4cute5tupleIJNS5_1CILi128EEENS7_ILi48EEENS7_ILi96EEEEEELi96ENS_6half_tEfNS_4arch4Sm80ELb0ELb1ELb1ELb1ELb1ELb0ELb1ELb1EEENS1_21CollectiveEpilogueFwdINS6_IJS8_SA_S9_EEENS6_IJNS7_ILi1EEESI_SI_EEESC_SE_Li128ELb1ELb1ELb1ELb0EEENS1_36VarlenDynamicPersistentTileSchedulerILi128ELi48ELi128ELi128ELb1ELb1ELb0ELb1ELb0ELb1EEEEEEEEEvNT_6ParamsE)
        .other          _ZN7cutlass13device_kernelIN5flash19enable_sm80_to_sm89INS1_16FlashAttnFwdSm80INS1_25CollectiveMainloopFwdSm80ILi4ELi1ELb0EN4cute5tupleIJNS5_1CILi128EEENS7_ILi48EEENS7_ILi96EEEEEELi96ENS_6half_tEfNS_4arch4Sm80ELb0ELb1ELb1ELb1ELb1ELb0ELb1ELb1EEENS1_21CollectiveEpilogueFwdINS6_IJS8_SA_S9_EEENS6_IJNS7_ILi1EEESI_SI_EEESC_SE_Li128ELb1ELb1ELb1ELb0EEENS1_36VarlenDynamicPersistentTileSchedulerILi128ELi48ELi128ELi128ELb1ELb1ELb0ELb1ELb0ELb1EEEEEEEEEvNT_6ParamsE,@"STO_CUDA_ENTRY STV_DEFAULT"
_ZN7cutlass13device_kernelIN5flash19enable_sm80_to_sm89INS1_16FlashAttnFwdSm80INS1_25CollectiveMainloopFwdSm80ILi4ELi1ELb0EN4cute5tupleIJNS5_1CILi128EEENS7_ILi48EEENS7_ILi96EEEEEELi96ENS_6half_tEfNS_4arch4Sm80ELb0ELb1ELb1ELb1ELb1ELb0ELb1ELb1EEENS1_21CollectiveEpilogueFwdINS6_IJS8_SA_S9_EEENS6_IJNS7_ILi1EEESI_SI_EEESC_SE_Li128ELb1ELb1ELb1ELb0EEENS1_36VarlenDynamicPersistentTileSchedulerILi128ELi48ELi128ELi128ELb1ELb1ELb0ELb1ELb0ELb1EEEEEEEEEvNT_6ParamsE:
        /* <DEDUP_REMOVED lines=15> */
[----:B------:R-:W-:-:S03]  /*00f0*/  CS2R R8, SRZ ;  /* 0x0000000000087805 */ /* 0x000fc6000001ff00 */
[----:B------:R-:W-:-:S04]  /*0100*/  ISETP.NE.AND P6, PT, R13, 0x1f, PT ;  /* 0x0000001f0d00780c */ /* 0x000fc80003fc5270 */
[----:B------:R-:W-:-:S13]  /*0110*/  ISETP.GE.OR P0, PT, R13, c[0x0][0x53c], !P6 ;  /* 0x00014f000d007a0c */ /* 0x000fda0007706670 */
[----:B-1----:R-:W-:Y:S02]  /*0120*/  @!P0 IMAD.MOV.U32 R4, RZ, RZ, 0x4 ;  /* 0x00000004ff048424 */ /* 0x002fe400078e00ff */
[----:B------:R-:W-:Y:S02]  /*0130*/  @!P0 IMAD.MOV.U32 R2, RZ, RZ, 0x4 ;  /* 0x00000004ff028424 */ /* 0x000fe400078e00ff */
[----:B------:R-:W-:-:S04]  /*0140*/  @!P0 IMAD.WIDE.U32 R4, R13, R4, c[0x0][0x580] ;  /* 0x000160000d048625 */ /* 0x000fc800078e0004 */
[C---:B------:R-:W-:Y:S01]  /*0150*/  @!P0 IMAD.WIDE.U32 R2, R13.reuse, R2, c[0x0][0x578] ;  /* 0x00015e000d028625 */ /* 0x040fe200078e0002 */
[----:B------:R-:W2:Y:S04]  /*0160*/  @!P0 LDG.E R9, [R4.64] ;  /* 0x0000000604098981 */ /* 0x000ea8000c1e1900 */
[----:B------:R-:W2:Y:S01]  /*0170*/  @!P0 LDG.E R8, [R2.64] ;  /* 0x0000000602088981 */ /* 0x000ea2000c1e1900 */
[C---:B------:R-:W-:Y:S01]  /*0180*/  ISETP.NE.AND P5, PT, R13.reuse, RZ, PT ;  /* 0x000000ff0d00720c */ /* 0x040fe20003fa5270 */
[----:B------:R-:W1:Y:S01]  /*0190*/  S2UR UR4, SR_CTAID.X ;  /* 0x00000000000479c3 */ /* 0x000e620000002500 */
[C---:B------:R-:W-:Y:S01]  /*01a0*/  ISETP.GE.U32.AND P4, PT, R13.reuse, 0x2, PT ;  /* 0x000000020d00780c */ /* 0x040fe20003f86070 */
[----:B------:R-:W-:Y:S01]  /*01b0*/  IMAD.MOV.U32 R6, RZ, RZ, RZ ;  /* 0x000000ffff067224 */ /* 0x000fe200078e00ff */
        /* <DEDUP_REMOVED lines=26> */
.L_x_549:
[----:B------:R-:W-:-:S04]  /*0360*/  IADD3 R0, R6, 0x1f, RZ ;  /* 0x0000001f06007810 */ /* 0x000fc80007ffe0ff */
[----:B------:R-:W-:-:S13]  /*0370*/  ISETP.GE.AND P0, PT, R0, c[0x0][0x53c], PT ;  /* 0x00014f0000007a0c */ /* 0x000fda0003f06270 */
[----:B------:R-:W-:Y:S05]  /*0380*/  @P0 BRA `(.L_x_546) ;  /* 0x00000c4000000947 */ /* 0x000fea0003800000 */
[----:B------:R-:W-:Y:S01]  /*0390*/  MOV R6, R0 ;  /* 0x0000000000067202 */ /* 0x000fe20000000f00 */
[----:B------:R-:W-:-:S03]  /*03a0*/  CS2R R8, SRZ ;  /* 0x0000000000087805 */ /* 0x000fc6000001ff00 */
[----:B------:R-:W-:-:S04]  /*03b0*/  IADD3 R0, R13, R6, RZ ;  /* 0x000000060d007210 */ /* 0x000fc80007ffe0ff */
[----:B------:R-:W-:-:S13]  /*03c0*/  ISETP.GE.OR P0, PT, R0, c[0x0][0x53c], !P6 ;  /* 0x00014f0000007a0c */ /* 0x000fda0007706670 */
[----:B------:R-:W-:Y:S02]  /*03d0*/  @!P0 MOV R2, 0x4 ;  /* 0x0000000400028802 */ /* 0x000fe40000000f00 */
[----:B------:R-:W-:-:S03]  /*03e0*/  @!P0 MOV R3, 0x4 ;  /* 0x0000000400038802 */ /* 0x000fc60000000f00 */
[----:B------:R-:W-:-:S04]  /*03f0*/  @!P0 IMAD.WIDE R4, R0, R2, c[0x0][0x580] ;  /* 0x0001600000048625 */ /* 0x000fc800078e0202 */
[----:B------:R-:W-:Y:S01]  /*0400*/  @!P0 IMAD.WIDE R2, R0, R3, c[0x0][0x578] ;  /* 0x00015e0000028625 */ /* 0x000fe200078e0203 */
[----:B------:R-:W2:Y:S04]  /*0410*/  @!P0 LDG.E R9, [R4.64] ;  /* 0x0000000604098981 */ /* 0x000ea8000c1e1900 */
[----:B------:R-:W2:Y:S02]  /*0420*/  @!P0 LDG.E R8, [R2.64] ;  /* 0x0000000602088981 */ /* 0x000ea4000c1e1900 */
[----:B--2---:R-:W-:Y:S01]  /*0430*/  IMAD R5, R9, R8, RZ ;  /* 0x0000000809057224 */ /* 0x004fe200078e02ff */
[----:B------:R-:W-:Y:S05]  /*0440*/  BRA.DIV ~URZ, `(.L_x_547) ;  /* 0x00018cb27f007947 */ /* 0x000fea000b800000 */
[----:B------:R1:W2:Y:S02]  /*0450*/  SHFL.UP PT, R0, R5, 0x1, RZ ;  /* 0x0420000005007989 */ /* 0x0002a400000e00ff */
.L_x_776:
        /* <DEDUP_REMOVED lines=16> */
.L_x_777:
[----:B--2---:R-:W-:-:S05]  /*0560*/  IMAD R0, R0, c[0x0][0x538], RZ ;  /* 0x00014e0000007a24 */ /* 0x004fca00078e02ff */
[----:B------:R-:W-:-:S04]  /*0570*/  IADD3 R7, R0, R7, RZ ;  /* 0x0000000700077210 */ /* 0x000fc80007ffe0ff */
[----:B------:R-:W-:-:S13]  /*0580*/  ISETP.GT.AND P0, PT, R7, UR4, PT ;  /* 0x0000000407007c0c */ /* 0x000fda000bf04270 */
[----:B-1----:R-:W-:Y:S05]  /*0590*/  @!P0 BRA `(.L_x_549) ;  /* 0xfffffdc000008947 */ /* 0x002fea000383ffff */
.L_x_545:
[----:B------:R-:W-:-:S05]  /*05a0*/  IADD3 R10, -R0, R7, RZ ;  /* 0x00000007000a7210 */ /* 0x000fca0007ffe1ff */
[----:B------:R-:W-:-:S05]  /*05b0*/  IMAD R0, R4, c[0x0][0x538], R10 ;  /* 0x00014e0004007a24 */ /* 0x000fca00078e020a */
[----:B------:R-:W-:Y:S01]  /*05c0*/  ISETP.GT.AND P0, PT, R0, UR4, PT ;  /* 0x0000000400007c0c */ /* 0x000fe2000bf04270 */
[----:B------:R-:W-:-:S12]  /*05d0*/  BRA.DIV ~URZ, `(.L_x_550) ;  /* 0x00018d427f007947 */ /* 0x000fd8000b800000 */
[----:B------:R-:W-:-:S04]  /*05e0*/  VOTE.ANY R7, PT, !P0 ;  /* 0x0000000000077806 */ /* 0x000fc800040e0100 */
.L_x_778:
[----:B------:R-:W1:Y:S02]  /*05f0*/  POPC R0, R7 ;  /* 0x0000000700007309 */ /* 0x000e640000000000 */
[----:B-1----:R-:W-:-:S05]  /*0600*/  IADD3 R2, R0, R6, RZ ;  /* 0x0000000600027210 */ /* 0x002fca0007ffe0ff */
[----:B------:R1:W-:Y:S01]  /*0610*/  STL [R1+0xc], R2 ;  /* 0x00000c0201007387 */ /* 0x0003e20000100800 */
[----:B------:R-:W-:Y:S05]  /*0620*/  BRA.DIV ~URZ, `(.L_x_551) ;  /* 0x00018d427f007947 */ /* 0x000fea000b800000 */
[----:B------:R2:W3:Y:S01]  /*0630*/  SHFL.IDX PT, R12, R9, R0, 0x1f ;  /* 0x00001f00090c7589 */ /* 0x0004e200000e0000 */
[----:B------:R-:W-:-:S03]  /*0640*/  MOV R6, RZ ;  /* 0x000000ff00067202 */ /* 0x000fc60000000f00 */
[----:B------:R2:W4:Y:S04]  /*0650*/  SHFL.IDX PT, R9, R8, R0, 0x1f ;  /* 0x00001f0008097589 */ /* 0x00052800000e0000 */
.L_x_779:
[----:B------:R-:W-:Y:S01]  /*0660*/  ISETP.NE.AND P0, PT, R7, RZ, PT ;  /* 0x000000ff0700720c */ /* 0x000fe20003f05270 */
[----:B------:R-:W-:-:S12]  /*0670*/  BSSY B0, `(.L_x_552) ;  /* 0x0000005000007945 */ /* 0x000fd80003800000 */
[----:B------:R-:W-:Y:S05]  /*0680*/  @!P0 BRA `(.L_x_553) ;  /* 0x0000003000008947 */ /* 0x000fea0003800000 */
[----:B--2---:R-:W-:Y:S01]  /*0690*/  IADD3 R0, R0, -0x1, RZ ;  /* 0xffffffff00007810 */ /* 0x004fe20007ffe0ff */
[----:B------:R-:W-:Y:S05]  /*06a0*/  BRA.DIV ~URZ, `(.L_x_554) ;  /* 0x00018da27f007947 */ /* 0x000fea000b800000 */
[----:B------:R2:W1:Y:S02]  /*06b0*/  SHFL.IDX PT, R6, R4, R0, 0x1f ;  /* 0x00001f0004067589 */ /* 0x00046400000e0000 */
.L_x_553:
[----:B------:R-:W-:Y:S05]  /*06c0*/  BSYNC B0 ;  /* 0x0000000000007941 */ /* 0x000fea0003800000 */
.L_x_552:
[----:B-12---:R-:W-:Y:S01]  /*06d0*/  IMAD R0, R6, c[0x0][0x538], R10 ;  /* 0x00014e0006007a24 */ /* 0x006fe200078e020a */
[----:B----4-:R-:W-:Y:S01]  /*06e0*/  ISETP.NE.AND P0, PT, R9, 0x1, PT ;  /* 0x000000010900780c */ /* 0x010fe20003f05270 */
[----:B------:R-:W-:Y:S03]  /*06f0*/  BSSY B0, `(.L_x_555) ;  /* 0x0000089000007945 */ /* 0x000fe60003800000 */
[----:B------:R1:W-:Y:S01]  /*0700*/  STL [R1], R0 ;  /* 0x0000000001007387 */ /* 0x0003e20000100800 */
[----:B------:R-:W-:-:S08]  /*0710*/  IADD3 R11, -R0, UR4, RZ ;  /* 0x00000004000b7c10 */ /* 0x000fd0000fffe1ff */
[----:B------:R-:W-:Y:S05]  /*0720*/  @!P0 BRA `(.L_x_556) ;  /* 0x000003f000008947 */ /* 0x000fea0003800000 */
[-C--:B-1-3--:R-:W-:Y:S02]  /*0730*/  IABS R0, R12.reuse ;  /* 0x0000000c00007213 */ /* 0x08afe40000000000 */
[----:B------:R-:W-:-:S03]  /*0740*/  IABS R6, R12 ;  /* 0x0000000c00067213 */ /* 0x000fc60000000000 */
[----:B------:R-:W-:Y:S01]  /*0750*/  IMAD.MOV.U32 R5, RZ, RZ, R0 ;  /* 0x000000ffff057224 */ /* 0x000fe200078e0000 */
[----:B------:R-:W-:-:S03]  /*0760*/  IABS R0, R9 ;  /* 0x0000000900007213 */ /* 0x000fc60000000000 */
[----:B------:R-:W1:Y:S02]  /*0770*/  I2F.RP R2, R5 ;  /* 0x0000000500027306 */ /* 0x000e640000209400 */
[----:B------:R-:W-:Y:S01]  /*0780*/  IMAD.MOV.U32 R8, RZ, RZ, R0 ;  /* 0x000000ffff087224 */ /* 0x000fe200078e0000 */
[----:B------:R-:W-:-:S05]  /*0790*/  IABS R0, R11 ;  /* 0x0000000b00007213 */ /* 0x000fca0000000000 */
[----:B------:R-:W-:Y:S08]  /*07a0*/  I2F.RP R7, R8 ;  /* 0x0000000800077306 */ /* 0x000ff00000209400 */
[----:B-1----:R-:W1:Y:S02]  /*07b0*/  MUFU.RCP R2, R2 ;  /* 0x0000000200027308 */ /* 0x002e640000001000 */
[----:B-1----:R-:W-:-:S06]  /*07c0*/  IADD3 R2, R2, 0xffffffe, RZ ;  /* 0x0ffffffe02027810 */ /* 0x002fcc0007ffe0ff */
[----:B------:R-:W1:Y:S02]  /*07d0*/  F2I.FTZ.U32.TRUNC.NTZ R3, R2 ;  /* 0x0000000200037305 */ /* 0x000e64000021f000 */
[----:B-1----:R-:W-:-:S04]  /*07e0*/  IMAD.MOV R2, RZ, RZ, -R3 ;  /* 0x000000ffff027224 */ /* 0x002fc800078e0a03 */
[----:B------:R-:W-:Y:S02]  /*07f0*/  IMAD R4, R2, R5, RZ ;  /* 0x0000000502047224 */ /* 0x000fe400078e02ff */
[----:B------:R-:W-:-:S04]  /*0800*/  IMAD.MOV.U32 R2, RZ, RZ, RZ ;  /* 0x000000ffff027224 */ /* 0x000fc800078e00ff */
[----:B------:R-:W-:Y:S01]  /*0810*/  IMAD.HI.U32 R2, R3, R4, R2 ;  /* 0x0000000403027227 */ /* 0x000fe200078e0002 */
[----:B------:R-:W-:-:S03]  /*0820*/  MOV R3, R0 ;  /* 0x0000000000037202 */ /* 0x000fc60000000f00 */
[----:B------:R-:W-:Y:S02]  /*0830*/  IMAD.MOV R0, RZ, RZ, -R6 ;  /* 0x000000ffff007224 */ /* 0x000fe400078e0a06 */
        /* <DEDUP_REMOVED lines=28> */
[----:B------:R-:W-:-:S03]  /*0a00*/  IMAD.MOV R5, RZ, RZ, -R4 ;  /* 0x000000ffff057224 */ /* 0x000fc600078e0a04 */
        /* <DEDUP_REMOVED lines=10> */
[----:B------:R-:W-:-:S04]  /*0ab0*/  IMAD.MOV R2, RZ, RZ, -R0 ;  /* 0x000000ffff027224 */ /* 0x000fc800078e0a00 */
[C---:B------:R-:W-:Y:S01]  /*0ac0*/  IMAD R3, R9.reuse, R2, R4 ;  /* 0x0000000209037224 */ /* 0x040fe200078e0204 */
[----:B------:R-:W-:Y:S01]  /*0ad0*/  LEA R2, R9, R0, 0x18 ;  /* 0x0000000009027211 */ /* 0x000fe200078ec0ff */
[----:B------:R-:W-:-:S04]  /*0ae0*/  IMAD R0, R12, R5, R11 ;  /* 0x000000050c007224 */ /* 0x000fc800078e020b */
[----:B------:R-:W-:-:S05]  /*0af0*/  IMAD R2, R3, 0x10000, R2 ;  /* 0x0001000003027824 */ /* 0x000fca00078e0202 */
[----:B------:R1:W-:Y:S01]  /*0b00*/  STL [R1+0x8], R2 ;  /* 0x0000080201007387 */ /* 0x0003e20000100800 */
[----:B------:R-:W-:Y:S05]  /*0b10*/  BRA `(.L_x_557) ;  /* 0x0000046000007947 */ /* 0x000fea0003800000 */
.L_x_556:
[----:B------:R-:W2:Y:S01]  /*0b20*/  LDL R3, [R1+0xc] ;  /* 0x00000c0001037983 */ /* 0x000ea20000100800 */
[----:B------:R-:W-:-:S04]  /*0b30*/  IMAD.MOV.U32 R2, RZ, RZ, 0x4 ;  /* 0x00000004ff027424 */ /* 0x000fc800078e00ff */
[----:B--2---:R-:W-:-:S05]  /*0b40*/  IMAD.WIDE R2, R3, R2, c[0x0][0x590] ;  /* 0x0001640003027625 */ /* 0x004fca00078e0202 */
[----:B------:R-:W2:Y:S02]  /*0b50*/  LDG.E R7, [R2.64] ;  /* 0x0000000602077981 */ /* 0x000ea4000c1e1900 */
[----:B--23--:R-:W-:-:S05]  /*0b60*/  IMAD R9, R7, R12, RZ ;  /* 0x0000000c07097224 */ /* 0x00cfca00078e02ff */
[-C--:B-1----:R-:W-:Y:S02]  /*0b70*/  IABS R0, R9.reuse ;  /* 0x0000000900007213 */ /* 0x082fe40000000000 */
[----:B------:R-:W-:-:S03]  /*0b80*/  IABS R8, R9 ;  /* 0x0000000900087213 */ /* 0x000fc60000000000 */
[----:B------:R-:W-:-:S04]  /*0b90*/  IMAD.MOV.U32 R6, RZ, RZ, R0 ;  /* 0x000000ffff067224 */ /* 0x000fc800078e0000 */
[----:B------:R-:W1:Y:S08]  /*0ba0*/  I2F.RP R2, R6 ;  /* 0x0000000600027306 */ /* 0x000e700000209400 */
[----:B-1----:R-:W1:Y:S02]  /*0bb0*/  MUFU.RCP R2, R2 ;  /* 0x0000000200027308 */ /* 0x002e640000001000 */
[----:B-1----:R-:W-:-:S06]  /*0bc0*/  IADD3 R2, R2, 0xffffffe, RZ ;  /* 0x0ffffffe02027810 */ /* 0x002fcc0007ffe0ff */
[----:B------:R-:W1:Y:S02]  /*0bd0*/  F2I.FTZ.U32.TRUNC.NTZ R3, R2 ;  /* 0x0000000200037305 */ /* 0x000e64000021f000 */
[----:B-1----:R-:W-:-:S04]  /*0be0*/  IMAD.MOV R0, RZ, RZ, -R3 ;  /* 0x000000ffff007224 */ /* 0x002fc800078e0a03 */
[----:B------:R-:W-:Y:S01]  /*0bf0*/  IMAD.MOV.U32 R2, RZ, RZ, R0 ;  /* 0x000000ffff027224 */ /* 0x000fe200078e0000 */
[----:B------:R-:W-:-:S03]  /*0c00*/  IABS R0, R11 ;  /* 0x0000000b00007213 */ /* 0x000fc60000000000 */
[----:B------:R-:W-:Y:S01]  /*0c10*/  IMAD R4, R2, R6, RZ ;  /* 0x0000000602047224 */ /* 0x000fe200078e02ff */
[----:B------:R-:W-:Y:S01]  /*0c20*/  MOV R5, R0 ;  /* 0x0000000000057202 */ /* 0x000fe20000000f00 */
[----:B------:R-:W-:-:S04]  /*0c30*/  IMAD.MOV.U32 R2, RZ, RZ, RZ ;  /* 0x000000ffff027224 */ /* 0x000fc800078e00ff */
[----:B------:R-:W-:-:S04]  /*0c40*/  IMAD.HI.U32 R0, R3, R4, R2 ;  /* 0x0000000403007227 */ /* 0x000fc800078e0002 */
[----:B------:R-:W-:Y:S02]  /*0c50*/  IMAD.MOV R2, RZ, RZ, -R8 ;  /* 0x000000ffff027224 */ /* 0x000fe400078e0a08 */
        /* <DEDUP_REMOVED lines=9> */
[----:B------:R-:W-:-:S04]  /*0cf0*/  @P2 IADD3 R0, R0, 0x1, RZ ;  /* 0x0000000100002810 */ /* 0x000fc80007ffe0ff */
[----:B------:R-:W-:-:S05]  /*0d00*/  MOV R4, R0 ;  /* 0x0000000000047202 */ /* 0x000fca0000000f00 */
[----:B------:R-:W-:Y:S01]  /*0d10*/  @!P1 IMAD.MOV R4, RZ, RZ, -R4 ;  /* 0x000000ffff049224 */ /* 0x000fe200078e0a04 */
[----:B------:R-:W-:-:S05]  /*0d20*/  @!P0 LOP3.LUT R4, RZ, R9, RZ, 0x33, !PT ;  /* 0x00000009ff048212 */ /* 0x000fca00078e33ff */
[----:B------:R-:W-:-:S05]  /*0d30*/  IMAD R10, R7, R4, RZ ;  /* 0x00000004070a7224 */ /* 0x000fca00078e02ff */
[----:B------:R-:W-:-:S04]  /*0d40*/  IADD3 R0, -R10, c[0x0][0x538], RZ ;  /* 0x00014e000a007a10 */ /* 0x000fc80007ffe1ff */
[----:B------:R-:W-:-:S04]  /*0d50*/  IMNMX R6, R7, R0, PT ;  /* 0x0000000007067217 */ /* 0x000fc80003800200 */
[----:B------:R-:W-:-:S05]  /*0d60*/  IABS R0, R6 ;  /* 0x0000000600007213 */ /* 0x000fca0000000000 */
[----:B------:R-:W-:-:S04]  /*0d70*/  IMAD.MOV.U32 R5, RZ, RZ, R0 ;  /* 0x000000ffff057224 */ /* 0x000fc800078e0000 */
[----:B------:R-:W1:Y:S08]  /*0d80*/  I2F.RP R2, R5 ;  /* 0x0000000500027306 */ /* 0x000e700000209400 */
[----:B-1----:R-:W1:Y:S02]  /*0d90*/  MUFU.RCP R2, R2 ;  /* 0x0000000200027308 */ /* 0x002e640000001000 */
[----:B-1----:R-:W-:-:S06]  /*0da0*/  IADD3 R2, R2, 0xffffffe, RZ ;  /* 0x0ffffffe02027810 */ /* 0x002fcc0007ffe0ff */
[----:B------:R1:W2:Y:S02]  /*0db0*/  F2I.FTZ.U32.TRUNC.NTZ R3, R2 ;  /* 0x0000000200037305 */ /* 0x0002a4000021f000 */
[----:B-1----:R-:W-:Y:S01]  /*0dc0*/  IMAD.MOV R2, RZ, RZ, -R4 ;  /* 0x000000ffff027224 */ /* 0x002fe200078e0a04 */
[----:B--2---:R-:W-:-:S03]  /*0dd0*/  IADD3 R0, RZ, -R3, RZ ;  /* 0x80000003ff007210 */ /* 0x004fc60007ffe0ff */
[----:B------:R-:W-:Y:S01]  /*0de0*/  IMAD R8, R9, R2, R11 ;  /* 0x0000000209087224 */ /* 0x000fe200078e020b */
[----:B------:R-:W-:Y:S01]  /*0df0*/  IABS R9, R6 ;  /* 0x0000000600097213 */ /* 0x000fe20000000000 */
[----:B------:R-:W-:-:S03]  /*0e00*/  IMAD.MOV.U32 R2, RZ, RZ, R0 ;  /* 0x000000ffff027224 */ /* 0x000fc600078e0000 */
[----:B------:R-:W-:Y:S01]  /*0e10*/  IABS R0, R8 ;  /* 0x0000000800007213 */ /* 0x000fe20000000000 */
[----:B------:R-:W-:Y:S02]  /*0e20*/  IMAD R7, R2, R5, RZ ;  /* 0x0000000502077224 */ /* 0x000fe400078e02ff */
[----:B------:R-:W-:Y:S02]  /*0e30*/  IMAD.MOV.U32 R2, RZ, RZ, RZ ;  /* 0x000000ffff027224 */ /* 0x000fe400078e00ff */
[----:B------:R-:W-:Y:S01]  /*0e40*/  IMAD.MOV.U32 R4, RZ, RZ, R0 ;  /* 0x000000ffff047224 */ /* 0x000fe200078e0000 */
[----:B------:R-:W-:Y:S01]  /*0e50*/  IADD3 R0, RZ, -R9, RZ ;  /* 0x80000009ff007210 */ /* 0x000fe20007ffe0ff */
[----:B------:R-:W-:-:S04]  /*0e60*/  IMAD.HI.U32 R3, R3, R7, R2 ;  /* 0x0000000703037227 */ /* 0x000fc800078e0002 */
[----:B------:R-:W-:Y:S02]  /*0e70*/  IMAD.MOV.U32 R2, RZ, RZ, R0 ;  /* 0x000000ffff027224 */ /* 0x000fe400078e0000 */
[----:B------:R-:W-:Y:S01]  /*0e80*/  IMAD.HI.U32 R0, R3, R4, RZ ;  /* 0x0000000403007227 */ /* 0x000fe200078e00ff */
[----:B------:R-:W-:-:S03]  /*0e90*/  IADD3 R3, R10, 0x1000000, R8 ;  /* 0x010000000a037810 */ /* 0x000fc60007ffe008 */
[----:B------:R-:W-:-:S05]  /*0ea0*/  IMAD R2, R0, R2, R4 ;  /* 0x0000000200027224 */ /* 0x000fca00078e0204 */
[----:B------:R-:W-:-:S13]  /*0eb0*/  ISETP.GT.U32.AND P0, PT, R5, R2, PT ;  /* 0x000000020500720c */ /* 0x000fda0003f04070 */
[----:B------:R-:W-:Y:S01]  /*0ec0*/  @!P0 IMAD.IADD R2, R2, 0x1, -R5 ;  /* 0x0000000102028824 */ /* 0x000fe200078e0a05 */
[----:B------:R-:W-:Y:S02]  /*0ed0*/  @!P0 IADD3 R0, R0, 0x1, RZ ;  /* 0x0000000100008810 */ /* 0x000fe40007ffe0ff */
[----:B------:R-:W-:Y:S02]  /*0ee0*/  ISETP.NE.AND P0, PT, R6, RZ, PT ;  /* 0x000000ff0600720c */ /* 0x000fe40003f05270 */
[----:B------:R-:W-:Y:S02]  /*0ef0*/  ISETP.GE.U32.AND P2, PT, R2, R5, PT ;  /* 0x000000050200720c */ /* 0x000fe40003f46070 */
[----:B------:R-:W-:-:S04]  /*0f00*/  LOP3.LUT R2, R8, R6, RZ, 0x3c, !PT ;  /* 0x0000000608027212 */ /* 0x000fc800078e3cff */
[----:B------:R-:W-:Y:S01]  /*0f10*/  ISETP.GE.AND P1, PT, R2, RZ, PT ;  /* 0x000000ff0200720c */ /* 0x000fe20003f26270 */
[----:B------:R-:W-:-:S06]  /*0f20*/  IMAD.MOV R2, RZ, RZ, -R6 ;  /* 0x000000ffff027224 */ /* 0x000fcc00078e0a06 */
[----:B------:R-:W-:-:S06]  /*0f30*/  @P2 IADD3 R0, R0, 0x1, RZ ;  /* 0x0000000100002810 */ /* 0x000fcc0007ffe0ff */
[----:B------:R-:W-:Y:S02]  /*0f40*/  @!P1 IADD3 R0, -R0, RZ, RZ ;  /* 0x000000ff00009210 */ /* 0x000fe40007ffe1ff */
[----:B------:R-:W-:-:S05]  /*0f50*/  @!P0 LOP3.LUT R0, RZ, R6, RZ, 0x33, !PT ;  /* 0x00000006ff008212 */ /* 0x000fca00078e33ff */
[----:B------:R-:W-:-:S05]  /*0f60*/  IMAD R2, R0, R2, R3 ;  /* 0x0000000200027224 */ /* 0x000fca00078e0203 */
[----:B------:R1:W-:Y:S02]  /*0f70*/  STL [R1+0x8], R2 ;  /* 0x0000080201007387 */ /* 0x0003e40000100800 */
.L_x_557:
[----:B------:R-:W-:Y:S05]  /*0f80*/  BSYNC B0 ;  /* 0x0000000000007941 */ /* 0x000fea0003800000 */
.L_x_555:
[----:B------:R-:W-:-:S04]  /*0f90*/  LOP3.LUT R0, RZ, R0, RZ, 0x33, !PT ;  /* 0x00000000ff007212 */ /* 0x000fc800078e33ff */
[----:B------:R-:W-:-:S05]  /*0fa0*/  IADD3 R0, R0, R12, RZ ;  /* 0x0000000c00007210 */ /* 0x000fca0007ffe0ff */
[----:B------:R2:W-:Y:S01]  /*0fb0*/  STL [R1+0x4], R0 ;  /* 0x0000040001007387 */ /* 0x0005e20000100800 */
[----:B------:R-:W-:Y:S05]  /*0fc0*/  BRA `(.L_x_558) ;  /* 0x0000006000007947 */ /* 0x000fea0003800000 */
.L_x_546:
[----:B------:R-:W-:Y:S01]  /*0fd0*/  MOV R0, UR4 ;  /* 0x0000000400007c02 */ /* 0x000fe20008000f00 */
[----:B------:R-:W-:Y:S04]  /*0fe0*/  STL [R1+0x4], RZ ;  /* 0x000004ff01007387 */ /* 0x000fe80000100800 */
[----:B------:R1:W-:Y:S04]  /*0ff0*/  STL [R1], R0 ;  /* 0x0000000001007387 */ /* 0x0003e80000100800 */
[----:B------:R2:W-:Y:S01]  /*1000*/  STL [R1+0x8], RZ ;  /* 0x000008ff01007387 */ /* 0x0005e20000100800 */
[----:B-1----:R-:W-:-:S05]  /*1010*/  MOV R0, c[0x0][0x53c] ;  /* 0x00014f0000007a02 */ /* 0x002fca0000000f00 */
[----:B------:R2:W-:Y:S02]  /*1020*/  STL [R1+0xc], R0 ;  /* 0x00000c0001007387 */ /* 0x0005e40000100800 */
.L_x_558:
[----:B------:R-:W3:Y:S04]  /*1030*/  LDL R4, [R1] ;  /* 0x0000000001047983 */ /* 0x000ee80000100800 */
[----:B------:R-:W3:Y:S04]  /*1040*/  LDL R5, [R1+0x4] ;  /* 0x0000040001057983 */ /* 0x000ee80000100800 */
[----:B------:R-:W3:Y:S04]  /*1050*/  LDL R6, [R1+0x8] ;  /* 0x0000080001067983 */ /* 0x000ee80000100800 */
[----:B------:R-:W3:Y:S01]  /*1060*/  LDL R7, [R1+0xc] ;  /* 0x00000c0001077983 */ /* 0x000ee20000100800 */
[----:B------:R-:W-:Y:S01]  /*1070*/  ISETP.NE.AND P0, PT, R13, RZ, PT ;  /* 0x000000ff0d00720c */ /* 0x000fe20003f05270 */
[----:B------:R-:W-:-:S12]  /*1080*/  WARPSYNC 0xffffffff ;  /* 0xffffffff00007948 */ /* 0x000fd80003800000 */
[----:B---3--:R3:W-:Y:S04]  /*1090*/  @!P0 STS.128 [0xc080], R4 ;  /* 0x00c08004ff008388 */ /* 0x0087e80000000c00 */
[----:B------:R-:W-:Y:S06]  /*10a0*/  BAR.ARV 0x5, 0x80 ;  /* 0x0142000000007b1d */ /* 0x000fec0000002000 */
.L_x_544:
[----:B--2---:R-:W2:Y:S02]  /*10b0*/  LDL R0, [R1+0xc] ;  /* 0x00000c0001007983 */ /* 0x004ea40000100800 */
[----:B--2---:R-:W-:-:S13]  /*10c0*/  ISETP.GE.AND P0, PT, R0, c[0x0][0x53c], PT ;  /* 0x00014f0000007a0c */ /* 0x004fda0003f06270 */
[----:B------:R-:W-:Y:S05]  /*10d0*/  @P0 EXIT ;  /* 0x000000000000094d */ /* 0x000fea0003800000 */
[----:B------:R-:W2:Y:S01]  /*10e0*/  S2R R17, SR_TID.X ;  /* 0x0000000000117919 */ /* 0x000ea20000002100 */
[----:B------:R-:W-:Y:S02]  /*10f0*/  ULDC UR5, c[0x0][0x2ac] ;  /* 0x0000ab0000057ab9 */ /* 0x000fe40000000800 */
[----:B------:R-:W-:Y:S02]  /*1100*/  ULDC UR4, c[0x0][0x1d0] ;  /* 0x0000740000047ab9 */ /* 0x000fe40000000800 */
[----:B------:R-:W-:Y:S01]  /*1110*/  UIMAD UR5, UR5, UR4, URZ ;  /* 0x00000004050572a4 */ /* 0x000fe2000f8e023f */
[----:B-123--:R-:W-:-:S04]  /*1120*/  SHF.R.S32.HI R6, RZ, 0x1f, R17 ;  /* 0x0000001fff067819 */ /* 0x00efc80000011411 */
[CC--:B------:R-:W-:Y:S02]  /*1130*/  LEA.HI R16, R6.reuse, R17.reuse, RZ, 0x3 ;  /* 0x0000001106107211 */ /* 0x0c0fe400078f18ff */
[-C--:B------:R-:W-:Y:S02]  /*1140*/  LEA.HI R8, R6, R17.reuse, RZ, 0x2 ;  /* 0x0000001106087211 */ /* 0x080fe400078f10ff */
[----:B------:R-:W-:Y:S02]  /*1150*/  SHF.R.S32.HI R0, RZ, 0x3, R16 ;  /* 0x00000003ff007819 */ /* 0x000fe40000011410 */
[----:B------:R-:W-:Y:S02]  /*1160*/  LOP3.LUT R2, R8, 0xfffffffc, RZ, 0xc0, !PT ;  /* 0xfffffffc08027812 */ /* 0x000fe400078ec0ff */
[----:B------:R-:W-:Y:S01]  /*1170*/  LEA.HI R4, R6, R17, RZ, 0x4 ;  /* 0x0000001106047211 */ /* 0x000fe200078f20ff */
[----:B------:R-:W-:Y:S01]  /*1180*/  IMAD.SHL.U32 R0, R0, 0x40, RZ ;  /* 0x0000004000007824 */ /* 0x000fe200078e00ff */
[----:B------:R-:W-:Y:S01]  /*1190*/  SHF.R.S32.HI R239, RZ, 0x2, R8 ;  /* 0x00000002ffef7819 */ /* 0x000fe20000011408 */
[----:B------:R-:W-:Y:S01]  /*11a0*/  IMAD.IADD R238, R17, 0x1, -R2 ;  /* 0x0000000111ee7824 */ /* 0x000fe200078e0a02 */
[----:B------:R-:W-:-:S02]  /*11b0*/  SHF.R.S32.HI R5, RZ, 0x4, R4 ;  /* 0x00000004ff057819 */ /* 0x000fc40000011404 */
[----:B------:R-:W-:Y:S01]  /*11c0*/  LOP3.LUT R0, R0, 0xc0, RZ, 0xc0, !PT ;  /* 0x000000c000007812 */ /* 0x000fe200078ec0ff */
[----:B------:R-:W-:Y:S01]  /*11d0*/  IMAD.SHL.U32 R210, R238, 0x8, RZ ;  /* 0x00000008eed27824 */ /* 0x000fe200078e00ff */
[----:B------:R-:W-:Y:S02]  /*11e0*/  LEA.HI R3, R4, R5, RZ, 0x1 ;  /* 0x0000000504037211 */ /* 0x000fe400078f08ff */
[----:B------:R-:W-:Y:S02]  /*11f0*/  SHF.R.U32.HI R2, RZ, 0x3, R0 ;  /* 0x00000003ff027819 */ /* 0x000fe40000011600 */
[----:B------:R-:W-:Y:S02]  /*1200*/  LOP3.LUT R0, R0, 0x18, R210, 0xf8, !PT ;  /* 0x0000001800007812 */ /* 0x000fe400078ef8d2 */
[----:B------:R-:W-:Y:S02]  /*1210*/  LOP3.LUT R3, R3, 0xfffffffe, RZ, 0xc0, !PT ;  /* 0xfffffffe03037812 */ /* 0x000fe400078ec0ff */
[----:B------:R-:W-:-:S02]  /*1220*/  LOP3.LUT R7, R0, R2, RZ, 0x3c, !PT ;  /* 0x0000000200077212 */ /* 0x000fc400078e3cff */
[----:B------:R-:W-:Y:S01]  /*1230*/  LOP3.LUT R0, R4, 0xfffffff0, RZ, 0xc0, !PT ;  /* 0xfffffff004007812 */ /* 0x000fe200078ec0ff */
[----:B------:R-:W-:Y:S01]  /*1240*/  IMAD.IADD R12, R5, 0x1, -R3 ;  /* 0x00000001050c7824 */ /* 0x000fe200078e0a03 */
[----:B------:R-:W-:Y:S02]  /*1250*/  LOP3.LUT R3, R16, 0xfffffff8, RZ, 0xc0, !PT ;  /* 0xfffffff810037812 */ /* 0x000fe400078ec0ff */
[----:B------:R-:W-:Y:S01]  /*1260*/  LEA.HI R2, R8, R239, RZ, 0x1 ;  /* 0x000000ef08027211 */ /* 0x000fe200078f08ff */
[C---:B------:R-:W-:Y:S01]  /*1270*/  IMAD.IADD R0, R17.reuse, 0x1, -R0 ;  /* 0x0000000111007824 */ /* 0x040fe200078e0a00 */
[----:B------:R-:W-:Y:S01]  /*1280*/  LEA.HI R11, R6, R17, RZ, 0x5 ;  /* 0x00000011060b7211 */ /* 0x000fe200078f28ff */
[----:B------:R-:W-:Y:S01]  /*1290*/  IMAD.IADD R3, R17, 0x1, -R3 ;  /* 0x0000000111037824 */ /* 0x000fe200078e0a03 */
[----:B------:R-:W-:Y:S02]  /*12a0*/  LOP3.LUT R2, R2, 0x7fffffe, RZ, 0xc0, !PT ;  /* 0x07fffffe02027812 */ /* 0x000fe400078ec0ff */
[----:B------:R-:W-:-:S02]  /*12b0*/  LEA.HI R6, R0, R0, RZ, 0x1 ;  /* 0x0000000000067211 */ /* 0x000fc400078f08ff */
[----:B------:R-:W-:Y:S01]  /*12c0*/  SHF.R.S32.HI R5, RZ, 0x1f, R0 ;  /* 0x0000001fff057819 */ /* 0x000fe20000011400 */
[----:B------:R-:W-:Y:S01]  /*12d0*/  IMAD.IADD R2, R239, 0x1, -R2 ;  /* 0x00000001ef027824 */ /* 0x000fe200078e0a02 */
[----:B------:R-:W-:Y:S02]  /*12e0*/  LEA.HI R9, R3, R3, RZ, 0x1 ;  /* 0x0000000303097211 */ /* 0x000fe400078f08ff */
[----:B------:R-:W-:Y:S02]  /*12f0*/  SHF.R.S32.HI R10, RZ, 0x5, R11 ;  /* 0x00000005ff0a7819 */ /* 0x000fe4000001140b */
[----:B------:R-:W-:Y:S02]  /*1300*/  LOP3.LUT R4, R6, 0x7fffffe, RZ, 0xc0, !PT ;  /* 0x07fffffe06047812 */ /* 0x000fe400078ec0ff */
[----:B------:R-:W-:Y:S01]  /*1310*/  LEA.HI R15, R5, R0, RZ, 0x3 ;  /* 0x00000000050f7211 */ /* 0x000fe200078f18ff */
[----:B------:R-:W-:Y:S01]  /*1320*/  IMAD R2, R10, 0x8, R2 ;  /* 0x000000080a027824 */ /* 0x000fe200078e0202 */
[----:B------:R-:W-:Y:S01]  /*1330*/  LOP3.LUT R5, R9, 0x3fffffe, RZ, 0xc0, !PT ;  /* 0x03fffffe09057812 */ /* 0x000fe200078ec0ff */
[----:B------:R-:W-:Y:S01]  /*1340*/  IMAD.IADD R13, R0, 0x1, -R4 ;  /* 0x00000001000d7824 */ /* 0x000fe200078e0a04 */
[----:B------:R-:W-:-:S02]  /*1350*/  LEA.HI R0, R238, R238, RZ, 0x1 ;  /* 0x000000eeee007211 */ /* 0x000fc400078f08ff */
[----:B------:R-:W-:Y:S01]  /*1360*/  SHF.R.S32.HI R4, RZ, 0x1f, R11 ;  /* 0x0000001fff047819 */ /* 0x000fe2000001140b */
[----:B------:R-:W-:Y:S01]  /*1370*/  IMAD.IADD R14, R3, 0x1, -R5 ;  /* 0x00000001030e7824 */ /* 0x000fe200078e0a05 */
[----:B------:R-:W-:Y:S01]  /*1380*/  SHF.R.S32.HI R5, RZ, 0x1f, R8 ;  /* 0x0000001fff057819 */ /* 0x000fe20000011408 */
[----:B------:R-:W-:Y:S01]  /*1390*/  IMAD.U32 R3, R2, 0x20, R7 ;  /* 0x0000002002037824 */ /* 0x000fe200078e0007 */
[C---:B------:R-:W-:Y:S01]  /*13a0*/  LOP3.LUT R2, R0.reuse, 0x1ffffffe, RZ, 0xc0, !PT ;  /* 0x1ffffffe00027812 */ /* 0x040fe200078ec0ff */
[----:B------:R-:W-:Y:S01]  /*13b0*/  IMAD.SHL.U32 R0, R0, 0x20, RZ ;  /* 0x0000002000007824 */ /* 0x000fe200078e00ff */
[----:B------:R-:W-:Y:S02]  /*13c0*/  LOP3.LUT R7, R11, 0xffffffe0, RZ, 0xc0, !PT ;  /* 0xffffffe00b077812 */ /* 0x000fe400078ec0ff */
[----:B------:R1:W-:Y:S01]  /*13d0*/  STL [R1+0x28], R3 ;  /* 0x0000280301007387 */ /* 0x0003e20000100800 */
[----:B------:R-:W-:Y:S02]  /*13e0*/  LEA.HI R4, R4, R10, RZ, 0x2 ;  /* 0x0000000a04047211 */ /* 0x000fe400078f10ff */
[----:B------:R-:W-:Y:S01]  /*13f0*/  LOP3.LUT R0, R0, 0xffffffc0, RZ, 0xc0, !PT ;  /* 0xffffffc000007812 */ /* 0x000fe200078ec0ff */
[----:B------:R-:W-:Y:S01]  /*1400*/  IMAD.IADD R20, R17, 0x1, -R7 ;  /* 0x0000000111147824 */ /* 0x000fe200078e0a07 */
[----:B------:R-:W-:-:S02]  /*1410*/  SHF.R.S32.HI R8, RZ, 0x1, R6 ;  /* 0x00000001ff087819 */ /* 0x000fc40000011406 */
[----:B------:R-:W-:Y:S02]  /*1420*/  SHF.R.S32.HI R7, RZ, 0x1f, R6 ;  /* 0x0000001fff077819 */ /* 0x000fe40000011406 */
[C---:B------:R-:W-:Y:S02]  /*1430*/  IADD3 R235, R210.reuse, 0x20, RZ ;  /* 0x00000020d2eb7810 */ /* 0x040fe40007ffe0ff */
[----:B------:R-:W-:Y:S01]  /*1440*/  IADD3 R236, R210, 0x40, RZ ;  /* 0x00000040d2ec7810 */ /* 0x000fe20007ffe0ff */
[----:B-1----:R-:W-:Y:S01]  /*1450*/  IMAD.IADD R3, R238, 0x1, -R2 ;  /* 0x00000001ee037824 */ /* 0x002fe200078e0a02 */
[----:B------:R-:W-:-:S03]  /*1460*/  LEA.HI R2, R5, R239, RZ, 0x3 ;  /* 0x000000ef05027211 */ /* 0x000fc600078f18ff */
[----:B------:R-:W-:Y:S01]  /*1470*/  IMAD R251, R3, 0x8, R0 ;  /* 0x0000000803fb7824 */ /* 0x000fe200078e0200 */
[----:B------:R-:W-:Y:S02]  /*1480*/  LOP3.LUT R0, R2, 0xfffffff8, RZ, 0xc0, !PT ;  /* 0xfffffff802007812 */ /* 0x000fe400078ec0ff */
[----:B------:R-:W-:Y:S02]  /*1490*/  LOP3.LUT R3, R4, 0xffffffc, RZ, 0xc0, !PT ;  /* 0x0ffffffc04037812 */ /* 0x000fe400078ec0ff */
[----:B------:R-:W-:Y:S01]  /*14a0*/  SHF.R.S32.HI R2, RZ, 0x1f, R20 ;  /* 0x0000001fff027819 */ /* 0x000fe20000011414 */
[----:B------:R-:W-:Y:S01]  /*14b0*/  IMAD.IADD R4, R239, 0x1, -R0 ;  /* 0x00000001ef047824 */ /* 0x000fe200078e0a00 */
[----:B------:R-:W-:Y:S01]  /*14c0*/  SHF.R.S32.HI R0, RZ, 0x1, R9 ;  /* 0x00000001ff007819 */ /* 0x000fe20000011409 */
[----:B------:R-:W-:Y:S01]  /*14d0*/  IMAD.IADD R3, R10, 0x1, -R3 ;  /* 0x000000010a037824 */ /* 0x000fe200078e0a03 */
[----:B------:R-:W-:Y:S02]  /*14e0*/  LEA.HI R11, R2, R20, RZ, 0x2 ;  /* 0x00000014020b7211 */ /* 0x000fe400078f10ff */
[----:B------:R-:W-:-:S02]  /*14f0*/  LEA.HI R6, R4, R4, RZ, 0x1 ;  /* 0x0000000404067211 */ /* 0x000fc400078f08ff */
[C---:B------:R-:W-:Y:S01]  /*1500*/  LOP3.LUT P2, RZ, R0.reuse, 0x2, RZ, 0xc0, !PT ;  /* 0x0000000200ff7812 */ /* 0x040fe2000784c0ff */
[----:B------:R-:W-:Y:S01]  /*1510*/  IMAD.SHL.U32 R0, R0, 0x40, RZ ;  /* 0x0000004000007824 */ /* 0x000fe200078e00ff */
[----:B------:R-:W-:Y:S02]  /*1520*/  SHF.R.S32.HI R2, RZ, 0x2, R11 ;  /* 0x00000002ff027819 */ /* 0x000fe4000001140b */
[----:B------:R-:W-:Y:S02]  /*1530*/  LOP3.LUT R5, R6, 0x3fffffe, RZ, 0xc0, !PT ;  /* 0x03fffffe06057812 */ /* 0x000fe400078ec0ff */
[----:B------:R-:W-:Y:S01]  /*1540*/  LOP3.LUT R0, R0, 0xc0, RZ, 0xc0, !PT ;  /* 0x000000c000007812 */ /* 0x000fe200078ec0ff */
[----:B------:R-:W-:Y:S01]  /*1550*/  IMAD R19, R3, 0x10, R2 ;  /* 0x0000001003137824 */ /* 0x000fe200078e0202 */
[----:B------:R-:W-:Y:S01]  /*1560*/  LEA.HI R2, R7, R8, RZ, 0x2 ;  /* 0x0000000807027211 */ /* 0x000fe200078f10ff */
[----:B------:R-:W-:Y:S01]  /*1570*/  IMAD.IADD R5, R4, 0x1, -R5 ;  /* 0x0000000104057824 */ /* 0x000fe200078e0a05 */
[----:B------:R-:W-:Y:S01]  /*1580*/  LOP3.LUT R4, R0, 0x8, R16, 0xf8, !PT ;  /* 0x0000000800047812 */ /* 0x000fe200078ef810 */
[----:B------:R-:W-:Y:S01]  /*1590*/  IMAD.SHL.U32 R7, R10, 0x200, RZ ;  /* 0x000002000a077824 */ /* 0x000fe200078e00ff */
[----:B------:R-:W-:Y:S01]  /*15a0*/  SHF.R.U32.HI R3, RZ, 0x3, R0 ;  /* 0x00000003ff037819 */ /* 0x000fe20000011600 */
[----:B------:R1:W-:Y:S01]  /*15b0*/  STL [R1+0x34], R19 ;  /* 0x0000341301007387 */ /* 0x0003e20000100800 */
[----:B------:R-:W-:Y:S01]  /*15c0*/  SHF.R.S32.HI R0, RZ, 0x1, R6 ;  /* 0x00000001ff007819 */ /* 0x000fe20000011406 */
[----:B------:R-:W-:Y:S01]  /*15d0*/  IMAD R9, R238, 0x2, R7 ;  /* 0x00000002ee097824 */ /* 0x000fe200078e0207 */
[----:B------:R-:W-:Y:S01]  /*15e0*/  LOP3.LUT R10, R4, R3, RZ, 0x3c, !PT ;  /* 0x00000003040a7212 */ /* 0x000fe200078e3cff */
[----:B------:R-:W-:Y:S01]  /*15f0*/  IMAD.IADD R251, R19, 0x1, R251 ;  /* 0x0000000113fb7824 */ /* 0x000fe200078e02fb */
[----:B------:R-:W-:Y:S01]  /*1600*/  LOP3.LUT R2, R2, 0xfffffffc, RZ, 0xc0, !PT ;  /* 0xfffffffc02027812 */ /* 0x000fe200078ec0ff */
[C---:B------:R-:W-:Y:S01]  /*1610*/  IMAD.SHL.U32 R3, R0.reuse, 0x40, RZ ;  /* 0x0000004000037824 */ /* 0x040fe200078e00ff */
[C---:B------:R-:W-:Y:S01]  /*1620*/  LOP3.LUT R4, R0.reuse, 0x1, RZ, 0xc0, !PT ;  /* 0x0000000100047812 */ /* 0x040fe200078ec0ff */
[----:B------:R-:W-:Y:S01]  /*1630*/  IMAD R6, R5, 0x20, R9 ;  /* 0x0000002005067824 */ /* 0x000fe200078e0209 */
[----:B------:R-:W-:Y:S01]  /*1640*/  LOP3.LUT P0, RZ, R0, 0x2, RZ, 0xc0, !PT ;  /* 0x0000000200ff7812 */ /* 0x000fe2000780c0ff */
[----:B------:R-:W-:Y:S01]  /*1650*/  IMAD.IADD R2, R8, 0x1, -R2 ;  /* 0x0000000108027824 */ /* 0x000fe200078e0a02 */
[----:B------:R-:W-:Y:S01]  /*1660*/  LOP3.LUT R3, R3, 0xc0, RZ, 0xc0, !PT ;  /* 0x000000c003037812 */ /* 0x000fe200078ec0ff */
[----:B------:R-:W-:Y:S01]  /*1670*/  IMAD.SHL.U32 R5, R15, 0x20, RZ ;  /* 0x000000200f057824 */ /* 0x000fe200078e00ff */
[----:B------:R-:W-:Y:S01]  /*1680*/  ISETP.NE.U32.AND P1, PT, R4, 0x1, PT ;  /* 0x000000010400780c */ /* 0x000fe20003f25070 */
[C---:B------:R-:W-:Y:S01]  /*1690*/  IMAD.SHL.U32 R8, R12.reuse, 0x8, RZ ;  /* 0x000000080c087824 */ /* 0x040fe200078e00ff */
[----:B------:R-:W-:Y:S01]  /*16a0*/  LEA.HI R3, R3, R3, RZ, 0x1d ;  /* 0x0000000303037211 */ /* 0x000fe200078fe8ff */
[----:B------:R-:W-:Y:S01]  /*16b0*/  IMAD R9, R12, 0x8, R14 ;  /* 0x000000080c097824 */ /* 0x000fe200078e020e */
[C---:B------:R-:W-:Y:S01]  /*16c0*/  LOP3.LUT P3, RZ, R2.reuse, 0x2, RZ, 0xc0, !PT ;  /* 0x0000000202ff7812 */ /* 0x040fe2000786c0ff */
[----:B------:R-:W-:Y:S01]  /*16d0*/  IMAD.SHL.U32 R2, R2, 0x40, RZ ;  /* 0x0000004002027824 */ /* 0x000fe200078e00ff */
[----:B------:R-:W-:Y:S01]  /*16e0*/  LOP3.LUT R0, R5, 0xffffff00, RZ, 0xc0, !PT ;  /* 0xffffff0005007812 */ /* 0x000fe200078ec0ff */
[----:B------:R-:W-:-:S02]  /*16f0*/  IMAD.IADD R3, R3, 0x1, R6 ;  /* 0x0000000103037824 */ /* 0x000fc400078e0206 */
[----:B------:R-:W-:Y:S01]  /*1700*/  IMAD R238, R238, 0x20, R239 ;  /* 0x00000020eeee7824 */ /* 0x000fe200078e02ef */
[----:B------:R-:W-:Y:S01]  /*1710*/  LOP3.LUT R2, R2, 0xc0, RZ, 0xc0, !PT ;  /* 0x000000c002027812 */ /* 0x000fe200078ec0ff */
[----:B------:R-:W-:Y:S02]  /*1720*/  IMAD.IADD R4, R0, 0x1, R7 ;  /* 0x0000000100047824 */ /* 0x000fe400078e0207 */
[----:B------:R-:W-:Y:S01]  /*1730*/  IMAD.SHL.U32 R18, R3, 0x2, RZ ;  /* 0x0000000203127824 */ /* 0x000fe200078e00ff */
[----:B------:R-:W-:Y:S01]  /*1740*/  LOP3.LUT R6, R2, 0x8, R8, 0xf8, !PT ;  /* 0x0000000802067812 */ /* 0x000fe200078ef808 */
[C---:B------:R-:W-:Y:S01]  /*1750*/  IMAD R7, R13.reuse, 0x20, R0 ;  /* 0x000000200d077824 */ /* 0x040fe200078e0200 */
[----:B------:R-:W-:Y:S01]  /*1760*/  SHF.R.U32.HI R5, RZ, 0x3, R2 ;  /* 0x00000003ff057819 */ /* 0x000fe20000011602 */
[----:B------:R-:W-:Y:S01]  /*1770*/  IMAD R2, R13, 0x20, R4 ;  /* 0x000000200d027824 */ /* 0x000fe200078e0204 */
[C---:B------:R-:W-:Y:S01]  /*1780*/  IADD3 R4, R18.reuse, 0x80, RZ ;  /* 0x0000008012047810 */ /* 0x040fe20007ffe0ff */
[----:B------:R-:W-:Y:S01]  /*1790*/  IMAD.U32 R0, R9, 0x20, R10 ;  /* 0x0000002009007824 */ /* 0x000fe200078e000a */
[----:B------:R-:W-:Y:S01]  /*17a0*/  IADD3 R17, R18, 0x70, RZ ;  /* 0x0000007012117810 */ /* 0x000fe20007ffe0ff */
[----:B------:R-:W-:Y:S01]  /*17b0*/  STL [R1+0x10], R18 ;  /* 0x0000101201007387 */ /* 0x000fe20000100800 */
[----:B------:R-:W-:-:S02]  /*17c0*/  @P1 IADD3 R17, R4, 0x10, RZ ;  /* 0x0000001004111810 */ /* 0x000fc40007ffe0ff */
[----:B------:R-:W-:Y:S02]  /*17d0*/  LOP3.LUT R4, R11, 0x7ffffffc, RZ, 0xc0, !PT ;  /* 0x7ffffffc0b047812 */ /* 0x000fe400078ec0ff */
[----:B------:R-:W-:Y:S01]  /*17e0*/  LOP3.LUT R3, R6, R5, RZ, 0x3c, !PT ;  /* 0x0000000506037212 */ /* 0x000fe200078e3cff */
[----:B------:R-:W-:Y:S01]  /*17f0*/  IMAD.MOV.U32 R6, RZ, RZ, 0x20 ;  /* 0x00000020ff067424 */ /* 0x000fe200078e00ff */
[----:B------:R-:W-:Y:S01]  /*1800*/  SHF.R.S32.HI R5, RZ, 0x1f, R235 ;  /* 0x0000001fff057819 */ /* 0x000fe200000114eb */
[----:B------:R-:W-:Y:S01]  /*1810*/  IMAD.IADD R4, R20, 0x1, -R4 ;  /* 0x0000000114047824 */ /* 0x000fe200078e0a04 */
[----:B------:R-:W-:Y:S01]  /*1820*/  LEA R180, R0, 0x3c80, 0x1 ;  /* 0x00003c8000b47811 */ /* 0x000fe200078e08ff */
[----:B------:R-:W-:Y:S01]  /*1830*/  STL [R1+0x14], R17 ;  /* 0x0000141101007387 */ /* 0x000fe20000100800 */
[----:B------:R-:W-:Y:S01]  /*1840*/  SEL R5, R6, 0xffffffe0, !P0 ;  /* 0xffffffe006057807 */ /* 0x000fe20004000000 */
[----:B------:R-:W-:Y:S01]  /*1850*/  IMAD.SHL.U32 R234, R4, 0x2, RZ ;  /* 0x0000000204ea7824 */ /* 0x000fe200078e00ff */
[----:B------:R-:W-:Y:S01]  /*1860*/  SHF.R.S32.HI R4, RZ, 0x1f, R236 ;  /* 0x0000001fff047819 */ /* 0x000fe200000114ec */
[C---:B------:R-:W-:Y:S01]  /*1870*/  IMAD.IADD R2, R3.reuse, 0x1, R2 ;  /* 0x0000000103027824 */ /* 0x040fe200078e0202 */
[----:B------:R-:W-:Y:S01]  /*1880*/  IADD3 R185, R180, 0x20, RZ ;  /* 0x00000020b4b97810 */ /* 0x000fe20007ffe0ff */
[----:B------:R-:W-:Y:S01]  /*1890*/  IMAD.IADD R3, R3, 0x1, R7 ;  /* 0x0000000103037824 */ /* 0x000fe200078e0207 */
[----:B------:R-:W-:-:S02]  /*18a0*/  IADD3 R10, R234, 0x40, RZ ;  /* 0x00000040ea0a7810 */ /* 0x000fc40007ffe0ff */
[----:B------:R-:W-:Y:S02]  /*18b0*/  IADD3 R8, R234, 0x50, RZ ;  /* 0x00000050ea087810 */ /* 0x000fe40007ffe0ff */
[----:B------:R-:W-:Y:S02]  /*18c0*/  SHF.R.S32.HI R0, RZ, 0x1f, R10 ;  /* 0x0000001fff007819 */ /* 0x000fe4000001140a */
[----:B------:R-:W-:Y:S01]  /*18d0*/  SHF.R.S32.HI R0, RZ, 0x1f, R8 ;  /* 0x0000001fff007819 */ /* 0x000fe20000011408 */
[----:B------:R-:W-:Y:S01]  /*18e0*/  IMAD.IADD R0, R18, 0x1, R5 ;  /* 0x0000000112007824 */ /* 0x000fe200078e0205 */
[C---:B------:R-:W-:Y:S02]  /*18f0*/  IADD3 R16, R234.reuse, 0x10, RZ ;  /* 0x00000010ea107810 */ /* 0x040fe40007ffe0ff */
[----:B------:R-:W-:Y:S02]  /*1900*/  SHF.R.S32.HI R4, RZ, 0x1f, R234 ;  /* 0x0000001fff047819 */ /* 0x000fe400000114ea */
[----:B------:R2:W-:Y:S01]  /*1910*/  STL [R1+0x1c], R0 ;  /* 0x00001c0001007387 */ /* 0x0005e20000100800 */
[----:B------:R-:W-:-:S02]  /*1920*/  IADD3 R13, R234, 0x28, RZ ;  /* 0x00000028ea0d7810 */ /* 0x000fc40007ffe0ff */
[----:B------:R-:W-:Y:S02]  /*1930*/  SHF.R.S32.HI R7, RZ, 0x1f, R210 ;  /* 0x0000001fff077819 */ /* 0x000fe400000114d2 */
[----:B------:R-:W-:Y:S02]  /*1940*/  IADD3 R11, R234, 0x38, RZ ;  /* 0x00000038ea0b7810 */ /* 0x000fe40007ffe0ff */
[----:B------:R-:W-:Y:S02]  /*1950*/  SEL R4, R6, 0xffffffe0, !P3 ;  /* 0xffffffe006047807 */ /* 0x000fe40005800000 */
[----:B------:R-:W-:Y:S02]  /*1960*/  LEA R183, R2, 0x6080, 0x1 ;  /* 0x0000608002b77811 */ /* 0x000fe400078e08ff */
[----:B------:R-:W-:Y:S02]  /*1970*/  LEA R181, R3, 0x1880, 0x1 ;  /* 0x0000188003b57811 */ /* 0x000fe400078e08ff */
[C---:B-1----:R-:W-:Y:S01]  /*1980*/  IADD3 R19, R234.reuse, 0x8, RZ ;  /* 0x00000008ea137810 */ /* 0x042fe20007ffe0ff */
[----:B------:R-:W-:Y:S01]  /*1990*/  IMAD.IADD R184, R183, 0x1, R4 ;  /* 0x00000001b7b87824 */ /* 0x000fe200078e0204 */
[----:B------:R-:W-:Y:S01]  /*19a0*/  IADD3 R15, R234, 0x18, RZ ;  /* 0x00000018ea0f7810 */ /* 0x000fe20007ffe0ff */
[----:B------:R-:W-:Y:S01]  /*19b0*/  IMAD.IADD R182, R4, 0x1, R181 ;  /* 0x0000000104b67824 */ /* 0x000fe200078e02b5 */
[----:B------:R-:W-:-:S02]  /*19c0*/  IADD3 R14, R234, 0x20, RZ ;  /* 0x00000020ea0e7810 */ /* 0x000fc40007ffe0ff */
[C---:B------:R-:W-:Y:S02]  /*19d0*/  IADD3 R12, R234.reuse, 0x30, RZ ;  /* 0x00000030ea0c7810 */ /* 0x040fe40007ffe0ff */
[C---:B------:R-:W-:Y:S02]  /*19e0*/  IADD3 R9, R234.reuse, 0x48, RZ ;  /* 0x00000048ea097810 */ /* 0x040fe40007ffe0ff */
[----:B------:R-:W-:Y:S01]  /*19f0*/  IADD3 R7, R234, 0x58, RZ ;  /* 0x00000058ea077810 */ /* 0x000fe20007ffe0ff */
[----:B--2---:R-:W-:Y:S01]  /*1a00*/  IMAD.IADD R0, R5, 0x1, R17 ;  /* 0x0000000105007824 */ /* 0x004fe200078e0211 */
[----:B------:R-:W-:Y:S02]  /*1a10*/  @P2 IADD3 R185, R180, -0x20, RZ ;  /* 0xffffffe0b4b92810 */ /* 0x000fe40007ffe0ff */
[----:B------:R-:W-:Y:S02]  /*1a20*/  SHF.R.S32.HI R6, RZ, 0x1f, R16 ;  /* 0x0000001fff067819 */ /* 0x000fe40000011410 */
[----:B------:R1:W-:Y:S01]  /*1a30*/  STL [R1+0x18], R0 ;  /* 0x0000180001007387 */ /* 0x0003e20000100800 */
[----:B------:R-:W-:-:S02]  /*1a40*/  SHF.R.S32.HI R6, RZ, 0x1f, R13 ;  /* 0x0000001fff067819 */ /* 0x000fc4000001140d */
[----:B------:R-:W-:Y:S02]  /*1a50*/  SHF.R.S32.HI R6, RZ, 0x1f, R11 ;  /* 0x0000001fff067819 */ /* 0x000fe4000001140b */
[----:B------:R-:W-:Y:S02]  /*1a60*/  SHF.R.S32.HI R19, RZ, 0x1f, R19 ;  /* 0x0000001fff137819 */ /* 0x000fe40000011413 */
[----:B------:R-:W-:Y:S02]  /*1a70*/  SHF.R.S32.HI R15, RZ, 0x1f, R15 ;  /* 0x0000001fff0f7819 */ /* 0x000fe4000001140f */
[----:B------:R-:W-:Y:S02]  /*1a80*/  SHF.R.S32.HI R14, RZ, 0x1f, R14 ;  /* 0x0000001fff0e7819 */ /* 0x000fe4000001140e */
[----:B------:R-:W-:Y:S02]  /*1a90*/  SHF.R.S32.HI R12, RZ, 0x1f, R12 ;  /* 0x0000001fff0c7819 */ /* 0x000fe4000001140c */
[----:B------:R-:W-:-:S02]  /*1aa0*/  SHF.R.S32.HI R9, RZ, 0x1f, R9 ;  /* 0x0000001fff097819 */ /* 0x000fc40000011409 */
[----:B------:R-:W-:Y:S02]  /*1ab0*/  SHF.R.S32.HI R6, RZ, 0x1f, R7 ;  /* 0x0000001fff067819 */ /* 0x000fe40000011407 */
[C---:B------:R-:W-:Y:S02]  /*1ac0*/  IADD3 R193, R185.reuse, 0x400, RZ ;  /* 0x00000400b9c17810 */ /* 0x040fe40007ffe0ff */
[C---:B------:R-:W-:Y:S02]  /*1ad0*/  IADD3 R192, R185.reuse, 0x800, RZ ;  /* 0x00000800b9c07810 */ /* 0x040fe40007ffe0ff */
[C---:B------:R-:W-:Y:S02]  /*1ae0*/  IADD3 R191, R185.reuse, 0xc00, RZ ;  /* 0x00000c00b9bf7810 */ /* 0x040fe40007ffe0ff */
[C---:B------:R-:W-:Y:S02]  /*1af0*/  IADD3 R190, R185.reuse, 0x1000, RZ ;  /* 0x00001000b9be7810 */ /* 0x040fe40007ffe0ff */
[----:B------:R-:W-:-:S02]  /*1b00*/  IADD3 R189, R185, 0x1400, RZ ;  /* 0x00001400b9bd7810 */ /* 0x000fc40007ffe0ff */
[C---:B------:R-:W-:Y:S02]  /*1b10*/  IADD3 R188, R185.reuse, 0x1800, RZ ;  /* 0x00001800b9bc7810 */ /* 0x040fe40007ffe0ff */
[C---:B------:R-:W-:Y:S02]  /*1b20*/  IADD3 R187, R185.reuse, 0x1c00, RZ ;  /* 0x00001c00b9bb7810 */ /* 0x040fe40007ffe0ff */
[----:B-1----:R-:W-:Y:S02]  /*1b30*/  IADD3 R186, R185, 0x2000, RZ ;  /* 0x00002000b9ba7810 */ /* 0x002fe40007ffe0ff */
.L_x_775:
[----:B------:R-:W2:Y:S01]  /*1b40*/  LDL R16, [R1+0xc] ;  /* 0x00000c0001107983 */ /* 0x000ea20000100800 */
[----:B------:R-:W-:Y:S01]  /*1b50*/  ISETP.NE.U32.AND P0, PT, RZ, c[0x0][0x370], PT ;  /* 0x0000dc00ff007a0c */ /* 0x000fe20003f05070 */
[----:B------:R-:W-:Y:S01]  /*1b60*/  IMAD.MOV.U32 R13, RZ, RZ, 0x4 ;  /* 0x00000004ff0d7424 */ /* 0x000fe200078e00ff */
[----:B------:R-:W-:Y:S01]  /*1b70*/  ISETP.NE.U32.AND P2, PT, RZ, c[0x0][0x360], PT ;  /* 0x0000d800ff007a0c */ /* 0x000fe20003f45070 */
[----:B------:R-:W-:Y:S01]  /*1b80*/  IMAD.MOV.U32 R240, RZ, RZ, RZ ;  /* 0x000000fffff07224 */ /* 0x000fe200078e00ff */
[----:B------:R-:W-:Y:S01]  /*1b90*/  ISETP.NE.AND.EX P1, PT, RZ, c[0x0][0x374], PT, P0 ;  /* 0x0000dd00ff007a0c */ /* 0x000fe20003f25300 */
[----:B------:R-:W-:Y:S01]  /*1ba0*/  IMAD.MOV.U32 R12, RZ, RZ, RZ ;  /* 0x000000ffff0c7224 */ /* 0x000fe200078e00ff */
[----:B------:R-:W-:-:S02]  /*1bb0*/  ISETP.NE.AND.EX P0, PT, RZ, c[0x0][0x364], PT, P2 ;  /* 0x0000d900ff007a0c */ /* 0x000fc40003f05320 */
[----:B------:R-:W-:-:S04]  /*1bc0*/  ISETP.NE.U32.AND P3, PT, RZ, c[0x0][0x348], PT ;  /* 0x0000d200ff007a0c */ /* 0x000fc80003f65070 */
[----:B------:R-:W-:Y:S01]  /*1bd0*/  ISETP.NE.AND.EX P3, PT, RZ, c[0x0][0x34c], PT, P3 ;  /* 0x0000d300ff007a0c */ /* 0x000fe20003f65330 */
[----:B--2---:R-:W-:-:S04]  /*1be0*/  IMAD.WIDE R2, R16, R13, c[0x0][0x348] ;  /* 0x0000d20010027625 */ /* 0x004fc800078e020d */
[----:B------:R-:W-:-:S08]  /*1bf0*/  @P1 IMAD.WIDE R6, R16, R13, c[0x0][0x370] ;  /* 0x0000dc0010061625 */ /* 0x000fd000078e020d */
[----:B------:R1:W5:Y:S01]  /*1c00*/  @P3 LDG.E R12, [R2.64] ;  /* 0x00000006020c3981 */ /* 0x000362000c1e1900 */
[----:B------:R-:W-:-:S03]  /*1c10*/  @P0 IMAD.WIDE R4, R16, R13, c[0x0][0x360] ;  /* 0x0000d80010040625 */ /* 0x000fc600078e020d */
[----:B------:R1:W5:Y:S04]  /*1c20*/  @P1 LDG.E R240, [R6.64] ;  /* 0x0000000606f01981 */ /* 0x000368000c1e1900 */
[----:B------:R1:W5:Y:S01]  /*1c30*/  @P0 LDG.E R232, [R4.64] ;  /* 0x0000000604e80981 */ /* 0x000362000c1e1900 */
[----:B------:R-:W-:Y:S01]  /*1c40*/  YIELD ;  /* 0x0000000000007946 */ /* 0x000fe20003800000 */
[----:B------:R-:W-:Y:S05]  /*1c50*/  @P0 BRA `(.L_x_559) ;  /* 0x0000005000000947 */ /* 0x000fea0003800000 */
[----:B-----5:R-:W-:Y:S01]  /*1c60*/  MOV R232, c[0x0][0x168] ;  /* 0x00005a0000e87a02 */ /* 0x020fe20000000f00 */
[----:B------:R-:W-:Y:S05]  /*1c70*/  @!P3 BRA `(.L_x_559) ;  /* 0x000000300000b947 */ /* 0x000fea0003800000 */
[----:B------:R2:W3:Y:S04]  /*1c80*/  LDG.E R0, [R2.64] ;  /* 0x0000000602007981 */ /* 0x0004e8000c1e1900 */
[----:B-12---:R-:W3:Y:S02]  /*1c90*/  LDG.E R2, [R2.64+0x4] ;  /* 0x0000040602027981 */ /* 0x006ee4000c1e1900 */
[----:B---3--:R-:W-:-:S02]  /*1ca0*/  IADD3 R232, -R0, R2, RZ ;  /* 0x0000000200e87210 */ /* 0x008fc40007ffe1ff */
.L_x_559:
[----:B------:R-:W-:-:S04]  /*1cb0*/  ISETP.NE.U32.AND P0, PT, RZ, c[0x0][0x368], PT ;  /* 0x0000da00ff007a0c */ /* 0x000fc80003f05070 */
[----:B------:R-:W-:-:S13]  /*1cc0*/  ISETP.NE.AND.EX P0, PT, RZ, c[0x0][0x36c], PT, P0 ;  /* 0x0000db00ff007a0c */ /* 0x000fda0003f05300 */
[----:B------:R-:W-:Y:S05]  /*1cd0*/  @!P0 BRA `(.L_x_560) ;  /* 0x0000003000008947 */ /* 0x000fea0003800000 */
[----:B-1----:R-:W-:-:S05]  /*1ce0*/  IMAD.WIDE R2, R16, R13, c[0x0][0x368] ;  /* 0x0000da0010027625 */ /* 0x002fca00078e020d */
[----:B------:R1:W5:Y:S01]  /*1cf0*/  LDG.E R0, [R2.64] ;  /* 0x0000000602007981 */ /* 0x000362000c1e1900 */
[----:B------:R-:W-:Y:S05]  /*1d00*/  BRA `(.L_x_561) ;  /* 0x0000008000007947 */ /* 0x000fea0003800000 */
.L_x_560:
[----:B------:R-:W-:Y:S01]  /*1d10*/  ISETP.NE.U32.AND P0, PT, RZ, c[0x0][0x350], PT ;  /* 0x0000d400ff007a0c */ /* 0x000fe20003f05070 */
[----:B------:R-:W-:-:S03]  /*1d20*/  IMAD.U32 R0, RZ, RZ, UR5 ;  /* 0x00000005ff007e24 */ /* 0x000fc6000f8e00ff */
[----:B------:R-:W-:-:S13]  /*1d30*/  ISETP.NE.AND.EX P0, PT, RZ, c[0x0][0x354], PT, P0 ;  /* 0x0000d500ff007a0c */ /* 0x000fda0003f05300 */
[----:B------:R-:W-:Y:S05]  /*1d40*/  @!P0 BRA `(.L_x_561) ;  /* 0x0000004000008947 */ /* 0x000fea0003800000 */
[----:B-1----:R-:W-:-:S05]  /*1d50*/  IMAD.WIDE R2, R16, R13, c[0x0][0x350] ;  /* 0x0000d40010027625 */ /* 0x002fca00078e020d */
[----:B------:R-:W2:Y:S04]  /*1d60*/  LDG.E R4, [R2.64] ;  /* 0x0000000602047981 */ /* 0x000ea8000c1e1900 */
[----:B------:R-:W2:Y:S02]  /*1d70*/  LDG.E R0, [R2.64+0x4] ;  /* 0x0000040602007981 */ /* 0x000ea4000c1e1900 */
[----:B--2---:R-:W-:Y:S02]  /*1d80*/  IADD3 R0, -R4, R0, RZ ;  /* 0x0000000004007210 */ /* 0x004fe40007ffe1ff */
.L_x_561:
[----:B-1----:R-:W2:Y:S01]  /*1d90*/  LDL.LU R2, [R1+0x4] ;  /* 0x0000040001027983 */ /* 0x002ea20000300800 */
[----:B------:R-:W-:Y:S01]  /*1da0*/  IMAD.MOV.U32 R3, RZ, RZ, c[0x0][0x2c4] ;  /* 0x0000b100ff037624 */ /* 0x000fe200078e00ff */
[----:B------:R-:W-:Y:S01]  /*1db0*/  LOP3.LUT R194, R194, 0xfffffdff, RZ, 0xc0, !PT ;  /* 0xfffffdffc2c27812 */ /* 0x000fe200078ec0ff */
[----:B------:R-:W-:Y:S02]  /*1dc0*/  IMAD.MOV.U32 R6, RZ, RZ, c[0x0][0x32c] ;  /* 0x0000cb00ff067624 */ /* 0x000fe400078e00ff */
[----:B-----5:R-:W-:Y:S01]  /*1dd0*/  IMAD.IADD R233, R0, 0x1, -R240 ;  /* 0x0000000100e97824 */ /* 0x020fe200078e0af0 */
[----:B------:R-:W-:-:S02]  /*1de0*/  ISETP.NE.AND P4, PT, R3, 0x1, PT ;  /* 0x000000010300780c */ /* 0x000fc40003f85270 */
[----:B------:R-:W-:-:S11]  /*1df0*/  ISETP.GE.AND P1, PT, R6, 0x1, PT ;  /* 0x000000010600780c */ /* 0x000fd60003f26270 */
[----:B------:R-:W-:-:S04]  /*1e00*/  @P4 LOP3.LUT R194, R194, 0x200, RZ, 0xfc, !PT ;  /* 0x00000200c2c24812 */ /* 0x000fc800078efcff */
[----:B------:R-:W-:-:S04]  /*1e10*/  LOP3.LUT R194, R194, 0xffffff7f, RZ, 0xc0, !PT ;  /* 0xffffff7fc2c27812 */ /* 0x000fc800078ec0ff */
[----:B------:R-:W-:Y:S01]  /*1e20*/  @P1 LOP3.LUT R194, R194, 0x80, RZ, 0xfc, !PT ;  /* 0x00000080c2c21812 */ /* 0x000fe200078efcff */
[----:B--2---:R-:W-:-:S05]  /*1e30*/  IMAD.SHL.U32 R250, R2, 0x80, RZ ;  /* 0x0000008002fa7824 */ /* 0x004fca00078e00ff */
[----:B------:R-:W-:-:S05]  /*1e40*/  IADD3 R2, R250, 0x7f, RZ ;  /* 0x0000007ffa027810 */ /* 0x000fca0007ffe0ff */
[----:B------:R-:W-:-:S04]  /*1e50*/  @P4 IMAD.HI.U32 R3, R2, c[0x0][0x2c8], RZ ;  /* 0x0000b20002034a27 */ /* 0x000fc800078e00ff */
[----:B------:R-:W-:Y:S01]  /*1e60*/  IMAD.MOV.U32 R0, RZ, RZ, R2 ;  /* 0x000000ffff007224 */ /* 0x000fe200078e0002 */
[----:B------:R-:W-:Y:S02]  /*1e70*/  IADD3 R2, R233, 0x1, -R232 ;  /* 0x00000001e9027810 */ /* 0x000fe40007ffe8e8 */
[----:B------:R-:W-:-:S05]  /*1e80*/  @P4 SHF.R.U32.HI R0, RZ, c[0x0][0x2cc], R3 ;  /* 0x0000b300ff004a19 */ /* 0x000fca0000011603 */
[----:B------:R-:W-:-:S05]  /*1e90*/  IMAD.IADD R0, R2, 0x1, R0 ;  /* 0x0000000102007824 */ /* 0x000fca00078e0200 */
[----:B------:R-:W-:Y:S01]  /*1ea0*/  IADD3 R3, R0, c[0x0][0x328], RZ ;  /* 0x0000ca0000037a10 */ /* 0x000fe20007ffe0ff */
[----:B------:R-:W-:Y:S05]  /*1eb0*/  @!P1 BRA `(.L_x_562) ;  /* 0x0000010000009947 */ /* 0x000fea0003800000 */
[C---:B------:R-:W-:Y:S01]  /*1ec0*/  ISETP.GT.AND P0, PT, R0.reuse, RZ, PT ;  /* 0x000000ff0000720c */ /* 0x040fe20003f04270 */
[----:B------:R-:W-:Y:S01]  /*1ed0*/  BSSY B0, `(.L_x_563) ;  /* 0x000000c000007945 */ /* 0x000fe20003800000 */
[----:B------:R-:W-:-:S11]  /*1ee0*/  IADD3 R2, R0, -0x1, RZ ;  /* 0xffffffff00027810 */ /* 0x000fd60007ffe0ff */
[----:B------:R-:W-:Y:S05]  /*1ef0*/  @P0 BRA `(.L_x_564) ;  /* 0x0000006000000947 */ /* 0x000fea0003800000 */
[----:B------:R-:W-:Y:S01]  /*1f00*/  ISETP.NE.AND P0, PT, R6, 0x1, PT ;  /* 0x000000010600780c */ /* 0x000fe20003f05270 */
[----:B------:R-:W-:-:S12]  /*1f10*/  IMAD.MOV R0, RZ, RZ, -R0 ;  /* 0x000000ffff007224 */ /* 0x000fd800078e0a00 */
[----:B------:R-:W-:-:S05]  /*1f20*/  @P0 IMAD.HI.U32 R2, R0, c[0x0][0x330], RZ ;  /* 0x0000cc0000020a27 */ /* 0x000fca00078e00ff */
[----:B------:R-:W-:-:S04]  /*1f30*/  @P0 SHF.R.U32.HI R0, RZ, c[0x0][0x334], R2 ;  /* 0x0000cd00ff000a19 */ /* 0x000fc80000011602 */
[----:B------:R-:W-:Y:S01]  /*1f40*/  LOP3.LUT R2, RZ, R0, RZ, 0x33, !PT ;  /* 0x00000000ff027212 */ /* 0x000fe200078e33ff */
[----:B------:R-:W-:Y:S05]  /*1f50*/  BRA `(.L_x_565) ;  /* 0x0000003000007947 */ /* 0x000fea0003800000 */
.L_x_564:
[----:B------:R-:W-:-:S13]  /*1f60*/  ISETP.NE.AND P0, PT, R6, 0x1, PT ;  /* 0x000000010600780c */ /* 0x000fda0003f05270 */
[----:B------:R-:W-:-:S05]  /*1f70*/  @P0 IMAD.HI.U32 R0, R2, c[0x0][0x330], RZ ;  /* 0x0000cc0002000a27 */ /* 0x000fca00078e00ff */
[----:B------:R-:W-:Y:S02]  /*1f80*/  @P0 SHF.R.U32.HI R2, RZ, c[0x0][0x334], R0 ;  /* 0x0000cd00ff020a19 */ /* 0x000fe40000011600 */
.L_x_565:
[----:B------:R-:W-:Y:S05]  /*1f90*/  BSYNC B0 ;  /* 0x0000000000007941 */ /* 0x000fea0003800000 */
.L_x_563:
[----:B------:R-:W-:-:S05]  /*1fa0*/  IMAD R2, R2, R6, c[0x0][0x32c] ;  /* 0x0000cb0002027624 */ /* 0x000fca00078e0206 */
[----:B------:R-:W-:-:S03]  /*1fb0*/  IMNMX R3, R3, R2, PT ;  /* 0x0000000203037217 */ /* 0x000fc60003800200 */
.L_x_562:
[----:B------:R-:W-:Y:S01]  /*1fc0*/  IMAD.IADD R7, R233, 0x1, -R232 ;  /* 0x00000001e9077824 */ /* 0x000fe200078e0ae8 */
[----:B------:R-:W-:Y:S01]  /*1fd0*/  IADD3 R3, R3, 0x2f, RZ ;  /* 0x0000002f03037810 */ /* 0x000fe20007ffe0ff */
[----:B------:R-:W-:Y:S01]  /*1fe0*/  @P4 IMAD.HI.U32 R4, R250, c[0x0][0x2c8], RZ ;  /* 0x0000b200fa044a27 */ /* 0x000fe200078e00ff */
[----:B------:R-:W-:Y:S02]  /*1ff0*/  IADD3 R2, R233, 0x2f, RZ ;  /* 0x0000002fe9027810 */ /* 0x000fe40007ffe0ff */
[----:B------:R1:W-:Y:S01]  /*2000*/  STL [R1+0x20], R7 ;  /* 0x0000200701007387 */ /* 0x0003e20000100800 */
[----:B------:R-:W-:-:S04]  /*2010*/  IMAD.HI R5, R3, 0x2aaaaaab, RZ ;  /* 0x2aaaaaab03057827 */ /* 0x000fc800078e02ff */
[----:B------:R-:W-:-:S04]  /*2020*/  IMAD.HI R2, R2, 0x2aaaaaab, RZ ;  /* 0x2aaaaaab02027827 */ /* 0x000fc800078e02ff */
[----:B------:R-:W-:Y:S01]  /*2030*/  IMAD.MOV.U32 R0, RZ, RZ, R250 ;  /* 0x000000ffff007224 */ /* 0x000fe200078e00fa */
[----:B------:R-:W-:Y:S02]  /*2040*/  @P4 SHF.R.U32.HI R0, RZ, c[0x0][0x2cc], R4 ;  /* 0x0000b300ff004a19 */ /* 0x000fe40000011604 */
[----:B------:R-:W-:Y:S02]  /*2050*/  SHF.R.U32.HI R4, RZ, 0x1f, R5 ;  /* 0x0000001fff047819 */ /* 0x000fe40000011605 */
[----:B------:R-:W-:Y:S01]  /*2060*/  SHF.R.U32.HI R3, RZ, 0x1f, R2 ;  /* 0x0000001fff037819 */ /* 0x000fe20000011602 */
[----:B------:R-:W-:Y:S01]  /*2070*/  IMAD.IADD R0, R7, 0x1, R0 ;  /* 0x0000000107007824 */ /* 0x000fe200078e0200 */
[----:B------:R-:W-:Y:S02]  /*2080*/  LEA.HI.SX32 R4, R5, R4, 0x1d ;  /* 0x0000000405047211 */ /* 0x000fe400078feaff */
[----:B------:R-:W-:Y:S02]  /*2090*/  LEA.HI.SX32 R3, R2, R3, 0x1d ;  /* 0x0000000302037211 */ /* 0x000fe400078feaff */
[----:B------:R-:W-:-:S02]  /*20a0*/  IADD3 R2, R0, -c[0x0][0x324], RZ ;  /* 0x8000c90000027a10 */ /* 0x000fc40007ffe0ff */
[----:B------:R-:W-:Y:S01]  /*20b0*/  IMNMX R10, R3, R4, PT ;  /* 0x00000004030a7217 */ /* 0x000fe20003800200 */
[----:B------:R-:W-:Y:S05]  /*20c0*/  @!P1 BRA `(.L_x_566) ;  /* 0x000000f000009947 */ /* 0x000fea0003800000 */
[----:B------:R-:W-:Y:S01]  /*20d0*/  ISETP.GT.AND P0, PT, R0, -0x1, PT ;  /* 0xffffffff0000780c */ /* 0x000fe20003f04270 */
[----:B------:R-:W-:-:S12]  /*20e0*/  BSSY B0, `(.L_x_567) ;  /* 0x000000b000007945 */ /* 0x000fd80003800000 */
[----:B------:R-:W-:Y:S05]  /*20f0*/  @P0 BRA `(.L_x_568) ;  /* 0x0000006000000947 */ /* 0x000fea0003800000 */
[----:B------:R-:W-:Y:S02]  /*2100*/  ISETP.NE.AND P0, PT, R6, 0x1, PT ;  /* 0x000000010600780c */ /* 0x000fe40003f05270 */
[----:B------:R-:W-:-:S11]  /*2110*/  LOP3.LUT R0, RZ, R0, RZ, 0x33, !PT ;  /* 0x00000000ff007212 */ /* 0x000fd600078e33ff */
[----:B------:R-:W-:-:S05]  /*2120*/  @P0 IMAD.HI.U32 R3, R0, c[0x0][0x330], RZ ;  /* 0x0000cc0000030a27 */ /* 0x000fca00078e00ff */
[----:B------:R-:W-:-:S04]  /*2130*/  @P0 SHF.R.U32.HI R0, RZ, c[0x0][0x334], R3 ;  /* 0x0000cd00ff000a19 */ /* 0x000fc80000011603 */
[----:B------:R-:W-:Y:S01]  /*2140*/  LOP3.LUT R0, RZ, R0, RZ, 0x33, !PT ;  /* 0x00000000ff007212 */ /* 0x000fe200078e33ff */
[----:B------:R-:W-:Y:S05]  /*2150*/  BRA `(.L_x_569) ;  /* 0x0000003000007947 */ /* 0x000fea0003800000 */
.L_x_568:
[----:B------:R-:W-:-:S13]  /*2160*/  ISETP.NE.AND P0, PT, R6, 0x1, PT ;  /* 0x000000010600780c */ /* 0x000fda0003f05270 */
[----:B------:R-:W-:-:S05]  /*2170*/  @P0 IMAD.HI.U32 R3, R0, c[0x0][0x330], RZ ;  /* 0x0000cc0000030a27 */ /* 0x000fca00078e00ff */
[----:B------:R-:W-:Y:S02]  /*2180*/  @P0 SHF.R.U32.HI R0, RZ, c[0x0][0x334], R3 ;  /* 0x0000cd00ff000a19 */ /* 0x000fe40000011603 */
.L_x_569:
[----:B------:R-:W-:Y:S05]  /*2190*/  BSYNC B0 ;  /* 0x0000000000007941 */ /* 0x000fea0003800000 */
.L_x_567:
[----:B------:R-:W-:-:S05]  /*21a0*/  IMAD R0, R0, c[0x0][0x32c], RZ ;  /* 0x0000cb0000007a24 */ /* 0x000fca00078e02ff */
[----:B------:R-:W-:-:S04]  /*21b0*/  IMNMX R2, R2, R0, !PT ;  /* 0x0000000002027217 */ /* 0x000fc80007800200 */
.L_x_566:
[----:B------:R-:W2:Y:S01]  /*21c0*/  LDL R15, [R1+0x8] ;  /* 0x00000800010f7983 */ /* 0x000ea20000100800 */
[----:B------:R-:W-:Y:S01]  /*21d0*/  IMAD.HI R2, R2, 0x2aaaaaab, RZ ;  /* 0x2aaaaaab02027827 */ /* 0x000fe200078e02ff */
[----:B------:R-:W-:Y:S04]  /*21e0*/  BSSY B0, `(.L_x_570) ;  /* 0x000002e000007945 */ /* 0x000fe80003800000 */
[----:B------:R-:W-:-:S04]  /*21f0*/  SHF.R.U32.HI R0, RZ, 0x1f, R2 ;  /* 0x0000001fff007819 */ /* 0x000fc80000011602 */
[----:B------:R-:W-:-:S04]  /*2200*/  LEA.HI.SX32 R2, R2, R0, 0x1d ;  /* 0x0000000002027211 */ /* 0x000fc800078feaff */
[----:B------:R-:W-:Y:S01]  /*2210*/  IMNMX R6, RZ, R2, !PT ;  /* 0x00000002ff067217 */ /* 0x000fe20007800200 */
[----:B------:R-:W-:-:S03]  /*2220*/  IMAD.MOV.U32 R2, RZ, RZ, RZ ;  /* 0x000000ffff027224 */ /* 0x000fc600078e00ff */
[----:B------:R-:W-:Y:S02]  /*2230*/  ISETP.GT.AND P0, PT, R10, R6, PT ;  /* 0x000000060a00720c */ /* 0x000fe40003f04270 */
        /* <DEDUP_REMOVED lines=9> */
[----:B------:R-:W-:-:S04]  /*22d0*/  ISETP.NE.AND P0, PT, R5, RZ, PT ;  /* 0x000000ff0500720c */ /* 0x000fc80003f05270 */
[----:B------:R-:W-:-:S04]  /*22e0*/  SEL R0, R5, c[0x0][0x338], P0 ;  /* 0x0000ce0005007a07 */ /* 0x000fc80000000000 */
[----:B------:R-:W-:Y:S02]  /*22f0*/  IABS R3, R0 ;  /* 0x0000000000037213 */ /* 0x000fe40000000000 */
[----:B-1----:R-:W-:Y:S02]  /*2300*/  IADD3 R7, R0, -0x1, R10 ;  /* 0xffffffff00077810 */ /* 0x002fe40007ffe00a */
[----:B------:R-:W1:Y:S03]  /*2310*/  I2F.RP R2, R3 ;  /* 0x0000000300027306 */ /* 0x000e660000209400 */
[----:B------:R-:W-:-:S05]  /*2320*/  IMAD.IADD R7, R7, 0x1, -R6 ;  /* 0x0000000107077824 */ /* 0x000fca00078e0a06 */
[----:B------:R-:W-:Y:S01]  /*2330*/  IABS R11, R7 ;  /* 0x00000007000b7213 */ /* 0x000fe20000000000 */
[----:B-1----:R-:W1:Y:S02]  /*2340*/  MUFU.RCP R2, R2 ;  /* 0x0000000200027308 */ /* 0x002e640000001000 */
[----:B-1----:R-:W-:-:S06]  /*2350*/  IADD3 R2, R2, 0xffffffe, RZ ;  /* 0x0ffffffe02027810 */ /* 0x002fcc0007ffe0ff */
[----:B--2---:R-:W1:Y:S02]  /*2360*/  F2I.FTZ.U32.TRUNC.NTZ R5, R2 ;  /* 0x0000000200057305 */ /* 0x004e64000021f000 */
        /* <DEDUP_REMOVED lines=21> */
.L_x_571:
[----:B------:R-:W-:Y:S05]  /*24c0*/  BSYNC B0 ;  /* 0x0000000000007941 */ /* 0x000fea0003800000 */
.L_x_570:
[----:B------:R-:W-:Y:S01]  /*24d0*/  IMAD R237, R14, R2, R6 ;  /* 0x000000020eed7224 */ /* 0x000fe200078e0206 */
[----:B------:R-:W-:Y:S01]  /*24e0*/  PRMT R0, RZ, 0x7610, R0 ;  /* 0x00007610ff007816 */ /* 0x000fe20000000000 */
[----:B------:R-:W-:Y:S01]  /*24f0*/  CS2R R22, SRZ ;  /* 0x0000000000167805 */ /* 0x000fe2000001ff00 */
[----:B------:R-:W-:Y:S01]  /*2500*/  CS2R R24, SRZ ;  /* 0x0000000000187805 */ /* 0x000fe2000001ff00 */
        /* <DEDUP_REMOVED lines=52> */
[----:B------:R-:W-:-:S04]  /*2850*/  ISETP.NE.U32.AND P0, PT, RZ, c[0x0][0x340], PT ;  /* 0x0000d000ff007a0c */ /* 0x000fc80003f05070 */
[----:B------:R-:W-:-:S13]  /*2860*/  ISETP.NE.AND.EX P1, PT, RZ, c[0x0][0x344], PT, P0 ;  /* 0x0000d100ff007a0c */ /* 0x000fda0003f25300 */
[----:B------:R-:W-:-:S05]  /*2870*/  @P1 IMAD.WIDE R2, R16, R13, c[0x0][0x340] ;  /* 0x0000d00010021625 */ /* 0x000fca00078e020d */
[----:B--2---:R2:W5:Y:S01]  /*2880*/  @P1 LDG.E R14, [R2.64] ;  /* 0x00000006020e1981 */ /* 0x004562000c1e1900 */
[----:B------:R-:W-:Y:S01]  /*2890*/  SHF.R.S32.HI R0, RZ, 0x1f, R12 ;  /* 0x0000001fff007819 */ /* 0x000fe2000001140c */
[----:B------:R-:W-:Y:S01]  /*28a0*/  IMAD.IADD R5, R238, 0x1, R250 ;  /* 0x00000001ee057824 */ /* 0x000fe200078e02fa */
[----:B------:R-:W-:Y:S02]  /*28b0*/  LOP3.LUT R15, R15, 0xffff, RZ, 0xc0, !PT ;  /* 0x0000ffff0f0f7812 */ /* 0x000fe400078ec0ff */
[----:B------:R-:W-:Y:S01]  /*28c0*/  SEL R4, R16, RZ, !P3 ;  /* 0x000000ff10047207 */ /* 0x000fe20005800000 */
[----:B------:R-:W-:Y:S01]  /*28d0*/  IMAD R0, R0, c[0x0][0x178], RZ ;  /* 0x00005e0000007a24 */ /* 0x000fe200078e02ff */
[----:B------:R-:W-:Y:S01]  /*28e0*/  ISETP.GE.AND P2, PT, R236, c[0x0][0x198], PT ;  /* 0x00006600ec007a0c */ /* 0x000fe20003f46270 */
[----:B-1----:R-:W-:Y:S01]  /*28f0*/  @P4 IMAD.HI.U32 R7, R5, c[0x0][0x2c8], RZ ;  /* 0x0000b20005074a27 */ /* 0x002fe200078e00ff */
[----:B------:R-:W-:-:S03]  /*2900*/  IADD3 R137, R208, -0x1, RZ ;  /* 0xffffffffd0897810 */ /* 0x000fc60007ffe0ff */
[C---:B------:R-:W-:Y:S02]  /*2910*/  IMAD R0, R12.reuse, c[0x0][0x17c], R0 ;  /* 0x00005f000c007a24 */ /* 0x040fe400078e0200 */
[----:B--2---:R-:W-:-:S05]  /*2920*/  IMAD.WIDE.U32 R2, R12, c[0x0][0x178], RZ ;  /* 0x00005e000c027a25 */ /* 0x004fca00078e00ff */
[----:B------:R-:W-:Y:S02]  /*2930*/  IADD3 R3, R3, R0, RZ ;  /* 0x0000000003037210 */ /* 0x000fe40007ffe0ff */
[----:B------:R-:W-:-:S03]  /*2940*/  SHF.R.S32.HI R0, RZ, 0x1f, R16 ;  /* 0x0000001fff007819 */ /* 0x000fc60000011410 */
[C---:B------:R-:W-:Y:S01]  /*2950*/  IMAD.WIDE.U32 R2, R15.reuse, c[0x0][0x1b8], R2 ;  /* 0x00006e000f027a25 */ /* 0x040fe200078e0002 */
[----:B------:R-:W-:Y:S02]  /*2960*/  SEL R6, R0, RZ, !P3 ;  /* 0x000000ff00067207 */ /* 0x000fe40005800000 */
[----:B------:R-:W-:Y:S01]  /*2970*/  MOV R0, R5 ;  /* 0x0000000500007202 */ /* 0x000fe20000000f00 */
[----:B------:R-:W-:Y:S01]  /*2980*/  IMAD R3, R15, c[0x0][0x1bc], R3 ;  /* 0x00006f000f037a24 */ /* 0x000fe200078e0203 */
[----:B------:R-:W-:Y:S01]  /*2990*/  @P4 SHF.R.U32.HI R0, RZ, c[0x0][0x2cc], R7 ;  /* 0x0000b300ff004a19 */ /* 0x000fe20000011607 */
[----:B------:R-:W-:Y:S01]  /*29a0*/  IMAD R6, R6, c[0x0][0x1c0], RZ ;  /* 0x0000700006067a24 */ /* 0x000fe200078e02ff */
[----:B------:R-:W-:Y:S01]  /*29b0*/  ISETP.GE.AND P4, PT, R210, c[0x0][0x198], PT ;  /* 0x00006600d2007a0c */ /* 0x000fe20003f86270 */
[C---:B------:R-:W-:Y:S01]  /*29c0*/  IMAD.WIDE.U32 R2, R4.reuse, c[0x0][0x1c0], R2 ;  /* 0x0000700004027a25 */ /* 0x040fe200078e0002 */
[----:B------:R-:W-:Y:S02]  /*29d0*/  SHF.R.S32.HI R7, RZ, 0x1f, R0 ;  /* 0x0000001fff077819 */ /* 0x000fe40000011400 */
[----:B------:R-:W-:Y:S01]  /*29e0*/  ISETP.GE.AND P3, PT, R235, c[0x0][0x198], PT ;  /* 0x00006600eb007a0c */ /* 0x000fe20003f66270 */
[----:B------:R-:W-:-:S02]  /*29f0*/  IMAD R6, R4, c[0x0][0x1c4], R6 ;  /* 0x0000710004067a24 */ /* 0x000fc400078e0206 */
[----:B------:R-:W-:-:S03]  /*2a00*/  IMAD.MOV R4, RZ, RZ, -R0 ;  /* 0x000000ffff047224 */ /* 0x000fc600078e0a00 */
[----:B------:R-:W-:Y:S01]  /*2a10*/  IADD3 R3, R3, R6, RZ ;  /* 0x0000000603037210 */ /* 0x000fe20007ffe0ff */
[----:B------:R-:W-:Y:S02]  /*2a20*/  IMAD R4, R4, c[0x0][0x2c4], R5 ;  /* 0x0000b10004047a24 */ /* 0x000fe400078e0205 */
[----:B------:R-:W-:Y:S02]  /*2a30*/  IMAD R5, R7, c[0x0][0x1b0], RZ ;  /* 0x00006c0007057a24 */ /* 0x000fe400078e02ff */
[----:B------:R-:W-:-:S04]  /*2a40*/  IMAD.WIDE.U32 R2, R0, c[0x0][0x1b0], R2 ;  /* 0x00006c0000027a25 */ /* 0x000fc800078e0002 */
[----:B------:R-:W-:Y:S01]  /*2a50*/  IMAD R6, R0, c[0x0][0x1b4], R5 ;  /* 0x00006d0000067a24 */ /* 0x000fe200078e0205 */
[----:B------:R-:W-:-:S03]  /*2a60*/  SHF.R.S32.HI R5, RZ, 0x1f, R4 ;  /* 0x0000001fff057819 */ /* 0x000fc60000011404 */
[----:B------:R-:W-:Y:S02]  /*2a70*/  IMAD.IADD R3, R3, 0x1, R6 ;  /* 0x0000000103037824 */ /* 0x000fe400078e0206 */
[----:B------:R-:W-:Y:S02]  /*2a80*/  IMAD R0, R5, c[0x0][0x1a8], RZ ;  /* 0x00006a0005007a24 */ /* 0x000fe400078e02ff */
[----:B------:R-:W-:-:S04]  /*2a90*/  IMAD.WIDE.U32 R2, R4, c[0x0][0x1a8], R2 ;  /* 0x00006a0004027a25 */ /* 0x000fc800078e0002 */
[----:B------:R-:W-:Y:S01]  /*2aa0*/  IMAD R0, R4, c[0x0][0x1ac], R0 ;  /* 0x00006b0004007a24 */ /* 0x000fe200078e0200 */
[----:B------:R-:W-:-:S04]  /*2ab0*/  LEA R13, P0, R2, c[0x0][0x160], 0x1 ;  /* 0x00005800020d7a11 */ /* 0x000fc800078008ff */
[----:B------:R-:W-:-:S04]  /*2ac0*/  IADD3 R0, R3, R0, RZ ;  /* 0x0000000003007210 */ /* 0x000fc80007ffe0ff */
[----:B------:R-:W-:Y:S02]  /*2ad0*/  LEA.HI.X R10, R2, c[0x0][0x164], R0, 0x1, P0 ;  /* 0x00005900020a7a11 */ /* 0x000fe400000f0c00 */
[----:B------:R-:W-:Y:S01]  /*2ae0*/  @!P1 MOV R14, R16 ;  /* 0x00000010000e9202 */ /* 0x000fe20000000f00 */
[----:B------:R-:W-:Y:S05]  /*2af0*/  BRA.DIV ~URZ, `(.L_x_573) ;  /* 0x000169c27f007947 */ /* 0x000fea000b800000 */
[----:B------:R1:W2:Y:S02]  /*2b00*/  SHFL.IDX PT, R4, R10, RZ, 0x1c1f ;  /* 0x001c1fff0a047589 */ /* 0x0002a400000e0000 */
.L_x_780:
[----:B------:R-:W-:Y:S05]  /*2b10*/  BRA.DIV ~URZ, `(.L_x_574) ;  /* 0x00016a127f007947 */ /* 0x000fea000b800000 */
[----:B------:R3:W4:Y:S02]  /*2b20*/  SHFL.IDX PT, R0, R13, RZ, 0x1c1f ;  /* 0x001c1fff0d007589 */ /* 0x00072400000e0000 */
.L_x_781:
[----:B------:R-:W-:Y:S01]  /*2b30*/  IMAD R12, R232, c[0x0][0x2c4], RZ ;  /* 0x0000b100e80c7a24 */ /* 0x000fe200078e02ff */
[----:B------:R-:W-:Y:S01]  /*2b40*/  IADD3 R11, R239, R250, RZ ;  /* 0x000000faef0b7210 */ /* 0x000fe20007ffe0ff */
[----:B------:R-:W-:Y:S03]  /*2b50*/  BSSY B0, `(.L_x_575) ;  /* 0x0000014000007945 */ /* 0x000fe60003800000 */
[----:B------:R-:W-:-:S13]  /*2b60*/  ISETP.GE.AND P0, PT, R11, R12, PT ;  /* 0x0000000c0b00720c */ /* 0x000fda0003f06270 */
[----:B------:R-:W-:Y:S05]  /*2b70*/  @P0 BRA `(.L_x_576) ;  /* 0x0000011000000947 */ /* 0x000fea0003800000 */
[----:B---3--:R-:W3:Y:S01]  /*2b80*/  LDL R5, [R1+0x28] ;  /* 0x0000280001057983 */ /* 0x008ee20000100800 */
[CC--:B----4-:R-:W-:Y:S02]  /*2b90*/  LEA R8, P0, R210.reuse, R0.reuse, 0x1 ;  /* 0x00000000d2087211 */ /* 0x0d0fe400078008ff */
[----:B------:R-:W-:Y:S02]  /*2ba0*/  SHF.R.S32.HI R2, RZ, 0x1f, R210 ;  /* 0x0000001fff027819 */ /* 0x000fe400000114d2 */
[----:B------:R-:W-:Y:S02]  /*2bb0*/  LEA R6, P1, R235, R0, 0x1 ;  /* 0x00000000eb067211 */ /* 0x000fe400078208ff */
[----:B------:R-:W-:Y:S02]  /*2bc0*/  SHF.R.S32.HI R17, RZ, 0x1f, R235 ;  /* 0x0000001fff117819 */ /* 0x000fe400000114eb */
[----:B--2---:R-:W-:Y:S02]  /*2bd0*/  LEA.HI.X R9, R210, R4, R2, 0x1, P0 ;  /* 0x00000004d2097211 */ /* 0x004fe400000f0c02 */
[----:B------:R-:W-:-:S02]  /*2be0*/  SHF.R.S32.HI R16, RZ, 0x1f, R236 ;  /* 0x0000001fff107819 */ /* 0x000fc400000114ec */
[C---:B------:R-:W-:Y:S02]  /*2bf0*/  LEA R2, P0, R236.reuse, R0, 0x1 ;  /* 0x00000000ec027211 */ /* 0x040fe400078008ff */
        /* <DEDUP_REMOVED lines=9> */
.L_x_576:
[----:B------:R-:W-:Y:S05]  /*2c90*/  BSYNC B0 ;  /* 0x0000000000007941 */ /* 0x000fea0003800000 */
.L_x_575:
[----:B------:R-:W-:Y:S05]  /*2ca0*/  BRA.DIV ~URZ, `(.L_x_577) ;  /* 0x000168f27f007947 */ /* 0x000fea000b800000 */
[----:B--2---:R2:W1:Y:S04]  /*2cb0*/  SHFL.IDX PT, R4, R10, 0x1, 0x1c1f ;  /* 0x003c1f000a047f89 */ /* 0x00446800000e0000 */
[----:B----4-:R2:W4:Y:S02]  /*2cc0*/  SHFL.IDX PT, R0, R13, 0x1, 0x1c1f ;  /* 0x003c1f000d007f89 */ /* 0x01052400000e0000 */
.L_x_782:
[----:B------:R-:W-:Y:S01]  /*2cd0*/  IADD3 R2, R11, 0x20, RZ ;  /* 0x000000200b027810 */ /* 0x000fe20007ffe0ff */
[----:B------:R-:W-:Y:S03]  /*2ce0*/  BSSY B0, `(.L_x_578) ;  /* 0x0000014000007945 */ /* 0x000fe60003800000 */
[----:B------:R-:W-:-:S13]  /*2cf0*/  ISETP.GE.AND P0, PT, R2, R12, PT ;  /* 0x0000000c0200720c */ /* 0x000fda0003f06270 */
[----:B------:R-:W-:Y:S05]  /*2d00*/  @P0 BRA `(.L_x_579) ;  /* 0x0000011000000947 */ /* 0x000fea0003800000 */
[----:B--2---:R-:W2:Y:S01]  /*2d10*/  LDL R5, [R1+0x28] ;  /* 0x0000280001057983 */ /* 0x004ea20000100800 */
[CC--:B----4-:R-:W-:Y:S02]  /*2d20*/  LEA R8, P0, R210.reuse, R0.reuse, 0x1 ;  /* 0x00000000d2087211 */ /* 0x0d0fe400078008ff */
[----:B------:R-:W-:Y:S02]  /*2d30*/  SHF.R.S32.HI R3, RZ, 0x1f, R210 ;  /* 0x0000001fff037819 */ /* 0x000fe400000114d2 */
[----:B------:R-:W-:Y:S02]  /*2d40*/  LEA R6, P1, R235, R0, 0x1 ;  /* 0x00000000eb067211 */ /* 0x000fe400078208ff */
[----:B------:R-:W-:Y:S02]  /*2d50*/  SHF.R.S32.HI R17, RZ, 0x1f, R235 ;  /* 0x0000001fff117819 */ /* 0x000fe400000114eb */
[----:B-1----:R-:W-:Y:S02]  /*2d60*/  LEA.HI.X R9, R210, R4, R3, 0x1, P0 ;  /* 0x00000004d2097211 */ /* 0x002fe400000f0c03 */
[----:B------:R-:W-:-:S02]  /*2d70*/  SHF.R.S32.HI R16, RZ, 0x1f, R236 ;  /* 0x0000001fff107819 */ /* 0x000fc400000114ec */
[C---:B------:R-:W-:Y:S02]  /*2d80*/  LEA R2, P0, R236.reuse, R0, 0x1 ;  /* 0x00000000ec027211 */ /* 0x040fe400078008ff */
        /* <DEDUP_REMOVED lines=9> */
.L_x_579:
[----:B------:R-:W-:Y:S05]  /*2e20*/  BSYNC B0 ;  /* 0x0000000000007941 */ /* 0x000fea0003800000 */
.L_x_578:
[----:B------:R-:W-:Y:S05]  /*2e30*/  BRA.DIV ~URZ, `(.L_x_580) ;  /* 0x000168327f007947 */ /* 0x000fea000b800000 */
[----:B-1----:R1:W2:Y:S02]  /*2e40*/  SHFL.IDX PT, R4, R10, 0x2, 0x1c1f ;  /* 0x005c1f000a047f89 */ /* 0x0022a400000e0000 */
.L_x_783:
[----:B------:R-:W-:Y:S05]  /*2e50*/  BRA.DIV ~URZ, `(.L_x_581) ;  /* 0x000168827f007947 */ /* 0x000fea000b800000 */
[----:B----4-:R4:W1:Y:S02]  /*2e60*/  SHFL.IDX PT, R0, R13, 0x2, 0x1c1f ;  /* 0x005c1f000d007f89 */ /* 0x01086400000e0000 */
.L_x_784:
[----:B------:R-:W-:Y:S01]  /*2e70*/  IADD3 R2, R11, 0x40, RZ ;  /* 0x000000400b027810 */ /* 0x000fe20007ffe0ff */
[----:B------:R-:W-:Y:S03]  /*2e80*/  BSSY B0, `(.L_x_582) ;  /* 0x0000014000007945 */ /* 0x000fe60003800000 */
[----:B------:R-:W-:-:S13]  /*2e90*/  ISETP.GE.AND P0, PT, R2, R12, PT ;  /* 0x0000000c0200720c */ /* 0x000fda0003f06270 */
[----:B------:R-:W-:Y:S05]  /*2ea0*/  @P0 BRA `(.L_x_583) ;  /* 0x0000011000000947 */ /* 0x000fea0003800000 */
[----:B---3--:R-:W3:Y:S01]  /*2eb0*/  LDL R5, [R1+0x28] ;  /* 0x0000280001057983 */ /* 0x008ee20000100800 */
[CC--:B-1----:R-:W-:Y:S02]  /*2ec0*/  LEA R8, P0, R210.reuse, R0.reuse, 0x1 ;  /* 0x00000000d2087211 */ /* 0x0c2fe400078008ff */
        /* <DEDUP_REMOVED lines=15> */
.L_x_583:
[----:B------:R-:W-:Y:S05]  /*2fc0*/  BSYNC B0 ;  /* 0x0000000000007941 */ /* 0x000fea0003800000 */
.L_x_582:
[----:B------:R-:W-:Y:S05]  /*2fd0*/  BRA.DIV ~URZ, `(.L_x_584) ;  /* 0x000167727f007947 */ /* 0x000fea000b800000 */
[----:B--2---:R2:W3:Y:S04]  /*2fe0*/  SHFL.IDX PT, R4, R10, 0x3, 0x1c1f ;  /* 0x007c1f000a047f89 */ /* 0x0044e800000e0000 */
[----:B-1----:R2:W1:Y:S02]  /*2ff0*/  SHFL.IDX PT, R0, R13, 0x3, 0x1c1f ;  /* 0x007c1f000d007f89 */ /* 0x00246400000e0000 */
.L_x_785:
[----:B--2---:R-:W2:Y:S01]  /*3000*/  LDL R20, [R1+0x28] ;  /* 0x0000280001147983 */ /* 0x004ea20000100800 */
[----:B------:R-:W-:Y:S01]  /*3010*/  IADD3 R2, R11, 0x60, RZ ;  /* 0x000000600b027810 */ /* 0x000fe20007ffe0ff */
[----:B-----5:R-:W-:Y:S01]  /*3020*/  IMAD.WIDE.U32 R244, R14, c[0x0][0x2b0], RZ ;  /* 0x0000ac000ef47a25 */ /* 0x020fe200078e00ff */
[----:B---34-:R-:W-:-:S02]  /*3030*/  SHF.R.S32.HI R13, RZ, 0x1f, R210 ;  /* 0x0000001fff0d7819 */ /* 0x018fc400000114d2 */
[----:B------:R-:W-:Y:S02]  /*3040*/  ISETP.GE.AND P0, PT, R2, R12, PT ;  /* 0x0000000c0200720c */ /* 0x000fe40003f06270 */
[----:B------:R-:W-:Y:S02]  /*3050*/  SHF.R.S32.HI R19, RZ, 0x1f, R235 ;  /* 0x0000001fff137819 */ /* 0x000fe400000114eb */
[----:B------:R-:W-:-:S09]  /*3060*/  SHF.R.S32.HI R18, RZ, 0x1f, R236 ;  /* 0x0000001fff127819 */ /* 0x000fd200000114ec */
[----:B-1----:R-:W-:-:S04]  /*3070*/  @!P0 LEA R8, P1, R210, R0, 0x1 ;  /* 0x00000000d2088211 */ /* 0x002fc800078208ff */
[----:B------:R-:W-:Y:S02]  /*3080*/  @!P0 LEA.HI.X R9, R210, R4, R13, 0x1, P1 ;  /* 0x00000004d2098211 */ /* 0x000fe400008f0c0d */
[----:B------:R-:W-:-:S04]  /*3090*/  @!P0 LEA R6, P1, R235, R0, 0x1 ;  /* 0x00000000eb068211 */ /* 0x000fc800078208ff */
[----:B------:R-:W-:Y:S02]  /*30a0*/  @!P0 LEA.HI.X R7, R235, R4, R19, 0x1, P1 ;  /* 0x00000004eb078211 */ /* 0x000fe400008f0c13 */
[C---:B------:R-:W-:Y:S02]  /*30b0*/  @!P0 LEA R2, P1, R236.reuse, R0, 0x1 ;  /* 0x00000000ec028211 */ /* 0x040fe400078208ff */
[----:B------:R-:W-:Y:S02]  /*30c0*/  SHF.R.S32.HI R0, RZ, 0x1f, R14 ;  /* 0x0000001fff007819 */ /* 0x000fe4000001140e */
[----:B------:R-:W-:-:S03]  /*30d0*/  @!P0 LEA.HI.X R3, R236, R4, R18, 0x1, P1 ;  /* 0x00000004ec038211 */ /* 0x000fc600008f0c12 */
[----:B------:R-:W-:-:S04]  /*30e0*/  IMAD R0, R0, c[0x0][0x2b0], RZ ;  /* 0x0000ac0000007a24 */ /* 0x000fc800078e02ff */
[----:B------:R-:W-:-:S04]  /*30f0*/  IMAD R0, R14, c[0x0][0x2b4], R0 ;  /* 0x0000ad000e007a24 */ /* 0x000fc800078e0200 */
[----:B------:R-:W-:Y:S02]  /*3100*/  IMAD.IADD R248, R245, 0x1, R0 ;  /* 0x00000001f5f87824 */ /* 0x000fe400078e0200 */
[----:B--2---:R-:W-:-:S05]  /*3110*/  IMAD.SHL.U32 R195, R20, 0x2, RZ ;  /* 0x0000000214c37824 */ /* 0x004fca00078e00ff */
[----:B------:R-:W-:Y:S01]  /*3120*/  @!PT LDS RZ, [RZ] ;  /* 0x00000000fffff984 */ /* 0x000fe20000000800 */
[----:B------:R-:W-:Y:S01]  /*3130*/  @!PT LDS RZ, [RZ] ;  /* 0x00000000fffff984 */ /* 0x000fe20000000800 */
[----:B------:R-:W-:Y:S01]  /*3140*/  @!PT LDS RZ, [RZ] ;  /* 0x00000000fffff984 */ /* 0x000fe20000000800 */
[----:B------:R1:W-:Y:S04]  /*3150*/  @!P0 LDGSTS.E.BYPASS.LTC128B.128 [R195+0x7880], [R8.64], !P4 ;  /* 0x0788000008c38fae */ /* 0x0003e8000e101d46 */
[----:B------:R1:W-:Y:S04]  /*3160*/  @!P0 LDGSTS.E.BYPASS.LTC128B.128 [R195+0x9880], [R6.64], !P3 ;  /* 0x0988000006c38fae */ /* 0x0003e8000d901d46 */
[----:B------:R1:W-:Y:S04]  /*3170*/  @!P0 LDGSTS.E.BYPASS.LTC128B.128 [R195+0xb880], [R2.64], !P2 ;  /* 0x0b88000002c38fae */ /* 0x0003e8000d101d46 */
[----:B------:R-:W0:Y:S01]  /*3180*/  LDGDEPBAR ;  /* 0x00000000000079af */ /* 0x000e220000000000 */
[----:B------:R-:W-:Y:S02]  /*3190*/  WARPSYNC 0xffffffff ;  /* 0xffffffff00007948 */ /* 0x000fe40003800000 */
[----:B------:R-:W-:Y:S01]  /*31a0*/  IMAD.MOV.U32 R40, RZ, RZ, 0x30 ;  /* 0x00000030ff287424 */ /* 0x000fe200078e00ff */
[----:B------:R-:W-:Y:S01]  /*31b0*/  BAR.SYNC.DEFER_BLOCKING 0x0 ;  /* 0x0000000000007b1d */ /* 0x000fe20000010000 */
[----:B------:R-:W-:Y:S01]  /*31c0*/  IMAD.MOV.U32 R0, RZ, RZ, c[0x0][0x2b8] ;  /* 0x0000ae00ff007624 */ /* 0x000fe200078e00ff */
[----:B------:R-:W-:Y:S01]  /*31d0*/  LOP3.LUT R194, R194, 0xfffffeff, RZ, 0xc0, !PT ;  /* 0xfffffeffc2c27812 */ /* 0x000fe200078ec0ff */
[----:B------:R-:W-:-:S02]  /*31e0*/  IMAD R136, R208, R40, -0x30 ;  /* 0xffffffd0d0887424 */ /* 0x000fc400078e0228 */
[----:B------:R-:W-:Y:S01]  /*31f0*/  IMAD.MOV.U32 R207, RZ, RZ, RZ ;  /* 0x000000ffffcf7224 */ /* 0x000fe200078e00ff */
[----:B------:R-:W-:Y:S01]  /*3200*/  ISETP.NE.AND P1, PT, R0, 0x1, PT ;  /* 0x000000010000780c */ /* 0x000fe20003f25270 */
[----:B-1----:R-:W-:-:S05]  /*3210*/  IMAD.IADD R2, R238, 0x1, R136 ;  /* 0x00000001ee027824 */ /* 0x002fca00078e0288 */
[C---:B------:R-:W-:Y:S01]  /*3220*/  ISETP.GE.AND P0, PT, R2.reuse, R233, PT ;  /* 0x000000e90200720c */ /* 0x040fe20003f06270 */
[----:B------:R-:W-:-:S03]  /*3230*/  IMAD.IADD R2, R2, 0x1, R240 ;  /* 0x0000000102027824 */ /* 0x000fc600078e02f0 */
[----:B------:R-:W-:Y:S01]  /*3240*/  ISETP.GT.OR P0, PT, R238, 0x2f, P0 ;  /* 0x0000002fee00780c */ /* 0x000fe20000704670 */
[----:B------:R-:W-:Y:S02]  /*3250*/  IMAD.MOV.U32 R0, RZ, RZ, R2 ;  /* 0x000000ffff007224 */ /* 0x000fe400078e0002 */
[----:B------:R-:W-:Y:S01]  /*3260*/  @P1 IMAD.HI.U32 R3, R2, c[0x0][0x2bc], RZ ;  /* 0x0000af0002031a27 */ /* 0x000fe200078e00ff */
[----:B------:R-:W-:-:S04]  /*3270*/  @P1 LOP3.LUT R194, R194, 0x100, RZ, 0xfc, !PT ;  /* 0x00000100c2c21812 */ /* 0x000fc800078efcff */
[----:B------:R-:W-:-:S05]  /*3280*/  @P1 SHF.R.U32.HI R0, RZ, c[0x0][0x2c0], R3 ;  /* 0x0000b000ff001a19 */ /* 0x000fca0000011603 */
[----:B------:R-:W-:-:S04]  /*3290*/  @!P0 IADD3 R3, P1, R0, R244, RZ ;  /* 0x000000f400038210 */ /* 0x000fc80007f3e0ff */
[----:B------:R-:W-:Y:S02]  /*32a0*/  @!P0 LEA.HI.X.SX32 R5, R0, R248, 0x1, P1 ;  /* 0x000000f800058211 */ /* 0x000fe400008f0eff */
[----:B------:R-:W-:-:S04]  /*32b0*/  @!P0 LEA R4, P1, R3, c[0x0][0x2a0], 0x2 ;  /* 0x0000a80003048a11 */ /* 0x000fc800078210ff */
[----:B------:R-:W-:-:S05]  /*32c0*/  @!P0 LEA.HI.X R5, R3, c[0x0][0x2a4], R5, 0x2, P1 ;  /* 0x0000a90003058a11 */ /* 0x000fca00008f1405 */
[----:B------:R1:W2:Y:S01]  /*32d0*/  @!P0 LDG.E R207, [R4.64] ;  /* 0x0000000604cf8981 */ /* 0x0002a2000c1e1900 */
[----:B------:R-:W-:Y:S01]  /*32e0*/  IMAD.MOV R0, RZ, RZ, -R0 ;  /* 0x000000ffff007224 */ /* 0x000fe200078e0a00 */
[----:B------:R-:W-:Y:S01]  /*32f0*/  SHF.L.U64.HI R217, R210, 0x1, R13 ;  /* 0x00000001d2d97819 */ /* 0x000fe2000001020d */
[----:B------:R-:W-:Y:S01]  /*3300*/  IMAD.WIDE.U32 R242, R15, c[0x0][0x1e8], RZ ;  /* 0x00007a000ff27a25 */ /* 0x000fe200078e00ff */
[----:B------:R-:W-:Y:S01]  /*3310*/  SHF.L.U64.HI R215, R235, 0x1, R19 ;  /* 0x00000001ebd77819 */ /* 0x000fe20000010213 */
[----:B------:R-:W-:Y:S01]  /*3320*/  BSSY B0, `(.L_x_585) ;  /* 0x0000085000007945 */ /* 0x000fe20003800000 */
[----:B------:R-:W-:Y:S01]  /*3330*/  SHF.L.U64.HI R216, R236, 0x1, R18 ;  /* 0x00000001ecd87819 */ /* 0x000fe20000010212 */
[----:B------:R-:W-:Y:S01]  /*3340*/  IMAD R209, R0, c[0x0][0x2b8], R2 ;  /* 0x0000ae0000d17a24 */ /* 0x000fe200078e0202 */
[----:B------:R-:W-:Y:S01]  /*3350*/  LOP3.LUT R194, R194, 0xfffffbff, RZ, 0xc0, !PT ;  /* 0xfffffbffc2c27812 */ /* 0x000fe200078ec0ff */
[----:B------:R-:W-:Y:S02]  /*3360*/  IMAD R40, R208, -0x30, R40 ;  /* 0xffffffd0d0287824 */ /* 0x000fe400078e0228 */
[----:B------:R-:W-:Y:S01]  /*3370*/  IMAD.WIDE.U32 R2, R209, c[0x0][0x1e0], RZ ;  /* 0x00007800d1027a25 */ /* 0x000fe200078e00ff */
[----:B------:R-:W-:-:S03]  /*3380*/  LOP3.LUT R194, R194, 0xffffffbf, RZ, 0xc0, !PT ;  /* 0xffffffbfc2c27812 */ /* 0x000fc600078ec0ff */
[----:B------:R-:W-:Y:S02]  /*3390*/  IMAD R241, R15, c[0x0][0x1ec], R243 ;  /* 0x00007b000ff17a24 */ /* 0x000fe400078e02f3 */
[----:B------:R-:W-:Y:S02]  /*33a0*/  IMAD.IADD R41, R233, 0x1, R40 ;  /* 0x00000001e9297824 */ /* 0x000fe400078e0228 */
[----:B------:R-:W-:-:S03]  /*33b0*/  IMAD.WIDE.U32 R246, R15, c[0x0][0x210], RZ ;  /* 0x000084000ff67a25 */ /* 0x000fc600078e00ff */
[----:B------:R-:W-:Y:S01]  /*33c0*/  IMNMX R7, R41, 0x30, PT ;  /* 0x0000003029077817 */ /* 0x000fe20003800200 */
[----:B------:R-:W-:Y:S01]  /*33d0*/  IMAD R249, R15, c[0x0][0x214], R247 ;  /* 0x000085000ff97a24 */ /* 0x000fe200078e02f7 */
[----:B-1----:R-:W-:-:S03]  /*33e0*/  SHF.R.S32.HI R4, RZ, 0x1f, R209 ;  /* 0x0000001fff047819 */ /* 0x002fc600000114d1 */
[----:B------:R-:W-:Y:S02]  /*33f0*/  IMAD.IADD R7, R7, 0x1, -R239 ;  /* 0x0000000107077824 */ /* 0x000fe400078e0aef */
[----:B------:R-:W-:-:S03]  /*3400*/  IMAD R0, R4, c[0x0][0x1e0], RZ ;  /* 0x0000780004007a24 */ /* 0x000fc600078e02ff */
[----:B------:R-:W-:Y:S01]  /*3410*/  ISETP.GE.AND P1, PT, R7, 0x1, PT ;  /* 0x000000010700780c */ /* 0x000fe20003f26270 */
[----:B------:R-:W-:-:S04]  /*3420*/  IMAD R0, R209, c[0x0][0x1e4], R0 ;  /* 0x00007900d1007a24 */ /* 0x000fc800078e0200 */
[----:B------:R-:W-:-:S08]  /*3430*/  IMAD.IADD R3, R3, 0x1, R0 ;  /* 0x0000000103037824 */ /* 0x000fd000078e0200 */
[----:B------:R-:W-:Y:S01]  /*3440*/  @P1 ISETP.GE.AND P3, PT, R210, c[0x0][0x1d4], PT ;  /* 0x00007500d2001a0c */ /* 0x000fe20003f66270 */
[----:B------:R-:W-:Y:S01]  /*3450*/  @P1 IMAD.SHL.U32 R9, R20, 0x2, RZ ;  /* 0x0000000214091824 */ /* 0x000fe200078e00ff */
[----:B------:R-:W-:Y:S02]  /*3460*/  @P1 ISETP.GE.AND P4, PT, R235, c[0x0][0x1d4], PT ;  /* 0x00007500eb001a0c */ /* 0x000fe40003f86270 */
[----:B--2---:R-:W-:Y:S01]  /*3470*/  SHF.R.S32.HI R12, RZ, 0x1f, R207 ;  /* 0x0000001fff0c7819 */ /* 0x004fe200000114cf */
[----:B------:R-:W-:-:S04]  /*3480*/  IMAD.WIDE.U32 R2, R207, c[0x0][0x1f0], R2 ;  /* 0x00007c00cf027a25 */ /* 0x000fc800078e0002 */
[----:B------:R-:W-:-:S04]  /*3490*/  IMAD R0, R12, c[0x0][0x1f0], RZ ;  /* 0x00007c000c007a24 */ /* 0x000fc800078e02ff */
[----:B------:R-:W-:Y:S01]  /*34a0*/  IMAD R5, R207, c[0x0][0x1f4], R0 ;  /* 0x00007d00cf057a24 */ /* 0x000fe200078e0200 */
[----:B------:R-:W-:-:S04]  /*34b0*/  IADD3 R0, P0, R2, R242, RZ ;  /* 0x000000f202007210 */ /* 0x000fc80007f1e0ff */
[----:B------:R-:W-:Y:S01]  /*34c0*/  IADD3.X R3, R241, R3, R5, P0, !PT ;  /* 0x00000003f1037210 */ /* 0x000fe200007fe405 */
[----:B------:R-:W-:Y:S01]  /*34d0*/  IMAD R5, R4, c[0x0][0x208], RZ ;  /* 0x0000820004057a24 */ /* 0x000fe200078e02ff */
[----:B------:R-:W-:-:S03]  /*34e0*/  LEA R2, P0, R0, c[0x0][0x1c8], 0x1 ;  /* 0x0000720000027a11 */ /* 0x000fc600078008ff */
[C---:B------:R-:W-:Y:S01]  /*34f0*/  IMAD R6, R209.reuse, c[0x0][0x20c], R5 ;  /* 0x00008300d1067a24 */ /* 0x040fe200078e0205 */
[----:B------:R-:W-:Y:S01]  /*3500*/  LEA.HI.X R11, R0, c[0x0][0x1cc], R3, 0x1, P0 ;  /* 0x00007300000b7a11 */ /* 0x000fe200000f0c03 */
[----:B------:R-:W-:Y:S04]  /*3510*/  SHFL.IDX PT, R10, R2, 0x1, 0x1c1f ;  /* 0x003c1f00020a7f89 */ /* 0x000fe800000e0000 */
[----:B------:R1:W2:Y:S04]  /*3520*/  SHFL.IDX PT, R0, R2, RZ, 0x1c1f ;  /* 0x001c1fff02007589 */ /* 0x0002a800000e0000 */
[----:B------:R-:W3:Y:S04]  /*3530*/  SHFL.IDX PT, R8, R11, RZ, 0x1c1f ;  /* 0x001c1fff0b087589 */ /* 0x000ee800000e0000 */
[----:B------:R-:W4:Y:S01]  /*3540*/  SHFL.IDX PT, R11, R11, 0x1, 0x1c1f ;  /* 0x003c1f000b0b7f89 */ /* 0x000f2200000e0000 */
[----:B-1----:R-:W-:Y:S01]  /*3550*/  IMAD.WIDE.U32 R2, R209, c[0x0][0x208], RZ ;  /* 0x00008200d1027a25 */ /* 0x002fe200078e00ff */
[----:B--2---:R-:W-:-:S03]  /*3560*/  @P1 LEA R4, P0, R210, R0, 0x1 ;  /* 0x00000000d2041211 */ /* 0x004fc600078008ff */
[----:B------:R-:W-:Y:S01]  /*3570*/  IMAD.IADD R3, R3, 0x1, R6 ;  /* 0x0000000103037824 */ /* 0x000fe200078e0206 */
[----:B---3--:R-:W-:Y:S02]  /*3580*/  @P1 LEA.HI.X R5, R210, R8, R13, 0x1, P0 ;  /* 0x00000008d2051211 */ /* 0x008fe400000f0c0d */
[----:B------:R-:W-:Y:S01]  /*3590*/  @P1 LEA R6, P2, R235, R0, 0x1 ;  /* 0x00000000eb061211 */ /* 0x000fe200078408ff */
[----:B------:R-:W-:Y:S01]  /*35a0*/  IMAD.WIDE.U32 R2, R207, c[0x0][0x218], R2 ;  /* 0x00008600cf027a25 */ /* 0x000fe200078e0002 */
[----:B------:R-:W-:Y:S01]  /*35b0*/  ISETP.GE.AND P0, PT, R7, 0x21, PT ;  /* 0x000000210700780c */ /* 0x000fe20003f06270 */
[----:B------:R1:W-:Y:S01]  /*35c0*/  @P1 LDGSTS.E.BYPASS.LTC128B.128 [R9+0x3c80], [R4.64], !P3 ;  /* 0x03c8000004091fae */ /* 0x0003e2000d901d46 */
[----:B------:R-:W-:-:S05]  /*35d0*/  @P1 LEA.HI.X R7, R235, R8, R19, 0x1, P2 ;  /* 0x00000008eb071211 */ /* 0x000fca00010f0c13 */
[----:B------:R2:W-:Y:S01]  /*35e0*/  @P1 LDGSTS.E.BYPASS.LTC128B.128 [R9+0x4880], [R6.64], !P4 ;  /* 0x0488000006091fae */ /* 0x0005e2000e101d46 */
[----:B------:R-:W-:Y:S01]  /*35f0*/  ISETP.GE.AND P4, PT, R235, c[0x0][0x1d4], PT ;  /* 0x00007500eb007a0c */ /* 0x000fe20003f86270 */
[----:B-1----:R-:W-:Y:S01]  /*3600*/  IMAD R5, R12, c[0x0][0x218], RZ ;  /* 0x000086000c057a24 */ /* 0x002fe200078e02ff */
[----:B------:R-:W-:Y:S02]  /*3610*/  @P1 LEA R4, P2, R236, R0, 0x1 ;  /* 0x00000000ec041211 */ /* 0x000fe400078408ff */
[----:B------:R-:W-:Y:S01]  /*3620*/  IADD3 R0, P3, R2, R246, RZ ;  /* 0x000000f602007210 */ /* 0x000fe20007f7e0ff */
[----:B--2---:R-:W-:Y:S01]  /*3630*/  IMAD R6, R207, c[0x0][0x21c], R5 ;  /* 0x00008700cf067a24 */ /* 0x004fe200078e0205 */
[----:B------:R-:W-:Y:S01]  /*3640*/  @P1 LEA.HI.X R5, R236, R8, R18, 0x1, P2 ;  /* 0x00000008ec051211 */ /* 0x000fe200010f0c12 */
[C---:B------:R-:W-:Y:S01]  /*3650*/  IMAD.SHL.U32 R8, R210.reuse, 0x2, RZ ;  /* 0x00000002d2087824 */ /* 0x040fe200078e00ff */
[----:B------:R-:W-:Y:S02]  /*3660*/  @P0 LEA R2, P2, R210, R10, 0x1 ;  /* 0x0000000ad2020211 */ /* 0x000fe400078408ff */
[----:B------:R-:W-:-:S02]  /*3670*/  IADD3.X R6, R249, R3, R6, P3, !PT ;  /* 0x00000003f9067210 */ /* 0x000fc40001ffe406 */
[----:B------:R-:W-:Y:S02]  /*3680*/  @P1 ISETP.GE.AND P3, PT, R236, c[0x0][0x1d4], PT ;  /* 0x00007500ec001a0c */ /* 0x000fe40003f66270 */
[----:B----4-:R-:W-:Y:S02]  /*3690*/  @P0 LEA.HI.X R3, R210, R11, R13, 0x1, P2 ;  /* 0x0000000bd2030211 */ /* 0x010fe400010f0c0d */
[----:B------:R-:W-:-:S04]  /*36a0*/  LEA R17, P2, R0, c[0x0][0x1f8], 0x1 ;  /* 0x00007e0000117a11 */ /* 0x000fc800078408ff */
[----:B------:R-:W-:Y:S01]  /*36b0*/  LEA.HI.X R16, R0, c[0x0][0x1fc], R6, 0x1, P2 ;  /* 0x00007f0000107a11 */ /* 0x000fe200010f0c06 */
[----:B------:R-:W-:Y:S01]  /*36c0*/  @P0 IMAD.SHL.U32 R0, R20, 0x2, RZ ;  /* 0x0000000214000824 */ /* 0x000fe200078e00ff */
[----:B------:R-:W-:Y:S01]  /*36d0*/  @P0 ISETP.GE.AND P2, PT, R210, c[0x0][0x1d4], PT ;  /* 0x00007500d2000a0c */ /* 0x000fe20003f46270 */
[----:B------:R-:W1:Y:S04]  /*36e0*/  SHFL.IDX PT, R7, R17, RZ, 0x1c1f ;  /* 0x001c1fff11077589 */ /* 0x000e6800000e0000 */
[----:B------:R2:W-:Y:S01]  /*36f0*/  @P1 LDGSTS.E.BYPASS.LTC128B.128 [R9+0x5480], [R4.64], !P3 ;  /* 0x0548000004091fae */ /* 0x0005e2000d901d46 */
[----:B------:R-:W-:-:S03]  /*3700*/  @P0 ISETP.GE.AND P3, PT, R235, c[0x0][0x1d4], PT ;  /* 0x00007500eb000a0c */ /* 0x000fc60003f66270 */
[----:B------:R-:W3:Y:S04]  /*3710*/  SHFL.IDX PT, R6, R16, RZ, 0x1c1f ;  /* 0x001c1fff10067589 */ /* 0x000ee800000e0000 */
[----:B------:R4:W-:Y:S01]  /*3720*/  @P0 LDGSTS.E.BYPASS.LTC128B.128 [R0+0x4480], [R2.64], !P2 ;  /* 0x0448000002000fae */ /* 0x0009e2000d101d46 */
[----:B--2---:R-:W-:-:S04]  /*3730*/  @P0 LEA R4, P1, R235, R10, 0x1 ;  /* 0x0000000aeb040211 */ /* 0x004fc800078208ff */
[-C--:B------:R-:W-:Y:S02]  /*3740*/  @P0 LEA.HI.X R5, R235, R11.reuse, R19, 0x1, P1 ;  /* 0x0000000beb050211 */ /* 0x080fe400008f0c13 */
[C---:B------:R-:W-:Y:S02]  /*3750*/  @P0 ISETP.GE.AND P1, PT, R236.reuse, c[0x0][0x1d4], PT ;  /* 0x00007500ec000a0c */ /* 0x040fe40003f26270 */
[----:B----4-:R-:W-:Y:S01]  /*3760*/  @P0 LEA R2, P2, R236, R10, 0x1 ;  /* 0x0000000aec020211 */ /* 0x010fe200078408ff */
[----:B------:R2:W-:Y:S01]  /*3770*/  @P0 LDGSTS.E.BYPASS.LTC128B.128 [R0+0x5080], [R4.64], !P3 ;  /* 0x0508000004000fae */ /* 0x0005e2000d901d46 */
[----:B------:R-:W-:Y:S02]  /*3780*/  ISETP.GE.AND P3, PT, R210, c[0x0][0x1d4], PT ;  /* 0x00007500d2007a0c */ /* 0x000fe40003f66270 */
[C---:B------:R-:W-:Y:S02]  /*3790*/  @P0 LEA.HI.X R3, R236.reuse, R11, R18, 0x1, P2 ;  /* 0x0000000bec030211 */ /* 0x040fe400010f0c12 */
[----:B------:R-:W4:Y:S01]  /*37a0*/  S2R R18, SR_TID.X ;  /* 0x0000000000127919 */ /* 0x000f220000002100 */
[----:B------:R-:W-:-:S04]  /*37b0*/  ISETP.GE.AND P2, PT, R236, c[0x0][0x1d4], PT ;  /* 0x00007500ec007a0c */ /* 0x000fc80003f46270 */
[----:B------:R1:W-:Y:S04]  /*37c0*/  @P0 LDGSTS.E.BYPASS.LTC128B.128 [R0+0x5c80], [R2.64], !P1 ;  /* 0x05c8000002000fae */ /* 0x0003e8000c901d46 */
[----:B------:R-:W0:Y:S01]  /*37d0*/  LDGDEPBAR ;  /* 0x00000000000079af */ /* 0x000e220000000000 */
[----:B--2---:R-:W-:Y:S01]  /*37e0*/  IMAD.SHL.U32 R4, R235, 0x2, RZ ;  /* 0x00000002eb047824 */ /* 0x004fe200078e00ff */
[----:B-1----:R-:W-:Y:S01]  /*37f0*/  IADD3 R2, P0, R7, R8, RZ ;  /* 0x0000000807027210 */ /* 0x002fe20007f1e0ff */
[----:B------:R-:W-:-:S04]  /*3800*/  DEPBAR.LE SB0, 0x1 ;  /* 0x000080400000791a */ /* 0x000fc80000000000 */
[----:B------:R-:W-:-:S04]  /*3810*/  DEPBAR.LE SB0, 0x0 ;  /* 0x000080000000791a */ /* 0x000fc80000000000 */
[----:B------:R-:W-:Y:S01]  /*3820*/  BAR.SYNC.DEFER_BLOCKING 0x0 ;  /* 0x0000000000007b1d */ /* 0x000fe20000010000 */
[----:B------:R-:W-:Y:S02]  /*3830*/  IMAD.IADD R0, R41, 0x1, -R239 ;  /* 0x0000000129007824 */ /* 0x000fe400078e0aef */
[----:B---3--:R-:W-:-:S03]  /*3840*/  IMAD.X R3, R6, 0x1, R217, P0 ;  /* 0x0000000106037824 */ /* 0x008fc600000e06d9 */
[C---:B------:R-:W-:Y:S02]  /*3850*/  ISETP.LT.OR P0, PT, R0.reuse, 0x1, P3 ;  /* 0x000000010000780c */ /* 0x040fe40001f01670 */
[----:B------:R-:W-:Y:S01]  /*3860*/  ISETP.LT.OR P1, PT, R0, 0x1, P4 ;  /* 0x000000010000780c */ /* 0x000fe20002721670 */
[----:B------:R1:W2:Y:S04]  /*3870*/  LDSM.16.M88.4 R12, [R183] ;  /* 0x00000000b70c783b */ /* 0x0002a80000000200 */
[----:B------:R1:W3:Y:S04]  /*3880*/  LDSM.16.M88.4 R8, [R183+0x1000] ;  /* 0x00100000b708783b */ /* 0x0002e80000000200 */
[----:B------:R1:W1:Y:S04]  /*3890*/  LDSM.16.M88.4 R20, [R180] ;  /* 0x00000000b414783b */ /* 0x0002680000000200 */
        /* <DEDUP_REMOVED lines=11> */
[----:B------:R-:W-:-:S05]  /*3950*/  IADD3 R4, P0, R7, R4, RZ ;  /* 0x0000000407047210 */ /* 0x000fca0007f1e0ff */
[----:B------:R-:W-:-:S05]  /*3960*/  IMAD.X R5, R6, 0x1, R215, P0 ;  /* 0x0000000106057824 */ /* 0x000fca00000e06d7 */
[----:B------:R1:W-:Y:S01]  /*3970*/  LDGSTS.E.BYPASS.LTC128B.128 [R195+0x2480], [R4.64], !P1 ;  /* 0x0248000004c37fae */ /* 0x0003e2000c901d46 */
[----:B------:R-:W-:-:S13]  /*3980*/  ISETP.GT.AND P1, PT, R238, 0x2f, PT ;  /* 0x0000002fee00780c */ /* 0x000fda0003f24270 */
[----:B------:R-:W-:Y:S01]  /*3990*/  @P1 LOP3.LUT R194, R194, 0x40, RZ, 0xfc, !PT ;  /* 0x00000040c2c21812 */ /* 0x000fe200078efcff */
[----:B-----5:R-:W-:-:S05]  /*39a0*/  IMAD.SHL.U32 R2, R236, 0x2, RZ ;  /* 0x00000002ec027824 */ /* 0x020fca00078e00ff */
[----:B------:R-:W-:-:S05]  /*39b0*/  IADD3 R2, P0, R7, R2, RZ ;  /* 0x0000000207027210 */ /* 0x000fca0007f1e0ff */
[----:B------:R-:W-:Y:S01]  /*39c0*/  IMAD.X R3, R6, 0x1, R216, P0 ;  /* 0x0000000106037824 */ /* 0x000fe200000e06d8 */
[----:B------:R-:W-:-:S13]  /*39d0*/  ISETP.LT.OR P0, PT, R0, 0x1, P2 ;  /* 0x000000010000780c */ /* 0x000fda0001701670 */
[----:B------:R1:W-:Y:S01]  /*39e0*/  LDGSTS.E.BYPASS.LTC128B.128 [R195+0x3080], [R2.64], !P0 ;  /* 0x0308000002c37fae */ /* 0x0003e2000c101d46 */
[----:B----4-:R-:W-:-:S13]  /*39f0*/  ISETP.GT.AND P0, PT, R18, 0x3f, PT ;  /* 0x0000003f1200780c */ /* 0x010fda0003f04270 */
[----:B------:R-:W-:Y:S01]  /*3a00*/  @P0 LOP3.LUT R194, R194, 0x400, RZ, 0xfc, !PT ;  /* 0x00000400c2c20812 */ /* 0x000fe200078efcff */
[----:B------:R-:W-:Y:S05]  /*3a10*/  @P0 BRA `(.L_x_586) ;  /* 0x0000015000000947 */ /* 0x000fea0003800000 */
[----:B--23--:R-:W-:Y:S05]  /*3a20*/  BRA.DIV ~URZ, `(.L_x_587) ;  /* 0x00015df27f007947 */ /* 0x00cfea000b800000 */
[----:B-1----:R1:W2:Y:S04]  /*3a30*/  SHFL.IDX PT, R4, R16, 0x1, 0x1c1f ;  /* 0x003c1f0010047f89 */ /* 0x0022a800000e0000 */
[----:B------:R1:W3:Y:S02]  /*3a40*/  SHFL.IDX PT, R2, R17, 0x1, 0x1c1f ;  /* 0x003c1f0011027f89 */ /* 0x0002e400000e0000 */
.L_x_786:
[----:B------:R-:W-:Y:S01]  /*3a50*/  IMAD.SHL.U32 R3, R210, 0x2, RZ ;  /* 0x00000002d2037824 */ /* 0x000fe200078e00ff */
[----:B------:R-:W-:Y:S01]  /*3a60*/  ISETP.LT.OR P1, PT, R0, 0x21, P4 ;  /* 0x000000210000780c */ /* 0x000fe20002721670 */
[----:B------:R-:W-:-:S03]  /*3a70*/  IMAD.SHL.U32 R5, R235, 0x2, RZ ;  /* 0x00000002eb057824 */ /* 0x000fc600078e00ff */
[----:B-1-3--:R-:W-:Y:S01]  /*3a80*/  IADD3 R16, P0, R2, R3, RZ ;  /* 0x0000000302107210 */ /* 0x00afe20007f1e0ff */
[----:B------:R-:W-:-:S04]  /*3a90*/  IMAD.SHL.U32 R3, R236, 0x2, RZ ;  /* 0x00000002ec037824 */ /* 0x000fc800078e00ff */
[----:B--2---:R-:W-:Y:S01]  /*3aa0*/  IMAD.X R17, R4, 0x1, R217, P0 ;  /* 0x0000000104117824 */ /* 0x004fe200000e06d9 */
[----:B------:R-:W-:-:S05]  /*3ab0*/  IADD3 R6, P0, R2, R5, RZ ;  /* 0x0000000502067210 */ /* 0x000fca0007f1e0ff */
[----:B------:R-:W-:Y:S01]  /*3ac0*/  IMAD.X R7, R4, 0x1, R215, P0 ;  /* 0x0000000104077824 */ /* 0x000fe200000e06d7 */
[----:B------:R-:W-:-:S05]  /*3ad0*/  IADD3 R2, P0, R2, R3, RZ ;  /* 0x0000000302027210 */ /* 0x000fca0007f1e0ff */
[----:B------:R-:W-:Y:S01]  /*3ae0*/  IMAD.X R3, R4, 0x1, R216, P0 ;  /* 0x0000000104037824 */ /* 0x000fe200000e06d8 */
[----:B------:R-:W-:-:S13]  /*3af0*/  ISETP.LT.OR P0, PT, R0, 0x21, P3 ;  /* 0x000000210000780c */ /* 0x000fda0001f01670 */
[----:B------:R-:W-:Y:S01]  /*3b00*/  @!PT LDS RZ, [RZ] ;  /* 0x00000000fffff984 */ /* 0x000fe20000000800 */
[----:B------:R-:W-:Y:S01]  /*3b10*/  @!PT LDS RZ, [RZ] ;  /* 0x00000000fffff984 */ /* 0x000fe20000000800 */
[----:B------:R-:W-:Y:S01]  /*3b20*/  @!PT LDS RZ, [RZ] ;  /* 0x00000000fffff984 */ /* 0x000fe20000000800 */
[----:B------:R1:W-:Y:S01]  /*3b30*/  LDGSTS.E.BYPASS.LTC128B.128 [R195+0x2080], [R16.64], !P0 ;  /* 0x0208000010c37fae */ /* 0x0003e2000c101d46 */
[----:B------:R-:W-:-:S03]  /*3b40*/  ISETP.LT.OR P0, PT, R0, 0x21, P2 ;  /* 0x000000210000780c */ /* 0x000fc60001701670 */
[----:B------:R1:W-:Y:S10]  /*3b50*/  LDGSTS.E.BYPASS.LTC128B.128 [R195+0x2c80], [R6.64], !P1 ;  /* 0x02c8000006c37fae */ /* 0x0003f4000c901d46 */
[----:B------:R1:W-:Y:S02]  /*3b60*/  LDGSTS.E.BYPASS.LTC128B.128 [R195+0x3880], [R2.64], !P0 ;  /* 0x0388000002c37fae */ /* 0x0003e4000c101d46 */
.L_x_586:
[----:B--23--:R-:W-:Y:S05]  /*3b70*/  BSYNC B0 ;  /* 0x0000000000007941 */ /* 0x00cfea0003800000 */
.L_x_585:
[----:B------:R-:W0:Y:S01]  /*3b80*/  LDGDEPBAR ;  /* 0x00000000000079af */ /* 0x000e220000000000 */
[----:B------:R-:W-:Y:S01]  /*3b90*/  WARPSYNC 0xffffffff ;  /* 0xffffffff00007948 */ /* 0x000fe20003800000 */
[-C--:B-1----:R-:W-:Y:S01]  /*3ba0*/  HMMA.16816.F32 R4, R12, R20.reuse, RZ ;  /* 0x000000140c04723c */ /* 0x082fe200000018ff */
[----:B------:R-:W-:Y:S01]  /*3bb0*/  ISETP.GT.AND P0, PT, R137, R237, PT ;  /* 0x000000ed8900720c */ /* 0x000fe20003f04270 */
[----:B------:R-:W-:Y:S01]  /*3bc0*/  LDSM.16.M88.4 R64, [R180+0xc00] ;  /* 0x000c0000b440783b */ /* 0x000fe20000000200 */
[----:B------:R-:W-:Y:S03]  /*3bd0*/  BSSY B1, `(.L_x_588) ;  /* 0x000010d000017945 */ /* 0x000fe60003800000 */
[----:B------:R-:W1:Y:S02]  /*3be0*/  LDSM.16.M88.4 R36, [R183+0x2000] ;  /* 0x00200000b724783b */ /* 0x000e640000000200 */
[C---:B------:R-:W-:Y:S02]  /*3bf0*/  HMMA.16816.F32 R16, R8.reuse, R20, RZ ;  /* 0x000000140810723c */ /* 0x040fe400000018ff */
[----:B------:R-:W2:Y:S04]  /*3c00*/  LDSM.16.M88.4 R32, [R183+0x3000] ;  /* 0x00300000b720783b */ /* 0x000ea80000000200 */
[----:B------:R-:W-:Y:S02]  /*3c10*/  LDSM.16.M88.4 R56, [R191] ;  /* 0x00000000bf38783b */ /* 0x000fe40000000200 */
[----:B------:R-:W-:Y:S08]  /*3c20*/  HMMA.16816.F32 R84, R8, R28, RZ ;  /* 0x0000001c0854723c */ /* 0x000ff000000018ff */
[----:B------:R-:W-:Y:S08]  /*3c30*/  HMMA.16816.F32 R4, R44, R52, R4 ;  /* 0x000000342c04723c */ /* 0x000ff00000001804 */
[----:B------:R-:W-:Y:S08]  /*3c40*/  HMMA.16816.F32 R80, R8, R30, RZ ;  /* 0x0000001e0850723c */ /* 0x000ff000000018ff */
[C---:B------:R-:W-:Y:S08]  /*3c50*/  HMMA.16816.F32 R108, R12.reuse, R28, RZ ;  /* 0x0000001c0c6c723c */ /* 0x040ff000000018ff */
[C---:B------:R-:W-:Y:S08]  /*3c60*/  HMMA.16816.F32 R60, R12.reuse, R22, RZ ;  /* 0x000000160c3c723c */ /* 0x040ff000000018ff */
[----:B------:R-:W-:Y:S01]  /*3c70*/  HMMA.16816.F32 R120, R12, R30, RZ ;  /* 0x0000001e0c78723c */ /* 0x000fe200000018ff */
[----:B------:R-:W3:Y:S07]  /*3c80*/  LDSM.16.M88.4 R28, [R184+0x2000] ;  /* 0x00200000b81c783b */ /* 0x000eee0000000200 */
[C---:B------:R-:W-:Y:S08]  /*3c90*/  HMMA.16816.F32 R72, R8.reuse, R48, RZ ;  /* 0x000000300848723c */ /* 0x040ff000000018ff */
[C---:B------:R-:W-:Y:S01]  /*3ca0*/  HMMA.16816.F32 R68, R8.reuse, R22, RZ ;  /* 0x000000160844723c */ /* 0x040fe200000018ff */
[----:B------:R-:W4:Y:S07]  /*3cb0*/  LDSM.16.M88.4 R20, [R184+0x3000] ;  /* 0x00300000b814783b */ /* 0x000f2e0000000200 */
[----:B------:R-:W-:Y:S08]  /*3cc0*/  HMMA.16816.F32 R88, R8, R50, RZ ;  /* 0x000000320858723c */ /* 0x000ff000000018ff */
[----:B------:R-:W-:Y:S01]  /*3cd0*/  HMMA.16816.F32 R8, R24, R52, R16 ;  /* 0x000000341808723c */ /* 0x000fe20000001810 */
[----:B------:R-:W-:Y:S07]  /*3ce0*/  LDSM.16.M88.4 R16, [R183+0x4000] ;  /* 0x00400000b710783b */ /* 0x000fee0000000200 */
[----:B-1----:R-:W-:Y:S08]  /*3cf0*/  HMMA.16816.F32 R4, R36, R64, R4 ;  /* 0x000000402404723c */ /* 0x002ff00000001804 */
[-C--:B------:R-:W-:Y:S01]  /*3d00*/  HMMA.16816.F32 R76, R44, R54.reuse, R60 ;  /* 0x000000362c4c723c */ /* 0x080fe2000000183c */
[----:B------:R-:W1:Y:S07]  /*3d10*/  LDSM.16.M88.4 R60, [R180+0x1800] ;  /* 0x00180000b43c783b */ /* 0x000e6e0000000200 */
[----:B------:R-:W-:Y:S08]  /*3d20*/  HMMA.16816.F32 R100, R24, R54, R68 ;  /* 0x000000361864723c */ /* 0x000ff00000001844 */
[----:B--2---:R-:W-:Y:S01]  /*3d30*/  HMMA.16816.F32 R52, R32, R64, R8 ;  /* 0x000000402034723c */ /* 0x004fe20000001808 */
[----:B------:R-:W-:Y:S07]  /*3d40*/  LDSM.16.M88.4 R8, [R184+0x4000] ;  /* 0x00400000b808783b */ /* 0x000fee0000000200 */
[C---:B------:R-:W-:Y:S08]  /*3d50*/  HMMA.16816.F32 R112, R12.reuse, R48, RZ ;  /* 0x000000300c70723c */ /* 0x040ff000000018ff */
[----:B------:R-:W-:Y:S01]  /*3d60*/  HMMA.16816.F32 R116, R12, R50, RZ ;  /* 0x000000320c74723c */ /* 0x000fe200000018ff */
[----:B------:R-:W2:Y:S04]  /*3d70*/  LDSM.16.M88.4 R12, [R183+0x5000] ;  /* 0x00500000b70c783b */ /* 0x000ea80000000200 */
[----:B------:R-:W5:Y:S03]  /*3d80*/  LDSM.16.M88.4 R48, [R188] ;  /* 0x00000000bc30783b */ /* 0x000f660000000200 */
[----:B---3--:R-:W-:Y:S01]  /*3d90*/  HMMA.16816.F32 R68, R28, R56, R4 ;  /* 0x000000381c44723c */ /* 0x008fe20000001804 */
[----:B------:R-:W-:Y:S07]  /*3da0*/  LDSM.16.M88.4 R4, [R184+0x5000] ;  /* 0x00500000b804783b */ /* 0x000fee0000000200 */
[C---:B------:R-:W-:Y:S08]  /*3db0*/  HMMA.16816.F32 R104, R24.reuse, R92, R84 ;  /* 0x0000005c1868723c */ /* 0x040ff00000001854 */
[C---:B------:R-:W-:Y:S08]  /*3dc0*/  HMMA.16816.F32 R128, R24.reuse, R96, R72 ;  /* 0x000000601880723c */ /* 0x040ff00000001848 */
[C---:B------:R-:W-:Y:S08]  /*3dd0*/  HMMA.16816.F32 R124, R24.reuse, R94, R80 ;  /* 0x0000005e187c723c */ /* 0x040ff00000001850 */
[----:B------:R-:W-:Y:S08]  /*3de0*/  HMMA.16816.F32 R132, R24, R98, R88 ;  /* 0x000000621884723c */ /* 0x000ff00000001858 */
[----:B----4-:R-:W-:Y:S01]  /*3df0*/  HMMA.16816.F32 R24, R20, R56, R52 ;  /* 0x000000381418723c */ /* 0x010fe20000001834 */
[----:B------:R-:W3:Y:S07]  /*3e00*/  LDSM.16.M88.4 R52, [R180+0x1000] ;  /* 0x00100000b434783b */ /* 0x000eee0000000200 */
[-C--:B------:R-:W-:Y:S08]  /*3e10*/  HMMA.16816.F32 R76, R36, R66.reuse, R76 ;  /* 0x00000042244c723c */ /* 0x080ff0000000184c */
[----:B------:R-:W-:Y:S01]  /*3e20*/  HMMA.16816.F32 R80, R32, R66, R100 ;  /* 0x000000422050723c */ /* 0x000fe20000001864 */
[----:B------:R-:W4:Y:S07]  /*3e30*/  LDSM.16.M88.4 R64, [R190] ;  /* 0x00000000be40783b */ /* 0x000f2e0000000200 */
[----:B-1----:R-:W-:Y:S08]  /*3e40*/  HMMA.16816.F32 R72, R16, R60, R68 ;  /* 0x0000003c1048723c */ /* 0x002ff00000001844 */
[----:B------:R-:W-:Y:S08]  /*3e50*/  HMMA.16816.F32 R88, R44, R92, R108 ;  /* 0x0000005c2c58723c */ /* 0x000ff0000000186c */
[----:B--2---:R-:W-:Y:S08]  /*3e60*/  HMMA.16816.F32 R24, R12, R60, R24 ;  /* 0x0000003c0c18723c */ /* 0x004ff00000001818 */
[-C--:B------:R-:W-:Y:S08]  /*3e70*/  HMMA.16816.F32 R68, R28, R58.reuse, R76 ;  /* 0x0000003a1c44723c */ /* 0x080ff0000000184c */
[----:B------:R-:W-:Y:S08]  /*3e80*/  HMMA.16816.F32 R76, R20, R58, R80 ;  /* 0x0000003a144c723c */ /* 0x000ff00000001850 */
[----:B-----5:R-:W-:Y:S08]  /*3e90*/  HMMA.16816.F32 R84, R8, R48, R72 ;  /* 0x000000300854723c */ /* 0x020ff00000001848 */
[----:B---3--:R-:W-:Y:S08]  /*3ea0*/  HMMA.16816.F32 R72, R36, R52, R88 ;  /* 0x000000342448723c */ /* 0x008ff00000001858 */
[----:B------:R-:W-:Y:S01]  /*3eb0*/  HMMA.16816.F32 R80, R4, R48, R24 ;  /* 0x000000300450723c */ /* 0x000fe20000001818 */
[----:B------:R-:W1:Y:S07]  /*3ec0*/  LDSM.16.M88.4 R24, [R180+0x1c00] ;  /* 0x001c0000b418783b */ /* 0x000e6e0000000200 */
[----:B------:R-:W-:Y:S01]  /*3ed0*/  HMMA.16816.F32 R56, R16, R62, R68 ;  /* 0x0000003e1038723c */ /* 0x000fe20000001844 */
[----:B------:R-:W-:-:S04]  /*3ee0*/  FMUL.FTZ R0, R84, c[0x0][0x320] ;  /* 0x0000c80054007a20 */ /* 0x000fc80000410000 */
[----:B------:R2:W3:Y:S03]  /*3ef0*/  MUFU.TANH R108, R0 ;  /* 0x00000000006c7308 */ /* 0x0004e60000002400 */
[C---:B------:R-:W-:Y:S08]  /*3f00*/  HMMA.16816.F32 R112, R44.reuse, R96, R112 ;  /* 0x000000602c70723c */ /* 0x040ff00000001870 */
[----:B------:R-:W-:Y:S01]  /*3f10*/  HMMA.16816.F32 R92, R44, R94, R120 ;  /* 0x0000005e2c5c723c */ /* 0x000fe20000001878 */
[----:B--2---:R-:W-:-:S07]  /*3f20*/  FMUL.FTZ R0, R85, c[0x0][0x320] ;  /* 0x0000c80055007a20 */ /* 0x004fce0000410000 */
[----:B------:R-:W-:Y:S01]  /*3f30*/  HMMA.16816.F32 R116, R44, R98, R116 ;  /* 0x000000622c74723c */ /* 0x000fe20000001874 */
[----:B------:R2:W1:Y:S07]  /*3f40*/  MUFU.TANH R101, R0 ;  /* 0x0000000000657308 */ /* 0x00046e0000002400 */
[----:B------:R-:W-:Y:S01]  /*3f50*/  HMMA.16816.F32 R68, R12, R62, R76 ;  /* 0x0000003e0c44723c */ /* 0x000fe2000000184c */
[----:B------:R-:W5:Y:S07]  /*3f60*/  LDSM.16.M88.4 R60, [R187] ;  /* 0x00000000bb3c783b */ /* 0x000f6e0000000200 */
[----:B------:R-:W-:Y:S01]  /*3f70*/  HMMA.16816.F32 R44, R32, R52, R104 ;  /* 0x00000034202c723c */ /* 0x000fe20000001868 */
[----:B--2---:R-:W-:-:S04]  /*3f80*/  FMUL.FTZ R0, R86, c[0x0][0x320] ;  /* 0x0000c80056007a20 */ /* 0x004fc80000410000 */
[----:B------:R2:W1:Y:S03]  /*3f90*/  MUFU.TANH R105, R0 ;  /* 0x0000000000697308 */ /* 0x0004660000002400 */
[----:B----4-:R-:W-:Y:S08]  /*3fa0*/  HMMA.16816.F32 R72, R28, R64, R72 ;  /* 0x000000401c48723c */ /* 0x010ff00000001848 */
[----:B------:R-:W-:Y:S01]  /*3fb0*/  HMMA.16816.F32 R76, R8, R50, R56 ;  /* 0x00000032084c723c */ /* 0x000fe20000001838 */
[----:B------:R-:W4:Y:S01]  /*3fc0*/  LDSM.16.M88.4 R56, [R180+0x1400] ;  /* 0x00140000b438783b */ /* 0x000f220000000200 */
[----:B--2---:R-:W-:-:S06]  /*3fd0*/  FMUL.FTZ R0, R87, c[0x0][0x320] ;  /* 0x0000c80057007a20 */ /* 0x004fcc0000410000 */
[----:B------:R-:W-:Y:S01]  /*3fe0*/  HMMA.16816.F32 R84, R4, R50, R68 ;  /* 0x000000320454723c */ /* 0x000fe20000001844 */
[----:B------:R2:W1:Y:S07]  /*3ff0*/  MUFU.TANH R102, R0 ;  /* 0x0000000000667308 */ /* 0x00046e0000002400 */
[----:B------:R-:W-:Y:S08]  /*4000*/  HMMA.16816.F32 R44, R20, R64, R44 ;  /* 0x00000040142c723c */ /* 0x000ff0000000182c */
[----:B------:R-:W-:Y:S01]  /*4010*/  HMMA.16816.F32 R48, R36, R54, R92 ;  /* 0x000000362430723c */ /* 0x000fe2000000185c */
[----:B--2---:R-:W-:-:S04]  /*4020*/  FMUL.FTZ R0, R80, c[0x0][0x320] ;  /* 0x0000c80050007a20 */ /* 0x004fc80000410000 */
[----:B------:R2:W2:Y:S03]  /*4030*/  MUFU.TANH R106, R0 ;  /* 0x00000000006a7308 */ /* 0x0004a60000002400 */
[----:B-1----:R-:W-:Y:S08]  /*4040*/  HMMA.16816.F32 R68, R16, R24, R72 ;  /* 0x000000181044723c */ /* 0x002ff00000001848 */
[----:B------:R-:W-:Y:S01]  /*4050*/  HMMA.16816.F32 R72, R32, R54, R124 ;  /* 0x000000362048723c */ /* 0x000fe2000000187c */
[----:B--2---:R-:W-:-:S07]  /*4060*/  FMUL.FTZ R0, R81, c[0x0][0x320] ;  /* 0x0000c80051007a20 */ /* 0x004fce0000410000 */
[----:B------:R-:W-:Y:S01]  /*4070*/  HMMA.16816.F32 R44, R12, R24, R44 ;  /* 0x000000180c2c723c */ /* 0x000fe2000000182c */
[----:B------:R1:W2:Y:S07]  /*4080*/  MUFU.TANH R103, R0 ;  /* 0x0000000000677308 */ /* 0x0002ae0000002400 */
[----:B------:R-:W-:Y:S01]  /*4090*/  HMMA.16816.F32 R52, R28, R66, R48 ;  /* 0x000000421c34723c */ /* 0x000fe20000001830 */
[----:B------:R-:W2:Y:S01]  /*40a0*/  LDSM.16.M88.4 R48, [R189] ;  /* 0x00000000bd30783b */ /* 0x000ea20000000200 */
[----:B-1----:R-:W-:-:S04]  /*40b0*/  FMUL.FTZ R0, R82, c[0x0][0x320] ;  /* 0x0000c80052007a20 */ /* 0x002fc80000410000 */
[----:B------:R1:W1:Y:S10]  /*40c0*/  MUFU.TANH R109, R0 ;  /* 0x00000000006d7308 */ /* 0x0002740000002400 */
[----:B-----5:R-:W-:Y:S01]  /*40d0*/  HMMA.16816.F32 R88, R4, R60, R44 ;  /* 0x0000003c0458723c */ /* 0x020fe2000000182c */
[----:B------:R-:W5:Y:S07]  /*40e0*/  LDSM.16.M88.4 R44, [R180+0x2000] ;  /* 0x00200000b42c783b */ /* 0x000f6e0000000200 */
[----:B------:R-:W-:Y:S01]  /*40f0*/  HMMA.16816.F32 R52, R16, R26, R52 ;  /* 0x0000001a1034723c */ /* 0x000fe20000001834 */
[----:B-1----:R-:W-:-:S07]  /*4100*/  FMUL.FTZ R0, R83, c[0x0][0x320] ;  /* 0x0000c80053007a20 */ /* 0x002fce0000410000 */
[----:B------:R-:W-:Y:S01]  /*4110*/  HMMA.16816.F32 R80, R8, R60, R68 ;  /* 0x0000003c0850723c */ /* 0x000fe20000001844 */
[----:B------:R1:W1:Y:S07]  /*4120*/  MUFU.TANH R104, R0 ;  /* 0x0000000000687308 */ /* 0x00026e0000002400 */
[----:B------:R-:W-:Y:S08]  /*4130*/  HMMA.16816.F32 R68, R20, R66, R72 ;  /* 0x000000421444723c */ /* 0x000ff00000001848 */
[----:B----4-:R-:W-:Y:S01]  /*4140*/  HMMA.16816.F32 R64, R36, R56, R112 ;  /* 0x000000382440723c */ /* 0x010fe20000001870 */
[----:B-1----:R-:W-:-:S04]  /*4150*/  FMUL.FTZ R0, R76, c[0x0][0x320] ;  /* 0x0000c8004c007a20 */ /* 0x002fc80000410000 */
[----:B------:R1:W4:Y:S03]  /*4160*/  MUFU.TANH R94, R0 ;  /* 0x00000000005e7308 */ /* 0x0003260000002400 */
[----:B------:R-:W-:Y:S08]  /*4170*/  HMMA.16816.F32 R36, R36, R58, R116 ;  /* 0x0000003a2424723c */ /* 0x000ff00000001874 */
[----:B------:R-:W-:Y:S01]  /*4180*/  HMMA.16816.F32 R72, R12, R26, R68 ;  /* 0x0000001a0c48723c */ /* 0x000fe20000001844 */
[----:B------:R-:W3:Y:S01]  /*4190*/  LDSM.16.M88.4 R24, [R186] ;  /* 0x00000000ba18783b */ /* 0x000ee20000000200 */
[----:B------:R-:W-:-:S04]  /*41a0*/  DEPBAR.LE SB0, 0x0 ;  /* 0x000080000000791a */ /* 0x000fc80000000000 */
[----:B-1----:R-:W-:Y:S02]  /*41b0*/  FMUL.FTZ R0, R77, c[0x0][0x320] ;  /* 0x0000c8004d007a20 */ /* 0x002fe40000410000 */
[C---:B--2---:R-:W-:Y:S02]  /*41c0*/  HMMA.16816.F32 R64, R28.reuse, R48, R64 ;  /* 0x000000301c40723c */ /* 0x044fe40000001840 */
[----:B------:R1:W2:Y:S06]  /*41d0*/  MUFU.TANH R93, R0 ;  /* 0x00000000005d7308 */ /* 0x0002ac0000002400 */
[----:B------:R-:W-:Y:S08]  /*41e0*/  HMMA.16816.F32 R28, R28, R50, R36 ;  /* 0x000000321c1c723c */ /* 0x000ff00000001824 */
[----:B------:R-:W-:Y:S01]  /*41f0*/  HMMA.16816.F32 R72, R4, R62, R72 ;  /* 0x0000003e0448723c */ /* 0x000fe20000001848 */
[----:B-1----:R-:W-:-:S04]  /*4200*/  FMUL.FTZ R0, R78, c[0x0][0x320] ;  /* 0x0000c8004e007a20 */ /* 0x002fc80000410000 */
[----:B------:R1:W1:Y:S02]  /*4210*/  MUFU.TANH R96, R0 ;  /* 0x0000000000607308 */ /* 0x0002640000002400 */
[----:B-1----:R-:W-:Y:S02]  /*4220*/  FMUL.FTZ R0, R79, c[0x0][0x320] ;  /* 0x0000c8004f007a20 */ /* 0x002fe40000410000 */
[C---:B------:R-:W-:Y:S04]  /*4230*/  HMMA.16816.F32 R76, R32.reuse, R56, R128 ;  /* 0x00000038204c723c */ /* 0x040fe80000001880 */
[----:B------:R1:W1:Y:S04]  /*4240*/  MUFU.TANH R95, R0 ;  /* 0x00000000005f7308 */ /* 0x0002680000002400 */
[----:B------:R-:W-:Y:S01]  /*4250*/  HMMA.16816.F32 R32, R32, R58, R132 ;  /* 0x0000003a2020723c */ /* 0x000fe20000001884 */
[----:B-1----:R-:W-:-:S04]  /*4260*/  FMUL.FTZ R0, R84, c[0x0][0x320] ;  /* 0x0000c80054007a20 */ /* 0x002fc80000410000 */
[----:B------:R1:W1:Y:S11]  /*4270*/  MUFU.TANH R98, R0 ;  /* 0x0000000000627308 */ /* 0x0002760000002400 */
[C---:B------:R-:W-:Y:S08]  /*4280*/  HMMA.16816.F32 R68, R20.reuse, R48, R76 ;  /* 0x000000301444723c */ /* 0x040ff0000000184c */
[----:B------:R-:W-:Y:S01]  /*4290*/  HMMA.16816.F32 R48, R20, R50, R32 ;  /* 0x000000321430723c */ /* 0x000fe20000001820 */
[----:B-1----:R-:W-:-:S04]  /*42a0*/  FMUL.FTZ R0, R85, c[0x0][0x320] ;  /* 0x0000c80055007a20 */ /* 0x002fc80000410000 */
[----:B------:R1:W1:Y:S11]  /*42b0*/  MUFU.TANH R97, R0 ;  /* 0x0000000000617308 */ /* 0x0002760000002400 */
[C---:B-----5:R-:W-:Y:S08]  /*42c0*/  HMMA.16816.F32 R36, R12.reuse, R44, R68 ;  /* 0x0000002c0c24723c */ /* 0x060ff00000001844 */
[----:B------:R-:W-:Y:S01]  /*42d0*/  HMMA.16816.F32 R12, R12, R46, R48 ;  /* 0x0000002e0c0c723c */ /* 0x000fe20000001830 */
[----:B-1----:R-:W-:-:S04]  /*42e0*/  FMUL.FTZ R0, R86, c[0x0][0x320] ;  /* 0x0000c80056007a20 */ /* 0x002fc80000410000 */
[----:B------:R1:W1:Y:S11]  /*42f0*/  MUFU.TANH R100, R0 ;  /* 0x0000000000647308 */ /* 0x0002760000002400 */
[----:B---3--:R-:W-:Y:S01]  /*4300*/  HMMA.16816.F32 R20, R4, R24, R36 ;  /* 0x000000180414723c */ /* 0x008fe20000001824 */
[----:B-1----:R-:W-:-:S07]  /*4310*/  FMUL.FTZ R0, R87, c[0x0][0x320] ;  /* 0x0000c80057007a20 */ /* 0x002fce0000410000 */
[----:B------:R-:W-:Y:S01]  /*4320*/  HMMA.16816.F32 R4, R4, R26, R12 ;  /* 0x0000001a0404723c */ /* 0x000fe2000000180c */
[----:B------:R1:W3:Y:S02]  /*4330*/  MUFU.TANH R99, R0 ;  /* 0x0000000000637308 */ /* 0x0002e40000002400 */
        /* <DEDUP_REMOVED lines=71> */
[----:B--234-:R-:W-:Y:S01]  /*47b0*/  IMAD.MOV.U32 R2, RZ, RZ, c[0x0][0x2b8] ;  /* 0x0000ae00ff027624 */ /* 0x01cfe200078e00ff */
[----:B------:R-:W-:Y:S01]  /*47c0*/  ISETP.GT.AND P1, PT, R238, 0x2f, PT ;  /* 0x0000002fee00780c */ /* 0x000fe20003f24270 */
[----:B------:R-:W-:-:S03]  /*47d0*/  IMAD.MOV.U32 R207, RZ, RZ, RZ ;  /* 0x000000ffffcf7224 */ /* 0x000fc600078e00ff */
[----:B------:R-:W-:Y:S02]  /*47e0*/  ISETP.NE.AND P2, PT, R2, 0x1, PT ;  /* 0x000000010200780c */ /* 0x000fe40003f45270 */
[----:B------:R-:W-:-:S04]  /*47f0*/  IADD3 R2, R238, R136, R240 ;  /* 0x00000088ee027210 */ /* 0x000fc80007ffe0f0 */
[----:B------:R-:W-:-:S05]  /*4800*/  IADD3 R2, R2, -0x30, RZ ;  /* 0xffffffd002027810 */ /* 0x000fca0007ffe0ff */
[----:B-1----:R-:W-:Y:S02]  /*4810*/  IMAD.MOV.U32 R0, RZ, RZ, R2 ;  /* 0x000000ffff007224 */ /* 0x002fe400078e0002 */
        /* <DEDUP_REMOVED lines=18> */
[----:B------:R-:W-:-:S04]  /*4940*/  IMAD R0, R0, c[0x0][0x1f0], RZ ;  /* 0x00007c0000007a24 */ /* 0x000fc800078e02ff */
[----:B------:R-:W-:Y:S01]  /*4950*/  IMAD R4, R207, c[0x0][0x1f4], R0 ;  /* 0x00007d00cf047a24 */ /* 0x000fe200078e0200 */
[----:B------:R-:W-:-:S04]  /*4960*/  IADD3 R0, P0, R242, R2, RZ ;  /* 0x00000002f2007210 */ /* 0x000fc80007f1e0ff */
[----:B------:R-:W-:Y:S02]  /*4970*/  IADD3.X R2, R241, R3, R4, P0, !PT ;  /* 0x00000003f1027210 */ /* 0x000fe400007fe404 */
[----:B------:R-:W-:-:S04]  /*4980*/  LEA R9, P0, R0, c[0x0][0x1c8], 0x1 ;  /* 0x0000720000097a11 */ /* 0x000fc800078008ff */
[----:B------:R-:W-:Y:S01]  /*4990*/  LEA.HI.X R8, R0, c[0x0][0x1cc], R2, 0x1, P0 ;  /* 0x0000730000087a11 */ /* 0x000fe200000f0c02 */
[----:B------:R-:W-:Y:S06]  /*49a0*/  BRA.DIV ~URZ, `(.L_x_590) ;  /* 0x00014f427f007947 */ /* 0x000fec000b800000 */
[----:B------:R1:W2:Y:S02]  /*49b0*/  SHFL.IDX PT, R4, R8, RZ, 0x1c1f ;  /* 0x001c1fff08047589 */ /* 0x0002a400000e0000 */
.L_x_787:
[----:B------:R-:W-:Y:S05]  /*49c0*/  BRA.DIV ~URZ, `(.L_x_591) ;  /* 0x00014f927f007947 */ /* 0x000fea000b800000 */
[----:B------:R3:W4:Y:S02]  /*49d0*/  SHFL.IDX PT, R0, R9, RZ, 0x1c1f ;  /* 0x001c1fff09007589 */ /* 0x00072400000e0000 */
.L_x_788:
[----:B------:R-:W-:Y:S01]  /*49e0*/  BSSY B0, `(.L_x_592) ;  /* 0x0000014000007945 */ /* 0x000fe20003800000 */
[----:B------:R-:W-:Y:S05]  /*49f0*/  @!P1 BRA `(.L_x_593) ;  /* 0x0000012000009947 */ /* 0x000fea0003800000 */
[C---:B------:R-:W-:Y:S01]  /*4a00*/  IMAD.SHL.U32 R2, R210.reuse, 0x2, RZ ;  /* 0x00000002d2027824 */ /* 0x040fe200078e00ff */
[----:B------:R-:W-:Y:S01]  /*4a10*/  ISETP.GE.AND P0, PT, R210, c[0x0][0x1d4], PT ;  /* 0x00007500d2007a0c */ /* 0x000fe20003f06270 */
[----:B------:R-:W-:Y:S02]  /*4a20*/  IMAD.SHL.U32 R6, R235, 0x2, RZ ;  /* 0x00000002eb067824 */ /* 0x000fe400078e00ff */
[----:B------:R-:W-:Y:S01]  /*4a30*/  IMAD.SHL.U32 R5, R236, 0x2, RZ ;  /* 0x00000002ec057824 */ /* 0x000fe200078e00ff */
[----:B----4-:R-:W-:-:S05]  /*4a40*/  IADD3 R2, P1, R0, R2, RZ ;  /* 0x0000000200027210 */ /* 0x010fca0007f3e0ff */
[----:B--2---:R-:W-:Y:S01]  /*4a50*/  IMAD.X R3, R4, 0x1, R217, P1 ;  /* 0x0000000104037824 */ /* 0x004fe200008e06d9 */
[----:B------:R-:W-:-:S04]  /*4a60*/  IADD3 R6, P1, R0, R6, RZ ;  /* 0x0000000600067210 */ /* 0x000fc80007f3e0ff */
[----:B------:R-:W-:Y:S01]  /*4a70*/  @!PT LDS RZ, [RZ] ;  /* 0x00000000fffff984 */ /* 0x000fe20000000800 */
[----:B------:R-:W-:Y:S01]  /*4a80*/  @!PT LDS RZ, [RZ] ;  /* 0x00000000fffff984 */ /* 0x000fe20000000800 */
[----:B------:R-:W-:Y:S01]  /*4a90*/  @!PT LDS RZ, [RZ] ;  /* 0x00000000fffff984 */ /* 0x000fe20000000800 */
[----:B------:R2:W-:Y:S01]  /*4aa0*/  LDGSTS.E.BYPASS.LTC128B.128 [R195+0x3c80], [R2.64], !P0 ;  /* 0x03c8000002c37fae */ /* 0x0005e2000c101d46 */
[----:B------:R-:W-:Y:S01]  /*4ab0*/  IMAD.X R7, R4, 0x1, R215, P1 ;  /* 0x0000000104077824 */ /* 0x000fe200008e06d7 */
[----:B------:R-:W-:-:S13]  /*4ac0*/  ISETP.GE.AND P1, PT, R235, c[0x0][0x1d4], PT ;  /* 0x00007500eb007a0c */ /* 0x000fda0003f26270 */
[----:B------:R4:W-:Y:S01]  /*4ad0*/  LDGSTS.E.BYPASS.LTC128B.128 [R195+0x4880], [R6.64], !P1 ;  /* 0x0488000006c37fae */ /* 0x0009e2000c901d46 */
[----:B--2---:R-:W-:-:S05]  /*4ae0*/  IADD3 R2, P0, R0, R5, RZ ;  /* 0x0000000500027210 */ /* 0x004fca0007f1e0ff */
[----:B------:R-:W-:Y:S01]  /*4af0*/  IMAD.X R3, R4, 0x1, R216, P0 ;  /* 0x0000000104037824 */ /* 0x000fe200000e06d8 */
[----:B------:R-:W-:-:S13]  /*4b00*/  ISETP.GE.AND P0, PT, R236, c[0x0][0x1d4], PT ;  /* 0x00007500ec007a0c */ /* 0x000fda0003f06270 */
[----:B------:R4:W-:Y:S02]  /*4b10*/  LDGSTS.E.BYPASS.LTC128B.128 [R195+0x5480], [R2.64], !P0 ;  /* 0x0548000002c37fae */ /* 0x0009e4000c101d46 */
.L_x_593:
[----:B------:R-:W-:Y:S05]  /*4b20*/  BSYNC B0 ;  /* 0x0000000000007941 */ /* 0x000fea0003800000 */
.L_x_592:
[----:B------:R-:W-:Y:S01]  /*4b30*/  ISETP.GE.AND P0, PT, R10, 0x21, PT ;  /* 0x000000210a00780c */ /* 0x000fe20003f06270 */
[----:B------:R-:W-:Y:S06]  /*4b40*/  BRA.DIV ~URZ, `(.L_x_594) ;  /* 0x00014e827f007947 */ /* 0x000fec000b800000 */
[----:B--2---:R2:W1:Y:S04]  /*4b50*/  SHFL.IDX PT, R4, R8, 0x1, 0x1c1f ;  /* 0x003c1f0008047f89 */ /* 0x00446800000e0000 */
[----:B----4-:R2:W4:Y:S02]  /*4b60*/  SHFL.IDX PT, R0, R9, 0x1, 0x1c1f ;  /* 0x003c1f0009007f89 */ /* 0x01052400000e0000 */
.L_x_789:
[----:B------:R-:W-:Y:S05]  /*4b70*/  @!P0 BRA `(.L_x_589) ;  /* 0x0000012000008947 */ /* 0x000fea0003800000 */
[C---:B------:R-:W-:Y:S01]  /*4b80*/  IMAD.SHL.U32 R2, R210.reuse, 0x2, RZ ;  /* 0x00000002d2027824 */ /* 0x040fe200078e00ff */
[----:B------:R-:W-:Y:S01]  /*4b90*/  ISETP.GE.AND P0, PT, R210, c[0x0][0x1d4], PT ;  /* 0x00007500d2007a0c */ /* 0x000fe20003f06270 */
[----:B------:R-:W-:Y:S02]  /*4ba0*/  IMAD.SHL.U32 R6, R235, 0x2, RZ ;  /* 0x00000002eb067824 */ /* 0x000fe400078e00ff */
[----:B------:R-:W-:Y:S01]  /*4bb0*/  IMAD.SHL.U32 R5, R236, 0x2, RZ ;  /* 0x00000002ec057824 */ /* 0x000fe200078e00ff */
[----:B----4-:R-:W-:-:S05]  /*4bc0*/  IADD3 R2, P1, R0, R2, RZ ;  /* 0x0000000200027210 */ /* 0x010fca0007f3e0ff */
[----:B-1----:R-:W-:Y:S01]  /*4bd0*/  IMAD.X R3, R4, 0x1, R217, P1 ;  /* 0x0000000104037824 */ /* 0x002fe200008e06d9 */
        /* <DEDUP_REMOVED lines=8> */
[----:B-1----:R-:W-:-:S05]  /*4c60*/  IADD3 R2, P0, R0, R5, RZ ;  /* 0x0000000500027210 */ /* 0x002fca0007f1e0ff */
[----:B------:R-:W-:Y:S01]  /*4c70*/  IMAD.X R3, R4, 0x1, R216, P0 ;  /* 0x0000000104037824 */ /* 0x000fe200000e06d8 */
[----:B------:R-:W-:-:S13]  /*4c80*/  ISETP.GE.AND P0, PT, R236, c[0x0][0x1d4], PT ;  /* 0x00007500ec007a0c */ /* 0x000fda0003f06270 */
[----:B------:R4:W-:Y:S02]  /*4c90*/  LDGSTS.E.BYPASS.LTC128B.128 [R195+0x5c80], [R2.64], !P0 ;  /* 0x05c8000002c37fae */ /* 0x0009e4000c101d46 */
.L_x_589:
[----:B--234-:R-:W-:Y:S05]  /*4ca0*/  BSYNC B1 ;  /* 0x0000000000017941 */ /* 0x01cfea0003800000 */
.L_x_588:
[----:B-1----:R-:W-:Y:S01]  /*4cb0*/  IMAD.MOV.U32 R0, RZ, RZ, c[0x0][0x2c4] ;  /* 0x0000b100ff007624 */ /* 0x002fe200078e00ff */
[----:B------:R-:W-:Y:S01]  /*4cc0*/  ULDC UR4, c[0x0][0x324] ;  /* 0x0000c90000047ab9 */ /* 0x000fe20000000800 */
[----:B------:R-:W-:Y:S01]  /*4cd0*/  IADD3 R2, -R234, 0x1, R41 ;  /* 0x00000001ea027810 */ /* 0x000fe20007ffe129 */
[----:B------:R-:W-:Y:S01]  /*4ce0*/  ULOP3.LUT UR4, URZ, UR4, URZ, 0x33, !UPT ;  /* 0x000000043f047292 */ /* 0x000fe2000f8e333f */
[----:B------:R-:W0:Y:S01]  /*4cf0*/  LDGDEPBAR ;  /* 0x00000000000079af */ /* 0x000e220000000000 */
[----:B------:R-:W-:Y:S01]  /*4d00*/  ISETP.NE.AND P0, PT, R0, 0x1, PT ;  /* 0x000000010000780c */ /* 0x000fe20003f05270 */
[----:B------:R-:W-:Y:S01]  /*4d10*/  IMAD.IADD R0, R251, 0x1, R250 ;  /* 0x00000001fb007824 */ /* 0x000fe200078e02fa */
[----:B------:R-:W-:Y:S01]  /*4d20*/  IADD3 R8, -R234, R40, RZ ;  /* 0x00000028ea087210 */ /* 0x000fe20007ffe1ff */
[----:B------:R-:W-:Y:S02]  /*4d30*/  IMAD.IADD R7, R41, 0x1, -R234 ;  /* 0x0000000129077824 */ /* 0x000fe400078e0aea */
[----:B------:R-:W-:-:S08]  /*4d40*/  IMAD.MOV.U32 R5, RZ, RZ, R0 ;  /* 0x000000ffff057224 */ /* 0x000fd000078e0000 */
[----:B------:R-:W-:Y:S01]  /*4d50*/  @P0 IMAD.HI.U32 R3, R0, c[0x0][0x2c8], RZ ;  /* 0x0000b20000030a27 */ /* 0x000fe200078e00ff */
[----:B------:R-:W-:-:S04]  /*4d60*/  IADD3 R0, R2, -R232, RZ ;  /* 0x800000e802007210 */ /* 0x000fc80007ffe0ff */
[C---:B------:R-:W-:Y:S02]  /*4d70*/  IADD3 R6, R0.reuse, UR4, RZ ;  /* 0x0000000400067c10 */ /* 0x040fe4000fffe0ff */
[----:B------:R-:W-:Y:S02]  /*4d80*/  @P0 SHF.R.U32.HI R5, RZ, c[0x0][0x2cc], R3 ;  /* 0x0000b300ff050a19 */ /* 0x000fe40000011603 */
[----:B------:R-:W-:Y:S01]  /*4d90*/  IADD3 R4, R0, c[0x0][0x328], RZ ;  /* 0x0000ca0000047a10 */ /* 0x000fe20007ffe0ff */
[----:B------:R-:W-:Y:S05]  /*4da0*/  BRA.DIV ~URZ, `(.L_x_595) ;  /* 0x00014cf27f007947 */ /* 0x000fea000b800000 */
[----:B------:R1:W2:Y:S02]  /*4db0*/  SHFL.IDX PT, R3, R5, RZ, 0x1c1f ;  /* 0x001c1fff05037589 */ /* 0x0002a400000e0000 */
.L_x_790:
[----:B------:R-:W-:Y:S01]  /*4dc0*/  IMAD.MOV.U32 R0, RZ, RZ, c[0x0][0x32c] ;  /* 0x0000cb00ff007624 */ /* 0x000fe200078e00ff */
[----:B--2---:R-:W-:-:S04]  /*4dd0*/  IADD3 R2, R4, R3, RZ ;  /* 0x0000000304027210 */ /* 0x004fc80007ffe0ff */
[----:B------:R-:W-:Y:S01]  /*4de0*/  ISETP.GE.AND P0, PT, R0, 0x1, PT ;  /* 0x000000010000780c */ /* 0x000fe20003f06270 */
[----:B------:R-:W-:Y:S01]  /*4df0*/  IMAD.IADD R0, R6, 0x1, R3 ;  /* 0x0000000106007824 */ /* 0x000fe200078e0203 */
[----:B------:R-:W-:-:S11]  /*4e00*/  IMNMX R2, R7, R2, PT ;  /* 0x0000000207027217 */ /* 0x000fd60003800200 */
[----:B------:R-:W-:Y:S05]  /*4e10*/  @!P0 BRA `(.L_x_596) ;  /* 0x0000014000008947 */ /* 0x000fea0003800000 */
[----:B------:R-:W-:Y:S01]  /*4e20*/  IADD3 R3, -R232, R233, R3 ;  /* 0x000000e9e8037210 */ /* 0x000fe20007ffe103 */
[----:B------:R-:W-:Y:S03]  /*4e30*/  BSSY B0, `(.L_x_597) ;  /* 0x000000e000007945 */ /* 0x000fe60003800000 */
        /* <DEDUP_REMOVED lines=9> */
.L_x_598:
[----:B------:R-:W-:-:S04]  /*4ed0*/  MOV R9, 0x1 ;  /* 0x0000000100097802 */ /* 0x000fc80000000f00 */
[----:B------:R-:W-:-:S13]  /*4ee0*/  ISETP.NE.AND P0, PT, R9, c[0x0][0x32c], PT ;  /* 0x0000cb0009007a0c */ /* 0x000fda0003f05270 */
[----:B------:R-:W-:-:S05]  /*4ef0*/  @P0 IMAD.HI.U32 R9, R3, c[0x0][0x330], RZ ;  /* 0x0000cc0003090a27 */ /* 0x000fca00078e00ff */
[----:B------:R-:W-:Y:S02]  /*4f00*/  @P0 SHF.R.U32.HI R3, RZ, c[0x0][0x334], R9 ;  /* 0x0000cd00ff030a19 */ /* 0x000fe40000011609 */
.L_x_599:
[----:B------:R-:W-:Y:S05]  /*4f10*/  BSYNC B0 ;  /* 0x0000000000007941 */ /* 0x000fea0003800000 */
.L_x_597:
[----:B------:R-:W-:-:S05]  /*4f20*/  IMAD R3, R3, c[0x0][0x32c], R8 ;  /* 0x0000cb0003037a24 */ /* 0x000fca00078e0208 */
[----:B------:R-:W-:Y:S02]  /*4f30*/  IADD3 R9, R3, c[0x0][0x32c], RZ ;  /* 0x0000cb0003097a10 */ /* 0x000fe40007ffe0ff */
[----:B------:R-:W-:Y:S02]  /*4f40*/  IMNMX R0, R0, R3, !PT ;  /* 0x0000000300007217 */ /* 0x000fe40007800200 */
[----:B------:R-:W-:Y:S02]  /*4f50*/  IMNMX R2, R2, R9, PT ;  /* 0x0000000902027217 */ /* 0x000fe40003800200 */
.L_x_596:
[----:B------:R-:W-:Y:S02]  /*4f60*/  ISETP.GE.AND P0, PT, R40, 0x2, PT ;  /* 0x000000022800780c */ /* 0x000fe40003f06270 */
[----:B------:R-:W-:Y:S02]  /*4f70*/  LOP3.LUT R194, R194, 0xfffffff7, RZ, 0xc0, !PT ;  /* 0xfffffff7c2c27812 */ /* 0x000fe400078ec0ff */
[C---:B------:R-:W-:Y:S02]  /*4f80*/  ISETP.GE.AND P1, PT, R40.reuse, 0x9, PT ;  /* 0x000000092800780c */ /* 0x040fe40003f26270 */
[----:B------:R-:W-:-:S02]  /*4f90*/  ISETP.GE.AND P6, PT, R40, 0x12, PT ;  /* 0x000000122800780c */ /* 0x000fc40003fc6270 */
[C---:B------:R-:W-:Y:S02]  /*4fa0*/  ISETP.GE.AND P5, PT, R40.reuse, 0x19, PT ;  /* 0x000000192800780c */ /* 0x040fe40003fa6270 */
[C---:B------:R-:W-:Y:S02]  /*4fb0*/  ISETP.GE.AND P4, PT, R40.reuse, 0x1a, PT ;  /* 0x0000001a2800780c */ /* 0x040fe40003f86270 */
[----:B------:R-:W-:Y:S02]  /*4fc0*/  ISETP.GE.AND P3, PT, R40, 0x21, PT ;  /* 0x000000212800780c */ /* 0x000fe40003f66270 */
[----:B------:R-:W-:Y:S02]  /*4fd0*/  @P0 LOP3.LUT R194, R194, 0x8, RZ, 0xfc, !PT ;  /* 0x00000008c2c20812 */ /* 0x000fe400078efcff */
[----:B------:R-:W-:Y:S02]  /*4fe0*/  ISETP.GT.AND P0, PT, R0, 0x1, !P0 ;  /* 0x000000010000780c */ /* 0x000fe40004704270 */
[----:B------:R-:W-:-:S02]  /*4ff0*/  LOP3.LUT R194, R194, 0xfffffffb, RZ, 0xc0, !PT ;  /* 0xfffffffbc2c27812 */ /* 0x000fc400078ec0ff */
[----:B------:R-:W-:Y:S02]  /*5000*/  ISETP.LT.OR P0, PT, R2, 0x2, P0 ;  /* 0x000000020200780c */ /* 0x000fe40000701670 */
[----:B------:R-:W-:Y:S02]  /*5010*/  @P1 LOP3.LUT R194, R194, 0x4, RZ, 0xfc, !PT ;  /* 0x00000004c2c21812 */ /* 0x000fe400078efcff */
[----:B------:R-:W-:Y:S02]  /*5020*/  FSEL R19, R101, -INF , !P0 ;  /* 0xff80000065137808 */ /* 0x000fe40004000000 */
[----:B------:R-:W-:Y:S02]  /*5030*/  ISETP.GT.AND P0, PT, R0, 0x8, !P1 ;  /* 0x000000080000780c */ /* 0x000fe40004f04270 */
[----:B------:R-:W-:Y:S02]  /*5040*/  ISETP.GE.AND P1, PT, R40, 0xa, PT ;  /* 0x0000000a2800780c */ /* 0x000fe40003f26270 */
[----:B------:R-:W-:-:S02]  /*5050*/  ISETP.LT.OR P0, PT, R2, 0x9, P0 ;  /* 0x000000090200780c */ /* 0x000fc40000701670 */
[----:B------:R-:W-:Y:S02]  /*5060*/  LOP3.LUT R194, R194, 0xfffffffd, RZ, 0xc0, !PT ;  /* 0xfffffffdc2c27812 */ /* 0x000fe400078ec0ff */
[----:B------:R-:W-:Y:S02]  /*5070*/  FSEL R27, R94, -INF , !P0 ;  /* 0xff8000005e1b7808 */ /* 0x000fe40004000000 */
[----:B------:R-:W-:Y:S02]  /*5080*/  ISETP.GT.AND P0, PT, R0, 0x9, !P1 ;  /* 0x000000090000780c */ /* 0x000fe40004f04270 */
[----:B------:R-:W-:Y:S02]  /*5090*/  ISETP.GE.AND P2, PT, R40, 0x22, PT ;  /* 0x000000222800780c */ /* 0x000fe40003f46270 */
[----:B------:R-:W-:Y:S02]  /*50a0*/  ISETP.LT.OR P0, PT, R2, 0xa, P0 ;  /* 0x0000000a0200780c */ /* 0x000fe40000701670 */
[----:B------:R-:W-:-:S02]  /*50b0*/  @P1 LOP3.LUT R194, R194, 0x2, RZ, 0xfc, !PT ;  /* 0x00000002c2c21812 */ /* 0x000fc400078efcff */
[----:B------:R-:W-:Y:S02]  /*50c0*/  ISETP.GE.AND P1, PT, R40, 0x11, PT ;  /* 0x000000112800780c */ /* 0x000fe40003f26270 */
[----:B------:R-:W-:Y:S02]  /*50d0*/  FSEL R30, R93, -INF , !P0 ;  /* 0xff8000005d1e7808 */ /* 0x000fe40004000000 */
[----:B------:R-:W-:Y:S02]  /*50e0*/  ISETP.GT.AND P0, PT, R0, 0x10, !P1 ;  /* 0x000000100000780c */ /* 0x000fe40004f04270 */
[----:B------:R-:W-:Y:S02]  /*50f0*/  LOP3.LUT R194, R194, 0xfffffffe, RZ, 0xc0, !PT ;  /* 0xfffffffec2c27812 */ /* 0x000fe400078ec0ff */
[----:B------:R-:W-:-:S04]  /*5100*/  ISETP.LT.OR P0, PT, R2, 0x11, P0 ;  /* 0x000000110200780c */ /* 0x000fc80000701670 */
[----:B------:R-:W-:Y:S02]  /*5110*/  FSEL R33, R85, -INF , !P0 ;  /* 0xff80000055217808 */ /* 0x000fe40004000000 */
[----:B------:R-:W-:Y:S02]  /*5120*/  ISETP.GT.AND P0, PT, R0, 0x11, !P6 ;  /* 0x000000110000780c */ /* 0x000fe40007704270 */
[----:B------:R-:W-:Y:S02]  /*5130*/  @P1 LOP3.LUT R194, R194, 0x1, RZ, 0xfc, !PT ;  /* 0x00000001c2c21812 */ /* 0x000fe400078efcff */
[----:B------:R-:W-:Y:S02]  /*5140*/  ISETP.LT.OR P0, PT, R2, 0x12, P0 ;  /* 0x000000120200780c */ /* 0x000fe40000701670 */
[----:B------:R-:W-:Y:S02]  /*5150*/  ISETP.GE.AND P1, PT, R40, 0x29, PT ;  /* 0x000000292800780c */ /* 0x000fe40003f26270 */
[----:B------:R-:W-:-:S02]  /*5160*/  FSEL R34, R84, -INF , !P0 ;  /* 0xff80000054227808 */ /* 0x000fc40004000000 */
[----:B------:R-:W-:Y:S02]  /*5170*/  ISETP.GT.AND P0, PT, R0, 0x18, !P5 ;  /* 0x000000180000780c */ /* 0x000fe40006f04270 */
[----:B------:R-:W-:Y:S02]  /*5180*/  LOP3.LUT R194, R194, 0xffffffef, RZ, 0xc0, !PT ;  /* 0xffffffefc2c27812 */ /* 0x000fe400078ec0ff */
[----:B------:R-:W-:-:S04]  /*5190*/  ISETP.LT.OR P0, PT, R2, 0x19, P0 ;  /* 0x000000190200780c */ /* 0x000fc80000701670 */
[----:B------:R-:W-:Y:S02]  /*51a0*/  FSEL R39, R60, -INF , !P0 ;  /* 0xff8000003c277808 */ /* 0x000fe40004000000 */
[----:B------:R-:W-:Y:S02]  /*51b0*/  ISETP.GT.AND P0, PT, R0, 0x19, !P4 ;  /* 0x000000190000780c */ /* 0x000fe40006704270 */
[----:B------:R-:W-:Y:S02]  /*51c0*/  @P1 LOP3.LUT R194, R194, 0x10, RZ, 0xfc, !PT ;  /* 0x00000010c2c21812 */ /* 0x000fe400078efcff */
[----:B------:R-:W-:Y:S02]  /*51d0*/  ISETP.LT.OR P0, PT, R2, 0x1a, P0 ;  /* 0x0000001a0200780c */ /* 0x000fe40000701670 */
[----:B------:R-:W-:Y:S02]  /*51e0*/  LOP3.LUT R194, R194, 0xffffffdf, RZ, 0xc0, !PT ;  /* 0xffffffdfc2c27812 */ /* 0x000fe400078ec0ff */
[----:B------:R-:W-:-:S02]  /*51f0*/  FSEL R41, R57, -INF , !P0 ;  /* 0xff80000039297808 */ /* 0x000fc40004000000 */
[----:B------:R-:W-:-:S04]  /*5200*/  ISETP.GT.AND P0, PT, R0, 0x20, !P3 ;  /* 0x000000200000780c */ /* 0x000fc80005f04270 */
[----:B------:R-:W-:-:S04]  /*5210*/  ISETP.LT.OR P0, PT, R2, 0x21, P0 ;  /* 0x000000210200780c */ /* 0x000fc80000701670 */
[----:B------:R-:W-:Y:S02]  /*5220*/  FSEL R139, R25, -INF , !P0 ;  /* 0xff800000198b7808 */ /* 0x000fe40004000000 */
[----:B------:R-:W-:-:S04]  /*5230*/  ISETP.GT.AND P0, PT, R0, 0x21, !P2 ;  /* 0x000000210000780c */ /* 0x000fc80005704270 */
[----:B------:R-:W-:-:S04]  /*5240*/  ISETP.LT.OR P0, PT, R2, 0x22, P0 ;  /* 0x000000220200780c */ /* 0x000fc80000701670 */
[----:B------:R-:W-:Y:S02]  /*5250*/  FSEL R138, R24, -INF , !P0 ;  /* 0xff800000188a7808 */ /* 0x000fe40004000000 */
[----:B------:R-:W-:Y:S02]  /*5260*/  ISETP.GT.AND P0, PT, R0, 0x28, !P1 ;  /* 0x000000280000780c */ /* 0x000fe40004f04270 */
[----:B------:R-:W-:Y:S02]  /*5270*/  ISETP.GE.AND P1, PT, R40, 0x1, PT ;  /* 0x000000012800780c */ /* 0x000fe40003f26270 */
[----:B------:R-:W-:-:S04]  /*5280*/  ISETP.LT.OR P0, PT, R2, 0x29, P0 ;  /* 0x000000290200780c */ /* 0x000fc80000701670 */
[----:B------:R-:W-:Y:S02]  /*5290*/  FSEL R137, R13, -INF , !P0 ;  /* 0xff8000000d897808 */ /* 0x000fe40004000000 */
[----:B------:R-:W-:-:S04]  /*52a0*/  ISETP.GT.AND P0, PT, R0, RZ, !P1 ;  /* 0x000000ff0000720c */ /* 0x000fc80004f04270 */
[----:B------:R-:W-:-:S04]  /*52b0*/  ISETP.LT.OR P0, PT, R2, 0x1, P0 ;  /* 0x000000010200780c */ /* 0x000fc80000701670 */
[----:B------:R-:W-:Y:S02]  /*52c0*/  FSEL R18, R108, -INF , !P0 ;  /* 0xff8000006c127808 */ /* 0x000fe40004000000 */
[----:B------:R-:W-:-:S13]  /*52d0*/  ISETP.GE.AND P0, PT, R40, 0x2a, PT ;  /* 0x0000002a2800780c */ /* 0x000fda0003f06270 */
[----:B------:R-:W-:Y:S02]  /*52e0*/  @P0 LOP3.LUT R194, R194, 0x20, RZ, 0xfc, !PT ;  /* 0x00000020c2c20812 */ /* 0x000fe400078efcff */
[----:B------:R-:W-:-:S04]  /*52f0*/  ISETP.GT.AND P0, PT, R0, 0x29, !P0 ;  /* 0x000000290000780c */ /* 0x000fc80004704270 */
[----:B------:R-:W-:-:S04]  /*5300*/  ISETP.LT.OR P0, PT, R2, 0x2a, P0 ;  /* 0x0000002a0200780c */ /* 0x000fc80000701670 */
[----:B------:R-:W-:Y:S01]  /*5310*/  FSEL R136, R12, -INF , !P0 ;  /* 0xff8000000c887808 */ /* 0x000fe20004000000 */
[----:B------:R-:W-:Y:S06]  /*5320*/  BRA.DIV ~URZ, `(.L_x_600) ;  /* 0x000147d27f007947 */ /* 0x000fec000b800000 */
[----:B------:R2:W3:Y:S02]  /*5330*/  SHFL.IDX PT, R3, R5, 0x1, 0x1c1f ;  /* 0x003c1f0005037f89 */ /* 0x0004e400000e0000 */
.L_x_791:
[----:B------:R-:W-:Y:S01]  /*5340*/  IMAD.MOV.U32 R0, RZ, RZ, c[0x0][0x32c] ;  /* 0x0000cb00ff007624 */ /* 0x000fe200078e00ff */
[----:B---3--:R-:W-:-:S04]  /*5350*/  IADD3 R2, R4, R3, RZ ;  /* 0x0000000304027210 */ /* 0x008fc80007ffe0ff */
        /* <DEDUP_REMOVED lines=15> */
.L_x_603:
[----:B------:R-:W-:-:S04]  /*5450*/  MOV R9, 0x1 ;  /* 0x0000000100097802 */ /* 0x000fc80000000f00 */
[----:B------:R-:W-:-:S13]  /*5460*/  ISETP.NE.AND P0, PT, R9, c[0x0][0x32c], PT ;  /* 0x0000cb0009007a0c */ /* 0x000fda0003f05270 */
[----:B------:R-:W-:-:S05]  /*5470*/  @P0 IMAD.HI.U32 R9, R3, c[0x0][0x330], RZ ;  /* 0x0000cc0003090a27 */ /* 0x000fca00078e00ff */
[----:B------:R-:W-:Y:S02]  /*5480*/  @P0 SHF.R.U32.HI R3, RZ, c[0x0][0x334], R9 ;  /* 0x0000cd00ff030a19 */ /* 0x000fe40000011609 */
.L_x_604:
[----:B------:R-:W-:Y:S05]  /*5490*/  BSYNC B0 ;  /* 0x0000000000007941 */ /* 0x000fea0003800000 */
.L_x_602:
[----:B------:R-:W-:-:S05]  /*54a0*/  IMAD R3, R3, c[0x0][0x32c], R8 ;  /* 0x0000cb0003037a24 */ /* 0x000fca00078e0208 */
[----:B------:R-:W-:Y:S02]  /*54b0*/  IADD3 R9, R3, c[0x0][0x32c], RZ ;  /* 0x0000cb0003097a10 */ /* 0x000fe40007ffe0ff */
[----:B------:R-:W-:Y:S02]  /*54c0*/  IMNMX R0, R0, R3, !PT ;  /* 0x0000000300007217 */ /* 0x000fe40007800200 */
[----:B------:R-:W-:Y:S02]  /*54d0*/  IMNMX R2, R2, R9, PT ;  /* 0x0000000902027217 */ /* 0x000fe40003800200 */
.L_x_601:
[----:B------:R-:W-:-:S04]  /*54e0*/  LOP3.LUT P0, RZ, R194, 0x8, RZ, 0xc0, !PT ;  /* 0x00000008c2ff7812 */ /* 0x000fc8000780c0ff */
[----:B------:R-:W-:-:S04]  /*54f0*/  ISETP.GT.AND P0, PT, R0, 0x1, !P0 ;  /* 0x000000010000780c */ /* 0x000fc80004704270 */
[----:B------:R-:W-:-:S04]  /*5500*/  ISETP.LT.OR P0, PT, R2, 0x2, P0 ;  /* 0x000000020200780c */ /* 0x000fc80000701670 */
[----:B------:R-:W-:Y:S02]  /*5510*/  FSEL R17, R102, -INF , !P0 ;  /* 0xff80000066117808 */ /* 0x000fe40004000000 */
        /* <DEDUP_REMOVED lines=27> */
[----:B------:R-:W-:-:S04]  /*56d0*/  LOP3.LUT P0, RZ, R194, 0x10, RZ, 0xc0, !PT ;  /* 0x00000010c2ff7812 */ /* 0x000fc8000780c0ff */
[----:B------:R-:W-:-:S04]  /*56e0*/  ISETP.GT.AND P0, PT, R0, 0x28, !P0 ;  /* 0x000000280000780c */ /* 0x000fc80004704270 */
[----:B------:R-:W-:-:S04]  /*56f0*/  ISETP.LT.OR P0, PT, R2, 0x29, P0 ;  /* 0x000000290200780c */ /* 0x000fc80000701670 */
[----:B------:R-:W-:Y:S02]  /*5700*/  FSEL R125, R14, -INF , !P0 ;  /* 0xff8000000e7d7808 */ /* 0x000fe40004000000 */
[----:B------:R-:W-:-:S04]  /*5710*/  ISETP.GT.AND P0, PT, R0, RZ, !P1 ;  /* 0x000000ff0000720c */ /* 0x000fc80004f04270 */
[----:B------:R-:W-:-:S04]  /*5720*/  ISETP.LT.OR P0, PT, R2, 0x1, P0 ;  /* 0x000000010200780c */ /* 0x000fc80000701670 */
[----:B------:R-:W-:Y:S02]  /*5730*/  FSEL R15, R105, -INF , !P0 ;  /* 0xff800000690f7808 */ /* 0x000fe40004000000 */
[----:B------:R-:W-:-:S04]  /*5740*/  LOP3.LUT P0, RZ, R194, 0x20, RZ, 0xc0, !PT ;  /* 0x00000020c2ff7812 */ /* 0x000fc8000780c0ff */
[----:B------:R-:W-:-:S04]  /*5750*/  ISETP.GT.AND P0, PT, R0, 0x29, !P0 ;  /* 0x000000290000780c */ /* 0x000fc80004704270 */
[----:B------:R-:W-:-:S04]  /*5760*/  ISETP.LT.OR P0, PT, R2, 0x2a, P0 ;  /* 0x0000002a0200780c */ /* 0x000fc80000701670 */
[----:B------:R-:W-:Y:S01]  /*5770*/  FSEL R124, R11, -INF , !P0 ;  /* 0xff8000000b7c7808 */ /* 0x000fe20004000000 */
[----:B------:R-:W-:Y:S06]  /*5780*/  BRA.DIV ~URZ, `(.L_x_605) ;  /* 0x000143d27f007947 */ /* 0x000fec000b800000 */
[----:B------:R3:W4:Y:S02]  /*5790*/  SHFL.IDX PT, R3, R5, 0x2, 0x1c1f ;  /* 0x005c1f0005037f89 */ /* 0x00072400000e0000 */
.L_x_792:
[----:B------:R-:W-:Y:S01]  /*57a0*/  IMAD.MOV.U32 R0, RZ, RZ, c[0x0][0x32c] ;  /* 0x0000cb00ff007624 */ /* 0x000fe200078e00ff */
[----:B----4-:R-:W-:-:S04]  /*57b0*/  IADD3 R2, R4, R3, RZ ;  /* 0x0000000304027210 */ /* 0x010fc80007ffe0ff */
        /* <DEDUP_REMOVED lines=15> */
.L_x_608:
[----:B------:R-:W-:-:S04]  /*58b0*/  MOV R9, 0x1 ;  /* 0x0000000100097802 */ /* 0x000fc80000000f00 */
[----:B------:R-:W-:-:S13]  /*58c0*/  ISETP.NE.AND P0, PT, R9, c[0x0][0x32c], PT ;  /* 0x0000cb0009007a0c */ /* 0x000fda0003f05270 */
[----:B------:R-:W-:-:S05]  /*58d0*/  @P0 IMAD.HI.U32 R9, R3, c[0x0][0x330], RZ ;  /* 0x0000cc0003090a27 */ /* 0x000fca00078e00ff */
[----:B------:R-:W-:Y:S02]  /*58e0*/  @P0 SHF.R.U32.HI R3, RZ, c[0x0][0x334], R9 ;  /* 0x0000cd00ff030a19 */ /* 0x000fe40000011609 */
.L_x_609:
[----:B------:R-:W-:Y:S05]  /*58f0*/  BSYNC B0 ;  /* 0x0000000000007941 */ /* 0x000fea0003800000 */
.L_x_607:
[----:B------:R-:W-:-:S05]  /*5900*/  IMAD R3, R3, c[0x0][0x32c], R8 ;  /* 0x0000cb0003037a24 */ /* 0x000fca00078e0208 */
[----:B------:R-:W-:Y:S02]  /*5910*/  IADD3 R9, R3, c[0x0][0x32c], RZ ;  /* 0x0000cb0003097a10 */ /* 0x000fe40007ffe0ff */
[----:B------:R-:W-:Y:S02]  /*5920*/  IMNMX R0, R0, R3, !PT ;  /* 0x0000000300007217 */ /* 0x000fe40007800200 */
[----:B------:R-:W-:Y:S02]  /*5930*/  IMNMX R2, R2, R9, PT ;  /* 0x0000000902027217 */ /* 0x000fe40003800200 */
.L_x_606:
        /* <DEDUP_REMOVED lines=43> */
[----:B------:R4:W1:Y:S02]  /*5bf0*/  SHFL.IDX PT, R3, R5, 0x3, 0x1c1f ;  /* 0x007c1f0005037f89 */ /* 0x00086400000e0000 */
.L_x_793:
[----:B------:R-:W-:Y:S01]  /*5c00*/  IMAD.MOV.U32 R0, RZ, RZ, c[0x0][0x32c] ;  /* 0x0000cb00ff007624 */ /* 0x000fe200078e00ff */
[----:B-1----:R-:W-:-:S04]  /*5c10*/  IADD3 R2, R4, R3, RZ ;  /* 0x0000000304027210 */ /* 0x002fc80007ffe0ff */
        /* <DEDUP_REMOVED lines=15> */
.L_x_613:
[----:B------:R-:W-:-:S04]  /*5d10*/  MOV R4, 0x1 ;  /* 0x0000000100047802 */ /* 0x000fc80000000f00 */
[----:B------:R-:W-:-:S13]  /*5d20*/  ISETP.NE.AND P0, PT, R4, c[0x0][0x32c], PT ;  /* 0x0000cb0004007a0c */ /* 0x000fda0003f05270 */
[----:B------:R-:W-:-:S05]  /*5d30*/  @P0 IMAD.HI.U32 R4, R3, c[0x0][0x330], RZ ;  /* 0x0000cc0003040a27 */ /* 0x000fca00078e00ff */
[----:B------:R-:W-:Y:S02]  /*5d40*/  @P0 SHF.R.U32.HI R3, RZ, c[0x0][0x334], R4 ;  /* 0x0000cd00ff030a19 */ /* 0x000fe40000011604 */
.L_x_614:
[----:B------:R-:W-:Y:S05]  /*5d50*/  BSYNC B0 ;  /* 0x0000000000007941 */ /* 0x000fea0003800000 */
.L_x_612:
[----:B------:R-:W-:-:S05]  /*5d60*/  IMAD R3, R3, c[0x0][0x32c], R8 ;  /* 0x0000cb0003037a24 */ /* 0x000fca00078e0208 */
[----:B------:R-:W-:Y:S02]  /*5d70*/  IADD3 R4, R3, c[0x0][0x32c], RZ ;  /* 0x0000cb0003047a10 */ /* 0x000fe40007ffe0ff */
[----:B------:R-:W-:Y:S02]  /*5d80*/  IMNMX R0, R0, R3, !PT ;  /* 0x0000000300007217 */ /* 0x000fe40007800200 */
[----:B------:R-:W-:Y:S02]  /*5d90*/  IMNMX R2, R2, R4, PT ;  /* 0x0000000402027217 */ /* 0x000fe40003800200 */
.L_x_611:
[----:B------:R-:W-:Y:S02]  /*5da0*/  LOP3.LUT P0, RZ, R194, 0x8, RZ, 0xc0, !PT ;  /* 0x00000008c2ff7812 */ /* 0x000fe4000780c0ff */
[----:B------:R-:W-:Y:S02]  /*5db0*/  FMNMX.FTZ R3, R14, R16, !PT ;  /* 0x000000100e037209 */ /* 0x000fe40007810000 */
        /* <DEDUP_REMOVED lines=15> */
[----:B------:R-:W-:Y:S02]  /*5eb0*/  ISETP.GT.AND P0, PT, R0, 0x11, !P6 ;  /* 0x000000110000780c */ /* 0x000fe40007704270 */
[----:B------:R-:W-:Y:S02]  /*5ec0*/  LOP3.LUT P6, RZ, R194, 0x20, RZ, 0xc0, !PT ;  /* 0x00000020c2ff7812 */ /* 0x000fe400078cc0ff */
[----:B------:R-:W-:-:S04]  /*5ed0*/  ISETP.LT.OR P0, PT, R2, 0x12, P0 ;  /* 0x000000120200780c */ /* 0x000fc80000701670 */
[----:B------:R-:W-:Y:S02]  /*5ee0*/  FSEL R21, R76, -INF , !P0 ;  /* 0xff8000004c157808 */ /* 0x000fe40004000000 */
[----:B------:R-:W-:Y:S02]  /*5ef0*/  ISETP.GT.AND P0, PT, R0, 0x18, !P5 ;  /* 0x000000180000780c */ /* 0x000fe40006f04270 */
[----:B------:R-:W-:Y:S02]  /*5f00*/  LOP3.LUT P5, RZ, R194, 0x10, RZ, 0xc0, !PT ;  /* 0x00000010c2ff7812 */ /* 0x000fe400078ac0ff */
        /* <DEDUP_REMOVED lines=11> */
[C---:B------:R-:W-:Y:S02]  /*5fc0*/  ISETP.GT.AND P0, PT, R0.reuse, RZ, !P1 ;  /* 0x000000ff0000720c */ /* 0x040fe40004f04270 */
[----:B------:R-:W-:Y:S02]  /*5fd0*/  ISETP.GT.AND P1, PT, R0, 0x28, !P5 ;  /* 0x000000280000780c */ /* 0x000fe40006f24270 */
[C---:B------:R-:W-:Y:S02]  /*5fe0*/  ISETP.LT.OR P0, PT, R2.reuse, 0x1, P0 ;  /* 0x000000010200780c */ /* 0x040fe40000701670 */
[----:B------:R-:W-:Y:S02]  /*5ff0*/  ISETP.LT.OR P1, PT, R2, 0x29, P1 ;  /* 0x000000290200780c */ /* 0x000fe40000f21670 */
[----:B------:R-:W-:-:S02]  /*6000*/  FSEL R9, R109, -INF , !P0 ;  /* 0xff8000006d097808 */ /* 0x000fc40004000000 */
[----:B------:R-:W-:Y:S02]  /*6010*/  ISETP.GT.AND P0, PT, R0, 0x29, !P6 ;  /* 0x000000290000780c */ /* 0x000fe40007704270 */
[----:B------:R-:W-:Y:S02]  /*6020*/  FMNMX.FTZ R0, R15, R17, !PT ;  /* 0x000000110f007209 */ /* 0x000fe40007810000 */
[----:B------:R-:W-:Y:S02]  /*6030*/  ISETP.LT.OR P0, PT, R2, 0x2a, P0 ;  /* 0x0000002a0200780c */ /* 0x000fe40000701670 */
[----:B------:R-:W-:Y:S02]  /*6040*/  FMNMX.FTZ R2, R18, R19, !PT ;  /* 0x0000001312027209 */ /* 0x000fe40007810000 */
[----:B------:R-:W-:Y:S02]  /*6050*/  FMNMX.FTZ R4, R24, R0, !PT ;  /* 0x0000000018047209 */ /* 0x000fe40007810000 */
[----:B------:R-:W-:-:S02]  /*6060*/  FMNMX.FTZ R0, R9, R10, !PT ;  /* 0x0000000a09007209 */ /* 0x000fc40007810000 */
[----:B--234-:R-:W-:Y:S02]  /*6070*/  FMNMX.FTZ R5, R27, R2, !PT ;  /* 0x000000021b057209 */ /* 0x01cfe40007810000 */
        /* <DEDUP_REMOVED lines=26> */
[----:B------:R-:W-:Y:S02]  /*6220*/  FSEL R105, R43, -INF , !P1 ;  /* 0xff8000002b697808 */ /* 0x000fe40004800000 */
[----:B------:R-:W-:Y:S02]  /*6230*/  FMNMX.FTZ R4, R138, R4, !PT ;  /* 0x000000048a047209 */ /* 0x000fe40007810000 */
[----:B------:R-:W-:-:S02]  /*6240*/  FMNMX.FTZ R3, R126, R3, !PT ;  /* 0x000000037e037209 */ /* 0x000fc40007810000 */
[----:B------:R-:W-:Y:S02]  /*6250*/  FMNMX.FTZ R2, R122, R2, !PT ;  /* 0x000000027a027209 */ /* 0x000fe40007810000 */
[----:B------:R-:W-:Y:S02]  /*6260*/  FMNMX.FTZ R0, R107, R0, !PT ;  /* 0x000000006b007209 */ /* 0x000fe40007810000 */
[----:B------:R-:W-:Y:S02]  /*6270*/  FSEL R100, R42, -INF , !P0 ;  /* 0xff8000002a647808 */ /* 0x000fe40004000000 */
[----:B------:R-:W-:Y:S02]  /*6280*/  FMNMX.FTZ R4, R137, R4, !PT ;  /* 0x0000000489047209 */ /* 0x000fe40007810000 */
[----:B------:R-:W-:Y:S02]  /*6290*/  FMNMX.FTZ R3, R125, R3, !PT ;  /* 0x000000037d037209 */ /* 0x000fe40007810000 */
[----:B------:R-:W-:-:S02]  /*62a0*/  FMNMX.FTZ R2, R121, R2, !PT ;  /* 0x0000000279027209 */ /* 0x000fc40007810000 */
[----:B------:R-:W-:Y:S02]  /*62b0*/  FMNMX.FTZ R0, R105, R0, !PT ;  /* 0x0000000069007209 */ /* 0x000fe40007810000 */
[----:B------:R-:W-:Y:S02]  /*62c0*/  FMNMX.FTZ R4, R136, R4, !PT ;  /* 0x0000000488047209 */ /* 0x000fe40007810000 */
[----:B------:R-:W-:Y:S02]  /*62d0*/  FMNMX.FTZ R5, R124, R3, !PT ;  /* 0x000000037c057209 */ /* 0x000fe40007810000 */
[----:B------:R-:W-:Y:S02]  /*62e0*/  FMNMX.FTZ R6, R120, R2, !PT ;  /* 0x0000000278067209 */ /* 0x000fe40007810000 */
[----:B------:R-:W-:Y:S01]  /*62f0*/  FMNMX.FTZ R7, R100, R0, !PT ;  /* 0x0000000064077209 */ /* 0x000fe20007810000 */
[----:B------:R-:W-:Y:S05]  /*6300*/  BRA.DIV ~URZ, `(.L_x_615) ;  /* 0x000139127f007947 */ /* 0x000fea000b800000 */
[----:B------:R1:W2:Y:S02]  /*6310*/  SHFL.BFLY PT, R0, R4, 0x2, 0x1f ;  /* 0x0c401f0004007f89 */ /* 0x0002a400000e0000 */
.L_x_794:
        /* <DEDUP_REMOVED lines=15> */
.L_x_795:
[C---:B------:R-:W-:Y:S01]  /*6410*/  FMUL.FTZ R0, R104.reuse, c[0x0][0x2d0] ;  /* 0x0000b40068007a20 */ /* 0x040fe20000410000 */
[----:B------:R-:W-:Y:S01]  /*6420*/  FSETP.NEU.FTZ.AND P0, PT, R104, -INF , PT ;  /* 0xff8000006800780b */ /* 0x000fe20003f1d000 */
[C---:B------:R-:W-:Y:S01]  /*6430*/  FMUL.FTZ R3, R103.reuse, c[0x0][0x2d0] ;  /* 0x0000b40067037a20 */ /* 0x040fe20000410000 */
[----:B----4-:R-:W-:Y:S01]  /*6440*/  FMNMX.FTZ R101, R8, R7, !PT ;  /* 0x0000000708657209 */ /* 0x010fe20007810000 */
[----:B------:R-:W-:Y:S01]  /*6450*/  WARPSYNC 0xffffffff ;  /* 0xffffffff00007948 */ /* 0x000fe20003800000 */
[----:B------:R-:W-:Y:S01]  /*6460*/  FSEL R20, R0, RZ, P0 ;  /* 0x000000ff00147208 */ /* 0x000fe20000000000 */
[----:B------:R-:W1:Y:S01]  /*6470*/  LDSM.16.MT88.4 R48, [R181+0xc00] ;  /* 0x000c0000b530783b */ /* 0x000e620000004200 */
[----:B------:R-:W-:-:S03]  /*6480*/  FSETP.NEU.FTZ.AND P0, PT, R103, -INF , PT ;  /* 0xff8000006700780b */ /* 0x000fc60003f1d000 */
        /* <DEDUP_REMOVED lines=9> */
[----:B------:R-:W-:Y:S04]  /*6520*/  LDSM.16.MT88.4 R56, [R182+0xc00] ;  /* 0x000c0000b638783b */ /* 0x000fe80000004200 */
[----:B------:R-:W-:Y:S01]  /*6530*/  LDSM.16.MT88.4 R52, [R181+0x1800] ;  /* 0x00180000b534783b */ /* 0x000fe20000004200 */
[----:B--2---:R-:W-:Y:S02]  /*6540*/  FFMA.FTZ R0, R19, c[0x0][0x2d0], -R20 ;  /* 0x0000b40013007a23 */ /* 0x004fe40000010814 */
[----:B------:R2:W-:Y:S01]  /*6550*/  MUFU.EX2 R6, R4 ;  /* 0x0000000400067308 */ /* 0x0005e20000000800 */
[----:B------:R-:W-:Y:S01]  /*6560*/  LDSM.16.MT88.4 R64, [R181+0x1c00] ;  /* 0x001c0000b540783b */ /* 0x000fe20000004200 */
[----:B----4-:R-:W-:-:S06]  /*6570*/  FMUL.FTZ R2, R102, c[0x0][0x2d0] ;  /* 0x0000b40066027a20 */ /* 0x010fcc0000410000 */
[----:B------:R4:W-:Y:S01]  /*6580*/  MUFU.EX2 R221, R0 ;  /* 0x0000000000dd7308 */ /* 0x0009e20000000800 */
[----:B------:R-:W-:Y:S02]  /*6590*/  FSEL R2, R2, RZ, P0 ;  /* 0x000000ff02027208 */ /* 0x000fe40000000000 */
[----:B------:R-:W-:-:S03]  /*65a0*/  FSETP.NEU.FTZ.AND P0, PT, R101, -INF , PT ;  /* 0xff8000006500780b */ /* 0x000fc60003f1d000 */
[----:B--2---:R-:W-:-:S04]  /*65b0*/  FFMA.FTZ R4, R35, c[0x0][0x2d0], -R2 ;  /* 0x0000b40023047a23 */ /* 0x004fc80000010802 */
[----:B------:R2:W-:Y:S01]  /*65c0*/  MUFU.EX2 R148, R4 ;  /* 0x0000000400947308 */ /* 0x0005e20000000800 */
[----:B----4-:R-:W-:-:S07]  /*65d0*/  FFMA.FTZ R0, R27, c[0x0][0x2d0], -R20 ;  /* 0x0000b4001b007a23 */ /* 0x010fce0000010814 */
[----:B------:R4:W-:Y:S01]  /*65e0*/  MUFU.EX2 R225, R0 ;  /* 0x0000000000e17308 */ /* 0x0009e20000000800 */
[----:B--2---:R-:W-:-:S07]  /*65f0*/  FFMA.FTZ R4, R37, c[0x0][0x2d0], -R2 ;  /* 0x0000b40025047a23 */ /* 0x004fce0000010802 */
[----:B------:R-:W-:Y:S01]  /*6600*/  MUFU.EX2 R73, R4 ;  /* 0x0000000400497308 */ /* 0x000fe20000000800 */
[----:B----4-:R-:W-:-:S07]  /*6610*/  FFMA.FTZ R0, R30, c[0x0][0x2d0], -R20 ;  /* 0x0000b4001e007a23 */ /* 0x010fce0000010814 */
[----:B------:R2:W4:Y:S02]  /*6620*/  MUFU.EX2 R226, R0 ;  /* 0x0000000000e27308 */ /* 0x0005240000000800 */
[----:B--2---:R-:W-:Y:S01]  /*6630*/  FFMA.FTZ R0, R33, c[0x0][0x2d0], -R20 ;  /* 0x0000b40021007a23 */ /* 0x004fe20000010814 */
[----:B----4-:R-:W-:-:S05]  /*6640*/  F2FP.PACK_AB R18, R226, R225 ;  /* 0x000000e1e212723e */ /* 0x010fca00000000ff */
[----:B------:R2:W-:Y:S02]  /*6650*/  MUFU.EX2 R5, R0 ;  /* 0x0000000000057308 */ /* 0x0005e40000000800 */
[----:B--2---:R-:W-:-:S06]  /*6660*/  FFMA.FTZ R0, R34, c[0x0][0x2d0], -R20 ;  /* 0x0000b40022007a23 */ /* 0x004fcc0000010814 */
[----:B------:R2:W-:Y:S02]  /*6670*/  MUFU.EX2 R154, R0 ;  /* 0x00000000009a7308 */ /* 0x0005e40000000800 */
[----:B--2---:R-:W-:Y:S02]  /*6680*/  FFMA.FTZ R0, R41, c[0x0][0x2d0], -R20 ;  /* 0x0000b40029007a23 */ /* 0x004fe40000010814 */
[----:B------:R-:W-:Y:S04]  /*6690*/  LDSM.16.MT88.4 R40, [R182] ;  /* 0x00000000b628783b */ /* 0x000fe80000004200 */
[----:B------:R2:W-:Y:S02]  /*66a0*/  MUFU.EX2 R149, R0 ;  /* 0x0000000000957308 */ /* 0x0005e40000000800 */
[----:B--2---:R-:W-:-:S06]  /*66b0*/  FFMA.FTZ R0, R15, c[0x0][0x2d0], -R3 ;  /* 0x0000b4000f007a23 */ /* 0x004fcc0000010803 */
[----:B------:R2:W-:Y:S02]  /*66c0*/  MUFU.EX2 R218, R0 ;  /* 0x0000000000da7308 */ /* 0x0005e40000000800 */
[----:B--2---:R-:W-:-:S06]  /*66d0*/  FFMA.FTZ R0, R17, c[0x0][0x2d0], -R3 ;  /* 0x0000b40011007a23 */ /* 0x004fcc0000010803 */
[----:B------:R2:W4:Y:S02]  /*66e0*/  MUFU.EX2 R214, R0 ;  /* 0x0000000000d67308 */ /* 0x0005240000000800 */
[----:B--2---:R-:W-:Y:S01]  /*66f0*/  FFMA.FTZ R0, R24, c[0x0][0x2d0], -R3 ;  /* 0x0000b40018007a23 */ /* 0x004fe20000010803 */
[----:B----4-:R-:W-:-:S05]  /*6700*/  F2FP.PACK_AB R17, R214, R218 ;  /* 0x000000dad611723e */ /* 0x010fca00000000ff */
[----:B------:R2:W-:Y:S02]  /*6710*/  MUFU.EX2 R219, R0 ;  /* 0x0000000000db7308 */ /* 0x0005e40000000800 */
[----:B--2---:R-:W-:-:S06]  /*6720*/  FFMA.FTZ R0, R26, c[0x0][0x2d0], -R3 ;  /* 0x0000b4001a007a23 */ /* 0x004fcc0000010803 */
[----:B------:R2:W4:Y:S02]  /*6730*/  MUFU.EX2 R223, R0 ;  /* 0x0000000000df7308 */ /* 0x0005240000000800 */
[----:B--2---:R-:W-:Y:S01]  /*6740*/  FFMA.FTZ R0, R29, c[0x0][0x2d0], -R3 ;  /* 0x0000b4001d007a23 */ /* 0x004fe20000010803 */
[----:B----4-:R-:W-:-:S05]  /*6750*/  F2FP.PACK_AB R19, R223, R219 ;  /* 0x000000dbdf13723e */ /* 0x010fca00000000ff */
[----:B------:R2:W-:Y:S02]  /*6760*/  MUFU.EX2 R153, R0 ;  /* 0x0000000000997308 */ /* 0x0005e40000000800 */
[----:B--2---:R-:W-:-:S06]  /*6770*/  FFMA.FTZ R0, R32, c[0x0][0x2d0], -R3 ;  /* 0x0000b40020007a23 */ /* 0x004fcc0000010803 */
[----:B------:R2:W-:Y:S02]  /*6780*/  MUFU.EX2 R155, R0 ;  /* 0x00000000009b7308 */ /* 0x0005e40000000800 */
[----:B--2---:R-:W-:Y:S02]  /*6790*/  FFMA.FTZ R0, R38, c[0x0][0x2d0], -R3 ;  /* 0x0000b40026007a23 */ /* 0x004fe40000010803 */
[----:B------:R-:W2:Y:S04]  /*67a0*/  LDSM.16.MT88.4 R36, [R181] ;  /* 0x00000000b524783b */ /* 0x000ea80000004200 */
[----:B------:R4:W-:Y:S02]  /*67b0*/  MUFU.EX2 R72, R0 ;  /* 0x0000000000487308 */ /* 0x0009e40000000800 */
[----:B----4-:R-:W-:-:S06]  /*67c0*/  FFMA.FTZ R0, R14, c[0x0][0x2d0], -R2 ;  /* 0x0000b4000e007a23 */ /* 0x010fcc0000010802 */
[----:B------:R4:W-:Y:S02]  /*67d0*/  MUFU.EX2 R211, R0 ;  /* 0x0000000000d37308 */ /* 0x0009e40000000800 */
[----:B----4-:R-:W-:Y:S01]  /*67e0*/  FFMA.FTZ R0, R16, c[0x0][0x2d0], -R2 ;  /* 0x0000b40010007a23 */ /* 0x010fe20000010802 */
[----:B------:R-:W-:-:S05]  /*67f0*/  F2FP.PACK_AB R16, R221, R224 ;  /* 0x000000e0dd10723e */ /* 0x000fca00000000ff */
[----:B------:R4:W-:Y:S02]  /*6800*/  MUFU.EX2 R206, R0 ;  /* 0x0000000000ce7308 */ /* 0x0009e40000000800 */
[C---:B-1----:R-:W-:Y:S08]  /*6810*/  HMMA.16816.F32 R112, R16.reuse, R48, RZ ;  /* 0x000000301070723c */ /* 0x042ff000000018ff */
[----:B--2---:R-:W-:Y:S01]  /*6820*/  HMMA.16816.F32 R32, R16, R36, RZ ;  /* 0x000000241020723c */ /* 0x004fe200000018ff */
[----:B----4-:R-:W-:Y:S01]  /*6830*/  FFMA.FTZ R0, R23, c[0x0][0x2d0], -R2 ;  /* 0x0000b40017007a23 */ /* 0x010fe20000010802 */
[----:B------:R-:W-:-:S02]  /*6840*/  MOV R23, R6 ;  /* 0x0000000600177202 */ /* 0x000fc40000000f00 */
[----:B------:R-:W-:Y:S01]  /*6850*/  F2FP.PACK_AB R6, R73, R148 ;  /* 0x000000944906723e */ /* 0x000fe200000000ff */
[----:B------:R1:W-:Y:S03]  /*6860*/  MUFU.EX2 R212, R0 ;  /* 0x0000000000d47308 */ /* 0x0003e60000000800 */
[C---:B------:R-:W-:Y:S08]  /*6870*/  HMMA.16816.F32 R84, R16.reuse, R52, RZ ;  /* 0x000000341054723c */ /* 0x040ff000000018ff */
[----:B------:R-:W-:Y:S01]  /*6880*/  HMMA.16816.F32 R76, R16, R68, RZ ;  /* 0x00000044104c723c */ /* 0x000fe200000018ff */
[----:B-1----:R-:W-:-:S07]  /*6890*/  FFMA.FTZ R0, R25, c[0x0][0x2d0], -R2 ;  /* 0x0000b40019007a23 */ /* 0x002fce0000010802 */
[C---:B------:R-:W-:Y:S01]  /*68a0*/  HMMA.16816.F32 R116, R16.reuse, R40, RZ ;  /* 0x000000281074723c */ /* 0x040fe200000018ff */
[----:B------:R1:W2:Y:S07]  /*68b0*/  MUFU.EX2 R220, R0 ;  /* 0x0000000000dc7308 */ /* 0x0002ae0000000800 */
[----:B------:R-:W-:Y:S01]  /*68c0*/  HMMA.16816.F32 R108, R16, R56, RZ ;  /* 0x00000038106c723c */ /* 0x000fe200000018ff */
[----:B-1----:R-:W-:Y:S01]  /*68d0*/  FFMA.FTZ R0, R28, c[0x0][0x2d0], -R2 ;  /* 0x0000b4001c007a23 */ /* 0x002fe20000010802 */
[----:B--2---:R-:W-:-:S03]  /*68e0*/  F2FP.PACK_AB R14, R220, R212 ;  /* 0x000000d4dc0e723e */ /* 0x004fc600000000ff */
[----:B------:R1:W-:Y:S02]  /*68f0*/  MUFU.EX2 R152, R0 ;  /* 0x0000000000987308 */ /* 0x0003e40000000800 */
[----:B-1----:R-:W-:Y:S02]  /*6900*/  FFMA.FTZ R0, R31, c[0x0][0x2d0], -R2 ;  /* 0x0000b4001f007a23 */ /* 0x002fe40000010802 */
[----:B------:R-:W1:Y:S04]  /*6910*/  LDSM.16.MT88.4 R28, [R181+0x400] ;  /* 0x00040000b51c783b */ /* 0x000e680000004200 */
[----:B------:R2:W-:Y:S02]  /*6920*/  MUFU.EX2 R222, R0 ;  /* 0x0000000000de7308 */ /* 0x0005e40000000800 */
[----:B--2---:R-:W-:-:S05]  /*6930*/  FMUL.FTZ R0, R101, c[0x0][0x2d0] ;  /* 0x0000b40065007a20 */ /* 0x004fca0000410000 */
[----:B------:R-:W-:-:S05]  /*6940*/  FSEL R0, R0, RZ, P0 ;  /* 0x000000ff00007208 */ /* 0x000fca0000000000 */
[----:B------:R-:W-:Y:S01]  /*6950*/  FFMA.FTZ R4, R9, c[0x0][0x2d0], -R0 ;  /* 0x0000b40009047a23 */ /* 0x000fe20000010800 */
[----:B------:R-:W-:-:S03]  /*6960*/  F2FP.PACK_AB R9, R155, R153 ;  /* 0x000000999b09723e */ /* 0x000fc600000000ff */
[----:B------:R2:W-:Y:S02]  /*6970*/  MUFU.EX2 R205, R4 ;  /* 0x0000000400cd7308 */ /* 0x0005e40000000800 */
[----:B--2---:R-:W-:Y:S01]  /*6980*/  FFMA.FTZ R4, R10, c[0x0][0x2d0], -R0 ;  /* 0x0000b4000a047a23 */ /* 0x004fe20000010800 */
[----:B------:R-:W-:-:S05]  /*6990*/  F2FP.PACK_AB R10, R149, R228 ;  /* 0x000000e4950a723e */ /* 0x000fca00000000ff */
[----:B------:R2:W4:Y:S02]  /*69a0*/  MUFU.EX2 R204, R4 ;  /* 0x0000000400cc7308 */ /* 0x0005240000000800 */
[----:B--2---:R-:W-:Y:S01]  /*69b0*/  FFMA.FTZ R4, R11, c[0x0][0x2d0], -R0 ;  /* 0x0000b4000b047a23 */ /* 0x004fe20000010800 */
[----:B------:R-:W-:-:S05]  /*69c0*/  F2FP.PACK_AB R11, R72, R23 ;  /* 0x00000017480b723e */ /* 0x000fca00000000ff */
[----:B------:R2:W-:Y:S02]  /*69d0*/  MUFU.EX2 R213, R4 ;  /* 0x0000000400d57308 */ /* 0x0005e40000000800 */
[----:B--2---:R-:W-:Y:S01]  /*69e0*/  FFMA.FTZ R4, R12, c[0x0][0x2d0], -R0 ;  /* 0x0000b4000c047a23 */ /* 0x004fe20000010800 */
[----:B------:R-:W-:-:S05]  /*69f0*/  F2FP.PACK_AB R12, R206, R211 ;  /* 0x000000d3ce0c723e */ /* 0x000fca00000000ff */
[----:B------:R2:W5:Y:S02]  /*6a00*/  MUFU.EX2 R227, R4 ;  /* 0x0000000400e37308 */ /* 0x0005640000000800 */
[----:B--2---:R-:W-:Y:S01]  /*6a10*/  FFMA.FTZ R4, R13, c[0x0][0x2d0], -R0 ;  /* 0x0000b4000d047a23 */ /* 0x004fe20000010800 */
[----:B----4-:R-:W-:Y:S02]  /*6a20*/  F2FP.PACK_AB R13, R204, R205 ;  /* 0x000000cdcc0d723e */ /* 0x010fe400000000ff */
[----:B-----5:R-:W-:-:S03]  /*6a30*/  F2FP.PACK_AB R15, R227, R213 ;  /* 0x000000d5e30f723e */ /* 0x020fc600000000ff */
[----:B------:R2:W-:Y:S04]  /*6a40*/  MUFU.EX2 R229, R4 ;  /* 0x0000000400e57308 */ /* 0x0005e80000000800 */
[C---:B------:R-:W-:Y:S07]  /*6a50*/  HMMA.16816.F32 R92, R12.reuse, R48, RZ ;  /* 0x000000300c5c723c */ /* 0x040fee00000018ff */
[----:B------:R-:W-:Y:S01]  /*6a60*/  MOV R49, R73 ;  /* 0x0000004900317202 */ /* 0x000fe20000000f00 */
[----:B------:R-:W-:Y:S01]  /*6a70*/  HMMA.16816.F32 R24, R12, R36, RZ ;  /* 0x000000240c18723c */ /* 0x000fe200000018ff */
[----:B------:R-:W-:Y:S01]  /*6a80*/  MOV R48, R72 ;  /* 0x0000004800307202 */ /* 0x000fe20000000f00 */
[----:B--2---:R-:W-:Y:S01]  /*6a90*/  FFMA.FTZ R4, R21, c[0x0][0x2d0], -R0 ;  /* 0x0000b40015047a23 */ /* 0x004fe20000010800 */
[----:B------:R-:W-:-:S03]  /*6aa0*/  MOV R21, R5 ;  /* 0x0000000500157202 */ /* 0x000fc60000000f00 */
[----:B------:R2:W4:Y:S01]  /*6ab0*/  MUFU.EX2 R230, R4 ;  /* 0x0000000400e67308 */ /* 0x0005220000000800 */
[----:B------:R-:W-:Y:S01]  /*6ac0*/  F2FP.PACK_AB R8, R154, R21 ;  /* 0x000000159a08723e */ /* 0x000fe200000000ff */
[C---:B------:R-:W-:Y:S08]  /*6ad0*/  HMMA.16816.F32 R72, R12.reuse, R68, RZ ;  /* 0x000000440c48723c */ /* 0x040ff000000018ff */
[----:B------:R-:W-:Y:S01]  /*6ae0*/  HMMA.16816.F32 R80, R12, R52, RZ ;  /* 0x000000340c50723c */ /* 0x000fe200000018ff */
[----:B--2---:R-:W-:Y:S01]  /*6af0*/  FFMA.FTZ R4, R22, c[0x0][0x2d0], -R0 ;  /* 0x0000b40016047a23 */ /* 0x004fe20000010800 */
[----:B----4-:R-:W-:-:S06]  /*6b00*/  F2FP.PACK_AB R5, R230, R229 ;  /* 0x000000e5e605723e */ /* 0x010fcc00000000ff */
[----:B-1----:R-:W-:Y:S01]  /*6b10*/  HMMA.16816.F32 R132, R8, R28, R32 ;  /* 0x0000001c0884723c */ /* 0x002fe20000001820 */
[----:B------:R-:W-:Y:S01]  /*6b20*/  LDSM.16.MT88.4 R32, [R182+0x400] ;  /* 0x00040000b620783b */ /* 0x000fe20000004200 */
[----:B------:R1:W-:Y:S06]  /*6b30*/  MUFU.EX2 R252, R4 ;  /* 0x0000000400fc7308 */ /* 0x0003ec0000000800 */
[----:B------:R-:W-:Y:S08]  /*6b40*/  HMMA.16816.F32 R96, R12, R40, RZ ;  /* 0x000000280c60723c */ /* 0x000ff000000018ff */
[----:B------:R-:W-:Y:S01]  /*6b50*/  HMMA.16816.F32 R168, R8, R64, R84 ;  /* 0x0000004008a8723c */ /* 0x000fe20000001854 */
[----:B-1----:R-:W-:-:S02]  /*6b60*/  FFMA.FTZ R4, R44, c[0x0][0x2d0], -R0 ;  /* 0x0000b4002c047a23 */ /* 0x002fc40000010800 */
[----:B------:R-:W1:Y:S02]  /*6b70*/  LDSM.16.MT88.4 R44, [R182+0x1000] ;  /* 0x00100000b62c783b */ /* 0x000e640000004200 */
[----:B------:R2:W4:Y:S03]  /*6b80*/  MUFU.EX2 R231, R4 ;  /* 0x0000000400e77308 */ /* 0x0005260000000800 */
[----:B------:R-:W-:Y:S08]  /*6b90*/  HMMA.16816.F32 R164, R8, R60, R76 ;  /* 0x0000003c08a4723c */ /* 0x000ff0000000184c */
[----:B------:R-:W-:Y:S01]  /*6ba0*/  HMMA.16816.F32 R88, R12, R56, RZ ;  /* 0x000000380c58723c */ /* 0x000fe200000018ff */
[----:B--2---:R-:W-:-:S02]  /*6bb0*/  F2FP.PACK_AB R4, R222, R152 ;  /* 0x00000098de04723e */ /* 0x004fc400000000ff */
[----:B---34-:R-:W-:-:S05]  /*6bc0*/  F2FP.PACK_AB R7, R231, R252 ;  /* 0x000000fce707723e */ /* 0x018fca00000000ff */
[----:B------:R-:W-:Y:S01]  /*6bd0*/  HMMA.16816.F32 R84, R12, R38, RZ ;  /* 0x000000260c54723c */ /* 0x000fe200000018ff */
[----:B------:R-:W-:Y:S02]  /*6be0*/  MOV R57, R153 ;  /* 0x0000009900397202 */ /* 0x000fe40000000f00 */
[----:B------:R-:W-:-:S05]  /*6bf0*/  MOV R56, R152 ;  /* 0x0000009800387202 */ /* 0x000fca0000000f00 */
[----:B------:R-:W-:Y:S08]  /*6c00*/  HMMA.16816.F32 R176, R4, R60, R72 ;  /* 0x0000003c04b0723c */ /* 0x000ff00000001848 */
[----:B------:R-:W-:Y:S08]  /*6c10*/  HMMA.16816.F32 R72, R12, R58, RZ ;  /* 0x0000003a0c48723c */ /* 0x000ff000000018ff */
[C---:B------:R-:W-:Y:S01]  /*6c20*/  HMMA.16816.F32 R128, R4.reuse, R28, R24 ;  /* 0x0000001c0480723c */ /* 0x040fe20000001818 */
[----:B------:R-:W2:Y:S07]  /*6c30*/  LDSM.16.MT88.4 R24, [R181+0x1000] ;  /* 0x00100000b518783b */ /* 0x000eae0000004200 */
[C---:B------:R-:W-:Y:S08]  /*6c40*/  HMMA.16816.F32 R196, R4.reuse, R64, R80 ;  /* 0x0000004004c4723c */ /* 0x040ff00000001850 */
[----:B-1----:R-:W-:Y:S08]  /*6c50*/  HMMA.16816.F32 R160, R4, R46, R72 ;  /* 0x0000002e04a0723c */ /* 0x002ff00000001848 */
[C---:B------:R-:W-:Y:S08]  /*6c60*/  HMMA.16816.F32 R80, R12.reuse, R42, RZ ;  /* 0x0000002a0c50723c */ /* 0x040ff000000018ff */
[C---:B------:R-:W-:Y:S08]  /*6c70*/  HMMA.16816.F32 R76, R12.reuse, R50, RZ ;  /* 0x000000320c4c723c */ /* 0x040ff000000018ff */
[C---:B------:R-:W-:Y:S08]  /*6c80*/  HMMA.16816.F32 R72, R12.reuse, R54, RZ ;  /* 0x000000360c48723c */ /* 0x040ff000000018ff */
[----:B------:R-:W-:Y:S08]  /*6c90*/  HMMA.16816.F32 R12, R12, R70, RZ ;  /* 0x000000460c0c723c */ /* 0x000ff000000018ff */
[-C--:B------:R-:W-:Y:S01]  /*6ca0*/  HMMA.16816.F32 R140, R8, R32.reuse, R116 ;  /* 0x00000020088c723c */ /* 0x080fe20000001874 */
[----:B------:R-:W-:Y:S07]  /*6cb0*/  LDSM.16.MT88.4 R116, [R182+0x800] ;  /* 0x00080000b674783b */ /* 0x000fee0000004200 */
[C---:B------:R-:W-:Y:S07]  /*6cc0*/  HMMA.16816.F32 R144, R4.reuse, R32, R96 ;  /* 0x000000200490723c */ /* 0x040fee0000001860 */
[----:B------:R-:W-:Y:S01]  /*6cd0*/  MOV R33, R149 ;  /* 0x0000009500217202 */ /* 0x000fe20000000f00 */
[----:B------:R-:W-:Y:S01]  /*6ce0*/  HMMA.16816.F32 R200, R4, R44, R88 ;  /* 0x0000002c04c8723c */ /* 0x000fe20000001858 */
[----:B------:R-:W-:-:S07]  /*6cf0*/  MOV R32, R148 ;  /* 0x0000009400207202 */ /* 0x000fce0000000f00 */
[-C--:B--2---:R-:W-:Y:S08]  /*6d00*/  HMMA.16816.F32 R148, R8, R24.reuse, R112 ;  /* 0x000000180894723c */ /* 0x084ff00000001870 */
[C---:B------:R-:W-:Y:S08]  /*6d10*/  HMMA.16816.F32 R112, R4.reuse, R24, R92 ;  /* 0x000000180470723c */ /* 0x040ff0000000185c */
[C---:B------:R-:W-:Y:S08]  /*6d20*/  HMMA.16816.F32 R84, R4.reuse, R30, R84 ;  /* 0x0000001e0454723c */ /* 0x040ff00000001854 */
[C---:B------:R-:W-:Y:S08]  /*6d30*/  HMMA.16816.F32 R88, R4.reuse, R34, R80 ;  /* 0x000000220458723c */ /* 0x040ff00000001850 */
[C---:B------:R-:W-:Y:S08]  /*6d40*/  HMMA.16816.F32 R76, R4.reuse, R26, R76 ;  /* 0x0000001a044c723c */ /* 0x040ff0000000184c */
[C---:B------:R-:W-:Y:S08]  /*6d50*/  HMMA.16816.F32 R156, R4.reuse, R66, R72 ;  /* 0x00000042049c723c */ /* 0x040ff00000001848 */
[----:B------:R-:W-:Y:S08]  /*6d60*/  HMMA.16816.F32 R12, R4, R62, R12 ;  /* 0x0000003e040c723c */ /* 0x000ff0000000180c */
[----:B------:R-:W-:Y:S07]  /*6d70*/  HMMA.16816.F32 R4, R16, R50, RZ ;  /* 0x000000321004723c */ /* 0x000fee00000018ff */
[----:B------:R-:W-:Y:S01]  /*6d80*/  MOV R51, R155 ;  /* 0x0000009b00337202 */ /* 0x000fe20000000f00 */
[----:B------:R-:W-:Y:S01]  /*6d90*/  HMMA.16816.F32 R172, R8, R44, R108 ;  /* 0x0000002c08ac723c */ /* 0x000fe2000000186c */
[----:B------:R-:W-:Y:S01]  /*6da0*/  MOV R50, R154 ;  /* 0x0000009a00327202 */ /* 0x000fe20000000f00 */
[----:B------:R-:W1:Y:S06]  /*6db0*/  LDSM.16.MT88.4 R108, [R181+0x1400] ;  /* 0x00140000b56c783b */ /* 0x000e6c0000004200 */
[----:B------:R-:W-:Y:S08]  /*6dc0*/  HMMA.16816.F32 R36, R16, R38, RZ ;  /* 0x000000261024723c */ /* 0x000ff000000018ff */
[----:B------:R-:W-:Y:S08]  /*6dd0*/  HMMA.16816.F32 R152, R8, R26, R4 ;  /* 0x0000001a0898723c */ /* 0x000ff00000001804 */
[C---:B------:R-:W-:Y:S08]  /*6de0*/  HMMA.16816.F32 R4, R16.reuse, R58, RZ ;  /* 0x0000003a1004723c */ /* 0x040ff000000018ff */
[----:B------:R-:W-:Y:S08]  /*6df0*/  HMMA.16816.F32 R40, R16, R42, RZ ;  /* 0x0000002a1028723c */ /* 0x000ff000000018ff */
[C---:B------:R-:W-:Y:S07]  /*6e00*/  HMMA.16816.F32 R36, R8.reuse, R30, R36 ;  /* 0x0000001e0824723c */ /* 0x040fee0000001824 */
[----:B------:R-:W-:Y:S01]  /*6e10*/  MOV R31, R23 ;  /* 0x00000017001f7202 */ /* 0x000fe20000000f00 */
[----:B------:R-:W-:Y:S08]  /*6e20*/  HMMA.16816.F32 R44, R8, R46, R4 ;  /* 0x0000002e082c723c */ /* 0x000ff00000001804 */
[----:B------:R-:W-:Y:S08]  /*6e30*/  HMMA.16816.F32 R4, R16, R54, RZ ;  /* 0x000000361004723c */ /* 0x000ff000000018ff */
[----:B------:R-:W-:Y:S07]  /*6e40*/  HMMA.16816.F32 R40, R8, R34, R40 ;  /* 0x000000220828723c */ /* 0x000fee0000001828 */
[----:B------:R-:W-:Y:S01]  /*6e50*/  MOV R34, R222 ;  /* 0x000000de00227202 */ /* 0x000fe20000000f00 */
[----:B------:R-:W-:Y:S01]  /*6e60*/  HMMA.16816.F32 R16, R16, R70, RZ ;  /* 0x000000461010723c */ /* 0x000fe200000018ff */
[----:B------:R-:W-:-:S07]  /*6e70*/  MOV R35, R228 ;  /* 0x000000e400237202 */ /* 0x000fce0000000f00 */
[----:B------:R-:W-:Y:S07]  /*6e80*/  HMMA.16816.F32 R80, R8, R66, R4 ;  /* 0x000000420850723c */ /* 0x000fee0000001804 */
[----:B------:R-:W-:Y:S02]  /*6e90*/  FFMA.FTZ R4, R139, c[0x0][0x2d0], -R20 ;  /* 0x0000b4008b047a23 */ /* 0x000fe40000010814 */
[----:B------:R-:W-:Y:S01]  /*6ea0*/  FADD.FTZ R5, R224, R221 ;  /* 0x000000dde0057221 */ /* 0x000fe20000010000 */
[----:B------:R-:W-:Y:S01]  /*6eb0*/  MOV R72, c[0x0][0x2c4] ;  /* 0x0000b10000487a02 */ /* 0x000fe20000000f00 */
[----:B------:R2:W-:Y:S01]  /*6ec0*/  MUFU.EX2 R28, R4 ;  /* 0x00000004001c7308 */ /* 0x0005e20000000800 */
[----:B------:R-:W-:Y:S01]  /*6ed0*/  FADD.FTZ R6, R211, R206 ;  /* 0x000000ced3067221 */ /* 0x000fe20000010000 */
[----:B------:R-:W-:-:S03]  /*6ee0*/  MOV R224, R56 ;  /* 0x0000003800e07202 */ /* 0x000fc60000000f00 */
[----:B------:R-:W-:Y:S01]  /*6ef0*/  HMMA.16816.F32 R16, R8, R62, R16 ;  /* 0x0000003e0810723c */ /* 0x000fe20000001810 */
[----:B--2---:R-:W-:Y:S02]  /*6f00*/  FFMA.FTZ R4, R138, c[0x0][0x2d0], -R20 ;  /* 0x0000b4008a047a23 */ /* 0x004fe40000010814 */
[----:B------:R-:W-:Y:S01]  /*6f10*/  FADD.FTZ R5, R225, R5 ;  /* 0x00000005e1057221 */ /* 0x000fe20000010000 */
[----:B------:R-:W-:Y:S01]  /*6f20*/  ISETP.NE.AND P1, PT, R72, 0x1, PT ;  /* 0x000000014800780c */ /* 0x000fe20003f25270 */
[----:B------:R2:W3:Y:S01]  /*6f30*/  MUFU.EX2 R29, R4 ;  /* 0x00000004001d7308 */ /* 0x0004e20000000800 */
[----:B------:R-:W-:Y:S01]  /*6f40*/  FADD.FTZ R6, R212, R6 ;  /* 0x00000006d4067221 */ /* 0x000fe20000010000 */
[----:B------:R-:W-:Y:S01]  /*6f50*/  LDSM.16.MT88.4 R60, [R182+0x1400] ;  /* 0x00140000b63c783b */ /* 0x000fe20000004200 */
[----:B--2---:R-:W-:-:S05]  /*6f60*/  FFMA.FTZ R4, R137, c[0x0][0x2d0], -R20 ;  /* 0x0000b40089047a23 */ /* 0x004fca0000010814 */
[----:B------:R2:W-:Y:S02]  /*6f70*/  MUFU.EX2 R30, R4 ;  /* 0x00000004001e7308 */ /* 0x0005e40000000800 */
[----:B--2---:R-:W-:-:S06]  /*6f80*/  FFMA.FTZ R4, R136, c[0x0][0x2d0], -R20 ;  /* 0x0000b40088047a23 */ /* 0x004fcc0000010814 */
[----:B------:R2:W-:Y:S02]  /*6f90*/  MUFU.EX2 R222, R4 ;  /* 0x0000000400de7308 */ /* 0x0005e40000000800 */
[----:B--2---:R-:W-:-:S06]  /*6fa0*/  FFMA.FTZ R4, R127, c[0x0][0x2d0], -R3 ;  /* 0x0000b4007f047a23 */ /* 0x004fcc0000010803 */
[----:B------:R2:W-:Y:S02]  /*6fb0*/  MUFU.EX2 R25, R4 ;  /* 0x0000000400197308 */ /* 0x0005e40000000800 */
[----:B--2---:R-:W-:-:S06]  /*6fc0*/  FFMA.FTZ R4, R126, c[0x0][0x2d0], -R3 ;  /* 0x0000b4007e047a23 */ /* 0x004fcc0000010803 */
[----:B------:R2:W4:Y:S02]  /*6fd0*/  MUFU.EX2 R26, R4 ;  /* 0x00000004001a7308 */ /* 0x0005240000000800 */
[--C-:B--2---:R-:W-:Y:S02]  /*6fe0*/  FFMA.FTZ R4, R125, c[0x0][0x2d0], -R3.reuse ;  /* 0x0000b4007d047a23 */ /* 0x104fe40000010803 */
[----:B------:R-:W-:-:S04]  /*6ff0*/  FFMA.FTZ R3, R124, c[0x0][0x2d0], -R3 ;  /* 0x0000b4007c037a23 */ /* 0x000fc80000010803 */
[----:B------:R2:W-:Y:S01]  /*7000*/  MUFU.EX2 R27, R4 ;  /* 0x00000004001b7308 */ /* 0x0005e20000000800 */
[----:B------:R-:W5:Y:S07]  /*7010*/  LDSM.16.MT88.4 R124, [R181+0x800] ;  /* 0x00080000b57c783b */ /* 0x000f6e0000004200 */
[----:B------:R1:W1:Y:S01]  /*7020*/  MUFU.EX2 R228, R3 ;  /* 0x0000000300e47308 */ /* 0x0002620000000800 */
[----:B--2---:R-:W-:Y:S01]  /*7030*/  FADD.FTZ R4, R218, R214 ;  /* 0x000000d6da047221 */ /* 0x004fe20000010000 */
[----:B------:R-:W-:Y:S01]  /*7040*/  MOV R218, R21 ;  /* 0x0000001500da7202 */ /* 0x000fe20000000f00 */
[----:B------:R-:W-:-:S02]  /*7050*/  FADD.FTZ R9, R226, R5 ;  /* 0x00000005e2097221 */ /* 0x000fc40000010000 */
[----:B------:R-:W-:Y:S01]  /*7060*/  FADD.FTZ R8, R220, R6 ;  /* 0x00000006dc087221 */ /* 0x000fe20000010000 */
[----:B---3--:R-:W-:Y:S01]  /*7070*/  F2FP.PACK_AB R96, R29, R28 ;  /* 0x0000001c1d60723e */ /* 0x008fe200000000ff */
[--C-:B-1----:R-:W-:Y:S01]  /*7080*/  FFMA.FTZ R3, R123, c[0x0][0x2d0], -R2.reuse ;  /* 0x0000b4007b037a23 */ /* 0x102fe20000010802 */
[----:B----4-:R-:W-:Y:S02]  /*7090*/  F2FP.PACK_AB R97, R26, R25 ;  /* 0x000000191a61723e */ /* 0x010fe400000000ff */
[----:B------:R-:W-:Y:S01]  /*70a0*/  F2FP.PACK_AB R98, R222, R30 ;  /* 0x0000001ede62723e */ /* 0x000fe200000000ff */
[----:B------:R1:W-:Y:S01]  /*70b0*/  MUFU.EX2 R22, R3 ;  /* 0x0000000300167308 */ /* 0x0003e20000000800 */
[----:B------:R-:W-:Y:S02]  /*70c0*/  F2FP.PACK_AB R99, R228, R27 ;  /* 0x0000001be463723e */ /* 0x000fe400000000ff */
[----:B------:R-:W-:Y:S01]  /*70d0*/  MOV R214, R57 ;  /* 0x0000003900d67202 */ /* 0x000fe20000000f00 */
[----:B-1----:R-:W-:-:S04]  /*70e0*/  FFMA.FTZ R3, R122, c[0x0][0x2d0], -R2 ;  /* 0x0000b4007a037a23 */ /* 0x002fc80000010802 */
[----:B------:R1:W2:Y:S02]  /*70f0*/  MUFU.EX2 R23, R3 ;  /* 0x0000000300177308 */ /* 0x0002a40000000800 */
[--C-:B-1----:R-:W-:Y:S02]  /*7100*/  FFMA.FTZ R3, R121, c[0x0][0x2d0], -R2.reuse ;  /* 0x0000b40079037a23 */ /* 0x102fe40000010802 */
[----:B------:R-:W-:Y:S02]  /*7110*/  FFMA.FTZ R2, R120, c[0x0][0x2d0], -R2 ;  /* 0x0000b40078027a23 */ /* 0x000fe40000010802 */
[----:B------:R-:W-:Y:S02]  /*7120*/  FADD.FTZ R4, R219, R4 ;  /* 0x00000004db047221 */ /* 0x000fe40000010000 */
[----:B------:R-:W-:Y:S08]  /*7130*/  MUFU.EX2 R24, R3 ;  /* 0x0000000300187308 */ /* 0x000ff00000000800 */
[----:B------:R1:W3:Y:S02]  /*7140*/  MUFU.EX2 R221, R2 ;  /* 0x0000000200dd7308 */ /* 0x0002e40000000800 */
[----:B-1----:R-:W-:-:S02]  /*7150*/  FFMA.FTZ R2, R106, c[0x0][0x2d0], -R0 ;  /* 0x0000b4006a027a23 */ /* 0x002fc40000010800 */
[----:B------:R-:W4:Y:S01]  /*7160*/  LDL.LU R106, [R1+0x20] ;  /* 0x00002000016a7983 */ /* 0x000f220000300800 */
[----:B------:R-:W-:-:S03]  /*7170*/  FFMA.FTZ R3, R105, c[0x0][0x2d0], -R0 ;  /* 0x0000b40069037a23 */ /* 0x000fc60000010800 */
[----:B------:R1:W-:Y:S01]  /*7180*/  MUFU.EX2 R21, R2 ;  /* 0x0000000200157308 */ /* 0x0003e20000000800 */
[----:B------:R-:W-:Y:S01]  /*7190*/  FADD.FTZ R10, R223, R4 ;  /* 0x00000004df0a7221 */ /* 0x000fe20000010000 */
[----:B--2---:R-:W-:Y:S01]  /*71a0*/  F2FP.PACK_AB R92, R23, R22 ;  /* 0x00000016175c723e */ /* 0x004fe200000000ff */
[----:B------:R-:W2:Y:S01]  /*71b0*/  LDSM.16.MT88.4 R4, [R182+0x2000] ;  /* 0x00200000b604783b */ /* 0x000ea20000004200 */
[----:B---3--:R-:W-:Y:S01]  /*71c0*/  F2FP.PACK_AB R94, R221, R24 ;  /* 0x00000018dd5e723e */ /* 0x008fe200000000ff */
[C---:B------:R-:W-:Y:S01]  /*71d0*/  HMMA.16816.F32 R148, R96.reuse, R108, R148 ;  /* 0x0000006c6094723c */ /* 0x040fe20000001894 */
[----:B------:R-:W-:Y:S02]  /*71e0*/  IADD3 R208, R208, -0x2, RZ ;  /* 0xfffffffed0d07810 */ /* 0x000fe40007ffe0ff */
[----:B------:R-:W-:Y:S05]  /*71f0*/  MUFU.EX2 R20, R3 ;  /* 0x0000000300147308 */ /* 0x000fea0000000800 */
[----:B------:R-:W-:Y:S01]  /*7200*/  HMMA.16816.F32 R152, R96, R110, R152 ;  /* 0x0000006e6098723c */ /* 0x000fe20000001898 */
[----:B-1----:R-:W-:-:S02]  /*7210*/  FFMA.FTZ R2, R107, c[0x0][0x2d0], -R0 ;  /* 0x0000b4006b027a23 */ /* 0x002fc40000010800 */
[----:B------:R-:W-:Y:S02]  /*7220*/  FFMA.FTZ R0, R100, c[0x0][0x2d0], -R0 ;  /* 0x0000b40064007a23 */ /* 0x000fe40000010800 */
[----:B------:R-:W1:Y:S03]  /*7230*/  MUFU.EX2 R11, R2 ;  /* 0x00000002000b7308 */ /* 0x000e660000000800 */
[C---:B-----5:R-:W-:Y:S05]  /*7240*/  HMMA.16816.F32 R132, R96.reuse, R124, R132 ;  /* 0x0000007c6084723c */ /* 0x060fea0000001884 */
[----:B------:R-:W3:Y:S03]  /*7250*/  MUFU.EX2 R223, R0 ;  /* 0x0000000000df7308 */ /* 0x000ee60000000800 */
[----:B------:R-:W-:Y:S01]  /*7260*/  HMMA.16816.F32 R136, R96, R126, R36 ;  /* 0x0000007e6088723c */ /* 0x000fe20000001824 */
[----:B-1----:R-:W-:Y:S01]  /*7270*/  F2FP.PACK_AB R93, R11, R21 ;  /* 0x000000150b5d723e */ /* 0x002fe200000000ff */
[----:B------:R-:W-:-:S06]  /*7280*/  FADD.FTZ R2, R205, R204 ;  /* 0x000000cccd027221 */ /* 0x000fcc0000010000 */
[C---:B------:R-:W-:Y:S01]  /*7290*/  HMMA.16816.F32 R140, R96.reuse, R116, R140 ;  /* 0x00000074608c723c */ /* 0x040fe2000000188c */
[----:B------:R-:W-:Y:S02]  /*72a0*/  FADD.FTZ R3, R213, R2 ;  /* 0x00000002d5037221 */ /* 0x000fe40000010000 */
[----:B------:R-:W-:Y:S01]  /*72b0*/  @P1 IMAD.HI.U32 R2, R250, c[0x0][0x2c8], RZ ;  /* 0x0000b200fa021a27 */ /* 0x000fe200078e00ff */
[----:B---3--:R-:W-:Y:S02]  /*72c0*/  F2FP.PACK_AB R95, R223, R20 ;  /* 0x00000014df5f723e */ /* 0x008fe400000000ff */
[----:B------:R-:W-:Y:S02]  /*72d0*/  MOV R0, R250 ;  /* 0x000000fa00007202 */ /* 0x000fe40000000f00 */
[----:B------:R-:W-:Y:S01]  /*72e0*/  HMMA.16816.F32 R52, R96, R60, R172 ;  /* 0x0000003c6034723c */ /* 0x000fe200000018ac */
[----:B------:R-:W-:-:S07]  /*72f0*/  @P1 SHF.R.U32.HI R0, RZ, c[0x0][0x2cc], R2 ;  /* 0x0000b300ff001a19 */ /* 0x000fce0000011602 */
[C---:B------:R-:W-:Y:S08]  /*7300*/  HMMA.16816.F32 R112, R92.reuse, R108, R112 ;  /* 0x0000006c5c70723c */ /* 0x040ff00000001870 */
[C---:B------:R-:W-:Y:S01]  /*7310*/  HMMA.16816.F32 R108, R92.reuse, R110, R76 ;  /* 0x0000006e5c6c723c */ /* 0x040fe2000000184c */
[----:B------:R-:W1:Y:S07]  /*7320*/  LDSM.16.MT88.4 R76, [R181+0x2000] ;  /* 0x00200000b54c783b */ /* 0x000e6e0000004200 */
[C---:B------:R-:W-:Y:S08]  /*7330*/  HMMA.16816.F32 R120, R92.reuse, R116, R144 ;  /* 0x000000745c78723c */ /* 0x040ff00000001890 */
[----:B------:R-:W-:Y:S08]  /*7340*/  HMMA.16816.F32 R128, R92, R124, R128 ;  /* 0x0000007c5c80723c */ /* 0x000ff00000001880 */
[----:B------:R-:W-:Y:S08]  /*7350*/  HMMA.16816.F32 R144, R96, R118, R40 ;  /* 0x000000766090723c */ /* 0x000ff00000001828 */
[C---:B------:R-:W-:Y:S08]  /*7360*/  HMMA.16816.F32 R124, R92.reuse, R126, R84 ;  /* 0x0000007e5c7c723c */ /* 0x040ff00000001854 */
[----:B------:R-:W-:Y:S08]  /*7370*/  HMMA.16816.F32 R116, R92, R118, R88 ;  /* 0x000000765c74723c */ /* 0x000ff00000001858 */
[-C--:B--2---:R-:W-:Y:S08]  /*7380*/  HMMA.16816.F32 R84, R96, R4.reuse, R164 ;  /* 0x000000046054723c */ /* 0x084ff000000018a4 */
[----:B------:R-:W-:Y:S07]  /*7390*/  HMMA.16816.F32 R88, R92, R4, R176 ;  /* 0x000000045c58723c */ /* 0x000fee00000018b0 */
[----:B------:R-:W-:Y:S01]  /*73a0*/  FADD.FTZ R5, R227, R3 ;  /* 0x00000003e3057221 */ /* 0x000fe20000010000 */
[----:B-1----:R-:W-:Y:S01]  /*73b0*/  HMMA.16816.F32 R68, R96, R76, R168 ;  /* 0x0000004c6044723c */ /* 0x002fe200000018a8 */
        /* <DEDUP_REMOVED lines=29> */
[----:B------:R-:W-:Y:S08]  /*7590*/  HMMA.16816.F32 R76, R92, R78, R156 ;  /* 0x0000004e5c4c723c */ /* 0x000ff0000000189c */
[-C--:B------:R-:W-:Y:S08]  /*75a0*/  HMMA.16816.F32 R96, R96, R6.reuse, R16 ;  /* 0x000000066060723c */ /* 0x080ff00000001810 */
[----:B------:R-:W-:Y:S01]  /*75b0*/  HMMA.16816.F32 R92, R92, R6, R12 ;  /* 0x000000065c5c723c */ /* 0x000fe2000000180c */
[----:B----4-:R-:W-:Y:S01]  /*75c0*/  IADD3 R2, R106, R0, RZ ;  /* 0x000000006a027210 */ /* 0x010fe20007ffe0ff */
[----:B------:R-:W-:Y:S01]  /*75d0*/  FADD.FTZ R0, R218, R9 ;  /* 0x00000009da007221 */ /* 0x000fe20000010000 */
[----:B------:R-:W-:-:S02]  /*75e0*/  MOV R9, c[0x0][0x32c] ;  /* 0x0000cb0000097a02 */ /* 0x000fc40000000f00 */
[----:B------:R-:W-:Y:S01]  /*75f0*/  IADD3 R3, R2, c[0x0][0x328], RZ ;  /* 0x0000ca0002037a10 */ /* 0x000fe20007ffe0ff */
[----:B------:R-:W-:Y:S01]  /*7600*/  FADD.FTZ R0, R50, R0 ;  /* 0x0000000032007221 */ /* 0x000fe20000010000 */
[----:B------:R-:W-:-:S03]  /*7610*/  ISETP.GE.AND P0, PT, R9, 0x1, PT ;  /* 0x000000010900780c */ /* 0x000fc60003f06270 */
[----:B------:R-:W-:-:S04]  /*7620*/  FADD.FTZ R0, R35, R0 ;  /* 0x0000000023007221 */ /* 0x000fc80000010000 */
[----:B------:R-:W-:-:S04]  /*7630*/  FADD.FTZ R0, R33, R0 ;  /* 0x0000000021007221 */ /* 0x000fc80000010000 */
[----:B------:R-:W-:-:S04]  /*7640*/  FADD.FTZ R0, R28, R0 ;  /* 0x000000001c007221 */ /* 0x000fc80000010000 */
[----:B------:R-:W-:-:S04]  /*7650*/  FADD.FTZ R0, R29, R0 ;  /* 0x000000001d007221 */ /* 0x000fc80000010000 */
[----:B------:R-:W-:-:S04]  /*7660*/  FADD.FTZ R0, R30, R0 ;  /* 0x000000001e007221 */ /* 0x000fc80000010000 */
[----:B------:R-:W-:Y:S01]  /*7670*/  FADD.FTZ R222, R222, R0 ;  /* 0x00000000dede7221 */ /* 0x000fe20000010000 */
[----:B------:R-:W-:Y:S05]  /*7680*/  @!P0 BRA `(.L_x_617) ;  /* 0x0000013000008947 */ /* 0x000fea0003800000 */
[C---:B------:R-:W-:Y:S01]  /*7690*/  ISETP.GT.AND P0, PT, R2.reuse, RZ, PT ;  /* 0x000000ff0200720c */ /* 0x040fe20003f04270 */
[----:B------:R-:W-:Y:S01]  /*76a0*/  BSSY B0, `(.L_x_618) ;  /* 0x000000e000007945 */ /* 0x000fe20003800000 */
[----:B------:R-:W-:-:S11]  /*76b0*/  IADD3 R0, R2, -0x1, RZ ;  /* 0xffffffff02007810 */ /* 0x000fd60007ffe0ff */
[----:B------:R-:W-:Y:S05]  /*76c0*/  @P0 BRA `(.L_x_619) ;  /* 0x0000007000000947 */ /* 0x000fea0003800000 */
[----:B------:R-:W-:-:S05]  /*76d0*/  IMAD.MOV.U32 R0, RZ, RZ, 0x1 ;  /* 0x00000001ff007424 */ /* 0x000fca00078e00ff */
[----:B------:R-:W-:Y:S01]  /*76e0*/  ISETP.NE.AND P0, PT, R0, c[0x0][0x32c], PT ;  /* 0x0000cb0000007a0c */ /* 0x000fe20003f05270 */
[----:B------:R-:W-:-:S12]  /*76f0*/  IMAD.MOV R0, RZ, RZ, -R2 ;  /* 0x000000ffff007224 */ /* 0x000fd800078e0a02 */
[----:B------:R-:W-:-:S05]  /*7700*/  @P0 IMAD.HI.U32 R2, R0, c[0x0][0x330], RZ ;  /* 0x0000cc0000020a27 */ /* 0x000fca00078e00ff */
[----:B------:R-:W-:-:S04]  /*7710*/  @P0 SHF.R.U32.HI R0, RZ, c[0x0][0x334], R2 ;  /* 0x0000cd00ff000a19 */ /* 0x000fc80000011602 */
[----:B------:R-:W-:Y:S01]  /*7720*/  LOP3.LUT R0, RZ, R0, RZ, 0x33, !PT ;  /* 0x00000000ff007212 */ /* 0x000fe200078e33ff */
[----:B------:R-:W-:Y:S05]  /*7730*/  BRA `(.L_x_620) ;  /* 0x0000004000007947 */ /* 0x000fea0003800000 */
.L_x_619:
[----:B------:R-:W-:-:S04]  /*7740*/  MOV R2, 0x1 ;  /* 0x0000000100027802 */ /* 0x000fc80000000f00 */
[----:B------:R-:W-:-:S13]  /*7750*/  ISETP.NE.AND P0, PT, R2, c[0x0][0x32c], PT ;  /* 0x0000cb0002007a0c */ /* 0x000fda0003f05270 */
[----:B------:R-:W-:-:S05]  /*7760*/  @P0 IMAD.HI.U32 R2, R0, c[0x0][0x330], RZ ;  /* 0x0000cc0000020a27 */ /* 0x000fca00078e00ff */
[----:B------:R-:W-:Y:S02]  /*7770*/  @P0 SHF.R.U32.HI R0, RZ, c[0x0][0x334], R2 ;  /* 0x0000cd00ff000a19 */ /* 0x000fe40000011602 */
.L_x_620:
[----:B------:R-:W-:Y:S05]  /*7780*/  BSYNC B0 ;  /* 0x0000000000007941 */ /* 0x000fea0003800000 */
.L_x_618:
[----:B------:R-:W-:-:S05]  /*7790*/  MOV R2, c[0x0][0x32c] ;  /* 0x0000cb0000027a02 */ /* 0x000fca0000000f00 */
[----:B------:R-:W-:-:S05]  /*77a0*/  IMAD R0, R0, R2, c[0x0][0x32c] ;  /* 0x0000cb0000007624 */ /* 0x000fca00078e0202 */
[----:B------:R-:W-:-:S05]  /*77b0*/  IMNMX R3, R3, R0, PT ;  /* 0x0000000003037217 */ /* 0x000fca0003800200 */
.L_x_617:
        /* <DEDUP_REMOVED lines=9> */
[----:B------:R-:W-:Y:S02]  /*7850*/  MOV R106, R102 ;  /* 0x00000066006a7202 */ /* 0x000fe40000000f00 */
.L_x_654:
[----:B------:R-:W-:Y:S04]  /*7860*/  DEPBAR.LE SB0, 0x0 ;  /* 0x000080000000791a */ /* 0x000fe80000000000 */
[----:B------:R-:W-:Y:S01]  /*7870*/  WARPSYNC 0xffffffff ;  /* 0xffffffff00007948 */ /* 0x000fe20003800000 */
[----:B------:R-:W-:Y:S01]  /*7880*/  BAR.SYNC.DEFER_BLOCKING 0x0 ;  /* 0x0000000000007b1d */ /* 0x000fe20000010000 */
[----:B------:R-:W-:Y:S05]  /*7890*/  ISETP.GT.AND P0, PT, R237, R208, PT ;  /* 0x000000d0ed00720c */ /* 0x000fea0003f04270 */
[----:B------:R1:W2:Y:S01]  /*78a0*/  LDSM.16.M88.4 R48, [R183] ;  /* 0x00000000b730783b */ /* 0x0002a20000000200 */
[----:B------:R-:W-:Y:S03]  /*78b0*/  BSSY B0, `(.L_x_622) ;  /* 0x0000044000007945 */ /* 0x000fe60003800000 */
[----:B------:R1:W3:Y:S04]  /*78c0*/  LDSM.16.M88.4 R44, [R183+0x1000] ;  /* 0x00100000b72c783b */ /* 0x0002e80000000200 */
[----:B------:R1:W4:Y:S04]  /*78d0*/  LDSM.16.M88.4 R16, [R180] ;  /* 0x00000000b410783b */ /* 0x0003280000000200 */
[----:B------:R1:W1:Y:S04]  /*78e0*/  LDSM.16.M88.4 R32, [R180+0x400] ;  /* 0x00040000b420783b */ /* 0x0002680000000200 */
[----:B------:R1:W1:Y:S04]  /*78f0*/  LDSM.16.M88.4 R156, [R180+0x800] ;  /* 0x00080000b49c783b */ /* 0x0002680000000200 */
[----:B------:R1:W1:Y:S04]  /*7900*/  LDSM.16.M88.4 R160, [R184] ;  /* 0x00000000b8a0783b */ /* 0x0002680000000200 */
[----:B------:R1:W1:Y:S04]  /*7910*/  LDSM.16.M88.4 R168, [R184+0x1000] ;  /* 0x00100000b8a8783b */ /* 0x0002680000000200 */
[----:B------:R1:W1:Y:S04]  /*7920*/  LDSM.16.M88.4 R164, [R185] ;  /* 0x00000000b9a4783b */ /* 0x0002680000000200 */
[----:B------:R1:W1:Y:S04]  /*7930*/  LDSM.16.M88.4 R172, [R193] ;  /* 0x00000000c1ac783b */ /* 0x0002680000000200 */
[----:B------:R1:W1:Y:S01]  /*7940*/  LDSM.16.M88.4 R176, [R192] ;  /* 0x00000000c0b0783b */ /* 0x0002620000000200 */
[----:B------:R-:W-:-:S05]  /*7950*/  @P0 BRA `(.L_x_623) ;  /* 0x0000039000000947 */ /* 0x000fca0003800000 */
[C---:B------:R-:W-:Y:S01]  /*7960*/  IMAD.WIDE.U32 R2, R209.reuse, c[0x0][0x208], RZ ;  /* 0x00008200d1027a25 */ /* 0x040fe200078e00ff */
[----:B------:R-:W-:Y:S05]  /*7970*/  SHF.R.S32.HI R0, RZ, 0x1f, R209 ;  /* 0x0000001fff007819 */ /* 0x000fea00000114d1 */
[----:B------:R-:W-:Y:S04]  /*7980*/  IMAD R0, R0, c[0x0][0x208], RZ ;  /* 0x0000820000007a24 */ /* 0x000fe800078e02ff */
[----:B------:R-:W-:Y:S05]  /*7990*/  IMAD R0, R209, c[0x0][0x20c], R0 ;  /* 0x00008300d1007a24 */ /* 0x000fea00078e0200 */
[----:B------:R-:W-:Y:S02]  /*79a0*/  IADD3 R3, R3, R0, RZ ;  /* 0x0000000003037210 */ /* 0x000fe40007ffe0ff */
[----:B------:R-:W-:Y:S03]  /*79b0*/  SHF.R.S32.HI R0, RZ, 0x1f, R207 ;  /* 0x0000001fff007819 */ /* 0x000fe600000114cf */
[C---:B------:R-:W-:Y:S04]  /*79c0*/  IMAD.WIDE.U32 R2, R207.reuse, c[0x0][0x218], R2 ;  /* 0x00008600cf027a25 */ /* 0x040fe800078e0002 */
[----:B------:R-:W-:Y:S01]  /*79d0*/  IMAD R4, R0, c[0x0][0x218], RZ ;  /* 0x0000860000047a24 */ /* 0x000fe200078e02ff */
[----:B------:R-:W-:Y:S03]  /*79e0*/  IADD3 R0, P1, R246, R2, RZ ;  /* 0x00000002f6007210 */ /* 0x000fe60007f3e0ff */
[----:B------:R-:W-:Y:S01]  /*79f0*/  IMAD R4, R207, c[0x0][0x21c], R4 ;  /* 0x00008700cf047a24 */ /* 0x000fe200078e0204 */
[C---:B------:R-:W-:Y:S04]  /*7a00*/  LEA R11, P0, R0.reuse, c[0x0][0x1f8], 0x1 ;  /* 0x00007e00000b7a11 */ /* 0x040fe800078008ff */
[----:B------:R-:W-:Y:S04]  /*7a10*/  IADD3.X R2, R249, R3, R4, P1, !PT ;  /* 0x00000003f9027210 */ /* 0x000fe80000ffe404 */
[----:B------:R-:W-:Y:S01]  /*7a20*/  LEA.HI.X R10, R0, c[0x0][0x1fc], R2, 0x1, P0 ;  /* 0x00007f00000a7a11 */ /* 0x000fe200000f0c02 */
[----:B------:R-:W-:-:S05]  /*7a30*/  BRA.DIV ~URZ, `(.L_x_624) ;  /* 0x000124527f007947 */ /* 0x000fca000b800000 */
[----:B------:R4:W3:Y:S02]  /*7a40*/  SHFL.IDX PT, R4, R10, RZ, 0x1c1f ;  /* 0x001c1fff0a047589 */ /* 0x0008e400000e0000 */
.L_x_796:
[----:B------:R-:W-:-:S05]  /*7a50*/  BRA.DIV ~URZ, `(.L_x_625) ;  /* 0x000124a27f007947 */ /* 0x000fca000b800000 */
[----:B------:R4:W3:Y:S02]  /*7a60*/  SHFL.IDX PT, R0, R11, RZ, 0x1c1f ;  /* 0x001c1fff0b007589 */ /* 0x0008e400000e0000 */
.L_x_797:
[C---:B------:R-:W-:Y:S01]  /*7a70*/  IMAD.SHL.U32 R5, R210.reuse, 0x2, RZ ;  /* 0x00000002d2057824 */ /* 0x040fe200078e00ff */
[----:B------:R-:W-:Y:S01]  /*7a80*/  ISETP.GE.AND P3, PT, R210, c[0x0][0x1d4], PT ;  /* 0x00007500d2007a0c */ /* 0x000fe20003f66270 */
[C---:B------:R-:W-:Y:S01]  /*7a90*/  IMAD.SHL.U32 R3, R235.reuse, 0x2, RZ ;  /* 0x00000002eb037824 */ /* 0x040fe200078e00ff */
[----:B------:R-:W-:Y:S01]  /*7aa0*/  ISETP.GE.AND P2, PT, R235, c[0x0][0x1d4], PT ;  /* 0x00007500eb007a0c */ /* 0x000fe20003f46270 */
[----:B------:R-:W-:Y:S01]  /*7ab0*/  IMAD.SHL.U32 R2, R236, 0x2, RZ ;  /* 0x00000002ec027824 */ /* 0x000fe200078e00ff */
[C---:B---3--:R-:W-:Y:S02]  /*7ac0*/  IADD3 R8, P0, R0.reuse, R5, RZ ;  /* 0x0000000500087210 */ /* 0x048fe40007f1e0ff */
[----:B------:R-:W3:Y:S01]  /*7ad0*/  S2R R5, SR_TID.X ;  /* 0x0000000000057919 */ /* 0x000ee20000002100 */
[----:B------:R-:W-:Y:S02]  /*7ae0*/  IADD3 R6, P1, R0, R3, RZ ;  /* 0x0000000300067210 */ /* 0x000fe40007f3e0ff */
[----:B------:R-:W-:Y:S01]  /*7af0*/  IMAD.X R9, R4, 0x1, R217, P0 ;  /* 0x0000000104097824 */ /* 0x000fe200000e06d9 */
[----:B------:R-:W-:Y:S02]  /*7b00*/  IADD3 R2, P0, R0, R2, RZ ;  /* 0x0000000200027210 */ /* 0x000fe40007f1e0ff */
[----:B------:R-:W-:Y:S01]  /*7b10*/  IMAD.X R7, R4, 0x1, R215, P1 ;  /* 0x0000000104077824 */ /* 0x000fe200008e06d7 */
[----:B------:R-:W-:Y:S01]  /*7b20*/  ISETP.GE.AND P1, PT, R236, c[0x0][0x1d4], PT ;  /* 0x00007500ec007a0c */ /* 0x000fe20003f26270 */
[----:B------:R-:W-:Y:S01]  /*7b30*/  @!PT LDS RZ, [RZ] ;  /* 0x00000000fffff984 */ /* 0x000fe20000000800 */
[----:B------:R-:W-:Y:S01]  /*7b40*/  @!PT LDS RZ, [RZ] ;  /* 0x00000000fffff984 */ /* 0x000fe20000000800 */
[----:B------:R-:W-:Y:S01]  /*7b50*/  @!PT LDS RZ, [RZ] ;  /* 0x00000000fffff984 */ /* 0x000fe20000000800 */
[----:B------:R4:W-:Y:S01]  /*7b60*/  LDGSTS.E.BYPASS.LTC128B.128 [R195+0x1880], [R8.64], !P3 ;  /* 0x0188000008c37fae */ /* 0x0009e2000d901d46 */
[----:B------:R-:W-:Y:S03]  /*7b70*/  IMAD.X R3, R4, 0x1, R216, P0 ;  /* 0x0000000104037824 */ /* 0x000fe600000e06d8 */
[----:B------:R4:W-:Y:S08]  /*7b80*/  LDGSTS.E.BYPASS.LTC128B.128 [R195+0x2480], [R6.64], !P2 ;  /* 0x0248000006c37fae */ /* 0x0009f0000d101d46 */
[----:B------:R4:W-:Y:S01]  /*7b90*/  LDGSTS.E.BYPASS.LTC128B.128 [R195+0x3080], [R2.64], !P1 ;  /* 0x0308000002c37fae */ /* 0x0009e2000c901d46 */
[----:B---3--:R-:W-:Y:S11]  /*7ba0*/  ISETP.GT.AND P4, PT, R5, 0x3f, PT ;  /* 0x0000003f0500780c */ /* 0x008ff60003f84270 */
[----:B------:R-:W-:Y:S02]  /*7bb0*/  @!UPT UIADD3 URZ, URZ, URZ, URZ ;  /* 0x0000003f3f3ff290 */ /* 0x000fe4000fffe03f */
[----:B------:R-:W-:-:S05]  /*7bc0*/  @P4 BRA `(.L_x_623) ;  /* 0x0000012000004947 */ /* 0x000fca0003800000 */
[----:B------:R-:W-:-:S05]  /*7bd0*/  BRA.DIV ~URZ, `(.L_x_626) ;  /* 0x000123927f007947 */ /* 0x000fca000b800000 */
[----:B------:R3:W4:Y:S04]  /*7be0*/  SHFL.IDX PT, R4, R10, 0x1, 0x1c1f ;  /* 0x003c1f000a047f89 */ /* 0x00072800000e0000 */
[----:B------:R3:W2:Y:S02]  /*7bf0*/  SHFL.IDX PT, R0, R11, 0x1, 0x1c1f ;  /* 0x003c1f000b007f89 */ /* 0x0006a400000e0000 */
.L_x_798:
[----:B----4-:R-:W-:Y:S02]  /*7c00*/  IMAD.SHL.U32 R2, R210, 0x2, RZ ;  /* 0x00000002d2027824 */ /* 0x010fe400078e00ff */
[----:B------:R-:W-:Y:S03]  /*7c10*/  IMAD.SHL.U32 R3, R235, 0x2, RZ ;  /* 0x00000002eb037824 */ /* 0x000fe600078e00ff */
[----:B--2---:R-:W-:Y:S02]  /*7c20*/  IADD3 R8, P0, R0, R2, RZ ;  /* 0x0000000200087210 */ /* 0x004fe40007f1e0ff */
[----:B------:R-:W-:Y:S03]  /*7c30*/  SHF.L.U32 R2, R236, 0x1, RZ ;  /* 0x00000001ec027819 */ /* 0x000fe600000006ff */
[----:B------:R-:W-:Y:S01]  /*7c40*/  IMAD.X R9, R4, 0x1, R217, P0 ;  /* 0x0000000104097824 */ /* 0x000fe200000e06d9 */
[----:B------:R-:W-:Y:S04]  /*7c50*/  IADD3 R6, P0, R0, R3, RZ ;  /* 0x0000000300067210 */ /* 0x000fe80007f1e0ff */
[----:B------:R-:W-:Y:S01]  /*7c60*/  @!PT LDS RZ, [RZ] ;  /* 0x00000000fffff984 */ /* 0x000fe20000000800 */
[----:B------:R-:W-:Y:S01]  /*7c70*/  @!PT LDS RZ, [RZ] ;  /* 0x00000000fffff984 */ /* 0x000fe20000000800 */
[----:B------:R-:W-:Y:S01]  /*7c80*/  @!PT LDS RZ, [RZ] ;  /* 0x00000000fffff984 */ /* 0x000fe20000000800 */
[----:B------:R2:W-:Y:S01]  /*7c90*/  LDGSTS.E.BYPASS.LTC128B.128 [R195+0x2080], [R8.64], !P3 ;  /* 0x0208000008c37fae */ /* 0x0005e2000d901d46 */
[----:B------:R-:W-:Y:S02]  /*7ca0*/  IADD3.X R7, R4, R215, RZ, P0, !PT ;  /* 0x000000d704077210 */ /* 0x000fe400007fe4ff */
[----:B------:R-:W-:Y:S03]  /*7cb0*/  IADD3 R2, P0, R0, R2, RZ ;  /* 0x0000000200027210 */ /* 0x000fe60007f1e0ff */
[----:B------:R2:W-:Y:S02]  /*7cc0*/  LDGSTS.E.BYPASS.LTC128B.128 [R195+0x2c80], [R6.64], !P2 ;  /* 0x02c8000006c37fae */ /* 0x0005e4000d101d46 */
[----:B------:R-:W-:Y:S05]  /*7cd0*/  IMAD.X R3, R4, 0x1, R216, P0 ;  /* 0x0000000104037824 */ /* 0x000fea00000e06d8 */
[----:B------:R2:W-:Y:S03]  /*7ce0*/  LDGSTS.E.BYPASS.LTC128B.128 [R195+0x3880], [R2.64], !P1 ;  /* 0x0388000002c37fae */ /* 0x0005e6000c901d46 */
.L_x_623:
[----:B------:R-:W-:Y:S05]  /*7cf0*/  BSYNC B0 ;  /* 0x0000000000007941 */ /* 0x000fea0003800000 */
.L_x_622:
[----:B------:R-:W0:Y:S01]  /*7d00*/  LDGDEPBAR ;  /* 0x00000000000079af */ /* 0x000e220000000000 */
[----:B------:R-:W-:Y:S01]  /*7d10*/  WARPSYNC 0xffffffff ;  /* 0xffffffff00007948 */ /* 0x000fe20003800000 */
[-C--:B--2-4-:R-:W-:Y:S01]  /*7d20*/  HMMA.16816.F32 R4, R48, R16.reuse, RZ ;  /* 0x000000103004723c */ /* 0x094fe200000018ff */
[----:B------:R-:W-:Y:S02]  /*7d30*/  BSSY B0, `(.L_x_627) ;  /* 0x0000113000007945 */ /* 0x000fe40003800000 */
[----:B------:R-:W-:Y:S05]  /*7d40*/  ISETP.GT.AND P0, PT, R208, R237, PT ;  /* 0x000000edd000720c */ /* 0x000fea0003f04270 */
[C---:B---3--:R-:W-:Y:S08]  /*7d50*/  HMMA.16816.F32 R8, R44.reuse, R16, RZ ;  /* 0x000000102c08723c */ /* 0x048ff000000018ff */
        /* <DEDUP_REMOVED lines=85> */
[----:B------:R-:W3:Y:S01]  /*82b0*/  MUFU.TANH R206, R3 ;  /* 0x0000000300ce7308 */ /* 0x000ee20000002400 */
[----:B-1----:R-:W-:Y:S02]  /*82c0*/  FMUL.FTZ R0, R5, c[0x0][0x320] ;  /* 0x0000c80005007a20 */ /* 0x002fe40000410000 */
[----:B------:R-:W-:Y:S07]  /*82d0*/  FMUL.FTZ R2, R11, c[0x0][0x320] ;  /* 0x0000c8000b027a20 */ /* 0x000fee0000410000 */
[----:B------:R1:W4:Y:S10]  /*82e0*/  MUFU.TANH R177, R0 ;  /* 0x0000000000b17308 */ /* 0x0003340000002400 */
[----:B------:R-:W2:Y:S01]  /*82f0*/  MUFU.TANH R205, R2 ;  /* 0x0000000200cd7308 */ /* 0x000ea20000002400 */
[----:B-1----:R-:W-:Y:S09]  /*8300*/  FMUL.FTZ R0, R6, c[0x0][0x320] ;  /* 0x0000c80006007a20 */ /* 0x002ff20000410000 */
[----:B------:R1:W1:Y:S02]  /*8310*/  MUFU.TANH R200, R0 ;  /* 0x0000000000c87308 */ /* 0x0002640000002400 */
[----:B-1----:R-:W-:Y:S02]  /*8320*/  FMUL.FTZ R0, R7, c[0x0][0x320] ;  /* 0x0000c80007007a20 */ /* 0x002fe40000410000 */
[----:B------:R-:W1:Y:S06]  /*8330*/  LDSM.16.M88.4 R4, [R187] ;  /* 0x00000000bb04783b */ /* 0x000e6c0000000200 */
[----:B------:R5:W1:Y:S02]  /*8340*/  MUFU.TANH R197, R0 ;  /* 0x0000000000c57308 */ /* 0x000a640000002400 */
[----:B-----5:R-:W-:Y:S08]  /*8350*/  FMUL.FTZ R0, R8, c[0x0][0x320] ;  /* 0x0000c80008007a20 */ /* 0x020ff00000410000 */
[----:B------:R5:W2:Y:S01]  /*8360*/  MUFU.TANH R204, R0 ;  /* 0x0000000000cc7308 */ /* 0x000aa20000002400 */
[-C--:B-1----:R-:W-:Y:S08]  /*8370*/  HMMA.16816.F32 R20, R160, R4.reuse, R20 ;  /* 0x00000004a014723c */ /* 0x082ff00000001814 */
[C---:B------:R-:W-:Y:S04]  /*8380*/  HMMA.16816.F32 R24, R168.reuse, R4, R24 ;  /* 0x00000004a818723c */ /* 0x040fe80000001818 */
[----:B-----5:R-:W-:Y:S02]  /*8390*/  FMUL.FTZ R0, R9, c[0x0][0x320] ;  /* 0x0000c80009007a20 */ /* 0x020fe40000410000 */
[----:B------:R-:W1:Y:S02]  /*83a0*/  LDSM.16.M88.4 R8, [R186] ;  /* 0x00000000ba08783b */ /* 0x000e640000000200 */
[----:B------:R-:W-:Y:S04]  /*83b0*/  DEPBAR.LE SB0, 0x0 ;  /* 0x000080000000791a */ /* 0x000fe80000000000 */
[----:B------:R5:W1:Y:S01]  /*83c0*/  MUFU.TANH R201, R0 ;  /* 0x0000000000c97308 */ /* 0x000a620000002400 */
[-C--:B------:R-:W-:Y:S01]  /*83d0*/  HMMA.16816.F32 R28, R168, R6.reuse, R28 ;  /* 0x00000006a81c723c */ /* 0x080fe2000000181c */
[----:B------:R-:W-:Y:S07]  /*83e0*/  BAR.SYNC.DEFER_BLOCKING 0x0 ;  /* 0x0000000000007b1d */ /* 0x000fee0000010000 */
[C---:B------:R-:W-:Y:S04]  /*83f0*/  HMMA.16816.F32 R32, R160.reuse, R6, R32 ;  /* 0x00000006a020723c */ /* 0x040fe80000001820 */
[----:B------:R-:W-:Y:S02]  /*8400*/  FMUL.FTZ R3, R26, c[0x0][0x320] ;  /* 0x0000c8001a037a20 */ /* 0x000fe40000410000 */
[----:B------:R-:W-:Y:S02]  /*8410*/  FMUL.FTZ R2, R27, c[0x0][0x320] ;  /* 0x0000c8001b027a20 */ /* 0x000fe40000410000 */
[----:B------:R-:W2:Y:S01]  /*8420*/  MUFU.TANH R196, R3 ;  /* 0x0000000300c47308 */ /* 0x000ea20000002400 */
[----:B-----5:R-:W-:Y:S09]  /*8430*/  FMUL.FTZ R0, R12, c[0x0][0x320] ;  /* 0x0000c8000c007a20 */ /* 0x020ff20000410000 */
[----:B------:R-:W2:Y:S01]  /*8440*/  MUFU.TANH R179, R2 ;  /* 0x0000000200b37308 */ /* 0x000ea20000002400 */
[-C--:B-1----:R-:W-:Y:S09]  /*8450*/  HMMA.16816.F32 R36, R160, R8.reuse, R36 ;  /* 0x00000008a024723c */ /* 0x082ff20000001824 */
[----:B------:R1:W1:Y:S01]  /*8460*/  MUFU.TANH R199, R0 ;  /* 0x0000000000c77308 */ /* 0x0002620000002400 */
[C---:B------:R-:W-:Y:S08]  /*8470*/  HMMA.16816.F32 R40, R168.reuse, R8, R40 ;  /* 0x00000008a828723c */ /* 0x040ff00000001828 */
        /* <DEDUP_REMOVED lines=77> */
[----:B--234-:R-:W-:Y:S01]  /*8950*/  IMAD.MOV.U32 R211, RZ, RZ, c[0x0][0x2b8] ;  /* 0x0000ae00ffd37624 */ /* 0x01cfe200078e00ff */
[----:B------:R-:W-:Y:S01]  /*8960*/  ISETP.GT.AND P1, PT, R238, 0x2f, PT ;  /* 0x0000002fee00780c */ /* 0x000fe20003f24270 */
[----:B------:R-:W-:Y:S01]  /*8970*/  IMAD R2, R208, 0x30, R240 ;  /* 0x00000030d0027824 */ /* 0x000fe200078e02f0 */
[----:B------:R-:W-:Y:S01]  /*8980*/  IADD3 R6, -R239, 0x30, RZ ;  /* 0x00000030ef067810 */ /* 0x000fe20007ffe1ff */
[----:B------:R-:W-:Y:S01]  /*8990*/  IMAD.MOV.U32 R207, RZ, RZ, RZ ;  /* 0x000000ffffcf7224 */ /* 0x000fe200078e00ff */
[----:B------:R-:W-:Y:S02]  /*89a0*/  ISETP.NE.AND P2, PT, R211, 0x1, PT ;  /* 0x00000001d300780c */ /* 0x000fe40003f45270 */
[----:B------:R-:W-:Y:S05]  /*89b0*/  IADD3 R2, R2, -0x30, R238 ;  /* 0xffffffd002027810 */ /* 0x000fea0007ffe0ee */
[----:B-1----:R-:W-:Y:S06]  /*89c0*/  IMAD.MOV.U32 R0, RZ, RZ, R2 ;  /* 0x000000ffff007224 */ /* 0x002fec00078e0002 */
[----:B------:R-:W-:Y:S05]  /*89d0*/  @P2 IMAD.HI.U32 R3, R2, c[0x0][0x2bc], RZ ;  /* 0x0000af0002032a27 */ /* 0x000fea00078e00ff */
[----:B------:R-:W-:Y:S04]  /*89e0*/  @P2 SHF.R.U32.HI R0, RZ, c[0x0][0x2c0], R3 ;  /* 0x0000b000ff002a19 */ /* 0x000fe80000011603 */
[C---:B------:R-:W-:Y:S04]  /*89f0*/  @!P1 IADD3 R3, P0, R0.reuse, R244, RZ ;  /* 0x000000f400039210 */ /* 0x040fe80007f1e0ff */
[----:B------:R-:W-:Y:S01]  /*8a00*/  @!P1 LEA.HI.X.SX32 R5, R0, R248, 0x1, P0 ;  /* 0x000000f800059211 */ /* 0x000fe200000f0eff */
[----:B------:R-:W-:Y:S01]  /*8a10*/  IMAD.MOV R0, RZ, RZ, -R0 ;  /* 0x000000ffff007224 */ /* 0x000fe200078e0a00 */
[C---:B------:R-:W-:Y:S03]  /*8a20*/  @!P1 LEA R4, P0, R3.reuse, c[0x0][0x2a0], 0x2 ;  /* 0x0000a80003049a11 */ /* 0x040fe600078010ff */
[----:B------:R-:W-:Y:S01]  /*8a30*/  IMAD R209, R0, c[0x0][0x2b8], R2 ;  /* 0x0000ae0000d17a24 */ /* 0x000fe200078e0202 */
[----:B------:R-:W-:Y:S03]  /*8a40*/  @!P1 LEA.HI.X R5, R3, c[0x0][0x2a4], R5, 0x2, P0 ;  /* 0x0000a90003059a11 */ /* 0x000fe600000f1405 */
[C---:B------:R-:W-:Y:S01]  /*8a50*/  IMAD.WIDE.U32 R2, R209.reuse, c[0x0][0x1e0], RZ ;  /* 0x00007800d1027a25 */ /* 0x040fe200078e00ff */
[----:B------:R-:W-:Y:S01]  /*8a60*/  SHF.R.S32.HI R0, RZ, 0x1f, R209 ;  /* 0x0000001fff007819 */ /* 0x000fe200000114d1 */
[----:B------:R-:W2:Y:S01]  /*8a70*/  @!P1 LDG.E R207, [R4.64] ;  /* 0x0000000604cf9981 */ /* 0x000ea2000c1e1900 */
[----:B------:R-:W-:Y:S03]  /*8a80*/  ISETP.GE.AND P1, PT, R6, 0x1, PT ;  /* 0x000000010600780c */ /* 0x000fe60003f26270 */
[----:B------:R-:W-:Y:S04]  /*8a90*/  IMAD R0, R0, c[0x0][0x1e0], RZ ;  /* 0x0000780000007a24 */ /* 0x000fe800078e02ff */
        /* <DEDUP_REMOVED lines=10> */
[----:B------:R-:W-:-:S06]  /*8b40*/  BRA.DIV ~URZ, `(.L_x_629) ;  /* 0x000114f27f007947 */ /* 0x000fcc000b800000 */
[----:B------:R1:W2:Y:S02]  /*8b50*/  SHFL.IDX PT, R4, R7, RZ, 0x1c1f ;  /* 0x001c1fff07047589 */ /* 0x0002a400000e0000 */
.L_x_799:
[----:B------:R-:W-:-:S05]  /*8b60*/  BRA.DIV ~URZ, `(.L_x_630) ;  /* 0x000115427f007947 */ /* 0x000fca000b800000 */
[----:B------:R3:W4:Y:S02]  /*8b70*/  SHFL.IDX PT, R0, R8, RZ, 0x1c1f ;  /* 0x001c1fff08007589 */ /* 0x00072400000e0000 */
.L_x_800:
[----:B------:R-:W-:Y:S02]  /*8b80*/  IMAD.SHL.U32 R2, R210, 0x2, RZ ;  /* 0x00000002d2027824 */ /* 0x000fe400078e00ff */
[C---:B------:R-:W-:Y:S03]  /*8b90*/  IMAD.SHL.U32 R5, R235.reuse, 0x2, RZ ;  /* 0x00000002eb057824 */ /* 0x040fe600078e00ff */
[----:B----4-:R-:W-:Y:S05]  /*8ba0*/  @P1 IADD3 R2, P0, R0, R2, RZ ;  /* 0x0000000200021210 */ /* 0x010fea0007f1e0ff */
[----:B--2---:R-:W-:Y:S01]  /*8bb0*/  @P1 IMAD.X R3, R4, 0x1, R217, P0 ;  /* 0x0000000104031824 */ /* 0x004fe200000e06d9 */
[----:B------:R-:W-:Y:S11]  /*8bc0*/  @P1 ISETP.GE.AND P0, PT, R210, c[0x0][0x1d4], PT ;  /* 0x00007500d2001a0c */ /* 0x000ff60003f06270 */
[----:B------:R-:W-:Y:S02]  /*8bd0*/  @!UPT UIADD3 URZ, URZ, URZ, URZ ;  /* 0x0000003f3f3ff290 */ /* 0x000fe4000fffe03f */
[----:B------:R-:W-:Y:S01]  /*8be0*/  @!PT LDS RZ, [RZ] ;  /* 0x00000000fffff984 */ /* 0x000fe20000000800 */
[----:B------:R-:W-:Y:S01]  /*8bf0*/  @!PT LDS RZ, [RZ] ;  /* 0x00000000fffff984 */ /* 0x000fe20000000800 */
[----:B------:R-:W-:Y:S01]  /*8c00*/  @!PT LDS RZ, [RZ] ;  /* 0x00000000fffff984 */ /* 0x000fe20000000800 */
[----:B------:R2:W-:Y:S02]  /*8c10*/  @P1 LDGSTS.E.BYPASS.LTC128B.128 [R195+0x3c80], [R2.64], !P0 ;  /* 0x03c8000002c31fae */ /* 0x0005e4000c101d46 */
[----:B--2---:R-:W-:Y:S01]  /*8c20*/  @P1 IADD3 R2, P0, R0, R5, RZ ;  /* 0x0000000500021210 */ /* 0x004fe20007f1e0ff */
[----:B------:R-:W-:Y:S04]  /*8c30*/  IMAD.SHL.U32 R5, R236, 0x2, RZ ;  /* 0x00000002ec057824 */ /* 0x000fe800078e00ff */
[----:B------:R-:W-:Y:S01]  /*8c40*/  @P1 IMAD.X R3, R4, 0x1, R215, P0 ;  /* 0x0000000104031824 */ /* 0x000fe200000e06d7 */
[----:B------:R-:W-:Y:S11]  /*8c50*/  @P1 ISETP.GE.AND P0, PT, R235, c[0x0][0x1d4], PT ;  /* 0x00007500eb001a0c */ /* 0x000ff60003f06270 */
[----:B------:R-:W-:Y:S02]  /*8c60*/  @!UPT UIADD3 URZ, URZ, URZ, URZ ;  /* 0x0000003f3f3ff290 */ /* 0x000fe4000fffe03f */
[----:B------:R2:W-:Y:S02]  /*8c70*/  @P1 LDGSTS.E.BYPASS.LTC128B.128 [R195+0x4880], [R2.64], !P0 ;  /* 0x0488000002c31fae */ /* 0x0005e4000c101d46 */
[----:B--2---:R-:W-:Y:S05]  /*8c80*/  @P1 IADD3 R2, P0, R0, R5, RZ ;  /* 0x0000000500021210 */ /* 0x004fea0007f1e0ff */
[----:B------:R-:W-:Y:S01]  /*8c90*/  @P1 IMAD.X R3, R4, 0x1, R216, P0 ;  /* 0x0000000104031824 */ /* 0x000fe200000e06d8 */
[----:B------:R-:W-:Y:S11]  /*8ca0*/  @P1 ISETP.GE.AND P0, PT, R236, c[0x0][0x1d4], PT ;  /* 0x00007500ec001a0c */ /* 0x000ff60003f06270 */
[----:B------:R-:W-:Y:S02]  /*8cb0*/  @!UPT UIADD3 URZ, URZ, URZ, URZ ;  /* 0x0000003f3f3ff290 */ /* 0x000fe4000fffe03f */
[----:B------:R2:W-:Y:S01]  /*8cc0*/  @P1 LDGSTS.E.BYPASS.LTC128B.128 [R195+0x5480], [R2.64], !P0 ;  /* 0x0548000002c31fae */ /* 0x0005e2000c101d46 */
[----:B------:R-:W-:Y:S01]  /*8cd0*/  ISETP.GE.AND P0, PT, R6, 0x21, PT ;  /* 0x000000210600780c */ /* 0x000fe20003f06270 */
[----:B------:R-:W-:-:S06]  /*8ce0*/  BRA.DIV ~URZ, `(.L_x_631) ;  /* 0x000114327f007947 */ /* 0x000fcc000b800000 */
[----:B------:R4:W1:Y:S04]  /*8cf0*/  SHFL.IDX PT, R4, R7, 0x1, 0x1c1f ;  /* 0x003c1f0007047f89 */ /* 0x00086800000e0000 */
[----:B------:R4:W2:Y:S02]  /*8d00*/  SHFL.IDX PT, R0, R8, 0x1, 0x1c1f ;  /* 0x003c1f0008007f89 */ /* 0x0008a400000e0000 */
.L_x_801:
[----:B--2---:R-:W-:Y:S02]  /*8d10*/  IMAD.SHL.U32 R2, R210, 0x2, RZ ;  /* 0x00000002d2027824 */ /* 0x004fe400078e00ff */
[C---:B------:R-:W-:Y:S02]  /*8d20*/  IMAD.SHL.U32 R6, R235.reuse, 0x2, RZ ;  /* 0x00000002eb067824 */ /* 0x040fe400078e00ff */
[----:B------:R-:W-:Y:S01]  /*8d30*/  IMAD.SHL.U32 R5, R236, 0x2, RZ ;  /* 0x00000002ec057824 */ /* 0x000fe200078e00ff */
[----:B------:R-:W-:Y:S05]  /*8d40*/  @P0 IADD3 R2, P1, R0, R2, RZ ;  /* 0x0000000200020210 */ /* 0x000fea0007f3e0ff */
[----:B-1----:R-:W-:Y:S01]  /*8d50*/  @P0 IMAD.X R3, R4, 0x1, R217, P1 ;  /* 0x0000000104030824 */ /* 0x002fe200008e06d9 */
[----:B------:R-:W-:Y:S11]  /*8d60*/  @P0 ISETP.GE.AND P1, PT, R210, c[0x0][0x1d4], PT ;  /* 0x00007500d2000a0c */ /* 0x000ff60003f26270 */
[----:B------:R-:W-:Y:S02]  /*8d70*/  @!UPT UIADD3 URZ, URZ, URZ, URZ ;  /* 0x0000003f3f3ff290 */ /* 0x000fe4000fffe03f */
[----:B------:R-:W-:Y:S01]  /*8d80*/  @!PT LDS RZ, [RZ] ;  /* 0x00000000fffff984 */ /* 0x000fe20000000800 */
[----:B------:R-:W-:Y:S01]  /*8d90*/  @!PT LDS RZ, [RZ] ;  /* 0x00000000fffff984 */ /* 0x000fe20000000800 */
[----:B------:R-:W-:Y:S01]  /*8da0*/  @!PT LDS RZ, [RZ] ;  /* 0x00000000fffff984 */ /* 0x000fe20000000800 */
[----:B------:R1:W-:Y:S01]  /*8db0*/  @P0 LDGSTS.E.BYPASS.LTC128B.128 [R195+0x4480], [R2.64], !P1 ;  /* 0x0448000002c30fae */ /* 0x0003e2000c901d46 */
[----:B------:R-:W-:Y:S05]  /*8dc0*/  @P0 IADD3 R6, P1, R0, R6, RZ ;  /* 0x0000000600060210 */ /* 0x000fea0007f3e0ff */
[----:B----4-:R-:W-:Y:S01]  /*8dd0*/  @P0 IMAD.X R7, R4, 0x1, R215, P1 ;  /* 0x0000000104070824 */ /* 0x010fe200008e06d7 */
[----:B-1----:R-:W-:Y:S05]  /*8de0*/  @P0 IADD3 R2, P1, R0, R5, RZ ;  /* 0x0000000500020210 */ /* 0x002fea0007f3e0ff */
[----:B------:R-:W-:Y:S01]  /*8df0*/  @P0 IMAD.X R3, R4, 0x1, R216, P1 ;  /* 0x0000000104030824 */ /* 0x000fe200008e06d8 */
[----:B------:R-:W-:Y:S11]  /*8e00*/  @P0 ISETP.GE.AND P1, PT, R235, c[0x0][0x1d4], PT ;  /* 0x00007500eb000a0c */ /* 0x000ff60003f26270 */
[----:B------:R-:W-:Y:S02]  /*8e10*/  @!UPT UIADD3 URZ, URZ, URZ, URZ ;  /* 0x0000003f3f3ff290 */ /* 0x000fe4000fffe03f */
[----:B------:R1:W-:Y:S01]  /*8e20*/  @P0 LDGSTS.E.BYPASS.LTC128B.128 [R195+0x5080], [R6.64], !P1 ;  /* 0x0508000006c30fae */ /* 0x0003e2000c901d46 */
[----:B------:R-:W-:Y:S11]  /*8e30*/  @P0 ISETP.GE.AND P1, PT, R236, c[0x0][0x1d4], PT ;  /* 0x00007500ec000a0c */ /* 0x000ff60003f26270 */
[----:B------:R-:W-:Y:S02]  /*8e40*/  @!UPT UIADD3 URZ, URZ, URZ, URZ ;  /* 0x0000003f3f3ff290 */ /* 0x000fe4000fffe03f */
[----:B------:R1:W-:Y:S02]  /*8e50*/  @P0 LDGSTS.E.BYPASS.LTC128B.128 [R195+0x5c80], [R2.64], !P1 ;  /* 0x05c8000002c30fae */ /* 0x0003e4000c901d46 */
.L_x_628:
[----:B--234-:R-:W-:Y:S05]  /*8e60*/  BSYNC B0 ;  /* 0x0000000000007941 */ /* 0x01cfea0003800000 */
.L_x_627:
[----:B------:R-:W-:Y:S01]  /*8e70*/  LOP3.LUT R8, RZ, c[0x0][0x324], RZ, 0x33, !PT ;  /* 0x0000c900ff087a12 */ /* 0x000fe200078e33ff */
[----:B-1----:R-:W-:Y:S01]  /*8e80*/  IMAD.MOV.U32 R0, RZ, RZ, c[0x0][0x2c4] ;  /* 0x0000b100ff007624 */ /* 0x002fe200078e00ff */
[----:B------:R-:W0:Y:S01]  /*8e90*/  LDGDEPBAR ;  /* 0x00000000000079af */ /* 0x000e220000000000 */
[----:B------:R-:W-:Y:S03]  /*8ea0*/  IMAD.IADD R5, R251, 0x1, R250 ;  /* 0x00000001fb057824 */ /* 0x000fe600078e02fa */
[----:B------:R-:W-:Y:S01]  /*8eb0*/  ISETP.NE.AND P0, PT, R0, 0x1, PT ;  /* 0x000000010000780c */ /* 0x000fe20003f05270 */
[----:B------:R-:W-:Y:S05]  /*8ec0*/  IMAD R0, R208, -0x30, RZ ;  /* 0xffffffd0d0007824 */ /* 0x000fea00078e02ff */
[----:B------:R-:W-:Y:S04]  /*8ed0*/  IADD3 R2, -R234, 0x1, R0 ;  /* 0x00000001ea027810 */ /* 0x000fe80007ffe100 */
[----:B------:R-:W-:Y:S03]  /*8ee0*/  IADD3 R7, -R232, R2, R233 ;  /* 0x00000002e8077210 */ /* 0x000fe60007ffe1e9 */
[----:B------:R-:W-:Y:S01]  /*8ef0*/  @P0 IMAD.HI.U32 R3, R5, c[0x0][0x2c8], RZ ;  /* 0x0000b20005030a27 */ /* 0x000fe200078e00ff */
[----:B------:R-:W-:Y:S04]  /*8f00*/  IADD3 R6, R7, c[0x0][0x328], RZ ;  /* 0x0000ca0007067a10 */ /* 0x000fe80007ffe0ff */
[----:B------:R-:W-:Y:S01]  /*8f10*/  @P0 SHF.R.U32.HI R5, RZ, c[0x0][0x2cc], R3 ;  /* 0x0000b300ff050a19 */ /* 0x000fe20000011603 */
[----:B------:R-:W-:-:S05]  /*8f20*/  BRA.DIV ~URZ, `(.L_x_632) ;  /* 0x000112c27f007947 */ /* 0x000fca000b800000 */
[----:B------:R1:W2:Y:S02]  /*8f30*/  SHFL.IDX PT, R4, R5, RZ, 0x1c1f ;  /* 0x001c1fff05047589 */ /* 0x0002a400000e0000 */
.L_x_802:
[-C--:B--2---:R-:W-:Y:S01]  /*8f40*/  IADD3 R3, R6, R4.reuse, RZ ;  /* 0x0000000406037210 */ /* 0x084fe20007ffe0ff */
[----:B------:R-:W-:Y:S02]  /*8f50*/  IMAD.MOV.U32 R2, RZ, RZ, c[0x0][0x32c] ;  /* 0x0000cb00ff027624 */ /* 0x000fe400078e00ff */
[----:B------:R-:W-:Y:S03]  /*8f60*/  IMAD.IADD R7, R8, 0x1, R7 ;  /* 0x0000000108077824 */ /* 0x000fe600078e0207 */
[----:B------:R-:W-:Y:S02]  /*8f70*/  ISETP.GE.AND P0, PT, R2, 0x1, PT ;  /* 0x000000010200780c */ /* 0x000fe40003f06270 */
[----:B------:R-:W-:Y:S11]  /*8f80*/  IADD3 R2, R7, R4, RZ ;  /* 0x0000000407027210 */ /* 0x000ff60007ffe0ff */
[----:B------:R-:W-:-:S05]  /*8f90*/  @!P0 BRA `(.L_x_633) ;  /* 0x0000018000008947 */ /* 0x000fca0003800000 */
[----:B------:R-:W-:Y:S01]  /*8fa0*/  IADD3 R4, -R232, R233, R4 ;  /* 0x000000e9e8047210 */ /* 0x000fe20007ffe104 */
[----:B------:R-:W-:Y:S03]  /*8fb0*/  BSSY B0, `(.L_x_634) ;  /* 0x0000011000007945 */ /* 0x000fe60003800000 */
        /* <DEDUP_REMOVED lines=11> */
.L_x_635:
[----:B------:R-:W-:Y:S04]  /*9070*/  MOV R8, c[0x0][0x32c] ;  /* 0x0000cb0000087a02 */ /* 0x000fe80000000f00 */
[----:B------:R-:W-:Y:S11]  /*9080*/  ISETP.NE.AND P0, PT, R8, 0x1, PT ;  /* 0x000000010800780c */ /* 0x000ff60003f05270 */
[----:B------:R-:W-:Y:S02]  /*9090*/  @!UPT UIADD3 URZ, URZ, URZ, URZ ;  /* 0x0000003f3f3ff290 */ /* 0x000fe4000fffe03f */
[----:B------:R-:W-:Y:S05]  /*90a0*/  @P0 IMAD.HI.U32 R8, R4, c[0x0][0x330], RZ ;  /* 0x0000cc0004080a27 */ /* 0x000fea00078e00ff */
[----:B------:R-:W-:Y:S02]  /*90b0*/  @P0 SHF.R.U32.HI R4, RZ, c[0x0][0x334], R8 ;  /* 0x0000cd00ff040a19 */ /* 0x000fe40000011608 */
.L_x_636:
[----:B------:R-:W-:Y:S05]  /*90c0*/  BSYNC B0 ;  /* 0x0000000000007941 */ /* 0x000fea0003800000 */
.L_x_634:
[----:B------:R-:W-:Y:S04]  /*90d0*/  IMAD.IADD R8, R0, 0x1, -R234 ;  /* 0x0000000100087824 */ /* 0x000fe800078e0aea */
[----:B------:R-:W-:Y:S05]  /*90e0*/  IMAD R4, R4, c[0x0][0x32c], R8 ;  /* 0x0000cb0004047a24 */ /* 0x000fea00078e0208 */
[----:B------:R-:W-:Y:S02]  /*90f0*/  IMNMX R2, R2, R4, !PT ;  /* 0x0000000402027217 */ /* 0x000fe40007800200 */
[----:B------:R-:W-:Y:S04]  /*9100*/  IADD3 R4, R4, c[0x0][0x32c], RZ ;  /* 0x0000cb0004047a10 */ /* 0x000fe80007ffe0ff */
[----:B------:R-:W-:Y:S02]  /*9110*/  IMNMX R3, R3, R4, PT ;  /* 0x0000000403037217 */ /* 0x000fe40003800200 */
.L_x_633:
[C---:B------:R-:W-:Y:S02]  /*9120*/  ISETP.GE.AND P0, PT, R0.reuse, 0x1, PT ;  /* 0x000000010000780c */ /* 0x040fe40003f06270 */
[----:B------:R-:W-:Y:S02]  /*9130*/  ISETP.GE.AND P1, PT, R0, 0x2, PT ;  /* 0x000000020000780c */ /* 0x000fe40003f26270 */
[----:B------:R-:W-:Y:S02]  /*9140*/  LOP3.LUT R194, R194, 0xffffffef, RZ, 0xc0, !PT ;  /* 0xffffffefc2c27812 */ /* 0x000fe400078ec0ff */
[C---:B------:R-:W-:Y:S02]  /*9150*/  ISETP.GE.AND P6, PT, R0.reuse, 0x12, PT ;  /* 0x000000120000780c */ /* 0x040fe40003fc6270 */
[C---:B------:R-:W-:Y:S02]  /*9160*/  ISETP.GE.AND P5, PT, R0.reuse, 0x19, PT ;  /* 0x000000190000780c */ /* 0x040fe40003fa6270 */
[C---:B------:R-:W-:Y:S02]  /*9170*/  ISETP.GE.AND P4, PT, R0.reuse, 0x1a, PT ;  /* 0x0000001a0000780c */ /* 0x040fe40003f86270 */
[----:B------:R-:W-:Y:S02]  /*9180*/  ISETP.GE.AND P3, PT, R0, 0x21, PT ;  /* 0x000000210000780c */ /* 0x000fe40003f66270 */
[----:B------:R-:W-:Y:S02]  /*9190*/  @P0 LOP3.LUT R194, R194, 0x10, RZ, 0xfc, !PT ;  /* 0x00000010c2c20812 */ /* 0x000fe400078efcff */
[----:B------:R-:W-:Y:S02]  /*91a0*/  ISETP.GT.AND P0, PT, R2, RZ, !P0 ;  /* 0x000000ff0200720c */ /* 0x000fe40004704270 */
[----:B------:R-:W-:Y:S02]  /*91b0*/  LOP3.LUT R194, R194, 0xfffffff7, RZ, 0xc0, !PT ;  /* 0xfffffff7c2c27812 */ /* 0x000fe400078ec0ff */
[C---:B------:R-:W-:Y:S02]  /*91c0*/  ISETP.LT.OR P0, PT, R3.reuse, 0x1, P0 ;  /* 0x000000010300780c */ /* 0x040fe40000701670 */
[----:B------:R-:W-:Y:S02]  /*91d0*/  @P1 LOP3.LUT R194, R194, 0x8, RZ, 0xfc, !PT ;  /* 0x00000008c2c21812 */ /* 0x000fe400078efcff */
[----:B------:R-:W-:Y:S02]  /*91e0*/  FSEL R10, R178, -INF , !P0 ;  /* 0xff800000b20a7808 */ /* 0x000fe40004000000 */
[----:B------:R-:W-:Y:S02]  /*91f0*/  ISETP.GT.AND P0, PT, R2, 0x1, !P1 ;  /* 0x000000010200780c */ /* 0x000fe40004f04270 */
[----:B------:R-:W-:Y:S02]  /*9200*/  ISETP.GE.AND P1, PT, R0, 0x9, PT ;  /* 0x000000090000780c */ /* 0x000fe40003f26270 */
[----:B------:R-:W-:Y:S02]  /*9210*/  ISETP.LT.OR P0, PT, R3, 0x2, P0 ;  /* 0x000000020300780c */ /* 0x000fe40000701670 */
[----:B------:R-:W-:Y:S02]  /*9220*/  LOP3.LUT R194, R194, 0xfffffffb, RZ, 0xc0, !PT ;  /* 0xfffffffbc2c27812 */ /* 0x000fe400078ec0ff */
[----:B------:R-:W-:Y:S02]  /*9230*/  FSEL R9, R177, -INF , !P0 ;  /* 0xff800000b1097808 */ /* 0x000fe40004000000 */
[----:B------:R-:W-:Y:S02]  /*9240*/  ISETP.GT.AND P0, PT, R2, 0x8, !P1 ;  /* 0x000000080200780c */ /* 0x000fe40004f04270 */
[----:B------:R-:W-:Y:S02]  /*9250*/  ISETP.GE.AND P2, PT, R0, 0x22, PT ;  /* 0x000000220000780c */ /* 0x000fe40003f46270 */
[----:B------:R-:W-:Y:S02]  /*9260*/  ISETP.LT.OR P0, PT, R3, 0x9, P0 ;  /* 0x000000090300780c */ /* 0x000fe40000701670 */
[----:B------:R-:W-:Y:S02]  /*9270*/  @P1 LOP3.LUT R194, R194, 0x4, RZ, 0xfc, !PT ;  /* 0x00000004c2c21812 */ /* 0x000fe400078efcff */
[----:B------:R-:W-:Y:S02]  /*9280*/  ISETP.GE.AND P1, PT, R0, 0xa, PT ;  /* 0x0000000a0000780c */ /* 0x000fe40003f26270 */
[----:B------:R-:W-:Y:S02]  /*9290*/  FSEL R11, R159, -INF , !P0 ;  /* 0xff8000009f0b7808 */ /* 0x000fe40004000000 */
[----:B------:R-:W-:Y:S02]  /*92a0*/  LOP3.LUT R194, R194, 0xfffffffd, RZ, 0xc0, !PT ;  /* 0xfffffffdc2c27812 */ /* 0x000fe400078ec0ff */
[----:B------:R-:W-:Y:S04]  /*92b0*/  ISETP.GT.AND P0, PT, R2, 0x9, !P1 ;  /* 0x000000090200780c */ /* 0x000fe80004f04270 */
[C---:B------:R-:W-:Y:S03]  /*92c0*/  ISETP.LT.OR P0, PT, R3.reuse, 0xa, P0 ;  /* 0x0000000a0300780c */ /* 0x040fe60000701670 */
[----:B------:R-:W-:Y:S02]  /*92d0*/  @P1 LOP3.LUT R194, R194, 0x2, RZ, 0xfc, !PT ;  /* 0x00000002c2c21812 */ /* 0x000fe400078efcff */
[----:B------:R-:W-:Y:S02]  /*92e0*/  ISETP.GE.AND P1, PT, R0, 0x11, PT ;  /* 0x000000110000780c */ /* 0x000fe40003f26270 */
[----:B------:R-:W-:Y:S02]  /*92f0*/  FSEL R50, R158, -INF , !P0 ;  /* 0xff8000009e327808 */ /* 0x000fe40004000000 */
[----:B------:R-:W-:Y:S02]  /*9300*/  ISETP.GT.AND P0, PT, R2, 0x10, !P1 ;  /* 0x000000100200780c */ /* 0x000fe40004f04270 */
[----:B------:R-:W-:Y:S02]  /*9310*/  LOP3.LUT R194, R194, 0xfffffffe, RZ, 0xc0, !PT ;  /* 0xfffffffec2c27812 */ /* 0x000fe400078ec0ff */
[----:B------:R-:W-:Y:S04]  /*9320*/  ISETP.LT.OR P0, PT, R3, 0x11, P0 ;  /* 0x000000110300780c */ /* 0x000fe80000701670 */
[----:B------:R-:W-:Y:S02]  /*9330*/  FSEL R161, R157, -INF , !P0 ;  /* 0xff8000009da17808 */ /* 0x000fe40004000000 */
[----:B------:R-:W-:Y:S02]  /*9340*/  ISETP.GT.AND P0, PT, R2, 0x11, !P6 ;  /* 0x000000110200780c */ /* 0x000fe40007704270 */
[----:B------:R-:W-:Y:S02]  /*9350*/  @P1 LOP3.LUT R194, R194, 0x1, RZ, 0xfc, !PT ;  /* 0x00000001c2c21812 */ /* 0x000fe400078efcff */
[C---:B------:R-:W-:Y:S02]  /*9360*/  ISETP.LT.OR P0, PT, R3.reuse, 0x12, P0 ;  /* 0x000000120300780c */ /* 0x040fe40000701670 */
[----:B------:R-:W-:Y:S02]  /*9370*/  ISETP.GE.AND P1, PT, R0, 0x29, PT ;  /* 0x000000290000780c */ /* 0x000fe40003f26270 */
[----:B------:R-:W-:Y:S02]  /*9380*/  FSEL R160, R156, -INF , !P0 ;  /* 0xff8000009ca07808 */ /* 0x000fe40004000000 */
[----:B------:R-:W-:Y:S02]  /*9390*/  ISETP.GT.AND P0, PT, R2, 0x18, !P5 ;  /* 0x000000180200780c */ /* 0x000fe40006f04270 */
[----:B------:R-:W-:Y:S02]  /*93a0*/  LOP3.LUT R194, R194, 0xffffffdf, RZ, 0xc0, !PT ;  /* 0xffffffdfc2c27812 */ /* 0x000fe400078ec0ff */
        /* <DEDUP_REMOVED lines=11> */
[----:B------:R-:W-:Y:S04]  /*9460*/  ISETP.GT.AND P0, PT, R2, 0x28, !P1 ;  /* 0x000000280200780c */ /* 0x000fe80004f04270 */
[----:B------:R-:W-:Y:S04]  /*9470*/  ISETP.LT.OR P0, PT, R3, 0x29, P0 ;  /* 0x000000290300780c */ /* 0x000fe80000701670 */
[----:B------:R-:W-:Y:S02]  /*9480*/  FSEL R51, R13, -INF , !P0 ;  /* 0xff8000000d337808 */ /* 0x000fe40004000000 */
[----:B------:R-:W-:Y:S11]  /*9490*/  ISETP.GE.AND P0, PT, R0, 0x2a, PT ;  /* 0x0000002a0000780c */ /* 0x000ff60003f06270 */
[----:B------:R-:W-:Y:S02]  /*94a0*/  @!UPT UIADD3 URZ, URZ, URZ, URZ ;  /* 0x0000003f3f3ff290 */ /* 0x000fe4000fffe03f */
[----:B------:R-:W-:Y:S02]  /*94b0*/  @P0 LOP3.LUT R194, R194, 0x20, RZ, 0xfc, !PT ;  /* 0x00000020c2c20812 */ /* 0x000fe400078efcff */
[----:B------:R-:W-:Y:S04]  /*94c0*/  ISETP.GT.AND P0, PT, R2, 0x29, !P0 ;  /* 0x000000290200780c */ /* 0x000fe80004704270 */
[----:B------:R-:W-:Y:S04]  /*94d0*/  ISETP.LT.OR P0, PT, R3, 0x2a, P0 ;  /* 0x0000002a0300780c */ /* 0x000fe80000701670 */
[----:B------:R-:W-:Y:S01]  /*94e0*/  FSEL R49, R12, -INF , !P0 ;  /* 0xff8000000c317808 */ /* 0x000fe20004000000 */
[----:B------:R-:W-:-:S06]  /*94f0*/  BRA.DIV ~URZ, `(.L_x_637) ;  /* 0x00010d527f007947 */ /* 0x000fcc000b800000 */
[----:B------:R2:W3:Y:S02]  /*9500*/  SHFL.IDX PT, R4, R5, 0x1, 0x1c1f ;  /* 0x003c1f0005047f89 */ /* 0x0004e400000e0000 */
.L_x_803:
[----:B---3--:R-:W-:Y:S01]  /*9510*/  IADD3 R3, R6, R4, RZ ;  /* 0x0000000406037210 */ /* 0x008fe20007ffe0ff */
[----:B------:R-:W-:Y:S05]  /*9520*/  IMAD.MOV.U32 R2, RZ, RZ, c[0x0][0x32c] ;  /* 0x0000cb00ff027624 */ /* 0x000fea00078e00ff */
[----:B------:R-:W-:Y:S01]  /*9530*/  ISETP.GE.AND P0, PT, R2, 0x1, PT ;  /* 0x000000010200780c */ /* 0x000fe20003f06270 */
[----:B------:R-:W-:Y:S11]  /*9540*/  IMAD.IADD R2, R7, 0x1, R4 ;  /* 0x0000000107027824 */ /* 0x000ff600078e0204 */
[----:B------:R-:W-:Y:S01]  /*9550*/  @!UPT UIADD3 URZ, URZ, URZ, URZ ;  /* 0x0000003f3f3ff290 */ /* 0x000fe2000fffe03f */
        /* <DEDUP_REMOVED lines=14> */
.L_x_640:
[----:B------:R-:W-:Y:S04]  /*9640*/  MOV R8, c[0x0][0x32c] ;  /* 0x0000cb0000087a02 */ /* 0x000fe80000000f00 */
[----:B------:R-:W-:Y:S11]  /*9650*/  ISETP.NE.AND P0, PT, R8, 0x1, PT ;  /* 0x000000010800780c */ /* 0x000ff60003f05270 */
[----:B------:R-:W-:Y:S02]  /*9660*/  @!UPT UIADD3 URZ, URZ, URZ, URZ ;  /* 0x0000003f3f3ff290 */ /* 0x000fe4000fffe03f */
[----:B------:R-:W-:Y:S05]  /*9670*/  @P0 IMAD.HI.U32 R8, R4, c[0x0][0x330], RZ ;  /* 0x0000cc0004080a27 */ /* 0x000fea00078e00ff */
[----:B------:R-:W-:Y:S02]  /*9680*/  @P0 SHF.R.U32.HI R4, RZ, c[0x0][0x334], R8 ;  /* 0x0000cd00ff040a19 */ /* 0x000fe40000011608 */
.L_x_641:
[----:B------:R-:W-:Y:S05]  /*9690*/  BSYNC B0 ;  /* 0x0000000000007941 */ /* 0x000fea0003800000 */
.L_x_639:
[----:B------:R-:W-:Y:S04]  /*96a0*/  IMAD.IADD R8, R0, 0x1, -R234 ;  /* 0x0000000100087824 */ /* 0x000fe800078e0aea */
[----:B------:R-:W-:Y:S05]  /*96b0*/  IMAD R4, R4, c[0x0][0x32c], R8 ;  /* 0x0000cb0004047a24 */ /* 0x000fea00078e0208 */
[----:B------:R-:W-:Y:S02]  /*96c0*/  IMNMX R2, R2, R4, !PT ;  /* 0x0000000402027217 */ /* 0x000fe40007800200 */
[----:B------:R-:W-:Y:S04]  /*96d0*/  IADD3 R4, R4, c[0x0][0x32c], RZ ;  /* 0x0000cb0004047a10 */ /* 0x000fe80007ffe0ff */
[----:B------:R-:W-:Y:S02]  /*96e0*/  IMNMX R3, R3, R4, PT ;  /* 0x0000000403037217 */ /* 0x000fe40003800200 */
.L_x_638:
[----:B------:R-:W-:Y:S04]  /*96f0*/  LOP3.LUT P0, RZ, R194, 0x8, RZ, 0xc0, !PT ;  /* 0x00000008c2ff7812 */ /* 0x000fe8000780c0ff */
[----:B------:R-:W-:Y:S04]  /*9700*/  ISETP.GT.AND P0, PT, R2, 0x1, !P0 ;  /* 0x000000010200780c */ /* 0x000fe80004704270 */
[----:B------:R-:W-:Y:S04]  /*9710*/  ISETP.LT.OR P0, PT, R3, 0x2, P0 ;  /* 0x000000020300780c */ /* 0x000fe80000701670 */
[----:B------:R-:W-:Y:S02]  /*9720*/  FSEL R39, R197, -INF , !P0 ;  /* 0xff800000c5277808 */ /* 0x000fe40004000000 */
[----:B------:R-:W-:Y:S04]  /*9730*/  LOP3.LUT P0, RZ, R194, 0x4, RZ, 0xc0, !PT ;  /* 0x00000004c2ff7812 */ /* 0x000fe8000780c0ff */
[----:B------:R-:W-:Y:S04]  /*9740*/  ISETP.GT.AND P0, PT, R2, 0x8, !P0 ;  /* 0x000000080200780c */ /* 0x000fe80004704270 */
[C---:B------:R-:W-:Y:S04]  /*9750*/  ISETP.LT.OR P0, PT, R3.reuse, 0x9, P0 ;  /* 0x000000090300780c */ /* 0x040fe80000701670 */
[----:B------:R-:W-:Y:S02]  /*9760*/  FSEL R40, R172, -INF , !P0 ;  /* 0xff800000ac287808 */ /* 0x000fe40004000000 */
[----:B------:R-:W-:Y:S04]  /*9770*/  LOP3.LUT P0, RZ, R194, 0x2, RZ, 0xc0, !PT ;  /* 0x00000002c2ff7812 */ /* 0x000fe8000780c0ff */
[----:B------:R-:W-:Y:S04]  /*9780*/  ISETP.GT.AND P0, PT, R2, 0x9, !P0 ;  /* 0x000000090200780c */ /* 0x000fe80004704270 */
[----:B------:R-:W-:Y:S04]  /*9790*/  ISETP.LT.OR P0, PT, R3, 0xa, P0 ;  /* 0x0000000a0300780c */ /* 0x000fe80000701670 */
[----:B------:R-:W-:Y:S02]  /*97a0*/  FSEL R48, R167, -INF , !P0 ;  /* 0xff800000a7307808 */ /* 0x000fe40004000000 */
[----:B------:R-:W-:Y:S04]  /*97b0*/  LOP3.LUT P0, RZ, R194, 0x1, RZ, 0xc0, !PT ;  /* 0x00000001c2ff7812 */ /* 0x000fe8000780c0ff */
[C---:B------:R-:W-:Y:S04]  /*97c0*/  ISETP.GT.AND P0, PT, R2.reuse, 0x10, !P0 ;  /* 0x000000100200780c */ /* 0x040fe80004704270 */
[----:B------:R-:W-:Y:S04]  /*97d0*/  ISETP.LT.OR P0, PT, R3, 0x11, P0 ;  /* 0x000000110300780c */ /* 0x000fe80000701670 */
        /* <DEDUP_REMOVED lines=19> */
[----:B------:R-:W-:Y:S04]  /*9910*/  LOP3.LUT P0, RZ, R194, 0x10, RZ, 0xc0, !PT ;  /* 0x00000010c2ff7812 */ /* 0x000fe8000780c0ff */
[----:B------:R-:W-:Y:S04]  /*9920*/  ISETP.GT.AND P0, PT, R2, RZ, !P0 ;  /* 0x000000ff0200720c */ /* 0x000fe80004704270 */
[C---:B------:R-:W-:Y:S04]  /*9930*/  ISETP.LT.OR P0, PT, R3.reuse, 0x1, P0 ;  /* 0x000000010300780c */ /* 0x040fe80000701670 */
[----:B------:R-:W-:Y:S02]  /*9940*/  FSEL R26, R200, -INF , !P0 ;  /* 0xff800000c81a7808 */ /* 0x000fe40004000000 */
[----:B------:R-:W-:Y:S04]  /*9950*/  LOP3.LUT P0, RZ, R194, 0x20, RZ, 0xc0, !PT ;  /* 0x00000020c2ff7812 */ /* 0x000fe8000780c0ff */
[----:B------:R-:W-:Y:S04]  /*9960*/  ISETP.GT.AND P0, PT, R2, 0x29, !P0 ;  /* 0x000000290200780c */ /* 0x000fe80004704270 */
[----:B------:R-:W-:Y:S04]  /*9970*/  ISETP.LT.OR P0, PT, R3, 0x2a, P0 ;  /* 0x0000002a0300780c */ /* 0x000fe80000701670 */
[----:B------:R-:W-:Y:S01]  /*9980*/  FSEL R38, R14, -INF , !P0 ;  /* 0xff8000000e267808 */ /* 0x000fe20004000000 */
[----:B------:R-:W-:-:S06]  /*9990*/  BRA.DIV ~URZ, `(.L_x_642) ;  /* 0x000109127f007947 */ /* 0x000fcc000b800000 */
[----:B------:R3:W4:Y:S02]  /*99a0*/  SHFL.IDX PT, R4, R5, 0x2, 0x1c1f ;  /* 0x005c1f0005047f89 */ /* 0x00072400000e0000 */
.L_x_804:
[----:B----4-:R-:W-:Y:S01]  /*99b0*/  IADD3 R3, R6, R4, RZ ;  /* 0x0000000406037210 */ /* 0x010fe20007ffe0ff */
        /* <DEDUP_REMOVED lines=18> */
.L_x_645:
[----:B------:R-:W-:Y:S04]  /*9ae0*/  MOV R8, c[0x0][0x32c] ;  /* 0x0000cb0000087a02 */ /* 0x000fe80000000f00 */
[----:B------:R-:W-:Y:S11]  /*9af0*/  ISETP.NE.AND P0, PT, R8, 0x1, PT ;  /* 0x000000010800780c */ /* 0x000ff60003f05270 */
[----:B------:R-:W-:Y:S02]  /*9b00*/  @!UPT UIADD3 URZ, URZ, URZ, URZ ;  /* 0x0000003f3f3ff290 */ /* 0x000fe4000fffe03f */
[----:B------:R-:W-:Y:S05]  /*9b10*/  @P0 IMAD.HI.U32 R8, R4, c[0x0][0x330], RZ ;  /* 0x0000cc0004080a27 */ /* 0x000fea00078e00ff */
[----:B------:R-:W-:Y:S02]  /*9b20*/  @P0 SHF.R.U32.HI R4, RZ, c[0x0][0x334], R8 ;  /* 0x0000cd00ff040a19 */ /* 0x000fe40000011608 */
.L_x_646:
[----:B------:R-:W-:Y:S05]  /*9b30*/  BSYNC B0 ;  /* 0x0000000000007941 */ /* 0x000fea0003800000 */
.L_x_644:
[----:B------:R-:W-:Y:S04]  /*9b40*/  IMAD.IADD R8, R0, 0x1, -R234 ;  /* 0x0000000100087824 */ /* 0x000fe800078e0aea */
[----:B------:R-:W-:Y:S05]  /*9b50*/  IMAD R4, R4, c[0x0][0x32c], R8 ;  /* 0x0000cb0004047a24 */ /* 0x000fea00078e0208 */
[----:B------:R-:W-:Y:S02]  /*9b60*/  IMNMX R2, R2, R4, !PT ;  /* 0x0000000402027217 */ /* 0x000fe40007800200 */
[----:B------:R-:W-:Y:S04]  /*9b70*/  IADD3 R4, R4, c[0x0][0x32c], RZ ;  /* 0x0000cb0004047a10 */ /* 0x000fe80007ffe0ff */
[----:B------:R-:W-:Y:S02]  /*9b80*/  IMNMX R3, R3, R4, PT ;  /* 0x0000000403037217 */ /* 0x000fe40003800200 */
.L_x_643:
[----:B------:R-:W-:Y:S04]  /*9b90*/  LOP3.LUT P0, RZ, R194, 0x8, RZ, 0xc0, !PT ;  /* 0x00000008c2ff7812 */ /* 0x000fe8000780c0ff */
[----:B------:R-:W-:Y:S04]  /*9ba0*/  ISETP.GT.AND P0, PT, R2, 0x1, !P0 ;  /* 0x000000010200780c */ /* 0x000fe80004704270 */
[----:B------:R-:W-:Y:S04]  /*9bb0*/  ISETP.LT.OR P0, PT, R3, 0x2, P0 ;  /* 0x000000020300780c */ /* 0x000fe80000701670 */
[----:B------:R-:W-:Y:S02]  /*9bc0*/  FSEL R28, R201, -INF , !P0 ;  /* 0xff800000c91c7808 */ /* 0x000fe40004000000 */
        /* <DEDUP_REMOVED lines=39> */
[----:B------:R4:W1:Y:S02]  /*9e40*/  SHFL.IDX PT, R4, R5, 0x3, 0x1c1f ;  /* 0x007c1f0005047f89 */ /* 0x00086400000e0000 */
.L_x_805:
[----:B-1----:R-:W-:Y:S01]  /*9e50*/  IADD3 R3, R6, R4, RZ ;  /* 0x0000000406037210 */ /* 0x002fe20007ffe0ff */
        /* <DEDUP_REMOVED lines=11> */
[----:B--234-:R-:W-:Y:S05]  /*9f10*/  IMAD.MOV.U32 R5, RZ, RZ, c[0x0][0x32c] ;  /* 0x0000cb00ff057624 */ /* 0x01cfea00078e00ff */
[----:B------:R-:W-:Y:S11]  /*9f20*/  ISETP.NE.AND P0, PT, R5, 0x1, PT ;  /* 0x000000010500780c */ /* 0x000ff60003f05270 */
[----:B------:R-:W-:Y:S02]  /*9f30*/  @!UPT UIADD3 URZ, URZ, URZ, URZ ;  /* 0x0000003f3f3ff290 */ /* 0x000fe4000fffe03f */
[----:B------:R-:W-:Y:S05]  /*9f40*/  @P0 IMAD.HI.U32 R5, R4, c[0x0][0x330], RZ ;  /* 0x0000cc0004050a27 */ /* 0x000fea00078e00ff */
[----:B------:R-:W-:Y:S04]  /*9f50*/  @P0 SHF.R.U32.HI R4, RZ, c[0x0][0x334], R5 ;  /* 0x0000cd00ff040a19 */ /* 0x000fe80000011605 */
[----:B------:R-:W-:Y:S01]  /*9f60*/  LOP3.LUT R4, RZ, R4, RZ, 0x33, !PT ;  /* 0x00000004ff047212 */ /* 0x000fe200078e33ff */
[----:B------:R-:W-:-:S05]  /*9f70*/  BRA `(.L_x_651) ;  /* 0x0000005000007947 */ /* 0x000fca0003800000 */
.L_x_650:
[----:B--234-:R-:W-:Y:S04]  /*9f80*/  MOV R5, c[0x0][0x32c] ;  /* 0x0000cb0000057a02 */ /* 0x01cfe80000000f00 */
[----:B------:R-:W-:Y:S11]  /*9f90*/  ISETP.NE.AND P0, PT, R5, 0x1, PT ;  /* 0x000000010500780c */ /* 0x000ff60003f05270 */
[----:B------:R-:W-:Y:S02]  /*9fa0*/  @!UPT UIADD3 URZ, URZ, URZ, URZ ;  /* 0x0000003f3f3ff290 */ /* 0x000fe4000fffe03f */
[----:B------:R-:W-:Y:S05]  /*9fb0*/  @P0 IMAD.HI.U32 R5, R4, c[0x0][0x330], RZ ;  /* 0x0000cc0004050a27 */ /* 0x000fea00078e00ff */
[----:B------:R-:W-:Y:S02]  /*9fc0*/  @P0 SHF.R.U32.HI R4, RZ, c[0x0][0x334], R5 ;  /* 0x0000cd00ff040a19 */ /* 0x000fe40000011605 */
.L_x_651:
[----:B------:R-:W-:Y:S05]  /*9fd0*/  BSYNC B0 ;  /* 0x0000000000007941 */ /* 0x000fea0003800000 */
.L_x_649:
[----:B------:R-:W-:Y:S04]  /*9fe0*/  IMAD.IADD R0, R0, 0x1, -R234 ;  /* 0x0000000100007824 */ /* 0x000fe800078e0aea */
[----:B------:R-:W-:Y:S05]  /*9ff0*/  IMAD R0, R4, c[0x0][0x32c], R0 ;  /* 0x0000cb0004007a24 */ /* 0x000fea00078e0200 */
[----:B------:R-:W-:Y:S02]  /*a000*/  IADD3 R4, R0, c[0x0][0x32c], RZ ;  /* 0x0000cb0000047a10 */ /* 0x000fe40007ffe0ff */
[----:B------:R-:W-:Y:S02]  /*a010*/  IMNMX R2, R2, R0, !PT ;  /* 0x0000000002027217 */ /* 0x000fe40007800200 */
[----:B------:R-:W-:Y:S02]  /*a020*/  IMNMX R3, R3, R4, PT ;  /* 0x0000000403037217 */ /* 0x000fe40003800200 */
.L_x_648:
[----:B------:R-:W-:Y:S02]  /*a030*/  LOP3.LUT P0, RZ, R194, 0x10, RZ, 0xc0, !PT ;  /* 0x00000010c2ff7812 */ /* 0x000fe4000780c0ff */
[C---:B------:R-:W-:Y:S02]  /*a040*/  ISETP.GT.AND P1, PT, R2.reuse, 0x28, !P1 ;  /* 0x000000280200780c */ /* 0x040fe40004f24270 */
[----:B------:R-:W-:Y:S02]  /*a050*/  ISETP.GT.AND P0, PT, R2, RZ, !P0 ;  /* 0x000000ff0200720c */ /* 0x000fe40004704270 */
[----:B------:R-:W-:Y:S02]  /*a060*/  FMNMX.FTZ R0, R26, R105, !PT ;  /* 0x000000691a007209 */ /* 0x000fe40007810000 */
[C---:B------:R-:W-:Y:S02]  /*a070*/  ISETP.LT.OR P0, PT, R3.reuse, 0x1, P0 ;  /* 0x000000010300780c */ /* 0x040fe40000701670 */
[----:B------:R-:W-:Y:S02]  /*a080*/  ISETP.LT.OR P1, PT, R3, 0x29, P1 ;  /* 0x000000290300780c */ /* 0x000fe40000f21670 */
[----:B------:R-:W-:Y:S02]  /*a090*/  FSEL R15, R206, -INF , !P0 ;  /* 0xff800000ce0f7808 */ /* 0x000fe40004000000 */
[----:B------:R-:W-:Y:S02]  /*a0a0*/  LOP3.LUT P0, RZ, R194, 0x8, RZ, 0xc0, !PT ;  /* 0x00000008c2ff7812 */ /* 0x000fe4000780c0ff */
[----:B------:R-:W-:Y:S02]  /*a0b0*/  FMNMX.FTZ R0, R39, R0, !PT ;  /* 0x0000000027007209 */ /* 0x000fe40007810000 */
[----:B------:R-:W-:Y:S02]  /*a0c0*/  ISETP.GT.AND P0, PT, R2, 0x1, !P0 ;  /* 0x000000010200780c */ /* 0x000fe40004704270 */
[----:B--234-:R-:W-:Y:S02]  /*a0d0*/  FMNMX.FTZ R5, R40, R0, !PT ;  /* 0x0000000028057209 */ /* 0x01cfe40007810000 */
[----:B------:R-:W-:Y:S02]  /*a0e0*/  ISETP.LT.OR P0, PT, R3, 0x2, P0 ;  /* 0x000000020300780c */ /* 0x000fe40000701670 */
[----:B------:R-:W-:Y:S02]  /*a0f0*/  FMNMX.FTZ R5, R48, R5, !PT ;  /* 0x0000000530057209 */ /* 0x000fe40007810000 */
[----:B------:R-:W-:Y:S02]  /*a100*/  FSEL R24, R205, -INF , !P0 ;  /* 0xff800000cd187808 */ /* 0x000fe40004000000 */
[----:B------:R-:W-:Y:S02]  /*a110*/  LOP3.LUT P0, RZ, R194, 0x4, RZ, 0xc0, !PT ;  /* 0x00000004c2ff7812 */ /* 0x000fe4000780c0ff */
[----:B------:R-:W-:Y:S02]  /*a120*/  FMNMX.FTZ R5, R47, R5, !PT ;  /* 0x000000052f057209 */ /* 0x000fe40007810000 */
[----:B------:R-:W-:Y:S02]  /*a130*/  ISETP.GT.AND P0, PT, R2, 0x8, !P0 ;  /* 0x000000080200780c */ /* 0x000fe40004704270 */
[----:B------:R-:W-:Y:S02]  /*a140*/  FMNMX.FTZ R5, R46, R5, !PT ;  /* 0x000000052e057209 */ /* 0x000fe40007810000 */
        /* <DEDUP_REMOVED lines=8> */
[----:B------:R-:W-:Y:S02]  /*a1d0*/  FSEL R14, R102, -INF , !P1 ;  /* 0xff800000660e7808 */ /* 0x000fe40004800000 */
[----:B------:R-:W-:Y:S02]  /*a1e0*/  FSEL R22, R202, -INF , !P0 ;  /* 0xff800000ca167808 */ /* 0x000fe40004000000 */
[----:B------:R-:W-:Y:S02]  /*a1f0*/  LOP3.LUT P0, RZ, R194, 0x1, RZ, 0xc0, !PT ;  /* 0x00000001c2ff7812 */ /* 0x000fe4000780c0ff */
[----:B------:R-:W-:Y:S02]  /*a200*/  FMNMX.FTZ R5, R42, R5, !PT ;  /* 0x000000052a057209 */ /* 0x000fe40007810000 */
[----:B------:R-:W-:Y:S02]  /*a210*/  ISETP.GT.AND P0, PT, R2, 0x10, !P0 ;  /* 0x000000100200780c */ /* 0x000fe40004704270 */
[----:B------:R-:W-:Y:S02]  /*a220*/  FMNMX.FTZ R5, R41, R5, !PT ;  /* 0x0000000529057209 */ /* 0x000fe40007810000 */
[C---:B------:R-:W-:Y:S02]  /*a230*/  ISETP.LT.OR P0, PT, R3.reuse, 0x11, P0 ;  /* 0x000000110300780c */ /* 0x040fe40000701670 */
[----:B------:R-:W-:Y:S02]  /*a240*/  FMNMX.FTZ R5, R38, R5, !PT ;  /* 0x0000000526057209 */ /* 0x000fe40007810000 */
[----:B------:R-:W-:Y:S02]  /*a250*/  FSEL R21, R196, -INF , !P0 ;  /* 0xff800000c4157808 */ /* 0x000fe40004000000 */
[----:B------:R-:W-:Y:S02]  /*a260*/  ISETP.GT.AND P0, PT, R2, 0x11, !P6 ;  /* 0x000000110200780c */ /* 0x000fe40007704270 */
[----:B------:R-:W-:Y:S02]  /*a270*/  LOP3.LUT P6, RZ, R194, 0x20, RZ, 0xc0, !PT ;  /* 0x00000020c2ff7812 */ /* 0x000fe400078cc0ff */
        /* <DEDUP_REMOVED lines=14> */
[----:B------:R-:W-:Y:S02]  /*a360*/  ISETP.GT.AND P0, PT, R2, 0x29, !P6 ;  /* 0x000000290200780c */ /* 0x000fe40007704270 */
[----:B------:R-:W-:Y:S02]  /*a370*/  FMNMX.FTZ R2, R10, R100, !PT ;  /* 0x000000640a027209 */ /* 0x000fe40007810000 */
[----:B------:R-:W-:Y:S02]  /*a380*/  ISETP.LT.OR P0, PT, R3, 0x2a, P0 ;  /* 0x0000002a0300780c */ /* 0x000fe40000701670 */
        /* <DEDUP_REMOVED lines=29> */
[----:B------:R-:W-:Y:S02]  /*a560*/  FSEL R13, R101, -INF , !P0 ;  /* 0xff800000650d7808 */ /* 0x000fe40004000000 */
        /* <DEDUP_REMOVED lines=8> */
.L_x_806:
        /* <DEDUP_REMOVED lines=15> */
.L_x_807:
[C---:B------:R-:W-:Y:S01]  /*a6e0*/  FMUL.FTZ R2, R104.reuse, c[0x0][0x2d0] ;  /* 0x0000b40068027a20 */ /* 0x040fe20000410000 */
[----:B------:R-:W-:Y:S01]  /*a6f0*/  FSETP.NEU.FTZ.AND P0, PT, R104, -INF , PT ;  /* 0xff8000006800780b */ /* 0x000fe20003f1d000 */
[----:B------:R-:W-:Y:S01]  /*a700*/  WARPSYNC 0xffffffff ;  /* 0xffffffff00007948 */ /* 0x000fe20003800000 */
[----:B------:R-:W-:Y:S02]  /*a710*/  FSETP.NEU.FTZ.AND P1, PT, R103, -INF , PT ;  /* 0xff8000006700780b */ /* 0x000fe40003f3d000 */
[----:B------:R-:W-:Y:S02]  /*a720*/  FSEL R2, R2, RZ, P0 ;  /* 0x000000ff02027208 */ /* 0x000fe40000000000 */
[----:B--2---:R-:W-:Y:S02]  /*a730*/  FMNMX.FTZ R101, R0, R4, !PT ;  /* 0x0000000400657209 */ /* 0x004fe40007810000 */
[----:B------:R-:W-:Y:S01]  /*a740*/  FSEL R0, R104, RZ, P0 ;  /* 0x000000ff68007208 */ /* 0x000fe20000000000 */
[--C-:B------:R-:W-:Y:S01]  /*a750*/  FFMA.FTZ R9, R9, c[0x0][0x2d0], -R2.reuse ;  /* 0x0000b40009097a23 */ /* 0x100fe20000010802 */
[----:B------:R-:W-:Y:S01]  /*a760*/  FSETP.NEU.FTZ.AND P0, PT, R102, -INF , PT ;  /* 0xff8000006600780b */ /* 0x000fe20003f1d000 */
[--C-:B------:R-:W-:Y:S02]  /*a770*/  FFMA.FTZ R12, R11, c[0x0][0x2d0], -R2.reuse ;  /* 0x0000b4000b0c7a23 */ /* 0x100fe40000010802 */
[--C-:B------:R-:W-:Y:S02]  /*a780*/  FFMA.FTZ R201, R156, c[0x0][0x2d0], -R2.reuse ;  /* 0x0000b4009cc97a23 */ /* 0x100fe40000010802 */
[--C-:B------:R-:W-:Y:S01]  /*a790*/  FFMA.FTZ R10, R10, c[0x0][0x2d0], -R2.reuse ;  /* 0x0000b4000a0a7a23 */ /* 0x100fe20000010802 */
[----:B------:R-:W-:Y:S01]  /*a7a0*/  MUFU.EX2 R219, R12 ;  /* 0x0000000c00db7308 */ /* 0x000fe20000000800 */
        /* <DEDUP_REMOVED lines=8> */
[----:B------:R-:W-:Y:S02]  /*a830*/  FFMA.FTZ R168, R159, c[0x0][0x2d0], -R2 ;  /* 0x0000b4009fa87a23 */ /* 0x000fe40000010802 */
[C---:B------:R-:W-:Y:S02]  /*a840*/  FMUL.FTZ R2, R103.reuse, c[0x0][0x2d0] ;  /* 0x0000b40067027a20 */ /* 0x040fe40000410000 */
[----:B-1----:R-:W-:Y:S01]  /*a850*/  FADD.FTZ R4, -R0, R100 ;  /* 0x0000006400047221 */ /* 0x002fe20000010100 */
[----:B------:R-:W-:Y:S01]  /*a860*/  FSEL R0, R103, RZ, P1 ;  /* 0x000000ff67007208 */ /* 0x000fe20000800000 */
[----:B------:R-:W-:Y:S01]  /*a870*/  MUFU.EX2 R226, R167 ;  /* 0x000000a700e27308 */ /* 0x000fe20000000800 */
[----:B------:R-:W-:Y:S03]  /*a880*/  FSEL R2, R2, RZ, P1 ;  /* 0x000000ff02027208 */ /* 0x000fe60000800000 */
[----:B------:R-:W-:Y:S01]  /*a890*/  FADD.FTZ R5, -R0, R105 ;  /* 0x0000006900057221 */ /* 0x000fe20000010100 */
[----:B------:R-:W-:Y:S01]  /*a8a0*/  FSEL R0, R102, RZ, P0 ;  /* 0x000000ff66007208 */ /* 0x000fe20000000000 */
        /* <DEDUP_REMOVED lines=13> */
[----:B------:R-:W-:Y:S02]  /*a980*/  FFMA.FTZ R196, R41, c[0x0][0x2d0], -R2 ;  /* 0x0000b40029c47a23 */ /* 0x000fe40000010802 */
[----:B------:R-:W-:Y:S01]  /*a990*/  FMUL.FTZ R2, R102, c[0x0][0x2d0] ;  /* 0x0000b40066027a20 */ /* 0x000fe20000410000 */
[----:B------:R-:W-:Y:S01]  /*a9a0*/  MUFU.EX2 R38, R9 ;  /* 0x0000000900267308 */ /* 0x000fe20000000800 */
[----:B------:R-:W-:Y:S03]  /*a9b0*/  FADD.FTZ R0, -R0, R106 ;  /* 0x0000006a00007221 */ /* 0x000fe60000010100 */
[----:B------:R-:W-:Y:S01]  /*a9c0*/  FSEL R2, R2, RZ, P0 ;  /* 0x000000ff02027208 */ /* 0x000fe20000000000 */
[----:B------:R-:W-:Y:S01]  /*a9d0*/  FMUL.FTZ R0, R0, c[0x0][0x2d0] ;  /* 0x0000b40000007a20 */ /* 0x000fe20000410000 */
[----:B------:R-:W-:Y:S03]  /*a9e0*/  FSETP.NEU.FTZ.AND P0, PT, R101, -INF , PT ;  /* 0xff8000006500780b */ /* 0x000fe60003f1d000 */
[--C-:B------:R-:W-:Y:S01]  /*a9f0*/  FFMA.FTZ R3, R25, c[0x0][0x2d0], -R2.reuse ;  /* 0x0000b40019037a23 */ /* 0x100fe20000010802 */
[----:B------:R-:W-:Y:S01]  /*aa00*/  MUFU.EX2 R214, R8 ;  /* 0x0000000800d67308 */ /* 0x000fe20000000800 */
        /* <DEDUP_REMOVED lines=9> */
[--C-:B------:R-:W-:Y:S02]  /*aaa0*/  FFMA.FTZ R160, R34, c[0x0][0x2d0], -R2.reuse ;  /* 0x0000b40022a07a23 */ /* 0x100fe40000010802 */
[--C-:B------:R-:W-:Y:S01]  /*aab0*/  FFMA.FTZ R159, R33, c[0x0][0x2d0], -R2.reuse ;  /* 0x0000b400219f7a23 */ /* 0x100fe20000010802 */
[----:B------:R-:W2:Y:S10]  /*aac0*/  MUFU.EX2 R0, R0 ;  /* 0x0000000000007308 */ /* 0x000eb40000000800 */
[----:B------:R-:W-:Y:S01]  /*aad0*/  MUFU.EX2 R48, R10 ;  /* 0x0000000a00307308 */ /* 0x000fe20000000800 */
[----:B-1----:R-:W-:Y:S01]  /*aae0*/  FFMA.FTZ R3, R28, c[0x0][0x2d0], -R2 ;  /* 0x0000b4001c037a23 */ /* 0x002fe20000010802 */
[C---:B------:R-:W-:Y:S08]  /*aaf0*/  FSEL R2, R101.reuse, RZ, P0 ;  /* 0x000000ff65027208 */ /* 0x040ff00000000000 */
[----:B------:R1:W-:Y:S10]  /*ab00*/  MUFU.EX2 R49, R3 ;  /* 0x0000000300317308 */ /* 0x0003f40000000800 */
[----:B------:R-:W-:Y:S10]  /*ab10*/  MUFU.EX2 R211, R39 ;  /* 0x0000002700d37308 */ /* 0x000ff40000000800 */
[----:B------:R-:W-:Y:S01]  /*ab20*/  MUFU.EX2 R205, R37 ;  /* 0x0000002500cd7308 */ /* 0x000fe20000000800 */
[----:B-1----:R-:W-:Y:S02]  /*ab30*/  FADD.FTZ R3, -R2, R107 ;  /* 0x0000006b02037221 */ /* 0x002fe40000010100 */
[----:B------:R-:W-:Y:S07]  /*ab40*/  FMUL.FTZ R2, R101, c[0x0][0x2d0] ;  /* 0x0000b40065027a20 */ /* 0x000fee0000410000 */
[----:B------:R-:W-:Y:S01]  /*ab50*/  MUFU.EX2 R206, R36 ;  /* 0x0000002400ce7308 */ /* 0x000fe20000000800 */
[----:B------:R-:W-:Y:S01]  /*ab60*/  FSEL R6, R2, RZ, P0 ;  /* 0x000000ff02067208 */ /* 0x000fe20000000000 */
[----:B------:R-:W-:Y:S01]  /*ab70*/  FMUL.FTZ R2, R4, c[0x0][0x2d0] ;  /* 0x0000b40004027a20 */ /* 0x000fe20000410000 */
[C---:B------:R-:W-:Y:S02]  /*ab80*/  ISETP.GT.AND P0, PT, R208.reuse, R229, PT ;  /* 0x000000e5d000720c */ /* 0x040fe40003f04270 */
[----:B------:R-:W-:Y:S01]  /*ab90*/  IADD3 R208, R208, -0x1, RZ ;  /* 0xffffffffd0d07810 */ /* 0x000fe20007ffe0ff */
[--C-:B------:R-:W-:Y:S02]  /*aba0*/  FFMA.FTZ R32, R23, c[0x0][0x2d0], -R6.reuse ;  /* 0x0000b40017207a23 */ /* 0x100fe40000010806 */
[--C-:B------:R-:W-:Y:S02]  /*abb0*/  FFMA.FTZ R7, R22, c[0x0][0x2d0], -R6.reuse ;  /* 0x0000b40016077a23 */ /* 0x100fe40000010806 */
[----:B------:R1:W-:Y:S01]  /*abc0*/  MUFU.EX2 R100, R2 ;  /* 0x0000000200647308 */ /* 0x0003e20000000800 */
[--C-:B------:R-:W-:Y:S02]  /*abd0*/  FFMA.FTZ R107, R21, c[0x0][0x2d0], -R6.reuse ;  /* 0x0000b400156b7a23 */ /* 0x100fe40000010806 */
[--C-:B------:R-:W-:Y:S02]  /*abe0*/  FFMA.FTZ R156, R20, c[0x0][0x2d0], -R6.reuse ;  /* 0x0000b400149c7a23 */ /* 0x100fe40000010806 */
[----:B------:R-:W3:Y:S01]  /*abf0*/  LDSM.16.MT88.4 R20, [R181] ;  /* 0x00000000b514783b */ /* 0x000ee20000004200 */
[--C-:B------:R-:W-:Y:S02]  /*ac00*/  FFMA.FTZ R33, R24, c[0x0][0x2d0], -R6.reuse ;  /* 0x0000b40018217a23 */ /* 0x100fe40000010806 */
[--C-:B------:R-:W-:Y:S02]  /*ac10*/  FFMA.FTZ R179, R13, c[0x0][0x2d0], -R6.reuse ;  /* 0x0000b4000db37a23 */ /* 0x100fe40000010806 */
[----:B------:R-:W-:Y:S01]  /*ac20*/  MUFU.EX2 R227, R7 ;  /* 0x0000000700e37308 */ /* 0x000fe20000000800 */
[--C-:B------:R-:W-:Y:S02]  /*ac30*/  FFMA.FTZ R158, R19, c[0x0][0x2d0], -R6.reuse ;  /* 0x0000b400139e7a23 */ /* 0x100fe40000010806 */
[--C-:B------:R-:W-:Y:S02]  /*ac40*/  FFMA.FTZ R162, R18, c[0x0][0x2d0], -R6.reuse ;  /* 0x0000b40012a27a23 */ /* 0x100fe40000010806 */
[--C-:B------:R-:W-:Y:S02]  /*ac50*/  FFMA.FTZ R171, R17, c[0x0][0x2d0], -R6.reuse ;  /* 0x0000b40011ab7a23 */ /* 0x100fe40000010806 */
[--C-:B------:R-:W-:Y:S02]  /*ac60*/  FFMA.FTZ R175, R16, c[0x0][0x2d0], -R6.reuse ;  /* 0x0000b40010af7a23 */ /* 0x100fe40000010806 */
[--C-:B------:R-:W-:Y:S01]  /*ac70*/  FFMA.FTZ R177, R14, c[0x0][0x2d0], -R6.reuse ;  /* 0x0000b4000eb17a23 */ /* 0x100fe20000010806 */
[----:B------:R-:W-:Y:S01]  /*ac80*/  MUFU.EX2 R203, R33 ;  /* 0x0000002100cb7308 */ /* 0x000fe20000000800 */
[----:B-1----:R-:W-:Y:S09]  /*ac90*/  FFMA.FTZ R2, R15, c[0x0][0x2d0], -R6 ;  /* 0x0000b4000f027a23 */ /* 0x002ff20000010806 */
[----:B------:R1:W-:Y:S10]  /*aca0*/  MUFU.EX2 R34, R2 ;  /* 0x0000000200227308 */ /* 0x0003f40000000800 */
[----:B------:R-:W-:Y:S10]  /*acb0*/  MUFU.EX2 R204, R32 ;  /* 0x0000002000cc7308 */ /* 0x000ff40000000800 */
[----:B------:R-:W-:Y:S01]  /*acc0*/  MUFU.EX2 R224, R164 ;  /* 0x000000a400e07308 */ /* 0x000fe20000000800 */
[----:B-1----:R-:W-:Y:S02]  /*acd0*/  FMUL.FTZ R2, R3, c[0x0][0x2d0] ;  /* 0x0000b40003027a20 */ /* 0x002fe40000410000 */
[----:B------:R-:W-:Y:S07]  /*ace0*/  FMUL.FTZ R3, R5, c[0x0][0x2d0] ;  /* 0x0000b40005037a20 */ /* 0x000fee0000410000 */
[----:B------:R-:W-:Y:S10]  /*acf0*/  MUFU.EX2 R2, R2 ;  /* 0x0000000200027308 */ /* 0x000ff40000000800 */
[----:B------:R-:W-:Y:S10]  /*ad00*/  MUFU.EX2 R225, R163 ;  /* 0x000000a300e17308 */ /* 0x000ff40000000800 */
[----:B------:R-:W-:Y:S10]  /*ad10*/  MUFU.EX2 R107, R107 ;  /* 0x0000006b006b7308 */ /* 0x000ff40000000800 */
[----:B------:R-:W-:Y:S10]  /*ad20*/  MUFU.EX2 R218, R156 ;  /* 0x0000009c00da7308 */ /* 0x000ff40000000800 */
[----:B------:R-:W-:Y:S10]  /*ad30*/  MUFU.EX2 R213, R158 ;  /* 0x0000009e00d57308 */ /* 0x000ff40000000800 */
[----:B------:R-:W-:Y:S10]  /*ad40*/  MUFU.EX2 R212, R162 ;  /* 0x000000a200d47308 */ /* 0x000ff40000000800 */
[----:B------:R-:W-:Y:S10]  /*ad50*/  MUFU.EX2 R202, R202 ;  /* 0x000000ca00ca7308 */ /* 0x000ff40000000800 */
[----:B------:R-:W1:Y:S10]  /*ad60*/  MUFU.EX2 R201, R201 ;  /* 0x000000c900c97308 */ /* 0x000e740000000800 */
[----:B------:R-:W-:Y:S10]  /*ad70*/  MUFU.EX2 R197, R197 ;  /* 0x000000c500c57308 */ /* 0x000ff40000000800 */
[----:B------:R-:W-:Y:S10]  /*ad80*/  MUFU.EX2 R199, R199 ;  /* 0x000000c700c77308 */ /* 0x000ff40000000800 */
[----:B------:R-:W-:Y:S10]  /*ad90*/  MUFU.EX2 R196, R196 ;  /* 0x000000c400c47308 */ /* 0x000ff40000000800 */
[----:B------:R-:W-:Y:S10]  /*ada0*/  MUFU.EX2 R178, R178 ;  /* 0x000000b200b27308 */ /* 0x000ff40000000800 */
[----:B------:R-:W-:Y:S10]  /*adb0*/  MUFU.EX2 R172, R172 ;  /* 0x000000ac00ac7308 */ /* 0x000ff40000000800 */
[----:B------:R-:W4:Y:S10]  /*adc0*/  MUFU.EX2 R167, R176 ;  /* 0x000000b000a77308 */ /* 0x000f340000000800 */
[----:B------:R-:W-:Y:S01]  /*add0*/  MUFU.EX2 R164, R177 ;  /* 0x000000b100a47308 */ /* 0x000fe20000000800 */
[C---:B--2---:R-:W-:Y:S01]  /*ade0*/  FMUL.FTZ R12, R0.reuse, R124 ;  /* 0x0000007c000c7220 */ /* 0x044fe20000410000 */
[----:B-1----:R-:W-:Y:S01]  /*adf0*/  F2FP.PACK_AB R156, R201, R202 ;  /* 0x000000cac99c723e */ /* 0x002fe200000000ff */
[C---:B------:R-:W-:Y:S02]  /*ae00*/  FMUL.FTZ R13, R0.reuse, R125 ;  /* 0x0000007d000d7220 */ /* 0x040fe40000410000 */
[C---:B------:R-:W-:Y:S02]  /*ae10*/  FMUL.FTZ R24, R0.reuse, R120 ;  /* 0x0000007800187220 */ /* 0x040fe40000410000 */
[C---:B------:R-:W-:Y:S02]  /*ae20*/  FMUL.FTZ R25, R0.reuse, R121 ;  /* 0x0000007900197220 */ /* 0x040fe40000410000 */
[C---:B------:R-:W-:Y:S02]  /*ae30*/  FMUL.FTZ R28, R0.reuse, R116 ;  /* 0x00000074001c7220 */ /* 0x040fe40000410000 */
[C---:B------:R-:W-:Y:S02]  /*ae40*/  FMUL.FTZ R29, R0.reuse, R117 ;  /* 0x00000075001d7220 */ /* 0x040fe40000410000 */
[C---:B------:R-:W-:Y:S01]  /*ae50*/  FMUL.FTZ R8, R0.reuse, R128 ;  /* 0x0000008000087220 */ /* 0x040fe20000410000 */
[----:B----4-:R-:W-:Y:S01]  /*ae60*/  F2FP.PACK_AB R162, R167, R172 ;  /* 0x000000aca7a2723e */ /* 0x010fe200000000ff */
[C---:B------:R-:W-:Y:S01]  /*ae70*/  FMUL.FTZ R9, R0.reuse, R129 ;  /* 0x0000008100097220 */ /* 0x040fe20000410000 */
[----:B------:R-:W-:Y:S01]  /*ae80*/  MUFU.EX2 R128, R161 ;  /* 0x000000a100807308 */ /* 0x000fe20000000800 */
[C---:B------:R-:W-:Y:S01]  /*ae90*/  FMUL.FTZ R40, R0.reuse, R112 ;  /* 0x0000007000287220 */ /* 0x040fe20000410000 */
[----:B------:R-:W-:Y:S01]  /*aea0*/  F2FP.PACK_AB R112, R49, R105 ;  /* 0x000000693170723e */ /* 0x000fe200000000ff */
[C---:B------:R-:W-:Y:S01]  /*aeb0*/  FMUL.FTZ R41, R0.reuse, R113 ;  /* 0x0000007100297220 */ /* 0x040fe20000410000 */
[----:B------:R-:W-:Y:S01]  /*aec0*/  F2FP.PACK_AB R113, R203, R34 ;  /* 0x00000022cb71723e */ /* 0x000fe200000000ff */
[----:B------:R-:W-:Y:S01]  /*aed0*/  FMUL.FTZ R44, R0, R108 ;  /* 0x0000006c002c7220 */ /* 0x000fe20000410000 */
[----:B------:R-:W-:Y:S01]  /*aee0*/  F2FP.PACK_AB R108, R38, R48 ;  /* 0x00000030266c723e */ /* 0x000fe200000000ff */
[----:B------:R-:W-:Y:S01]  /*aef0*/  FMUL.FTZ R45, R0, R109 ;  /* 0x0000006d002d7220 */ /* 0x000fe20000410000 */
[----:B------:R-:W-:Y:S01]  /*af00*/  F2FP.PACK_AB R109, R50, R51 ;  /* 0x00000033326d723e */ /* 0x000fe200000000ff */
        /* <DEDUP_REMOVED lines=12> */
[C---:B------:R-:W-:Y:S02]  /*afd0*/  FMUL.FTZ R92, R0.reuse, R92 ;  /* 0x0000005c005c7220 */ /* 0x040fe40000410000 */
[C---:B------:R-:W-:Y:S02]  /*afe0*/  FMUL.FTZ R93, R0.reuse, R93 ;  /* 0x0000005d005d7220 */ /* 0x040fe40000410000 */
[----:B------:R-:W-:Y:S02]  /*aff0*/  FFMA.FTZ R4, R0, R221, R105 ;  /* 0x000000dd00047223 */ /* 0x000fe40000010069 */
[----:B------:R1:W2:Y:S01]  /*b000*/  MUFU.EX2 R0, R3 ;  /* 0x0000000300007308 */ /* 0x0002a20000000800 */
[----:B------:R-:W-:Y:S01]  /*b010*/  FMUL.FTZ R46, R2, R110 ;  /* 0x0000006e022e7220 */ /* 0x000fe20000410000 */
[----:B------:R-:W-:Y:S01]  /*b020*/  F2FP.PACK_AB R110, R220, R219 ;  /* 0x000000dbdc6e723e */ /* 0x000fe200000000ff */
[----:B------:R-:W-:Y:S01]  /*b030*/  FMUL.FTZ R47, R2, R111 ;  /* 0x0000006f022f7220 */ /* 0x000fe20000410000 */
[----:B------:R-:W-:Y:S01]  /*b040*/  F2FP.PACK_AB R111, R211, R214 ;  /* 0x000000d6d36f723e */ /* 0x000fe200000000ff */
[----:B------:R-:W-:Y:S02]  /*b050*/  FADD.FTZ R105, R49, R4 ;  /* 0x0000000431697221 */ /* 0x000fe40000010000 */
[C---:B------:R-:W-:Y:S02]  /*b060*/  FMUL.FTZ R4, R100.reuse, R132 ;  /* 0x0000008464047220 */ /* 0x040fe40000410000 */
[----:B------:R-:W-:Y:S01]  /*b070*/  FMUL.FTZ R5, R100, R133 ;  /* 0x0000008564057220 */ /* 0x000fe20000410000 */
[----:B------:R-:W-:Y:S01]  /*b080*/  MUFU.EX2 R132, R165 ;  /* 0x000000a500847308 */ /* 0x000fe20000000800 */
[C---:B------:R-:W-:Y:S02]  /*b090*/  FMUL.FTZ R10, R2.reuse, R130 ;  /* 0x00000082020a7220 */ /* 0x040fe40000410000 */
[C---:B------:R-:W-:Y:S02]  /*b0a0*/  FMUL.FTZ R11, R2.reuse, R131 ;  /* 0x00000083020b7220 */ /* 0x040fe40000410000 */
[----:B------:R-:W-:Y:S01]  /*b0b0*/  FMUL.FTZ R42, R2, R114 ;  /* 0x00000072022a7220 */ /* 0x000fe20000410000 */
[----:B------:R-:W-:Y:S01]  /*b0c0*/  F2FP.PACK_AB R114, R206, R205 ;  /* 0x000000cdce72723e */ /* 0x000fe200000000ff */
[C---:B------:R-:W-:Y:S01]  /*b0d0*/  FMUL.FTZ R43, R2.reuse, R115 ;  /* 0x00000073022b7220 */ /* 0x040fe20000410000 */
[----:B------:R-:W-:Y:S01]  /*b0e0*/  F2FP.PACK_AB R115, R227, R204 ;  /* 0x000000cce373723e */ /* 0x000fe200000000ff */
[C---:B------:R-:W-:Y:S01]  /*b0f0*/  FMUL.FTZ R14, R2.reuse, R126 ;  /* 0x0000007e020e7220 */ /* 0x040fe20000410000 */
[----:B------:R-:W-:Y:S01]  /*b100*/  MUFU.EX2 R130, R170 ;  /* 0x000000aa00827308 */ /* 0x000fe20000000800 */
[----:B------:R-:W-:Y:S02]  /*b110*/  FMUL.FTZ R15, R2, R127 ;  /* 0x0000007f020f7220 */ /* 0x000fe40000410000 */
[C---:B------:R-:W-:Y:S01]  /*b120*/  FMUL.FTZ R16, R100.reuse, R136 ;  /* 0x0000008864107220 */ /* 0x040fe20000410000 */
[----:B------:R-:W-:Y:S01]  /*b130*/  LDSM.16.MT88.4 R124, [R181+0x1000] ;  /* 0x00100000b57c783b */ /* 0x000fe20000004200 */
[----:B-1----:R-:W-:Y:S02]  /*b140*/  FFMA.FTZ R3, R100, R222, R48 ;  /* 0x000000de64037223 */ /* 0x002fe40000010030 */
[C---:B--2---:R-:W-:Y:S02]  /*b150*/  FMUL.FTZ R6, R0.reuse, R134 ;  /* 0x0000008600067220 */ /* 0x044fe40000410000 */
[----:B------:R-:W-:Y:S01]  /*b160*/  FMUL.FTZ R7, R0, R135 ;  /* 0x0000008700077220 */ /* 0x000fe20000410000 */
[----:B------:R-:W-:Y:S01]  /*b170*/  MUFU.EX2 R133, R169 ;  /* 0x000000a900857308 */ /* 0x000fe20000000800 */
[----:B------:R-:W-:Y:S02]  /*b180*/  FADD.FTZ R3, R38, R3 ;  /* 0x0000000326037221 */ /* 0x000fe40000010000 */
[----:B------:R-:W1:Y:S01]  /*b190*/  LDSM.16.MT88.4 R36, [R182] ;  /* 0x00000000b624783b */ /* 0x000e620000004200 */
[----:B------:R-:W-:Y:S02]  /*b1a0*/  FMUL.FTZ R17, R100, R137 ;  /* 0x0000008964117220 */ /* 0x000fe40000410000 */
[-C--:B---3--:R-:W-:Y:S04]  /*b1b0*/  HMMA.16816.F32 R4, R108, R20.reuse, R4 ;  /* 0x000000146c04723c */ /* 0x088fe80000001804 */
[----:B------:R-:W-:Y:S01]  /*b1c0*/  MUFU.EX2 R131, R160 ;  /* 0x000000a000837308 */ /* 0x000fe20000000800 */
[C---:B------:R-:W-:Y:S02]  /*b1d0*/  FMUL.FTZ R18, R0.reuse, R138 ;  /* 0x0000008a00127220 */ /* 0x040fe40000410000 */
[----:B------:R-:W-:Y:S01]  /*b1e0*/  FMUL.FTZ R19, R0, R139 ;  /* 0x0000008b00137220 */ /* 0x000fe20000410000 */
[C---:B------:R-:W-:Y:S01]  /*b1f0*/  HMMA.16816.F32 R8, R112.reuse, R20, R8 ;  /* 0x000000147008723c */ /* 0x040fe20000001808 */
[----:B------:R-:W-:Y:S03]  /*b200*/  LDSM.16.MT88.4 R136, [R181+0x800] ;  /* 0x00080000b588783b */ /* 0x000fe60000004200 */
[C---:B------:R-:W-:Y:S02]  /*b210*/  FMUL.FTZ R30, R2.reuse, R118 ;  /* 0x00000076021e7220 */ /* 0x040fe40000410000 */
[C---:B------:R-:W-:Y:S01]  /*b220*/  FMUL.FTZ R31, R2.reuse, R119 ;  /* 0x00000077021f7220 */ /* 0x040fe20000410000 */
[----:B------:R-:W-:Y:S01]  /*b230*/  MUFU.EX2 R222, R168 ;  /* 0x000000a800de7308 */ /* 0x000fe20000000800 */
[-C--:B------:R-:W-:Y:S01]  /*b240*/  HMMA.16816.F32 R12, R112, R22.reuse, R12 ;  /* 0x00000016700c723c */ /* 0x080fe2000000180c */
[----:B------:R-:W2:Y:S03]  /*b250*/  LDSM.16.MT88.4 R116, [R181+0xc00] ;  /* 0x000c0000b574783b */ /* 0x000ea60000004200 */
[C---:B------:R-:W-:Y:S02]  /*b260*/  FMUL.FTZ R26, R2.reuse, R122 ;  /* 0x0000007a021a7220 */ /* 0x040fe40000410000 */
[----:B------:R-:W-:Y:S02]  /*b270*/  FMUL.FTZ R27, R2, R123 ;  /* 0x0000007b021b7220 */ /* 0x000fe40000410000 */
[C---:B------:R-:W-:Y:S01]  /*b280*/  HMMA.16816.F32 R16, R108.reuse, R22, R16 ;  /* 0x000000166c10723c */ /* 0x040fe20000001810 */
[----:B------:R-:W-:Y:S01]  /*b290*/  LDSM.16.MT88.4 R120, [R182+0x400] ;  /* 0x00040000b678783b */ /* 0x000fe20000004200 */
[----:B------:R3:W-:Y:S02]  /*b2a0*/  MUFU.EX2 R221, R159 ;  /* 0x0000009f00dd7308 */ /* 0x0007e40000000800 */
[C---:B------:R-:W-:Y:S02]  /*b2b0*/  FMUL.FTZ R20, R100.reuse, R140 ;  /* 0x0000008c64147220 */ /* 0x040fe40000410000 */
[----:B------:R-:W-:Y:S02]  /*b2c0*/  FMUL.FTZ R21, R100, R141 ;  /* 0x0000008d64157220 */ /* 0x000fe40000410000 */
[C---:B------:R-:W-:Y:S04]  /*b2d0*/  FMUL.FTZ R22, R0.reuse, R142 ;  /* 0x0000008e00167220 */ /* 0x040fe80000410000 */
[----:B------:R-:W-:Y:S01]  /*b2e0*/  FMUL.FTZ R23, R0, R143 ;  /* 0x0000008f00177220 */ /* 0x000fe20000410000 */
[----:B------:R-:W-:Y:S01]  /*b2f0*/  MUFU.EX2 R170, R198 ;  /* 0x000000c600aa7308 */ /* 0x000fe20000000800 */
[C---:B------:R-:W-:Y:S02]  /*b300*/  FMUL.FTZ R32, R100.reuse, R144 ;  /* 0x0000009064207220 */ /* 0x040fe40000410000 */
[----:B------:R-:W-:Y:S02]  /*b310*/  FMUL.FTZ R33, R100, R145 ;  /* 0x0000009164217220 */ /* 0x000fe40000410000 */
[----:B------:R-:W-:Y:S01]  /*b320*/  FMUL.FTZ R35, R0, R147 ;  /* 0x0000009300237220 */ /* 0x000fe20000410000 */
[-C--:B-1----:R-:W-:Y:S03]  /*b330*/  HMMA.16816.F32 R20, R108, R36.reuse, R20 ;  /* 0x000000246c14723c */ /* 0x082fe60000001814 */
[C---:B------:R-:W-:Y:S01]  /*b340*/  FMUL.FTZ R48, R100.reuse, R152 ;  /* 0x0000009864307220 */ /* 0x040fe20000410000 */
[----:B------:R-:W1:Y:S01]  /*b350*/  MUFU.EX2 R198, R200 ;  /* 0x000000c800c67308 */ /* 0x000e620000000800 */
[----:B------:R-:W-:Y:S02]  /*b360*/  FMUL.FTZ R49, R100, R153 ;  /* 0x0000009964317220 */ /* 0x000fe40000410000 */
[----:B------:R-:W-:Y:S01]  /*b370*/  FFMA.FTZ R106, R2, R223, R34 ;  /* 0x000000df026a7223 */ /* 0x000fe20000010022 */
[C---:B------:R-:W-:Y:S04]  /*b380*/  HMMA.16816.F32 R24, R112.reuse, R36, R24 ;  /* 0x000000247018723c */ /* 0x040fe80000001818 */
[----:B------:R-:W-:Y:S01]  /*b390*/  FMUL.FTZ R34, R0, R146 ;  /* 0x0000009200227220 */ /* 0x000fe20000410000 */
[----:B---3--:R-:W-:Y:S01]  /*b3a0*/  F2FP.PACK_AB R159, R178, R196 ;  /* 0x000000c4b29f723e */ /* 0x008fe200000000ff */
[----:B------:R-:W-:Y:S01]  /*b3b0*/  LDSM.16.MT88.4 R144, [R182+0x800] ;  /* 0x00080000b690783b */ /* 0x000fe20000004200 */
[C---:B------:R-:W-:Y:S01]  /*b3c0*/  FMUL.FTZ R36, R100.reuse, R148 ;  /* 0x0000009464247220 */ /* 0x040fe20000410000 */
[-C--:B------:R-:W-:Y:S01]  /*b3d0*/  HMMA.16816.F32 R28, R112, R38.reuse, R28 ;  /* 0x00000026701c723c */ /* 0x080fe2000000181c */
[----:B------:R3:W-:Y:S03]  /*b3e0*/  MUFU.EX2 R223, R157 ;  /* 0x0000009d00df7308 */ /* 0x0007e60000000800 */
[----:B------:R-:W-:Y:S02]  /*b3f0*/  FMUL.FTZ R37, R100, R149 ;  /* 0x0000009564257220 */ /* 0x000fe40000410000 */
[C---:B------:R-:W-:Y:S02]  /*b400*/  FMUL.FTZ R58, R2.reuse, R58 ;  /* 0x0000003a023a7220 */ /* 0x040fe40000410000 */
[C---:B------:R-:W-:Y:S03]  /*b410*/  HMMA.16816.F32 R32, R108.reuse, R38, R32 ;  /* 0x000000266c20723c */ /* 0x040fe60000001820 */
[----:B------:R-:W-:Y:S01]  /*b420*/  MUFU.EX2 R168, R174 ;  /* 0x000000ae00a87308 */ /* 0x000fe20000000800 */
[C---:B------:R-:W-:Y:S01]  /*b430*/  FMUL.FTZ R59, R2.reuse, R59 ;  /* 0x0000003b023b7220 */ /* 0x040fe20000410000 */
[----:B-1----:R-:W-:Y:S01]  /*b440*/  F2FP.PACK_AB R158, R199, R198 ;  /* 0x000000c6c79e723e */ /* 0x002fe200000000ff */
[----:B------:R-:W-:Y:S02]  /*b450*/  FMUL.FTZ R62, R2, R62 ;  /* 0x0000003e023e7220 */ /* 0x000fe40000410000 */
[C---:B------:R-:W-:Y:S04]  /*b460*/  FMUL.FTZ R38, R0.reuse, R150 ;  /* 0x0000009600267220 */ /* 0x040fe80000410000 */
[----:B------:R-:W-:Y:S01]  /*b470*/  FMUL.FTZ R39, R0, R151 ;  /* 0x0000009700277220 */ /* 0x000fe20000410000 */
[----:B------:R-:W1:Y:S01]  /*b480*/  MUFU.EX2 R169, R173 ;  /* 0x000000ad00a97308 */ /* 0x000e620000000800 */
[C---:B------:R-:W-:Y:S02]  /*b490*/  FMUL.FTZ R63, R2.reuse, R63 ;  /* 0x0000003f023f7220 */ /* 0x040fe40000410000 */
[C---:B------:R-:W-:Y:S01]  /*b4a0*/  FMUL.FTZ R74, R2.reuse, R74 ;  /* 0x0000004a024a7220 */ /* 0x040fe20000410000 */
[----:B---3--:R-:W-:Y:S01]  /*b4b0*/  F2FP.PACK_AB R157, R197, R170 ;  /* 0x000000aac59d723e */ /* 0x008fe200000000ff */
[C---:B------:R-:W-:Y:S01]  /*b4c0*/  FMUL.FTZ R75, R2.reuse, R75 ;  /* 0x0000004b024b7220 */ /* 0x040fe20000410000 */
[-C--:B--2---:R-:W-:Y:S03]  /*b4d0*/  HMMA.16816.F32 R36, R108, R116.reuse, R36 ;  /* 0x000000746c24723c */ /* 0x084fe60000001824 */
[C---:B------:R-:W-:Y:S01]  /*b4e0*/  FMUL.FTZ R78, R2.reuse, R78 ;  /* 0x0000004e024e7220 */ /* 0x040fe20000410000 */
[----:B------:R-:W2:Y:S01]  /*b4f0*/  MUFU.EX2 R165, R175 ;  /* 0x000000af00a57308 */ /* 0x000ea20000000800 */
[C---:B------:R-:W-:Y:S02]  /*b500*/  FMUL.FTZ R79, R2.reuse, R79 ;  /* 0x0000004f024f7220 */ /* 0x040fe40000410000 */
[C---:B------:R-:W-:Y:S01]  /*b510*/  FMUL.FTZ R90, R2.reuse, R90 ;  /* 0x0000005a025a7220 */ /* 0x040fe20000410000 */
[C---:B------:R-:W-:Y:S04]  /*b520*/  HMMA.16816.F32 R40, R112.reuse, R116, R40 ;  /* 0x000000747028723c */ /* 0x040fe80000001828 */
[C---:B------:R-:W-:Y:S02]  /*b530*/  FMUL.FTZ R91, R2.reuse, R91 ;  /* 0x0000005b025b7220 */ /* 0x040fe40000410000 */
[C---:B------:R-:W-:Y:S02]  /*b540*/  FMUL.FTZ R94, R2.reuse, R94 ;  /* 0x0000005e025e7220 */ /* 0x040fe40000410000 */
[-C--:B------:R-:W-:Y:S04]  /*b550*/  HMMA.16816.F32 R44, R112, R118.reuse, R44 ;  /* 0x00000076702c723c */ /* 0x080fe8000000182c */
[----:B------:R-:W-:Y:S01]  /*b560*/  FMUL.FTZ R95, R2, R95 ;  /* 0x0000005f025f7220 */ /* 0x000fe20000410000 */
[----:B-1----:R-:W-:Y:S01]  /*b570*/  F2FP.PACK_AB R160, R169, R168 ;  /* 0x000000a8a9a0723e */ /* 0x002fe200000000ff */
[C---:B------:R-:W-:Y:S02]  /*b580*/  FFMA.FTZ R2, R0.reuse, R228, R51 ;  /* 0x000000e400027223 */ /* 0x040fe40000010033 */
[----:B------:R-:W-:Y:S04]  /*b590*/  FMUL.FTZ R51, R0, R155 ;  /* 0x0000009b00337220 */ /* 0x000fe80000410000 */
[----:B------:R-:W-:Y:S01]  /*b5a0*/  FADD.FTZ R2, R50, R2 ;  /* 0x0000000232027221 */ /* 0x000fe20000010000 */
[----:B--2---:R-:W-:Y:S01]  /*b5b0*/  F2FP.PACK_AB R161, R165, R166 ;  /* 0x000000a6a5a1723e */ /* 0x004fe200000000ff */
[----:B------:R-:W-:Y:S02]  /*b5c0*/  FMUL.FTZ R50, R0, R154 ;  /* 0x0000009a00327220 */ /* 0x000fe40000410000 */
[----:B------:R-:W-:Y:S01]  /*b5d0*/  LDSM.16.MT88.4 R152, [R181+0x1400] ;  /* 0x00140000b598783b */ /* 0x000fe20000004200 */
[C---:B------:R-:W-:Y:S02]  /*b5e0*/  FMUL.FTZ R52, R100.reuse, R52 ;  /* 0x0000003464347220 */ /* 0x040fe40000410000 */
[----:B------:R-:W-:Y:S02]  /*b5f0*/  FMUL.FTZ R53, R100, R53 ;  /* 0x0000003564357220 */ /* 0x000fe40000410000 */
[C---:B------:R-:W-:Y:S03]  /*b600*/  HMMA.16816.F32 R48, R108.reuse, R118, R48 ;  /* 0x000000766c30723c */ /* 0x040fe60000001830 */
[----:B------:R-:W1:Y:S01]  /*b610*/  LDSM.16.MT88.4 R116, [R182+0xc00] ;  /* 0x000c0000b674783b */ /* 0x000e620000004200 */
[C---:B------:R-:W-:Y:S02]  /*b620*/  FMUL.FTZ R54, R0.reuse, R54 ;  /* 0x0000003600367220 */ /* 0x040fe40000410000 */
[----:B------:R-:W-:Y:S02]  /*b630*/  FMUL.FTZ R55, R0, R55 ;  /* 0x0000003700377220 */ /* 0x000fe40000410000 */
[C---:B------:R-:W-:Y:S04]  /*b640*/  FMUL.FTZ R64, R100.reuse, R64 ;  /* 0x0000004064407220 */ /* 0x040fe80000410000 */
        /* <DEDUP_REMOVED lines=21> */
[----:B------:R-:W-:Y:S02]  /*b7a0*/  FADD.FTZ R100, R203, R106 ;  /* 0x0000006acb647221 */ /* 0x000fe40000010000 */
[----:B------:R-:W1:Y:S01]  /*b7b0*/  MUFU.EX2 R106, R179 ;  /* 0x000000b3006a7308 */ /* 0x000e620000000800 */
[----:B------:R-:W-:Y:S01]  /*b7c0*/  FADD.FTZ R3, R219, R3 ;  /* 0x00000003db037221 */ /* 0x000fe20000010000 */
[-C--:B------:R-:W-:Y:S04]  /*b7d0*/  HMMA.16816.F32 R60, R112, R118.reuse, R60 ;  /* 0x00000076703c723c */ /* 0x080fe8000000183c */
[----:B------:R-:W-:Y:S02]  /*b7e0*/  FADD.FTZ R2, R214, R2 ;  /* 0x00000002d6027221 */ /* 0x000fe40000010000 */
[----:B------:R-:W-:Y:S02]  /*b7f0*/  FADD.FTZ R0, R205, R105 ;  /* 0x00000069cd007221 */ /* 0x000fe40000010000 */
[C---:B------:R-:W-:Y:S01]  /*b800*/  HMMA.16816.F32 R64, R108.reuse, R118, R64 ;  /* 0x000000766c40723c */ /* 0x040fe20000001840 */
[----:B------:R-:W2:Y:S03]  /*b810*/  LDSM.16.MT88.4 R116, [R181+0x1800] ;  /* 0x00180000b574783b */ /* 0x000ea60000004200 */
[----:B------:R-:W-:Y:S02]  /*b820*/  FADD.FTZ R105, R204, R100 ;  /* 0x00000064cc697221 */ /* 0x000fe40000010000 */
[----:B------:R-:W-:Y:S02]  /*b830*/  FADD.FTZ R100, R220, R3 ;  /* 0x00000003dc647221 */ /* 0x000fe40000010000 */
[----:B------:R-:W-:Y:S04]  /*b840*/  FADD.FTZ R3, R211, R2 ;  /* 0x00000002d3037221 */ /* 0x000fe80000010000 */
[----:B------:R-:W-:Y:S02]  /*b850*/  FADD.FTZ R100, R130, R100 ;  /* 0x0000006482647221 */ /* 0x000fe40000010000 */
[----:B------:R-:W-:Y:S01]  /*b860*/  FADD.FTZ R3, R129, R3 ;  /* 0x0000000381037221 */ /* 0x000fe20000010000 */
[----:B-1----:R-:W-:Y:S01]  /*b870*/  F2FP.PACK_AB R163, R106, R164 ;  /* 0x000000a46aa3723e */ /* 0x002fe200000000ff */
[----:B------:R-:W-:Y:S02]  /*b880*/  FADD.FTZ R100, R133, R100 ;  /* 0x0000006485647221 */ /* 0x000fe40000010000 */
[----:B------:R-:W-:Y:S02]  /*b890*/  FADD.FTZ R3, R132, R3 ;  /* 0x0000000384037221 */ /* 0x000fe40000010000 */
[----:B------:R-:W-:Y:S02]  /*b8a0*/  FADD.FTZ R2, R206, R0 ;  /* 0x00000000ce027221 */ /* 0x000fe40000010000 */
[----:B------:R-:W-:Y:S01]  /*b8b0*/  FADD.FTZ R0, R227, R105 ;  /* 0x00000069e3007221 */ /* 0x000fe20000010000 */
[----:B------:R-:W-:Y:S01]  /*b8c0*/  MOV R105, R103 ;  /* 0x0000006700697202 */ /* 0x000fe20000000f00 */
[----:B------:R-:W-:Y:S02]  /*b8d0*/  FADD.FTZ R2, R128, R2 ;  /* 0x0000000280027221 */ /* 0x000fe40000010000 */
[----:B------:R-:W-:Y:S02]  /*b8e0*/  FADD.FTZ R0, R107, R0 ;  /* 0x000000006b007221 */ /* 0x000fe40000010000 */
[----:B------:R-:W-:Y:S02]  /*b8f0*/  FADD.FTZ R2, R131, R2 ;  /* 0x0000000283027221 */ /* 0x000fe40000010000 */
[----:B------:R-:W-:Y:S02]  /*b900*/  FADD.FTZ R0, R218, R0 ;  /* 0x00000000da007221 */ /* 0x000fe40000010000 */
[----:B------:R-:W-:Y:S02]  /*b910*/  FADD.FTZ R3, R224, R3 ;  /* 0x00000003e0037221 */ /* 0x000fe40000010000 */
[----:B------:R-:W-:Y:S02]  /*b920*/  FADD.FTZ R2, R221, R2 ;  /* 0x00000002dd027221 */ /* 0x000fe40000010000 */
[----:B------:R-:W-:Y:S01]  /*b930*/  FADD.FTZ R0, R213, R0 ;  /* 0x00000000d5007221 */ /* 0x000fe20000010000 */
[-C--:B--2---:R-:W-:Y:S08]  /*b940*/  HMMA.16816.F32 R68, R108, R116.reuse, R68 ;  /* 0x000000746c44723c */ /* 0x084ff00000001844 */
[C---:B------:R-:W-:Y:S08]  /*b950*/  HMMA.16816.F32 R72, R112.reuse, R116, R72 ;  /* 0x000000747048723c */ /* 0x040ff00000001848 */
[-C--:B------:R-:W-:Y:S08]  /*b960*/  HMMA.16816.F32 R76, R112, R118.reuse, R76 ;  /* 0x00000076704c723c */ /* 0x080ff0000000184c */
[C---:B------:R-:W-:Y:S01]  /*b970*/  HMMA.16816.F32 R80, R108.reuse, R118, R80 ;  /* 0x000000766c50723c */ /* 0x040fe20000001850 */
[----:B------:R-:W1:Y:S07]  /*b980*/  LDSM.16.MT88.4 R116, [R182+0x1800] ;  /* 0x00180000b674783b */ /* 0x000e6e0000004200 */
[-C--:B-1----:R-:W-:Y:S08]  /*b990*/  HMMA.16816.F32 R84, R108, R116.reuse, R84 ;  /* 0x000000746c54723c */ /* 0x082ff00000001854 */
[C---:B------:R-:W-:Y:S07]  /*b9a0*/  HMMA.16816.F32 R88, R112.reuse, R116, R88 ;  /* 0x000000747058723c */ /* 0x040fee0000001858 */
[----:B------:R-:W-:Y:S01]  /*b9b0*/  F2FP.PACK_AB R116, R131, R128 ;  /* 0x000000808374723e */ /* 0x000fe200000000ff */
[-C--:B------:R-:W-:Y:S01]  /*b9c0*/  HMMA.16816.F32 R92, R112, R118.reuse, R92 ;  /* 0x00000076705c723c */ /* 0x080fe2000000185c */
[----:B------:R-:W1:Y:S03]  /*b9d0*/  LDSM.16.MT88.4 R112, [R181+0x400] ;  /* 0x00040000b570783b */ /* 0x000e660000004200 */
[----:B------:R-:W-:Y:S02]  /*b9e0*/  F2FP.PACK_AB R117, R218, R107 ;  /* 0x0000006bda75723e */ /* 0x000fe400000000ff */
[----:B------:R-:W-:Y:S02]  /*b9f0*/  MOV R107, R101 ;  /* 0x00000065006b7202 */ /* 0x000fe40000000f00 */
[----:B------:R-:W-:Y:S07]  /*ba00*/  HMMA.16816.F32 R96, R108, R118, R96 ;  /* 0x000000766c60723c */ /* 0x000fee0000001860 */
[----:B------:R-:W-:Y:S02]  /*ba10*/  F2FP.PACK_AB R108, R133, R130 ;  /* 0x00000082856c723e */ /* 0x000fe400000000ff */
[----:B------:R-:W-:Y:S03]  /*ba20*/  F2FP.PACK_AB R109, R132, R129 ;  /* 0x00000081846d723e */ /* 0x000fe600000000ff */
[----:B------:R-:W-:Y:S02]  /*ba30*/  F2FP.PACK_AB R110, R226, R222 ;  /* 0x000000dee26e723e */ /* 0x000fe400000000ff */
[----:B------:R-:W-:Y:S02]  /*ba40*/  F2FP.PACK_AB R111, R225, R224 ;  /* 0x000000e0e16f723e */ /* 0x000fe400000000ff */
[C---:B------:R-:W-:Y:S02]  /*ba50*/  F2FP.PACK_AB R118, R223.reuse, R221 ;  /* 0x000000dddf76723e */ /* 0x040fe400000000ff */
[C---:B------:R-:W-:Y:S03]  /*ba60*/  F2FP.PACK_AB R119, R212.reuse, R213 ;  /* 0x000000d5d477723e */ /* 0x040fe600000000ff */
[-C--:B-1----:R-:W-:Y:S08]  /*ba70*/  HMMA.16816.F32 R4, R108, R112.reuse, R4 ;  /* 0x000000706c04723c */ /* 0x082ff00000001804 */
[C---:B------:R-:W-:Y:S08]  /*ba80*/  HMMA.16816.F32 R8, R116.reuse, R112, R8 ;  /* 0x000000707408723c */ /* 0x040ff00000001808 */
[-C--:B------:R-:W-:Y:S08]  /*ba90*/  HMMA.16816.F32 R12, R116, R114.reuse, R12 ;  /* 0x00000072740c723c */ /* 0x080ff0000000180c */
        /* <DEDUP_REMOVED lines=43> */
[----:B------:R-:W-:Y:S02]  /*bd50*/  FADD.FTZ R5, R212, R0 ;  /* 0x00000000d4057221 */ /* 0x000fe40000010000 */
[----:B------:R-:W-:Y:S02]  /*bd60*/  FADD.FTZ R0, R168, R4 ;  /* 0x00000004a8007221 */ /* 0x000fe40000010000 */
[C---:B------:R-:W-:Y:S04]  /*bd70*/  HMMA.16816.F32 R64, R156.reuse, R6, R64 ;  /* 0x000000069c40723c */ /* 0x040fe80000001840 */
[----:B------:R-:W-:Y:S03]  /*bd80*/  FADD.FTZ R5, R166, R5 ;  /* 0x00000005a6057221 */ /* 0x000fe60000010000 */
[----:B------:R-:W-:Y:S01]  /*bd90*/  FADD.FTZ R7, R222, R100 ;  /* 0x00000064de077221 */ /* 0x000fe20000010000 */
[-C--:B--2---:R-:W-:Y:S04]  /*bda0*/  HMMA.16816.F32 R68, R156, R8.reuse, R68 ;  /* 0x000000089c44723c */ /* 0x084fe80000001844 */
[----:B------:R-:W-:Y:S01]  /*bdb0*/  MOV R100, R104 ;  /* 0x0000006800647202 */ /* 0x000fe20000000f00 */
        /* <DEDUP_REMOVED lines=11> */
[-C--:B---3--:R-:W-:Y:S04]  /*be70*/  HMMA.16816.F32 R84, R156, R12.reuse, R84 ;  /* 0x0000000c9c54723c */ /* 0x088fe80000001854 */
        /* <DEDUP_REMOVED lines=8> */
[----:B------:R-:W-:Y:S04]  /*bf00*/  HMMA.16816.F32 R96, R156, R14, R96 ;  /* 0x0000000e9c60723c */ /* 0x000fe80000001860 */
[----:B------:R-:W-:Y:S02]  /*bf10*/  FADD.FTZ R221, R167, R2 ;  /* 0x00000002a7dd7221 */ /* 0x000fe40000010000 */
[----:B------:R-:W-:Y:S01]  /*bf20*/  FADD.FTZ R223, R106, R0 ;  /* 0x000000006adf7221 */ /* 0x000fe20000010000 */
[----:B------:R-:W-:Y:S01]  /*bf30*/  MOV R106, R102 ;  /* 0x00000066006a7202 */ /* 0x000fe20000000f00 */
[----:B------:R-:W-:-:S05]  /*bf40*/  @P0 BRA `(.L_x_654) ;  /* 0xffffb91000000947 */ /* 0x000fca000383ffff */
.L_x_621:
[----:B------:R-:W-:Y:S01]  /*bf50*/  IMAD.MOV.U32 R0, RZ, RZ, c[0x0][0x2c4] ;  /* 0x0000b100ff007624 */ /* 0x000fe200078e00ff */
[----:B------:R-:W-:Y:S01]  /*bf60*/  IADD3 R2, R233, 0x1, -R232 ;  /* 0x00000001e9027810 */ /* 0x000fe20007ffe8e8 */
[----:B------:R-:W-:-:S03]  /*bf70*/  IMAD.MOV.U32 R4, RZ, RZ, c[0x0][0x32c] ;  /* 0x0000cb00ff047624 */ /* 0x000fc600078e00ff */
[----:B------:R-:W-:Y:S02]  /*bf80*/  ISETP.NE.AND P1, PT, R0, 0x1, PT ;  /* 0x000000010000780c */ /* 0x000fe40003f25270 */
[----:B------:R-:W-:Y:S02]  /*bf90*/  IADD3 R0, R250, 0x7f, RZ ;  /* 0x0000007ffa007810 */ /* 0x000fe40007ffe0ff */
[----:B------:R-:W-:-:S09]  /*bfa0*/  ISETP.GE.AND P0, PT, R4, 0x1, PT ;  /* 0x000000010400780c */ /* 0x000fd20003f06270 */
[----:B------:R-:W-:-:S05]  /*bfb0*/  @P1 IMAD.HI.U32 R3, R0, c[0x0][0x2c8], RZ ;  /* 0x0000b20000031a27 */ /* 0x000fca00078e00ff */
[----:B------:R-:W-:-:S05]  /*bfc0*/  @P1 SHF.R.U32.HI R0, RZ, c[0x0][0x2cc], R3 ;  /* 0x0000b300ff001a19 */ /* 0x000fca0000011603 */
[----:B------:R-:W-:-:S05]  /*bfd0*/  IMAD.IADD R0, R2, 0x1, R0 ;  /* 0x0000000102007824 */ /* 0x000fca00078e0200 */
[----:B------:R-:W-:Y:S01]  /*bfe0*/  IADD3 R2, R0, -c[0x0][0x324], RZ ;  /* 0x8000c90000027a10 */ /* 0x000fe20007ffe0ff */
[----:B------:R-:W-:Y:S05]  /*bff0*/  @!P0 BRA `(.L_x_655) ;  /* 0x0000011000008947 */ /* 0x000fea0003800000 */
[----:B------:R-:W-:Y:S01]  /*c000*/  ISETP.GT.AND P0, PT, R0, -0x1, PT ;  /* 0xffffffff0000780c */ /* 0x000fe20003f04270 */
[----:B------:R-:W-:-:S12]  /*c010*/  BSSY B0, `(.L_x_656) ;  /* 0x000000d000007945 */ /* 0x000fd80003800000 */
        /* <DEDUP_REMOVED lines=8> */
.L_x_657:
[----:B------:R-:W-:-:S04]  /*c0a0*/  MOV R3, 0x1 ;  /* 0x0000000100037802 */ /* 0x000fc80000000f00 */
[----:B------:R-:W-:-:S13]  /*c0b0*/  ISETP.NE.AND P0, PT, R3, c[0x0][0x32c], PT ;  /* 0x0000cb0003007a0c */ /* 0x000fda0003f05270 */
[----:B------:R-:W-:-:S05]  /*c0c0*/  @P0 IMAD.HI.U32 R3, R0, c[0x0][0x330], RZ ;  /* 0x0000cc0000030a27 */ /* 0x000fca00078e00ff */
[----:B------:R-:W-:Y:S02]  /*c0d0*/  @P0 SHF.R.U32.HI R0, RZ, c[0x0][0x334], R3 ;  /* 0x0000cd00ff000a19 */ /* 0x000fe40000011603 */
.L_x_658:
[----:B------:R-:W-:Y:S05]  /*c0e0*/  BSYNC B0 ;  /* 0x0000000000007941 */ /* 0x000fea0003800000 */
.L_x_656:
[----:B------:R-:W-:-:S05]  /*c0f0*/  IMAD R0, R0, c[0x0][0x32c], RZ ;  /* 0x0000cb0000007a24 */ /* 0x000fca00078e02ff */
[----:B------:R-:W-:-:S04]  /*c100*/  IMNMX R2, R2, R0, !PT ;  /* 0x0000000002027217 */ /* 0x000fc80007800200 */
.L_x_655:
[----:B------:R-:W-:-:S05]  /*c110*/  IADD3 R2, R2, 0x2f, RZ ;  /* 0x0000002f02027810 */ /* 0x000fca0007ffe0ff */
[----:B------:R-:W-:-:S05]  /*c120*/  IMAD.HI R2, R2, 0x2aaaaaab, RZ ;  /* 0x2aaaaaab02027827 */ /* 0x000fca00078e02ff */
[----:B------:R-:W-:-:S04]  /*c130*/  SHF.R.U32.HI R0, RZ, 0x1f, R2 ;  /* 0x0000001fff007819 */ /* 0x000fc80000011602 */
[----:B------:R-:W-:-:S04]  /*c140*/  LEA.HI.SX32 R0, R2, R0, 0x1d ;  /* 0x0000000002007211 */ /* 0x000fc800078feaff */
[----:B------:R-:W-:-:S04]  /*c150*/  IMNMX R227, R237, R0, !PT ;  /* 0x00000000ede37217 */ /* 0x000fc80007800200 */
[----:B------:R-:W-:-:S13]  /*c160*/  ISETP.GE.AND P0, PT, R208, R227, PT ;  /* 0x000000e3d000720c */ /* 0x000fda0003f06270 */
[----:B------:R-:W-:Y:S05]  /*c170*/  @!P0 BRA `(.L_x_659) ;  /* 0x0000320000008947 */ /* 0x000fea0003800000 */
.L_x_672:
[----:B------:R-:W-:Y:S04]  /*c180*/  DEPBAR.LE SB0, 0x0 ;  /* 0x000080000000791a */ /* 0x000fe80000000000 */
[----:B------:R-:W-:Y:S01]  /*c190*/  WARPSYNC 0xffffffff ;  /* 0xffffffff00007948 */ /* 0x000fe20003800000 */
[----:B------:R-:W-:Y:S01]  /*c1a0*/  BAR.SYNC.DEFER_BLOCKING 0x0 ;  /* 0x0000000000007b1d */ /* 0x000fe20000010000 */
[----:B------:R-:W-:Y:S01]  /*c1b0*/  ISETP.GT.AND P0, PT, R237, R208, PT ;  /* 0x000000d0ed00720c */ /* 0x000fe20003f04270 */
[----:B------:R-:W-:Y:S01]  /*c1c0*/  IMAD.MOV.U32 R106, RZ, RZ, R104 ;  /* 0x000000ffff6a7224 */ /* 0x000fe200078e0068 */
[----:B------:R-:W-:Y:S01]  /*c1d0*/  MOV R107, R103 ;  /* 0x00000067006b7202 */ /* 0x000fe20000000f00 */
[----:B------:R-:W-:Y:S02]  /*c1e0*/  IMAD.MOV.U32 R100, RZ, RZ, R102 ;  /* 0x000000ffff647224 */ /* 0x000fe400078e0066 */
        /* <DEDUP_REMOVED lines=27> */
.L_x_808:
[----:B------:R-:W-:-:S05]  /*c3a0*/  BRA.DIV ~URZ, `(.L_x_663) ;  /* 0x0000e2627f007947 */ /* 0x000fca000b800000 */
[----:B------:R4:W3:Y:S02]  /*c3b0*/  SHFL.IDX PT, R0, R11, RZ, 0x1c1f ;  /* 0x001c1fff0b007589 */ /* 0x0008e400000e0000 */
.L_x_809:
        /* <DEDUP_REMOVED lines=25> */
.L_x_810:
        /* <DEDUP_REMOVED lines=15> */
.L_x_661:
[----:B------:R-:W-:Y:S05]  /*c640*/  BSYNC B0 ;  /* 0x0000000000007941 */ /* 0x000fea0003800000 */
.L_x_660:
        /* <DEDUP_REMOVED lines=95> */
[----:B------:R5:W2:Y:S01]  /*cc40*/  MUFU.TANH R206, R2 ;  /* 0x0000000200ce7308 */ /* 0x000aa20000002400 */
[----:B---3--:R-:W-:Y:S09]  /*cc50*/  FMUL.FTZ R3, R18, c[0x0][0x320] ;  /* 0x0000c80012037a20 */ /* 0x008ff20000410000 */
[----:B------:R-:W3:Y:S01]  /*cc60*/  MUFU.TANH R175, R3 ;  /* 0x0000000300af7308 */ /* 0x000ee20000002400 */
[----:B-1----:R-:W-:Y:S09]  /*cc70*/  FMUL.FTZ R0, R6, c[0x0][0x320] ;  /* 0x0000c80006007a20 */ /* 0x002ff20000410000 */
[----:B------:R1:W1:Y:S01]  /*cc80*/  MUFU.TANH R200, R0 ;  /* 0x0000000000c87308 */ /* 0x0002620000002400 */
[----:B-----5:R-:W-:Y:S09]  /*cc90*/  FMUL.FTZ R2, R19, c[0x0][0x320] ;  /* 0x0000c80013027a20 */ /* 0x020ff20000410000 */
[----:B------:R-:W2:Y:S01]  /*cca0*/  MUFU.TANH R174, R2 ;  /* 0x0000000200ae7308 */ /* 0x000ea20000002400 */
[----:B-1----:R-:W-:Y:S02]  /*ccb0*/  FMUL.FTZ R0, R7, c[0x0][0x320] ;  /* 0x0000c80007007a20 */ /* 0x002fe40000410000 */
[----:B------:R-:W1:Y:S07]  /*ccc0*/  LDSM.16.M88.4 R4, [R187] ;  /* 0x00000000bb04783b */ /* 0x000e6e0000000200 */
[----:B------:R5:W1:Y:S02]  /*ccd0*/  MUFU.TANH R199, R0 ;  /* 0x0000000000c77308 */ /* 0x000a640000002400 */
[----:B-----5:R-:W-:Y:S02]  /*cce0*/  FMUL.FTZ R0, R8, c[0x0][0x320] ;  /* 0x0000c80008007a20 */ /* 0x020fe40000410000 */
[----:B------:R-:W-:Y:S06]  /*ccf0*/  FMUL.FTZ R8, R17, c[0x0][0x320] ;  /* 0x0000c80011087a20 */ /* 0x000fec0000410000 */
[----:B------:R5:W2:Y:S10]  /*cd00*/  MUFU.TANH R204, R0 ;  /* 0x0000000000cc7308 */ /* 0x000ab40000002400 */
[----:B------:R2:W2:Y:S01]  /*cd10*/  MUFU.TANH R167, R8 ;  /* 0x0000000800a77308 */ /* 0x0004a20000002400 */
[-C--:B-1----:R-:W-:Y:S08]  /*cd20*/  HMMA.16816.F32 R20, R160, R4.reuse, R20 ;  /* 0x00000004a014723c */ /* 0x082ff00000001814 */
[C---:B------:R-:W-:Y:S04]  /*cd30*/  HMMA.16816.F32 R24, R168.reuse, R4, R24 ;  /* 0x00000004a818723c */ /* 0x040fe80000001818 */
[----:B-----5:R-:W-:Y:S04]  /*cd40*/  FMUL.FTZ R0, R9, c[0x0][0x320] ;  /* 0x0000c80009007a20 */ /* 0x020fe80000410000 */
[-C--:B------:R-:W-:Y:S01]  /*cd50*/  HMMA.16816.F32 R28, R168, R6.reuse, R28 ;  /* 0x00000006a81c723c */ /* 0x080fe2000000181c */
[----:B------:R1:W1:Y:S01]  /*cd60*/  MUFU.TANH R205, R0 ;  /* 0x0000000000cd7308 */ /* 0x0002620000002400 */
[----:B--2---:R-:W2:Y:S06]  /*cd70*/  LDSM.16.M88.4 R8, [R186] ;  /* 0x00000000ba08783b */ /* 0x004eac0000000200 */
[C---:B------:R-:W-:Y:S01]  /*cd80*/  HMMA.16816.F32 R32, R160.reuse, R6, R32 ;  /* 0x00000006a020723c */ /* 0x040fe20000001820 */
[----:B------:R-:W-:Y:S04]  /*cd90*/  DEPBAR.LE SB0, 0x0 ;  /* 0x000080000000791a */ /* 0x000fe80000000000 */
[----:B------:R-:W-:Y:S03]  /*cda0*/  BAR.SYNC.DEFER_BLOCKING 0x0 ;  /* 0x0000000000007b1d */ /* 0x000fe60000010000 */
[----:B------:R-:W-:Y:S04]  /*cdb0*/  FMUL.FTZ R3, R26, c[0x0][0x320] ;  /* 0x0000c8001a037a20 */ /* 0x000fe80000410000 */
[----:B------:R-:W-:Y:S01]  /*cdc0*/  FMUL.FTZ R2, R27, c[0x0][0x320] ;  /* 0x0000c8001b027a20 */ /* 0x000fe20000410000 */
[----:B------:R5:W2:Y:S01]  /*cdd0*/  MUFU.TANH R178, R3 ;  /* 0x0000000300b27308 */ /* 0x000aa20000002400 */
[----:B-1----:R-:W-:Y:S09]  /*cde0*/  FMUL.FTZ R0, R12, c[0x0][0x320] ;  /* 0x0000c8000c007a20 */ /* 0x002ff20000410000 */
[----:B------:R1:W1:Y:S01]  /*cdf0*/  MUFU.TANH R198, R0 ;  /* 0x0000000000c67308 */ /* 0x0002620000002400 */
[----:B------:R-:W-:Y:S09]  /*ce00*/  FMUL.FTZ R4, R33, c[0x0][0x320] ;  /* 0x0000c80021047a20 */ /* 0x000ff20000410000 */
[----:B------:R3:W3:Y:S01]  /*ce10*/  MUFU.TANH R176, R2 ;  /* 0x0000000200b07308 */ /* 0x0006e20000002400 */
[----:B-----5:R-:W-:Y:S01]  /*ce20*/  FMUL.FTZ R3, R34, c[0x0][0x320] ;  /* 0x0000c80022037a20 */ /* 0x020fe20000410000 */
[-C--:B--2---:R-:W-:Y:S08]  /*ce30*/  HMMA.16816.F32 R36, R160, R8.reuse, R36 ;  /* 0x00000008a024723c */ /* 0x084ff00000001824 */
[----:B------:R-:W2:Y:S01]  /*ce40*/  MUFU.TANH R26, R4 ;  /* 0x00000004001a7308 */ /* 0x000ea20000002400 */
[----:B-1----:R-:W-:Y:S01]  /*ce50*/  FMUL.FTZ R0, R13, c[0x0][0x320] ;  /* 0x0000c8000d007a20 */ /* 0x002fe20000410000 */
[C---:B------:R-:W-:Y:S08]  /*ce60*/  HMMA.16816.F32 R40, R168.reuse, R8, R40 ;  /* 0x00000008a828723c */ /* 0x040ff00000001828 */
[----:B------:R1:W1:Y:S01]  /*ce70*/  MUFU.TANH R197, R0 ;  /* 0x0000000000c57308 */ /* 0x0002620000002400 */
[-C--:B------:R-:W-:Y:S03]  /*ce80*/  HMMA.16816.F32 R44, R168, R10.reuse, R44 ;  /* 0x0000000aa82c723c */ /* 0x080fe6000000182c */
[----:B---3--:R-:W-:Y:S06]  /*ce90*/  FMUL.FTZ R2, R35, c[0x0][0x320] ;  /* 0x0000c80023027a20 */ /* 0x008fec0000410000 */
[----:B------:R3:W2:Y:S01]  /*cea0*/  MUFU.TANH R27, R2 ;  /* 0x00000002001b7308 */ /* 0x0006a20000002400 */
[----:B------:R-:W-:Y:S04]  /*ceb0*/  HMMA.16816.F32 R48, R160, R10, R48 ;  /* 0x0000000aa030723c */ /* 0x000fe80000001830 */
[----:B-1----:R-:W-:Y:S05]  /*cec0*/  FMUL.FTZ R0, R14, c[0x0][0x320] ;  /* 0x0000c8000e007a20 */ /* 0x002fea0000410000 */
[----:B------:R1:W1:Y:S11]  /*ced0*/  MUFU.TANH R203, R0 ;  /* 0x0000000000cb7308 */ /* 0x0002760000002400 */
[----:B------:R-:W-:Y:S04]  /*cee0*/  @!UPT UIADD3 URZ, URZ, URZ, URZ ;  /* 0x0000003f3f3ff290 */ /* 0x000fe8000fffe03f */
[----:B---3--:R-:W-:Y:S04]  /*cef0*/  FMUL.FTZ R2, R49, c[0x0][0x320] ;  /* 0x0000c80031027a20 */ /* 0x008fe80000410000 */
[----:B------:R-:W3:Y:S01]  /*cf00*/  MUFU.TANH R11, R2 ;  /* 0x00000002000b7308 */ /* 0x000ee20000002400 */
[----:B-1----:R-:W-:Y:S09]  /*cf10*/  FMUL.FTZ R0, R15, c[0x0][0x320] ;  /* 0x0000c8000f007a20 */ /* 0x002ff20000410000 */
        /* <DEDUP_REMOVED lines=18> */
[----:B------:R1:W1:Y:S10]  /*d040*/  MUFU.TANH R29, R3 ;  /* 0x00000003001d7308 */ /* 0x0002740000002400 */
[----:B------:R5:W2:Y:S01]  /*d050*/  MUFU.TANH R156, R0 ;  /* 0x00000000009c7308 */ /* 0x000aa20000002400 */
[----:B-1----:R-:W-:Y:S09]  /*d060*/  FMUL.FTZ R3, R48, c[0x0][0x320] ;  /* 0x0000c80030037a20 */ /* 0x002ff20000410000 */
[----:B------:R-:W1:Y:S01]  /*d070*/  MUFU.TANH R12, R3 ;  /* 0x00000003000c7308 */ /* 0x000e620000002400 */
[----:B-----5:R-:W-:Y:S09]  /*d080*/  FMUL.FTZ R0, R30, c[0x0][0x320] ;  /* 0x0000c8001e007a20 */ /* 0x020ff20000410000 */
        /* <DEDUP_REMOVED lines=44> */
[C---:B------:R-:W-:Y:S01]  /*d350*/  @!P1 IADD3 R3, P0, R0.reuse, R244, RZ ;  /* 0x000000f400039210 */ /* 0x040fe20007f1e0ff */
[----:B------:R-:W-:Y:S03]  /*d360*/  IMAD.MOV R4, RZ, RZ, -R0 ;  /* 0x000000ffff047224 */ /* 0x000fe600078e0a00 */
[----:B------:R-:W-:Y:S01]  /*d370*/  @!P1 LEA.HI.X.SX32 R0, R0, R248, 0x1, P0 ;  /* 0x000000f800009211 */ /* 0x000fe200000f0eff */
        /* <DEDUP_REMOVED lines=17> */
[----:B------:R-:W-:Y:S01]  /*d490*/  ISETP.GE.AND P0, PT, R6, 0x1, PT ;  /* 0x000000010600780c */ /* 0x000fe20003f06270 */
[----:B------:R-:W-:-:S10]  /*d4a0*/  BRA.DIV ~URZ, `(.L_x_667) ;  /* 0x0000d2a27f007947 */ /* 0x000fd4000b800000 */
[----:B------:R1:W2:Y:S02]  /*d4b0*/  SHFL.IDX PT, R4, R7, RZ, 0x1c1f ;  /* 0x001c1fff07047589 */ /* 0x0002a400000e0000 */
.L_x_811:
[----:B------:R-:W-:-:S05]  /*d4c0*/  BRA.DIV ~URZ, `(.L_x_668) ;  /* 0x0000d2f27f007947 */ /* 0x000fca000b800000 */
[----:B------:R3:W4:Y:S02]  /*d4d0*/  SHFL.IDX PT, R0, R8, RZ, 0x1c1f ;  /* 0x001c1fff08007589 */ /* 0x00072400000e0000 */
.L_x_812:
        /* <DEDUP_REMOVED lines=25> */
.L_x_813:
[----:B--2---:R-:W-:Y:S02]  /*d670*/  IMAD.SHL.U32 R2, R210, 0x2, RZ ;  /* 0x00000002d2027824 */ /* 0x004fe400078e00ff */
[C---:B------:R-:W-:Y:S03]  /*d680*/  IMAD.SHL.U32 R5, R235.reuse, 0x2, RZ ;  /* 0x00000002eb057824 */ /* 0x040fe600078e00ff */
[----:B------:R-:W-:Y:S05]  /*d690*/  @P0 IADD3 R2, P1, R0, R2, RZ ;  /* 0x0000000200020210 */ /* 0x000fea0007f3e0ff */
[----:B-1----:R-:W-:Y:S01]  /*d6a0*/  @P0 IMAD.X R3, R4, 0x1, R217, P1 ;  /* 0x0000000104030824 */ /* 0x002fe200008e06d9 */
[----:B------:R-:W-:Y:S11]  /*d6b0*/  @P0 ISETP.GE.AND P1, PT, R210, c[0x0][0x1d4], PT ;  /* 0x00007500d2000a0c */ /* 0x000ff60003f26270 */
[----:B------:R-:W-:Y:S02]  /*d6c0*/  @!UPT UIADD3 URZ, URZ, URZ, URZ ;  /* 0x0000003f3f3ff290 */ /* 0x000fe4000fffe03f */
[----:B------:R-:W-:Y:S01]  /*d6d0*/  @!PT LDS RZ, [RZ] ;  /* 0x00000000fffff984 */ /* 0x000fe20000000800 */
[----:B------:R-:W-:Y:S01]  /*d6e0*/  @!PT LDS RZ, [RZ] ;  /* 0x00000000fffff984 */ /* 0x000fe20000000800 */
[----:B------:R-:W-:Y:S01]  /*d6f0*/  @!PT LDS RZ, [RZ] ;  /* 0x00000000fffff984 */ /* 0x000fe20000000800 */
[----:B------:R1:W-:Y:S02]  /*d700*/  @P0 LDGSTS.E.BYPASS.LTC128B.128 [R195+0x4480], [R2.64], !P1 ;  /* 0x0448000002c30fae */ /* 0x0003e4000c901d46 */
[----:B-1----:R-:W-:Y:S01]  /*d710*/  @P0 IADD3 R2, P1, R0, R5, RZ ;  /* 0x0000000500020210 */ /* 0x002fe20007f3e0ff */
[----:B------:R-:W-:Y:S04]  /*d720*/  IMAD.SHL.U32 R5, R236, 0x2, RZ ;  /* 0x00000002ec057824 */ /* 0x000fe800078e00ff */
[----:B------:R-:W-:Y:S01]  /*d730*/  @P0 IMAD.X R3, R4, 0x1, R215, P1 ;  /* 0x0000000104030824 */ /* 0x000fe200008e06d7 */
[----:B------:R-:W-:Y:S11]  /*d740*/  @P0 ISETP.GE.AND P1, PT, R235, c[0x0][0x1d4], PT ;  /* 0x00007500eb000a0c */ /* 0x000ff60003f26270 */
[----:B------:R-:W-:Y:S02]  /*d750*/  @!UPT UIADD3 URZ, URZ, URZ, URZ ;  /* 0x0000003f3f3ff290 */ /* 0x000fe4000fffe03f */
[----:B------:R1:W-:Y:S02]  /*d760*/  @P0 LDGSTS.E.BYPASS.LTC128B.128 [R195+0x5080], [R2.64], !P1 ;  /* 0x0508000002c30fae */ /* 0x0003e4000c901d46 */
[----:B-1----:R-:W-:Y:S05]  /*d770*/  @P0 IADD3 R2, P1, R0, R5, RZ ;  /* 0x0000000500020210 */ /* 0x002fea0007f3e0ff */
[----:B------:R-:W-:Y:S01]  /*d780*/  @P0 IMAD.X R3, R4, 0x1, R216, P1 ;  /* 0x0000000104030824 */ /* 0x000fe200008e06d8 */
[----:B------:R-:W-:Y:S11]  /*d790*/  @P0 ISETP.GE.AND P1, PT, R236, c[0x0][0x1d4], PT ;  /* 0x00007500ec000a0c */ /* 0x000ff60003f26270 */
[----:B------:R-:W-:Y:S02]  /*d7a0*/  @!UPT UIADD3 URZ, URZ, URZ, URZ ;  /* 0x0000003f3f3ff290 */ /* 0x000fe4000fffe03f */
[----:B------:R1:W-:Y:S02]  /*d7b0*/  @P0 LDGSTS.E.BYPASS.LTC128B.128 [R195+0x5c80], [R2.64], !P1 ;  /* 0x05c8000002c30fae */ /* 0x0003e4000c901d46 */
.L_x_666:
[----:B--234-:R-:W-:Y:S05]  /*d7c0*/  BSYNC B0 ;  /* 0x0000000000007941 */ /* 0x01cfea0003800000 */
.L_x_665:
[----:B------:R-:W-:Y:S01]  /*d7d0*/  FMNMX.FTZ R4, R196, R104, !PT ;  /* 0x00000068c4047209 */ /* 0x000fe20007810000 */
[----:B------:R-:W0:Y:S01]  /*d7e0*/  LDGDEPBAR ;  /* 0x00000000000079af */ /* 0x000e220000000000 */
        /* <DEDUP_REMOVED lines=49> */
.L_x_814:
        /* <DEDUP_REMOVED lines=15> */
.L_x_815:
[----:B--2---:R-:W-:Y:S01]  /*dbf0*/  FMNMX.FTZ R105, R0, R4, !PT ;  /* 0x0000000400697209 */ /* 0x004fe20007810000 */
[----:B------:R-:W-:Y:S01]  /*dc00*/  FMUL.FTZ R0, R104, c[0x0][0x2d0] ;  /* 0x0000b40068007a20 */ /* 0x000fe20000410000 */
[----:B------:R-:W-:Y:S01]  /*dc10*/  WARPSYNC 0xffffffff ;  /* 0xffffffff00007948 */ /* 0x000fe20003800000 */
[----:B-1----:R-:W-:Y:S01]  /*dc20*/  FMUL.FTZ R4, R102, c[0x0][0x2d0] ;  /* 0x0000b40066047a20 */ /* 0x002fe20000410000 */
[----:B------:R-:W-:Y:S01]  /*dc30*/  ISETP.GT.AND P0, PT, R208, R227, PT ;  /* 0x000000e3d000720c */ /* 0x000fe20003f04270 */
[--C-:B------:R-:W-:Y:S02]  /*dc40*/  FFMA.FTZ R8, R196, c[0x0][0x2d0], -R0.reuse ;  /* 0x0000b400c4087a23 */ /* 0x100fe40000010800 */
[--C-:B------:R-:W-:Y:S02]  /*dc50*/  FFMA.FTZ R7, R179, c[0x0][0x2d0], -R0.reuse ;  /* 0x0000b400b3077a23 */ /* 0x100fe40000010800 */
[--C-:B------:R-:W-:Y:S02]  /*dc60*/  FFMA.FTZ R168, R30, c[0x0][0x2d0], -R0.reuse ;  /* 0x0000b4001ea87a23 */ /* 0x100fe40000010800 */
        /* <DEDUP_REMOVED lines=10> */
[----:B------:R-:W-:Y:S01]  /*dd10*/  FADD.FTZ R0, -R102, R100 ;  /* 0x0000006466007221 */ /* 0x000fe20000010100 */
[----:B------:R-:W-:Y:S01]  /*dd20*/  MUFU.EX2 R225, R167 ;  /* 0x000000a700e17308 */ /* 0x000fe20000000800 */
[----:B------:R-:W-:Y:S02]  /*dd30*/  FMUL.FTZ R3, R103, c[0x0][0x2d0] ;  /* 0x0000b40067037a20 */ /* 0x000fe40000410000 */
[----:B------:R-:W-:Y:S02]  /*dd40*/  FMUL.FTZ R0, R0, c[0x0][0x2d0] ;  /* 0x0000b40000007a20 */ /* 0x000fe40000410000 */
        /* <DEDUP_REMOVED lines=14> */
[--C-:B------:R-:W-:Y:S01]  /*de30*/  FFMA.FTZ R32, R198, c[0x0][0x2d0], -R4.reuse ;  /* 0x0000b400c6207a23 */ /* 0x100fe20000010804 */
[----:B------:R-:W-:Y:S01]  /*de40*/  MUFU.EX2 R35, R5 ;  /* 0x0000000500237308 */ /* 0x000fe20000000800 */
[--C-:B------:R-:W-:Y:S02]  /*de50*/  FFMA.FTZ R19, R197, c[0x0][0x2d0], -R4.reuse ;  /* 0x0000b400c5137a23 */ /* 0x100fe40000010804 */
[--C-:B------:R-:W-:Y:S02]  /*de60*/  FFMA.FTZ R157, R172, c[0x0][0x2d0], -R4.reuse ;  /* 0x0000b400ac9d7a23 */ /* 0x100fe40000010804 */
[--C-:B-1----:R-:W-:Y:S02]  /*de70*/  FFMA.FTZ R0, R204, c[0x0][0x2d0], -R4.reuse ;  /* 0x0000b400cc007a23 */ /* 0x102fe40000010804 */
[--C-:B------:R-:W-:Y:S02]  /*de80*/  FFMA.FTZ R172, R21, c[0x0][0x2d0], -R4.reuse ;  /* 0x0000b40015ac7a23 */ /* 0x100fe40000010804 */
[--C-:B------:R-:W-:Y:S01]  /*de90*/  FFMA.FTZ R173, R28, c[0x0][0x2d0], -R4.reuse ;  /* 0x0000b4001cad7a23 */ /* 0x100fe20000010804 */
[----:B------:R1:W2:Y:S01]  /*dea0*/  MUFU.EX2 R37, R0 ;  /* 0x0000000000257308 */ /* 0x0002a20000000800 */
[--C-:B------:R-:W-:Y:S02]  /*deb0*/  FFMA.FTZ R174, R15, c[0x0][0x2d0], -R4.reuse ;  /* 0x0000b4000fae7a23 */ /* 0x100fe40000010804 */
[--C-:B------:R-:W-:Y:S02]  /*dec0*/  FFMA.FTZ R159, R177, c[0x0][0x2d0], -R4.reuse ;  /* 0x0000b400b19f7a23 */ /* 0x100fe40000010804 */
[--C-:B------:R-:W-:Y:S02]  /*ded0*/  FFMA.FTZ R158, R158, c[0x0][0x2d0], -R4.reuse ;  /* 0x0000b4009e9e7a23 */ /* 0x100fe40000010804 */
[--C-:B------:R-:W-:Y:S02]  /*dee0*/  FFMA.FTZ R156, R156, c[0x0][0x2d0], -R4.reuse ;  /* 0x0000b4009c9c7a23 */ /* 0x100fe40000010804 */
[----:B------:R-:W-:Y:S01]  /*def0*/  FFMA.FTZ R171, R16, c[0x0][0x2d0], -R4 ;  /* 0x0000b40010ab7a23 */ /* 0x000fe20000010804 */
[----:B------:R-:W-:Y:S10]  /*df00*/  MUFU.EX2 R22, R7 ;  /* 0x0000000700167308 */ /* 0x000ff40000000800 */
[----:B------:R-:W-:Y:S01]  /*df10*/  MUFU.EX2 R36, R6 ;  /* 0x0000000600247308 */ /* 0x000fe20000000800 */
[----:B-1----:R-:W-:Y:S04]  /*df20*/  FADD.FTZ R0, -R104, R106 ;  /* 0x0000006a68007221 */ /* 0x002fe80000010100 */
[----:B------:R-:W-:Y:S05]  /*df30*/  FMUL.FTZ R0, R0, c[0x0][0x2d0] ;  /* 0x0000b40000007a20 */ /* 0x000fea0000410000 */
[----:B------:R-:W-:Y:S10]  /*df40*/  MUFU.EX2 R198, R32 ;  /* 0x0000002000c67308 */ /* 0x000ff40000000800 */
[----:B------:R1:W-:Y:S10]  /*df50*/  MUFU.EX2 R100, R0 ;  /* 0x0000000000647308 */ /* 0x0003f40000000800 */
        /* <DEDUP_REMOVED lines=8> */
[----:B-1----:R-:W-:Y:S02]  /*dfe0*/  FFMA.FTZ R0, R205, c[0x0][0x2d0], -R4 ;  /* 0x0000b400cd007a23 */ /* 0x002fe40000010804 */
[----:B------:R-:W-:Y:S07]  /*dff0*/  FMUL.FTZ R4, R105, c[0x0][0x2d0] ;  /* 0x0000b40069047a20 */ /* 0x000fee0000410000 */
        /* <DEDUP_REMOVED lines=14> */
[----:B------:R-:W-:Y:S02]  /*e0e0*/  FFMA.FTZ R177, R17, c[0x0][0x2d0], -R4 ;  /* 0x0000b40011b17a23 */ /* 0x000fe40000010804 */
[----:B-1----:R-:W-:Y:S04]  /*e0f0*/  FADD.FTZ R0, -R105, R101 ;  /* 0x0000006569007221 */ /* 0x002fe80000010100 */
[----:B------:R-:W-:Y:S01]  /*e100*/  FMUL.FTZ R0, R0, c[0x0][0x2d0] ;  /* 0x0000b40000007a20 */ /* 0x000fe20000410000 */
[----:B------:R-:W-:Y:S10]  /*e110*/  MUFU.EX2 R17, R5 ;  /* 0x0000000500117308 */ /* 0x000ff40000000800 */
        /* <DEDUP_REMOVED lines=13> */
[----:B------:R-:W-:Y:S01]  /*e1f0*/  MUFU.EX2 R107, R177 ;  /* 0x000000b1006b7308 */ /* 0x000fe20000000800 */
[C---:B--2---:R-:W-:Y:S02]  /*e200*/  FFMA.FTZ R4, R2.reuse, R221, R37 ;  /* 0x000000dd02047223 */ /* 0x044fe40000010025 */
[C---:B------:R-:W-:Y:S01]  /*e210*/  FMUL.FTZ R12, R2.reuse, R124 ;  /* 0x0000007c020c7220 */ /* 0x040fe20000410000 */
        /* <DEDUP_REMOVED lines=9> */
[----:B------:R-:W-:Y:S01]  /*e2b0*/  FMUL.FTZ R40, R2, R112 ;  /* 0x0000007002287220 */ /* 0x000fe20000410000 */
[----:B------:R-:W-:Y:S01]  /*e2c0*/  F2FP.PACK_AB R112, R34, R37 ;  /* 0x000000252270723e */ /* 0x000fe200000000ff */
[----:B------:R-:W-:Y:S01]  /*e2d0*/  FMUL.FTZ R41, R2, R113 ;  /* 0x0000007102297220 */ /* 0x000fe20000410000 */
[----:B------:R-:W-:Y:S01]  /*e2e0*/  F2FP.PACK_AB R113, R178, R17 ;  /* 0x00000011b271723e */ /* 0x000fe200000000ff */
[----:B------:R-:W-:Y:S01]  /*e2f0*/  FMUL.FTZ R44, R2, R108 ;  /* 0x0000006c022c7220 */ /* 0x000fe20000410000 */
[----:B------:R-:W-:Y:S01]  /*e300*/  F2FP.PACK_AB R108, R22, R23 ;  /* 0x00000017166c723e */ /* 0x000fe200000000ff */
[C---:B------:R-:W-:Y:S01]  /*e310*/  FMUL.FTZ R45, R2.reuse, R109 ;  /* 0x0000006d022d7220 */ /* 0x040fe20000410000 */
[----:B------:R-:W-:Y:S01]  /*e320*/  F2FP.PACK_AB R109, R35, R36 ;  /* 0x00000024236d723e */ /* 0x000fe200000000ff */
[C---:B------:R-:W-:Y:S01]  /*e330*/  FMUL.FTZ R56, R2.reuse, R56 ;  /* 0x0000003802387220 */ /* 0x040fe20000410000 */
[----:B------:R1:W-:Y:S01]  /*e340*/  MUFU.EX2 R129, R159 ;  /* 0x0000009f00817308 */ /* 0x0003e20000000800 */
        /* <DEDUP_REMOVED lines=11> */
[----:B------:R-:W-:Y:S01]  /*e400*/  FFMA.FTZ R2, R100, R222, R23 ;  /* 0x000000de64027223 */ /* 0x000fe20000010017 */
[----:B-1----:R-:W-:Y:S01]  /*e410*/  F2FP.PACK_AB R159, R179, R196 ;  /* 0x000000c4b39f723e */ /* 0x002fe200000000ff */
[----:B------:R-:W-:Y:S01]  /*e420*/  FMUL.FTZ R14, R0, R126 ;  /* 0x0000007e000e7220 */ /* 0x000fe20000410000 */
[----:B------:R-:W-:Y:S01]  /*e430*/  MUFU.EX2 R222, R168 ;  /* 0x000000a800de7308 */ /* 0x000fe20000000800 */
[----:B------:R-:W-:Y:S02]  /*e440*/  FADD.FTZ R128, R22, R2 ;  /* 0x0000000216807221 */ /* 0x000fe40000010000 */
[----:B------:R-:W1:Y:S01]  /*e450*/  LDSM.16.MT88.4 R20, [R181] ;  /* 0x00000000b514783b */ /* 0x000e620000004200 */
[C---:B------:R-:W-:Y:S02]  /*e460*/  FMUL.FTZ R15, R0.reuse, R127 ;  /* 0x0000007f000f7220 */ /* 0x040fe40000410000 */
[C---:B------:R-:W-:Y:S02]  /*e470*/  FMUL.FTZ R26, R0.reuse, R122 ;  /* 0x0000007a001a7220 */ /* 0x040fe40000410000 */
[C---:B------:R-:W-:Y:S02]  /*e480*/  FMUL.FTZ R27, R0.reuse, R123 ;  /* 0x0000007b001b7220 */ /* 0x040fe40000410000 */
[C---:B------:R-:W-:Y:S01]  /*e490*/  FMUL.FTZ R30, R0.reuse, R118 ;  /* 0x00000076001e7220 */ /* 0x040fe20000410000 */
[----:B------:R-:W-:Y:S01]  /*e4a0*/  LDSM.16.MT88.4 R120, [R182+0x400] ;  /* 0x00040000b678783b */ /* 0x000fe20000004200 */
[C---:B------:R-:W-:Y:S01]  /*e4b0*/  FMUL.FTZ R31, R0.reuse, R119 ;  /* 0x00000077001f7220 */ /* 0x040fe20000410000 */
[----:B------:R-:W2:Y:S01]  /*e4c0*/  MUFU.EX2 R168, R173 ;  /* 0x000000ad00a87308 */ /* 0x000ea20000000800 */
[C---:B------:R-:W-:Y:S02]  /*e4d0*/  FMUL.FTZ R10, R0.reuse, R130 ;  /* 0x00000082000a7220 */ /* 0x040fe40000410000 */
[C---:B------:R-:W-:Y:S02]  /*e4e0*/  FMUL.FTZ R11, R0.reuse, R131 ;  /* 0x00000083000b7220 */ /* 0x040fe40000410000 */
[----:B------:R-:W-:Y:S01]  /*e4f0*/  FMUL.FTZ R42, R0, R114 ;  /* 0x00000072002a7220 */ /* 0x000fe20000410000 */
[----:B------:R-:W-:Y:S01]  /*e500*/  F2FP.PACK_AB R114, R202, R198 ;  /* 0x000000c6ca72723e */ /* 0x000fe200000000ff */
[----:B------:R-:W-:Y:S01]  /*e510*/  FMUL.FTZ R43, R0, R115 ;  /* 0x00000073002b7220 */ /* 0x000fe20000410000 */
[----:B------:R-:W-:Y:S01]  /*e520*/  F2FP.PACK_AB R115, R226, R197 ;  /* 0x000000c5e273723e */ /* 0x000fe200000000ff */
[C---:B------:R-:W-:Y:S01]  /*e530*/  FMUL.FTZ R46, R0.reuse, R110 ;  /* 0x0000006e002e7220 */ /* 0x040fe20000410000 */
[----:B------:R-:W-:Y:S01]  /*e540*/  F2FP.PACK_AB R110, R205, R218 ;  /* 0x000000dacd6e723e */ /* 0x000fe200000000ff */
[C---:B------:R-:W-:Y:S01]  /*e550*/  FMUL.FTZ R47, R0.reuse, R111 ;  /* 0x0000006f002f7220 */ /* 0x040fe20000410000 */
[----:B------:R-:W-:Y:S01]  /*e560*/  F2FP.PACK_AB R111, R203, R201 ;  /* 0x000000c9cb6f723e */ /* 0x000fe200000000ff */
[C---:B------:R-:W-:Y:S01]  /*e570*/  FMUL.FTZ R58, R0.reuse, R58 ;  /* 0x0000003a003a7220 */ /* 0x040fe20000410000 */
[----:B------:R-:W-:Y:S01]  /*e580*/  LDSM.16.MT88.4 R116, [R181+0xc00] ;  /* 0x000c0000b574783b */ /* 0x000fe20000004200 */
[C---:B------:R-:W-:Y:S01]  /*e590*/  FMUL.FTZ R59, R0.reuse, R59 ;  /* 0x0000003b003b7220 */ /* 0x040fe20000410000 */
[----:B------:R-:W-:Y:S01]  /*e5a0*/  MUFU.EX2 R131, R170 ;  /* 0x000000aa00837308 */ /* 0x000fe20000000800 */
[C---:B------:R-:W-:Y:S02]  /*e5b0*/  FMUL.FTZ R62, R0.reuse, R62 ;  /* 0x0000003e003e7220 */ /* 0x040fe40000410000 */
[C---:B------:R-:W-:Y:S02]  /*e5c0*/  FMUL.FTZ R63, R0.reuse, R63 ;  /* 0x0000003f003f7220 */ /* 0x040fe40000410000 */
[C---:B------:R-:W-:Y:S01]  /*e5d0*/  FMUL.FTZ R74, R0.reuse, R74 ;  /* 0x0000004a004a7220 */ /* 0x040fe20000410000 */
[----:B------:R-:W-:Y:S01]  /*e5e0*/  LDSM.16.MT88.4 R124, [R181+0x1000] ;  /* 0x00100000b57c783b */ /* 0x000fe20000004200 */
[----:B------:R-:W-:Y:S01]  /*e5f0*/  FMUL.FTZ R75, R0, R75 ;  /* 0x0000004b004b7220 */ /* 0x000fe20000410000 */
[----:B--2---:R-:W-:Y:S01]  /*e600*/  F2FP.PACK_AB R160, R172, R168 ;  /* 0x000000a8aca0723e */ /* 0x004fe200000000ff */
        /* <DEDUP_REMOVED lines=8> */
[----:B------:R-:W-:Y:S02]  /*e690*/  FFMA.FTZ R101, R0, R223, R17 ;  /* 0x000000df00657223 */ /* 0x000fe40000010011 */
[C---:B------:R-:W-:Y:S02]  /*e6a0*/  FFMA.FTZ R0, R3.reuse, R228, R36 ;  /* 0x000000e403007223 */ /* 0x040fe40000010024 */
[----:B------:R-:W-:Y:S01]  /*e6b0*/  FMUL.FTZ R7, R3, R135 ;  /* 0x0000008703077220 */ /* 0x000fe20000410000 */
[----:B------:R-:W2:Y:S01]  /*e6c0*/  LDSM.16.MT88.4 R36, [R182] ;  /* 0x00000000b624783b */ /* 0x000ea20000004200 */
[----:B------:R-:W-:Y:S02]  /*e6d0*/  FADD.FTZ R2, R35, R0 ;  /* 0x0000000023027221 */ /* 0x000fe40000010000 */
[----:B------:R-:W-:Y:S01]  /*e6e0*/  FADD.FTZ R0, R34, R4 ;  /* 0x0000000422007221 */ /* 0x000fe20000010000 */
        /* <DEDUP_REMOVED lines=8> */
[-C--:B-1----:R-:W-:Y:S05]  /*e770*/  HMMA.16816.F32 R4, R108, R20.reuse, R4 ;  /* 0x000000146c04723c */ /* 0x082fea0000001804 */
[C---:B------:R-:W-:Y:S02]  /*e780*/  FMUL.FTZ R19, R3.reuse, R139 ;  /* 0x0000008b03137220 */ /* 0x040fe40000410000 */
[----:B------:R-:W-:Y:S01]  /*e790*/  LDSM.16.MT88.4 R136, [R181+0x800] ;  /* 0x00080000b588783b */ /* 0x000fe20000004200 */
[C---:B------:R-:W-:Y:S01]  /*e7a0*/  HMMA.16816.F32 R8, R112.reuse, R20, R8 ;  /* 0x000000147008723c */ /* 0x040fe20000001808 */
[----:B------:R-:W-:Y:S03]  /*e7b0*/  MUFU.EX2 R133, R164 ;  /* 0x000000a400857308 */ /* 0x000fe60000000800 */
[C---:B------:R-:W-:Y:S02]  /*e7c0*/  FMUL.FTZ R32, R100.reuse, R144 ;  /* 0x0000009064207220 */ /* 0x040fe40000410000 */
[C---:B------:R-:W-:Y:S02]  /*e7d0*/  FMUL.FTZ R33, R100.reuse, R145 ;  /* 0x0000009164217220 */ /* 0x040fe40000410000 */
[-C--:B------:R-:W-:Y:S03]  /*e7e0*/  HMMA.16816.F32 R12, R112, R22.reuse, R12 ;  /* 0x00000016700c723c */ /* 0x080fe6000000180c */
[----:B------:R-:W-:Y:S01]  /*e7f0*/  MUFU.EX2 R132, R157 ;  /* 0x0000009d00847308 */ /* 0x000fe20000000800 */
[C---:B------:R-:W-:Y:S02]  /*e800*/  FMUL.FTZ R34, R3.reuse, R146 ;  /* 0x0000009203227220 */ /* 0x040fe40000410000 */
[C---:B------:R-:W-:Y:S02]  /*e810*/  FMUL.FTZ R35, R3.reuse, R147 ;  /* 0x0000009303237220 */ /* 0x040fe40000410000 */
[C---:B------:R-:W-:Y:S01]  /*e820*/  HMMA.16816.F32 R16, R108.reuse, R22, R16 ;  /* 0x000000166c10723c */ /* 0x040fe20000001810 */
[----:B------:R-:W-:Y:S03]  /*e830*/  LDSM.16.MT88.4 R144, [R182+0x800] ;  /* 0x00080000b690783b */ /* 0x000fe60000004200 */
[C---:B------:R-:W-:Y:S01]  /*e840*/  FMUL.FTZ R20, R100.reuse, R140 ;  /* 0x0000008c64147220 */ /* 0x040fe20000410000 */
[----:B------:R-:W-:Y:S01]  /*e850*/  MUFU.EX2 R169, R200 ;  /* 0x000000c800a97308 */ /* 0x000fe20000000800 */
[C---:B------:R-:W-:Y:S02]  /*e860*/  FMUL.FTZ R21, R100.reuse, R141 ;  /* 0x0000008d64157220 */ /* 0x040fe40000410000 */
[C---:B------:R-:W-:Y:S04]  /*e870*/  FMUL.FTZ R22, R3.reuse, R142 ;  /* 0x0000008e03167220 */ /* 0x040fe80000410000 */
[C---:B------:R-:W-:Y:S02]  /*e880*/  FMUL.FTZ R23, R3.reuse, R143 ;  /* 0x0000008f03177220 */ /* 0x040fe40000410000 */
[C---:B------:R-:W-:Y:S01]  /*e890*/  FMUL.FTZ R48, R100.reuse, R152 ;  /* 0x0000009864307220 */ /* 0x040fe20000410000 */
[----:B------:R-:W1:Y:S01]  /*e8a0*/  MUFU.EX2 R165, R175 ;  /* 0x000000af00a57308 */ /* 0x000e620000000800 */
[C---:B------:R-:W-:Y:S02]  /*e8b0*/  FMUL.FTZ R49, R100.reuse, R153 ;  /* 0x0000009964317220 */ /* 0x040fe40000410000 */
[C---:B------:R-:W-:Y:S01]  /*e8c0*/  FMUL.FTZ R50, R3.reuse, R154 ;  /* 0x0000009a03327220 */ /* 0x040fe20000410000 */
[-C--:B--2---:R-:W-:Y:S03]  /*e8d0*/  HMMA.16816.F32 R20, R108, R36.reuse, R20 ;  /* 0x000000246c14723c */ /* 0x084fe60000001814 */
[C---:B------:R-:W-:Y:S02]  /*e8e0*/  FMUL.FTZ R51, R3.reuse, R155 ;  /* 0x0000009b03337220 */ /* 0x040fe40000410000 */
[----:B------:R-:W-:Y:S01]  /*e8f0*/  LDSM.16.MT88.4 R152, [R181+0x1400] ;  /* 0x00140000b598783b */ /* 0x000fe20000004200 */
[C---:B------:R-:W-:Y:S01]  /*e900*/  FMUL.FTZ R52, R100.reuse, R52 ;  /* 0x0000003464347220 */ /* 0x040fe20000410000 */
[----:B------:R-:W2:Y:S01]  /*e910*/  MUFU.EX2 R164, R176 ;  /* 0x000000b000a47308 */ /* 0x000ea20000000800 */
[C---:B------:R-:W-:Y:S04]  /*e920*/  HMMA.16816.F32 R24, R112.reuse, R36, R24 ;  /* 0x000000247018723c */ /* 0x040fe80000001818 */
[C---:B------:R-:W-:Y:S02]  /*e930*/  FMUL.FTZ R53, R100.reuse, R53 ;  /* 0x0000003564357220 */ /* 0x040fe40000410000 */
[----:B------:R-:W-:Y:S02]  /*e940*/  FMUL.FTZ R54, R3, R54 ;  /* 0x0000003603367220 */ /* 0x000fe40000410000 */
[-C--:B------:R-:W-:Y:S04]  /*e950*/  HMMA.16816.F32 R28, R112, R38.reuse, R28 ;  /* 0x00000026701c723c */ /* 0x080fe8000000181c */
[C---:B------:R-:W-:Y:S01]  /*e960*/  FMUL.FTZ R36, R100.reuse, R148 ;  /* 0x0000009464247220 */ /* 0x040fe20000410000 */
[----:B-1----:R-:W-:Y:S01]  /*e970*/  F2FP.PACK_AB R161, R165, R166 ;  /* 0x000000a6a5a1723e */ /* 0x002fe200000000ff */
[C---:B------:R-:W-:Y:S02]  /*e980*/  FMUL.FTZ R37, R100.reuse, R149 ;  /* 0x0000009564257220 */ /* 0x040fe40000410000 */
[C---:B------:R-:W-:Y:S04]  /*e990*/  HMMA.16816.F32 R32, R108.reuse, R38, R32 ;  /* 0x000000266c20723c */ /* 0x040fe80000001820 */
[----:B------:R-:W-:Y:S02]  /*e9a0*/  FMUL.FTZ R55, R3, R55 ;  /* 0x0000003703377220 */ /* 0x000fe40000410000 */
[C---:B------:R-:W-:Y:S01]  /*e9b0*/  FMUL.FTZ R64, R100.reuse, R64 ;  /* 0x0000004064407220 */ /* 0x040fe20000410000 */
[----:B--2---:R-:W-:Y:S01]  /*e9c0*/  F2FP.PACK_AB R163, R107, R164 ;  /* 0x000000a46ba3723e */ /* 0x004fe200000000ff */
[C---:B------:R-:W-:Y:S04]  /*e9d0*/  FMUL.FTZ R38, R3.reuse, R150 ;  /* 0x0000009603267220 */ /* 0x040fe80000410000 */
[C---:B------:R-:W-:Y:S02]  /*e9e0*/  FMUL.FTZ R39, R3.reuse, R151 ;  /* 0x0000009703277220 */ /* 0x040fe40000410000 */
[C---:B------:R-:W-:Y:S02]  /*e9f0*/  FMUL.FTZ R65, R100.reuse, R65 ;  /* 0x0000004164417220 */ /* 0x040fe40000410000 */
[C---:B------:R-:W-:Y:S02]  /*ea00*/  FMUL.FTZ R66, R3.reuse, R66 ;  /* 0x0000004203427220 */ /* 0x040fe40000410000 */
[C---:B------:R-:W-:Y:S01]  /*ea10*/  FMUL.FTZ R67, R3.reuse, R67 ;  /* 0x0000004303437220 */ /* 0x040fe20000410000 */
[-C--:B------:R-:W-:Y:S03]  /*ea20*/  HMMA.16816.F32 R36, R108, R116.reuse, R36 ;  /* 0x000000746c24723c */ /* 0x080fe60000001824 */
[C---:B------:R-:W-:Y:S02]  /*ea30*/  FMUL.FTZ R68, R100.reuse, R68 ;  /* 0x0000004464447220 */ /* 0x040fe40000410000 */
[C---:B------:R-:W-:Y:S02]  /*ea40*/  FMUL.FTZ R69, R100.reuse, R69 ;  /* 0x0000004564457220 */ /* 0x040fe40000410000 */
[C---:B------:R-:W-:Y:S01]  /*ea50*/  FMUL.FTZ R70, R3.reuse, R70 ;  /* 0x0000004603467220 */ /* 0x040fe20000410000 */
[C---:B------:R-:W-:Y:S04]  /*ea60*/  HMMA.16816.F32 R40, R112.reuse, R116, R40 ;  /* 0x000000747028723c */ /* 0x040fe80000001828 */
[C---:B------:R-:W-:Y:S02]  /*ea70*/  FMUL.FTZ R71, R3.reuse, R71 ;  /* 0x0000004703477220 */ /* 0x040fe40000410000 */
[C---:B------:R-:W-:Y:S02]  /*ea80*/  FMUL.FTZ R80, R100.reuse, R80 ;  /* 0x0000005064507220 */ /* 0x040fe40000410000 */
[-C--:B------:R-:W-:Y:S04]  /*ea90*/  HMMA.16816.F32 R44, R112, R118.reuse, R44 ;  /* 0x00000076702c723c */ /* 0x080fe8000000182c */
[C---:B------:R-:W-:Y:S02]  /*eaa0*/  FMUL.FTZ R81, R100.reuse, R81 ;  /* 0x0000005164517220 */ /* 0x040fe40000410000 */
[C---:B------:R-:W-:Y:S02]  /*eab0*/  FMUL.FTZ R82, R3.reuse, R82 ;  /* 0x0000005203527220 */ /* 0x040fe40000410000 */
[C---:B------:R-:W-:Y:S01]  /*eac0*/  HMMA.16816.F32 R48, R108.reuse, R118, R48 ;  /* 0x000000766c30723c */ /* 0x040fe20000001830 */
[----:B------:R-:W1:Y:S03]  /*ead0*/  LDSM.16.MT88.4 R116, [R182+0xc00] ;  /* 0x000c0000b674783b */ /* 0x000e660000004200 */
[C---:B------:R-:W-:Y:S02]  /*eae0*/  FMUL.FTZ R83, R3.reuse, R83 ;  /* 0x0000005303537220 */ /* 0x040fe40000410000 */
[C---:B------:R-:W-:Y:S02]  /*eaf0*/  FMUL.FTZ R84, R100.reuse, R84 ;  /* 0x0000005464547220 */ /* 0x040fe40000410000 */
[C---:B------:R-:W-:Y:S04]  /*eb00*/  FMUL.FTZ R85, R100.reuse, R85 ;  /* 0x0000005564557220 */ /* 0x040fe80000410000 */
[C---:B------:R-:W-:Y:S02]  /*eb10*/  FMUL.FTZ R86, R3.reuse, R86 ;  /* 0x0000005603567220 */ /* 0x040fe40000410000 */
[C---:B------:R-:W-:Y:S02]  /*eb20*/  FMUL.FTZ R87, R3.reuse, R87 ;  /* 0x0000005703577220 */ /* 0x040fe40000410000 */
[C---:B------:R-:W-:Y:S02]  /*eb30*/  FMUL.FTZ R96, R100.reuse, R96 ;  /* 0x0000006064607220 */ /* 0x040fe40000410000 */
[----:B------:R-:W-:Y:S02]  /*eb40*/  FMUL.FTZ R97, R100, R97 ;  /* 0x0000006164617220 */ /* 0x000fe40000410000 */
[C---:B------:R-:W-:Y:S02]  /*eb50*/  FMUL.FTZ R98, R3.reuse, R98 ;  /* 0x0000006203627220 */ /* 0x040fe40000410000 */
[----:B------:R-:W-:Y:S02]  /*eb60*/  FMUL.FTZ R99, R3, R99 ;  /* 0x0000006303637220 */ /* 0x000fe40000410000 */
[----:B------:R-:W-:Y:S02]  /*eb70*/  FADD.FTZ R3, R218, R128 ;  /* 0x00000080da037221 */ /* 0x000fe40000010000 */
[----:B------:R-:W-:Y:S02]  /*eb80*/  FADD.FTZ R100, R178, R101 ;  /* 0x00000065b2647221 */ /* 0x000fe40000010000 */
[----:B------:R-:W2:Y:S01]  /*eb90*/  MUFU.EX2 R178, R199 ;  /* 0x000000c700b27308 */ /* 0x000ea20000000800 */
[----:B------:R-:W-:Y:S02]  /*eba0*/  FADD.FTZ R0, R198, R0 ;  /* 0x00000000c6007221 */ /* 0x000fe40000010000 */
[----:B------:R-:W-:Y:S02]  /*ebb0*/  FADD.FTZ R101, R197, R100 ;  /* 0x00000064c5657221 */ /* 0x000fe40000010000 */
[----:B------:R-:W-:Y:S02]  /*ebc0*/  FADD.FTZ R100, R205, R3 ;  /* 0x00000003cd647221 */ /* 0x000fe40000010000 */
[----:B------:R-:W-:Y:S02]  /*ebd0*/  FADD.FTZ R2, R201, R2 ;  /* 0x00000002c9027221 */ /* 0x000fe40000010000 */
[----:B------:R-:W-:Y:S01]  /*ebe0*/  FADD.FTZ R100, R131, R100 ;  /* 0x0000006483647221 */ /* 0x000fe20000010000 */
[----:B------:R-:W3:Y:S01]  /*ebf0*/  MUFU.EX2 R197, R213 ;  /* 0x000000d500c57308 */ /* 0x000ee20000000800 */
[----:B------:R-:W-:Y:S01]  /*ec00*/  FADD.FTZ R3, R203, R2 ;  /* 0x00000002cb037221 */ /* 0x000fe20000010000 */
[-C--:B-1----:R-:W-:Y:S03]  /*ec10*/  HMMA.16816.F32 R52, R108, R116.reuse, R52 ;  /* 0x000000746c34723c */ /* 0x082fe60000001834 */
[----:B------:R-:W-:Y:S02]  /*ec20*/  FADD.FTZ R3, R130, R3 ;  /* 0x0000000382037221 */ /* 0x000fe40000010000 */
[----:B------:R-:W-:Y:S03]  /*ec30*/  FADD.FTZ R2, R202, R0 ;  /* 0x00000000ca027221 */ /* 0x000fe60000010000 */
[----:B------:R-:W-:Y:S01]  /*ec40*/  MUFU.EX2 R198, R212 ;  /* 0x000000d400c67308 */ /* 0x000fe20000000800 */
[C---:B------:R-:W-:Y:S04]  /*ec50*/  HMMA.16816.F32 R56, R112.reuse, R116, R56 ;  /* 0x000000747038723c */ /* 0x040fe80000001838 */
[----:B--2---:R-:W-:Y:S01]  /*ec60*/  F2FP.PACK_AB R157, R178, R169 ;  /* 0x000000a9b29d723e */ /* 0x004fe200000000ff */
[----:B------:R-:W-:Y:S02]  /*ec70*/  FADD.FTZ R2, R129, R2 ;  /* 0x0000000281027221 */ /* 0x000fe40000010000 */
[----:B------:R-:W-:Y:S01]  /*ec80*/  FADD.FTZ R0, R226, R101 ;  /* 0x00000065e2007221 */ /* 0x000fe20000010000 */
[-C--:B------:R-:W-:Y:S01]  /*ec90*/  HMMA.16816.F32 R60, R112, R118.reuse, R60 ;  /* 0x00000076703c723c */ /* 0x080fe2000000183c */
[----:B------:R-:W1:Y:S03]  /*eca0*/  MUFU.EX2 R199, R211 ;  /* 0x000000d300c77308 */ /* 0x000e660000000800 */
[----:B------:R-:W-:Y:S01]  /*ecb0*/  FADD.FTZ R101, R133, R3 ;  /* 0x0000000385657221 */ /* 0x000fe20000010000 */
[----:B---3--:R-:W-:Y:S01]  /*ecc0*/  F2FP.PACK_AB R156, R197, R170 ;  /* 0x000000aac59c723e */ /* 0x008fe200000000ff */
[----:B------:R-:W-:Y:S02]  /*ecd0*/  FADD.FTZ R0, R106, R0 ;  /* 0x000000006a007221 */ /* 0x000fe40000010000 */
[C---:B------:R-:W-:Y:S01]  /*ece0*/  HMMA.16816.F32 R64, R108.reuse, R118, R64 ;  /* 0x000000766c40723c */ /* 0x040fe20000001840 */
[----:B------:R-:W2:Y:S03]  /*ecf0*/  LDSM.16.MT88.4 R116, [R181+0x1800] ;  /* 0x00180000b574783b */ /* 0x000ea60000004200 */
[----:B------:R-:W-:Y:S01]  /*ed00*/  FADD.FTZ R0, R219, R0 ;  /* 0x00000000db007221 */ /* 0x000fe20000010000 */
[----:B-1----:R-:W-:Y:S03]  /*ed10*/  F2FP.PACK_AB R158, R199, R198 ;  /* 0x000000c6c79e723e */ /* 0x002fe600000000ff */
        /* <DEDUP_REMOVED lines=10> */
[----:B------:R-:W-:Y:S01]  /*edc0*/  F2FP.PACK_AB R117, R219, R106 ;  /* 0x0000006adb75723e */ /* 0x000fe200000000ff */
[----:B------:R-:W-:Y:S02]  /*edd0*/  FADD.FTZ R106, R134, R100 ;  /* 0x00000064866a7221 */ /* 0x000fe40000010000 */
[----:B------:R-:W-:Y:S01]  /*ede0*/  FADD.FTZ R100, R132, R2 ;  /* 0x0000000284647221 */ /* 0x000fe20000010000 */
[----:B------:R-:W-:Y:S04]  /*edf0*/  HMMA.16816.F32 R96, R108, R118, R96 ;  /* 0x000000766c60723c */ /* 0x000fe80000001860 */
[----:B------:R-:W-:Y:S02]  /*ee00*/  FADD.FTZ R3, R222, R106 ;  /* 0x0000006ade037221 */ /* 0x000fe40000010000 */
[----:B------:R-:W-:Y:S01]  /*ee10*/  FADD.FTZ R2, R221, R101 ;  /* 0x00000065dd027221 */ /* 0x000fe20000010000 */
[----:B------:R-:W-:Y:S01]  /*ee20*/  F2FP.PACK_AB R108, R134, R131 ;  /* 0x00000083866c723e */ /* 0x000fe200000000ff */
[----:B------:R-:W-:Y:S01]  /*ee30*/  FADD.FTZ R3, R225, R3 ;  /* 0x00000003e1037221 */ /* 0x000fe20000010000 */
[----:B------:R-:W-:Y:S03]  /*ee40*/  F2FP.PACK_AB R109, R133, R130 ;  /* 0x00000082856d723e */ /* 0x000fe600000000ff */
[----:B------:R-:W-:Y:S01]  /*ee50*/  F2FP.PACK_AB R110, R225, R222 ;  /* 0x000000dee16e723e */ /* 0x000fe200000000ff */
[C---:B------:R-:W-:Y:S01]  /*ee60*/  FADD.FTZ R2, R224.reuse, R2 ;  /* 0x00000002e0027221 */ /* 0x040fe20000010000 */
[----:B------:R-:W-:Y:S02]  /*ee70*/  F2FP.PACK_AB R111, R224, R221 ;  /* 0x000000dde06f723e */ /* 0x000fe400000000ff */
[C---:B------:R-:W-:Y:S02]  /*ee80*/  F2FP.PACK_AB R118, R223.reuse, R220 ;  /* 0x000000dcdf76723e */ /* 0x040fe400000000ff */
[----:B------:R-:W-:Y:S02]  /*ee90*/  F2FP.PACK_AB R119, R204, R206 ;  /* 0x000000cecc77723e */ /* 0x000fe400000000ff */
[----:B------:R-:W-:Y:S01]  /*eea0*/  MOV R101, R105 ;  /* 0x0000006900657202 */ /* 0x000fe20000000f00 */
        /* <DEDUP_REMOVED lines=47> */
[C---:B------:R-:W-:Y:S07]  /*f1a0*/  HMMA.16816.F32 R64, R156.reuse, R6, R64 ;  /* 0x000000069c40723c */ /* 0x040fee0000001840 */
[----:B------:R-:W-:Y:S01]  /*f1b0*/  FADD.FTZ R6, R206, R0 ;  /* 0x00000000ce067221 */ /* 0x000fe20000010000 */
[-C--:B--2---:R-:W-:Y:S04]  /*f1c0*/  HMMA.16816.F32 R68, R156, R8.reuse, R68 ;  /* 0x000000089c44723c */ /* 0x084fe80000001844 */
        /* <DEDUP_REMOVED lines=15> */
[----:B------:R-:W-:Y:S01]  /*f2c0*/  FADD.FTZ R4, R196, R0 ;  /* 0x00000000c4047221 */ /* 0x000fe20000010000 */
[----:B------:R-:W-:Y:S01]  /*f2d0*/  IADD3 R0, R208, -0x1, RZ ;  /* 0xffffffffd0007810 */ /* 0x000fe20007ffe0ff */
[----:B------:R-:W-:Y:S02]  /*f2e0*/  FADD.FTZ R3, R171, R7 ;  /* 0x00000007ab037221 */ /* 0x000fe40000010000 */
[-C--:B------:R-:W-:Y:S04]  /*f2f0*/  HMMA.16816.F32 R92, R160, R14.reuse, R92 ;  /* 0x0000000ea05c723c */ /* 0x080fe8000000185c */
[----:B------:R-:W-:Y:S01]  /*f300*/  FADD.FTZ R2, R164, R6 ;  /* 0x00000006a4027221 */ /* 0x000fe20000010000 */
[----:B------:R-:W-:Y:S01]  /*f310*/  MOV R208, R0 ;  /* 0x0000000000d07202 */ /* 0x000fe20000000f00 */
[----:B------:R-:W-:Y:S02]  /*f320*/  FADD.FTZ R222, R199, R5 ;  /* 0x00000005c7de7221 */ /* 0x000fe40000010000 */
[----:B------:R-:W-:Y:S04]  /*f330*/  HMMA.16816.F32 R96, R156, R14, R96 ;  /* 0x0000000e9c60723c */ /* 0x000fe80000001860 */
[----:B------:R-:W-:Y:S02]  /*f340*/  FADD.FTZ R228, R179, R4 ;  /* 0x00000004b3e47221 */ /* 0x000fe40000010000 */
[----:B------:R-:W-:Y:S02]  /*f350*/  FADD.FTZ R221, R167, R3 ;  /* 0x00000003a7dd7221 */ /* 0x000fe40000010000 */
[----:B------:R-:W-:Y:S01]  /*f360*/  FADD.FTZ R223, R107, R2 ;  /* 0x000000026bdf7221 */ /* 0x000fe20000010000 */
[----:B------:R-:W-:-:S05]  /*f370*/  @P0 BRA `(.L_x_672) ;  /* 0xffffce0000000947 */ /* 0x000fca000383ffff */
.L_x_659:
[----:B------:R-:W-:-:S13]  /*f380*/  ISETP.GE.AND P0, PT, R208, R237, PT ;  /* 0x000000edd000720c */ /* 0x000fda0003f06270 */
[----:B------:R-:W-:Y:S05]  /*f390*/  @!P0 BRA `(.L_x_673) ;  /* 0x0000464000008947 */ /* 0x000fea0003800000 */
[----:B------:R-:W-:Y:S01]  /*f3a0*/  IMAD.MOV.U32 R106, RZ, RZ, R103 ;  /* 0x000000ffff6a7224 */ /* 0x000fe200078e0067 */
[----:B------:R-:W-:Y:S01]  /*f3b0*/  MOV R107, R101 ;  /* 0x00000065006b7202 */ /* 0x000fe20000000f00 */
[----:B------:R-:W-:Y:S01]  /*f3c0*/  IMAD.MOV.U32 R105, RZ, RZ, R104 ;  /* 0x000000ffff697224 */ /* 0x000fe200078e0068 */
[----:B------:R-:W-:Y:S02]  /*f3d0*/  MOV R100, R102 ;  /* 0x0000006600647202 */ /* 0x000fe40000000f00 */
.L_x_705:
[----:B------:R-:W-:Y:S04]  /*f3e0*/  DEPBAR.LE SB0, 0x0 ;  /* 0x000080000000791a */ /* 0x000fe80000000000 */
[----:B------:R-:W-:Y:S01]  /*f3f0*/  WARPSYNC 0xffffffff ;  /* 0xffffffff00007948 */ /* 0x000fe20003800000 */
[----:B------:R-:W-:Y:S01]  /*f400*/  BAR.SYNC.DEFER_BLOCKING 0x0 ;  /* 0x0000000000007b1d */ /* 0x000fe20000010000 */
[----:B------:R-:W-:Y:S01]  /*f410*/  SHF.R.S32.HI R0, RZ, 0x1f, R209 ;  /* 0x0000001fff007819 */ /* 0x000fe200000114d1 */
[C---:B------:R-:W-:Y:S04]  /*f420*/  IMAD.WIDE.U32 R2, R209.reuse, c[0x0][0x208], RZ ;  /* 0x00008200d1027a25 */ /* 0x040fe800078e00ff */
[----:B------:R-:W-:Y:S04]  /*f430*/  IMAD R0, R0, c[0x0][0x208], RZ ;  /* 0x0000820000007a24 */ /* 0x000fe800078e02ff */
[----:B------:R-:W-:Y:S05]  /*f440*/  IMAD R0, R209, c[0x0][0x20c], R0 ;  /* 0x00008300d1007a24 */ /* 0x000fea00078e0200 */
[----:B------:R-:W-:Y:S02]  /*f450*/  IADD3 R3, R3, R0, RZ ;  /* 0x0000000003037210 */ /* 0x000fe40007ffe0ff */
[----:B------:R-:W-:Y:S03]  /*f460*/  SHF.R.S32.HI R0, RZ, 0x1f, R207 ;  /* 0x0000001fff007819 */ /* 0x000fe600000114cf */
[C---:B------:R-:W-:Y:S01]  /*f470*/  IMAD.WIDE.U32 R2, R207.reuse, c[0x0][0x218], R2 ;  /* 0x00008600cf027a25 */ /* 0x040fe200078e0002 */
[----:B------:R1:W2:Y:S03]  /*f480*/  LDSM.16.M88.4 R48, [R183] ;  /* 0x00000000b730783b */ /* 0x0002a60000000200 */
[----:B------:R-:W-:Y:S01]  /*f490*/  IMAD R4, R0, c[0x0][0x218], RZ ;  /* 0x0000860000047a24 */ /* 0x000fe200078e02ff */
[----:B------:R-:W-:Y:S01]  /*f4a0*/  IADD3 R0, P1, R246, R2, RZ ;  /* 0x00000002f6007210 */ /* 0x000fe20007f3e0ff */
[----:B------:R1:W3:Y:S02]  /*f4b0*/  LDSM.16.M88.4 R44, [R183+0x1000] ;  /* 0x00100000b72c783b */ /* 0x0002e40000000200 */
[----:B------:R-:W-:Y:S01]  /*f4c0*/  IMAD R4, R207, c[0x0][0x21c], R4 ;  /* 0x00008700cf047a24 */ /* 0x000fe200078e0204 */
[C---:B------:R-:W-:Y:S01]  /*f4d0*/  LEA R10, P0, R0.reuse, c[0x0][0x1f8], 0x1 ;  /* 0x00007e00000a7a11 */ /* 0x040fe200078008ff */
[----:B------:R1:W4:Y:S03]  /*f4e0*/  LDSM.16.M88.4 R16, [R180] ;  /* 0x00000000b410783b */ /* 0x0003260000000200 */
[----:B------:R-:W-:Y:S01]  /*f4f0*/  IADD3.X R2, R249, R3, R4, P1, !PT ;  /* 0x00000003f9027210 */ /* 0x000fe20000ffe404 */
[----:B------:R1:W1:Y:S03]  /*f500*/  LDSM.16.M88.4 R32, [R180+0x400] ;  /* 0x00040000b420783b */ /* 0x0002660000000200 */
[----:B------:R-:W-:Y:S01]  /*f510*/  LEA.HI.X R5, R0, c[0x0][0x1fc], R2, 0x1, P0 ;  /* 0x00007f0000057a11 */ /* 0x000fe200000f0c02 */
        /* <DEDUP_REMOVED lines=8> */
.L_x_816:
[----:B------:R-:W5:Y:S01]  /*f5a0*/  SHFL.IDX PT, R2, R10, RZ, 0x1c1f ;  /* 0x001c1fff0a027589 */ /* 0x000f6200000e0000 */
[C---:B------:R-:W-:Y:S01]  /*f5b0*/  IMAD.SHL.U32 R6, R210.reuse, 0x2, RZ ;  /* 0x00000002d2067824 */ /* 0x040fe200078e00ff */
[----:B------:R-:W-:Y:S01]  /*f5c0*/  ISETP.GE.AND P4, PT, R210, c[0x0][0x1d4], PT ;  /* 0x00007500d2007a0c */ /* 0x000fe20003f86270 */
[C---:B------:R-:W-:Y:S01]  /*f5d0*/  IMAD.SHL.U32 R4, R235.reuse, 0x2, RZ ;  /* 0x00000002eb047824 */ /* 0x040fe200078e00ff */
[----:B------:R-:W-:Y:S01]  /*f5e0*/  ISETP.GE.AND P3, PT, R235, c[0x0][0x1d4], PT ;  /* 0x00007500eb007a0c */ /* 0x000fe20003f66270 */
[C---:B------:R-:W-:Y:S01]  /*f5f0*/  IMAD.SHL.U32 R3, R236.reuse, 0x2, RZ ;  /* 0x00000002ec037824 */ /* 0x040fe200078e00ff */
[----:B------:R-:W-:Y:S01]  /*f600*/  ISETP.GE.AND P2, PT, R236, c[0x0][0x1d4], PT ;  /* 0x00007500ec007a0c */ /* 0x000fe20003f46270 */
[----:B------:R-:W-:Y:S01]  /*f610*/  BSSY B0, `(.L_x_675) ;  /* 0x0000022000007945 */ /* 0x000fe20003800000 */
[C---:B-----5:R-:W-:Y:S02]  /*f620*/  IADD3 R8, P0, R2.reuse, R6, RZ ;  /* 0x0000000602087210 */ /* 0x060fe40007f1e0ff */
[----:B------:R-:W-:Y:S02]  /*f630*/  IADD3 R6, P1, R2, R4, RZ ;  /* 0x0000000402067210 */ /* 0x000fe40007f3e0ff */
[----:B------:R-:W5:Y:S01]  /*f640*/  S2R R4, SR_TID.X ;  /* 0x0000000000047919 */ /* 0x000f620000002100 */
[----:B---3--:R-:W-:Y:S01]  /*f650*/  IMAD.X R9, R0, 0x1, R217, P0 ;  /* 0x0000000100097824 */ /* 0x008fe200000e06d9 */
[----:B------:R-:W-:Y:S01]  /*f660*/  IADD3 R2, P0, R2, R3, RZ ;  /* 0x0000000302027210 */ /* 0x000fe20007f1e0ff */
[C---:B------:R-:W-:Y:S03]  /*f670*/  IMAD.X R7, R0.reuse, 0x1, R215, P1 ;  /* 0x0000000100077824 */ /* 0x040fe600008e06d7 */
[----:B------:R-:W-:Y:S01]  /*f680*/  @!PT LDS RZ, [RZ] ;  /* 0x00000000fffff984 */ /* 0x000fe20000000800 */
[----:B------:R-:W-:Y:S01]  /*f690*/  @!PT LDS RZ, [RZ] ;  /* 0x00000000fffff984 */ /* 0x000fe20000000800 */
[----:B------:R3:W-:Y:S01]  /*f6a0*/  LDGSTS.E.BYPASS.LTC128B.128 [R195+0x1880], [R8.64], !P4 ;  /* 0x0188000008c37fae */ /* 0x0007e2000e101d46 */
[----:B------:R-:W-:Y:S03]  /*f6b0*/  IMAD.X R3, R0, 0x1, R216, P0 ;  /* 0x0000000100037824 */ /* 0x000fe600000e06d8 */
[----:B------:R3:W-:Y:S04]  /*f6c0*/  LDGSTS.E.BYPASS.LTC128B.128 [R195+0x2480], [R6.64], !P3 ;  /* 0x0248000006c37fae */ /* 0x0007e8000d901d46 */
[----:B------:R3:W-:Y:S01]  /*f6d0*/  LDGSTS.E.BYPASS.LTC128B.128 [R195+0x3080], [R2.64], !P2 ;  /* 0x0308000002c37fae */ /* 0x0007e2000d101d46 */
[----:B-----5:R-:W-:Y:S11]  /*f6e0*/  ISETP.GT.AND P5, PT, R4, 0x3f, PT ;  /* 0x0000003f0400780c */ /* 0x020ff60003fa4270 */
[----:B------:R-:W-:Y:S02]  /*f6f0*/  @!UPT UIADD3 URZ, URZ, URZ, URZ ;  /* 0x0000003f3f3ff290 */ /* 0x000fe4000fffe03f */
[----:B------:R-:W-:-:S05]  /*f700*/  @P5 BRA `(.L_x_676) ;  /* 0x0000012000005947 */ /* 0x000fca0003800000 */
[----:B------:R-:W-:-:S05]  /*f710*/  BRA.DIV ~URZ, `(.L_x_677) ;  /* 0x0000b4727f007947 */ /* 0x000fca000b800000 */
[----:B------:R3:W4:Y:S04]  /*f720*/  SHFL.IDX PT, R4, R5, 0x1, 0x1c1f ;  /* 0x003c1f0005047f89 */ /* 0x00072800000e0000 */
[----:B------:R3:W2:Y:S02]  /*f730*/  SHFL.IDX PT, R0, R10, 0x1, 0x1c1f ;  /* 0x003c1f000a007f89 */ /* 0x0006a400000e0000 */
.L_x_817:
[----:B---3--:R-:W-:Y:S02]  /*f740*/  IMAD.SHL.U32 R2, R210, 0x2, RZ ;  /* 0x00000002d2027824 */ /* 0x008fe400078e00ff */
[----:B------:R-:W-:Y:S03]  /*f750*/  IMAD.SHL.U32 R3, R235, 0x2, RZ ;  /* 0x00000002eb037824 */ /* 0x000fe600078e00ff */
[----:B--2---:R-:W-:Y:S02]  /*f760*/  IADD3 R8, P0, R0, R2, RZ ;  /* 0x0000000200087210 */ /* 0x004fe40007f1e0ff */
[----:B------:R-:W-:Y:S03]  /*f770*/  SHF.L.U32 R2, R236, 0x1, RZ ;  /* 0x00000001ec027819 */ /* 0x000fe600000006ff */
[----:B----4-:R-:W-:Y:S01]  /*f780*/  IMAD.X R9, R4, 0x1, R217, P0 ;  /* 0x0000000104097824 */ /* 0x010fe200000e06d9 */
        /* <DEDUP_REMOVED lines=10> */
.L_x_676:
[----:B------:R-:W-:Y:S05]  /*f830*/  BSYNC B0 ;  /* 0x0000000000007941 */ /* 0x000fea0003800000 */
.L_x_675:
[----:B------:R-:W0:Y:S01]  /*f840*/  LDGDEPBAR ;  /* 0x00000000000079af */ /* 0x000e220000000000 */
[----:B------:R-:W-:Y:S01]  /*f850*/  WARPSYNC 0xffffffff ;  /* 0xffffffff00007948 */ /* 0x000fe20003800000 */
[-C--:B--234-:R-:W-:Y:S01]  /*f860*/  HMMA.16816.F32 R4, R48, R16.reuse, RZ ;  /* 0x000000103004723c */ /* 0x09cfe200000018ff */
        /* <DEDUP_REMOVED lines=212> */
[----:B------:R-:W2:Y:S04]  /*105b0*/  @!P1 LDG.E R207, [R4.64] ;  /* 0x0000000604cf9981 */ /* 0x000ea8000c1e1900 */
        /* <DEDUP_REMOVED lines=14> */
.L_x_818:
[----:B------:R-:W-:-:S05]  /*106a0*/  BRA.DIV ~URZ, `(.L_x_681) ;  /* 0x0000a6127f007947 */ /* 0x000fca000b800000 */
[----:B------:R3:W4:Y:S02]  /*106b0*/  SHFL.IDX PT, R0, R8, RZ, 0x1c1f ;  /* 0x001c1fff08007589 */ /* 0x00072400000e0000 */
.L_x_819:
[----:B------:R-:W-:Y:S01]  /*106c0*/  IMAD.SHL.U32 R2, R210, 0x2, RZ ;  /* 0x00000002d2027824 */ /* 0x000fe200078e00ff */
[----:B------:R-:W-:Y:S01]  /*106d0*/  SHF.L.U32 R5, R236, 0x1, RZ ;  /* 0x00000001ec057819 */ /* 0x000fe200000006ff */
[----:B------:R-:W-:Y:S03]  /*106e0*/  IMAD.SHL.U32 R9, R235, 0x2, RZ ;  /* 0x00000002eb097824 */ /* 0x000fe600078e00ff */
[----:B----4-:R-:W-:Y:S05]  /*106f0*/  @P0 IADD3 R2, P1, R0, R2, RZ ;  /* 0x0000000200020210 */ /* 0x010fea0007f3e0ff */
[----:B--2---:R-:W-:Y:S05]  /*10700*/  @P0 IMAD.X R3, R4, 0x1, R217, P1 ;  /* 0x0000000104030824 */ /* 0x004fea00008e06d9 */
[----:B------:R-:W-:Y:S01]  /*10710*/  @!PT LDS RZ, [RZ] ;  /* 0x00000000fffff984 */ /* 0x000fe20000000800 */
[----:B------:R-:W-:Y:S01]  /*10720*/  @!PT LDS RZ, [RZ] ;  /* 0x00000000fffff984 */ /* 0x000fe20000000800 */
[----:B------:R-:W-:Y:S01]  /*10730*/  @!PT LDS RZ, [RZ] ;  /* 0x00000000fffff984 */ /* 0x000fe20000000800 */
[----:B------:R2:W-:Y:S02]  /*10740*/  @P0 LDGSTS.E.BYPASS.LTC128B.128 [R195+0x3c80], [R2.64], !P4 ;  /* 0x03c8000002c30fae */ /* 0x0005e4000e101d46 */
[----:B--2---:R-:W-:Y:S05]  /*10750*/  @P0 IADD3 R2, P1, R0, R9, RZ ;  /* 0x0000000900020210 */ /* 0x004fea0007f3e0ff */
[----:B------:R-:W-:Y:S05]  /*10760*/  @P0 IMAD.X R3, R4, 0x1, R215, P1 ;  /* 0x0000000104030824 */ /* 0x000fea00008e06d7 */
[----:B------:R2:W-:Y:S02]  /*10770*/  @P0 LDGSTS.E.BYPASS.LTC128B.128 [R195+0x4880], [R2.64], !P3 ;  /* 0x0488000002c30fae */ /* 0x0005e4000d901d46 */
[----:B--2---:R-:W-:Y:S04]  /*10780*/  @P0 IADD3 R2, P1, R0, R5, RZ ;  /* 0x0000000500020210 */ /* 0x004fe80007f3e0ff */
[----:B------:R-:W-:Y:S05]  /*10790*/  @P0 IADD3.X R3, R4, R216, RZ, P1, !PT ;  /* 0x000000d804030210 */ /* 0x000fea0000ffe4ff */
[----:B------:R2:W-:Y:S01]  /*107a0*/  @P0 LDGSTS.E.BYPASS.LTC128B.128 [R195+0x5480], [R2.64], !P2 ;  /* 0x0548000002c30fae */ /* 0x0005e2000d101d46 */
[----:B------:R-:W-:Y:S01]  /*107b0*/  ISETP.GE.AND P0, PT, R6, 0x21, PT ;  /* 0x000000210600780c */ /* 0x000fe20003f06270 */
[----:B------:R-:W-:-:S06]  /*107c0*/  BRA.DIV ~URZ, `(.L_x_682) ;  /* 0x0000a5627f007947 */ /* 0x000fcc000b800000 */
[----:B------:R4:W1:Y:S04]  /*107d0*/  SHFL.IDX PT, R4, R7, 0x1, 0x1c1f ;  /* 0x003c1f0007047f89 */ /* 0x00086800000e0000 */
[----:B------:R4:W2:Y:S02]  /*107e0*/  SHFL.IDX PT, R0, R8, 0x1, 0x1c1f ;  /* 0x003c1f0008007f89 */ /* 0x0008a400000e0000 */
.L_x_820:
[----:B--2---:R-:W-:Y:S02]  /*107f0*/  IMAD.SHL.U32 R2, R210, 0x2, RZ ;  /* 0x00000002d2027824 */ /* 0x004fe400078e00ff */
[----:B------:R-:W-:Y:S03]  /*10800*/  IMAD.SHL.U32 R3, R235, 0x2, RZ ;  /* 0x00000002eb037824 */ /* 0x000fe600078e00ff */
[----:B---34-:R-:W-:Y:S02]  /*10810*/  @P0 IADD3 R8, P1, R0, R2, RZ ;  /* 0x0000000200080210 */ /* 0x018fe40007f3e0ff */
[----:B------:R-:W-:Y:S03]  /*10820*/  SHF.L.U32 R2, R236, 0x1, RZ ;  /* 0x00000001ec027819 */ /* 0x000fe600000006ff */
[----:B-1----:R-:W-:Y:S01]  /*10830*/  @P0 IMAD.X R9, R4, 0x1, R217, P1 ;  /* 0x0000000104090824 */ /* 0x002fe200008e06d9 */
[----:B------:R-:W-:Y:S04]  /*10840*/  @P0 IADD3 R6, P1, R0, R3, RZ ;  /* 0x0000000300060210 */ /* 0x000fe80007f3e0ff */
[----:B------:R-:W-:Y:S01]  /*10850*/  @!PT LDS RZ, [RZ] ;  /* 0x00000000fffff984 */ /* 0x000fe20000000800 */
[----:B------:R-:W-:Y:S01]  /*10860*/  @!PT LDS RZ, [RZ] ;  /* 0x00000000fffff984 */ /* 0x000fe20000000800 */
[----:B------:R-:W-:Y:S01]  /*10870*/  @!PT LDS RZ, [RZ] ;  /* 0x00000000fffff984 */ /* 0x000fe20000000800 */
[----:B------:R1:W-:Y:S01]  /*10880*/  @P0 LDGSTS.E.BYPASS.LTC128B.128 [R195+0x4480], [R8.64], !P4 ;  /* 0x0448000008c30fae */ /* 0x0003e2000e101d46 */
[----:B------:R-:W-:Y:S02]  /*10890*/  @P0 IADD3.X R7, R4, R215, RZ, P1, !PT ;  /* 0x000000d704070210 */ /* 0x000fe40000ffe4ff */
[----:B------:R-:W-:Y:S03]  /*108a0*/  @P0 IADD3 R2, P1, R0, R2, RZ ;  /* 0x0000000200020210 */ /* 0x000fe60007f3e0ff */
[----:B------:R1:W-:Y:S02]  /*108b0*/  @P0 LDGSTS.E.BYPASS.LTC128B.128 [R195+0x5080], [R6.64], !P3 ;  /* 0x0508000006c30fae */ /* 0x0003e4000d901d46 */
[----:B------:R-:W-:Y:S05]  /*108c0*/  @P0 IMAD.X R3, R4, 0x1, R216, P1 ;  /* 0x0000000104030824 */ /* 0x000fea00008e06d8 */
[----:B------:R1:W-:Y:S03]  /*108d0*/  @P0 LDGSTS.E.BYPASS.LTC128B.128 [R195+0x5c80], [R2.64], !P2 ;  /* 0x05c8000002c30fae */ /* 0x0003e6000d101d46 */
.L_x_679:
[----:B--234-:R-:W-:Y:S05]  /*108e0*/  BSYNC B0 ;  /* 0x0000000000007941 */ /* 0x01cfea0003800000 */
.L_x_678:
[----:B-1----:R-:W-:Y:S01]  /*108f0*/  LOP3.LUT R8, RZ, c[0x0][0x324], RZ, 0x33, !PT ;  /* 0x0000c900ff087a12 */ /* 0x002fe200078e33ff */
[----:B------:R-:W-:Y:S01]  /*10900*/  IMAD.MOV.U32 R0, RZ, RZ, c[0x0][0x2c4] ;  /* 0x0000b100ff007624 */ /* 0x000fe200078e00ff */
        /* <DEDUP_REMOVED lines=11> */
.L_x_821:
        /* <DEDUP_REMOVED lines=19> */
.L_x_686:
[----:B------:R-:W-:Y:S04]  /*10af0*/  MOV R8, 0x1 ;  /* 0x0000000100087802 */ /* 0x000fe80000000f00 */
[----:B------:R-:W-:Y:S11]  /*10b00*/  ISETP.NE.AND P0, PT, R8, c[0x0][0x32c], PT ;  /* 0x0000cb0008007a0c */ /* 0x000ff60003f05270 */
[----:B------:R-:W-:Y:S02]  /*10b10*/  @!UPT UIADD3 URZ, URZ, URZ, URZ ;  /* 0x0000003f3f3ff290 */ /* 0x000fe4000fffe03f */
[----:B------:R-:W-:Y:S05]  /*10b20*/  @P0 IMAD.HI.U32 R8, R4, c[0x0][0x330], RZ ;  /* 0x0000cc0004080a27 */ /* 0x000fea00078e00ff */
[----:B------:R-:W-:Y:S02]  /*10b30*/  @P0 SHF.R.U32.HI R4, RZ, c[0x0][0x334], R8 ;  /* 0x0000cd00ff040a19 */ /* 0x000fe40000011608 */
.L_x_687:
[----:B------:R-:W-:Y:S05]  /*10b40*/  BSYNC B0 ;  /* 0x0000000000007941 */ /* 0x000fea0003800000 */
.L_x_685:
[----:B------:R-:W-:Y:S04]  /*10b50*/  IMAD.IADD R8, R0, 0x1, -R234 ;  /* 0x0000000100087824 */ /* 0x000fe800078e0aea */
[----:B------:R-:W-:Y:S05]  /*10b60*/  IMAD R4, R4, c[0x0][0x32c], R8 ;  /* 0x0000cb0004047a24 */ /* 0x000fea00078e0208 */
[----:B------:R-:W-:Y:S02]  /*10b70*/  IMNMX R2, R2, R4, !PT ;  /* 0x0000000402027217 */ /* 0x000fe40007800200 */
[----:B------:R-:W-:Y:S04]  /*10b80*/  IADD3 R4, R4, c[0x0][0x32c], RZ ;  /* 0x0000cb0004047a10 */ /* 0x000fe80007ffe0ff */
[----:B------:R-:W-:Y:S02]  /*10b90*/  IMNMX R3, R3, R4, PT ;  /* 0x0000000403037217 */ /* 0x000fe40003800200 */
.L_x_684:
        /* <DEDUP_REMOVED lines=63> */
.L_x_822:
        /* <DEDUP_REMOVED lines=19> */
.L_x_691:
[----:B------:R-:W-:Y:S04]  /*110c0*/  MOV R8, 0x1 ;  /* 0x0000000100087802 */ /* 0x000fe80000000f00 */
[----:B------:R-:W-:Y:S11]  /*110d0*/  ISETP.NE.AND P0, PT, R8, c[0x0][0x32c], PT ;  /* 0x0000cb0008007a0c */ /* 0x000ff60003f05270 */
[----:B------:R-:W-:Y:S02]  /*110e0*/  @!UPT UIADD3 URZ, URZ, URZ, URZ ;  /* 0x0000003f3f3ff290 */ /* 0x000fe4000fffe03f */
[----:B------:R-:W-:Y:S05]  /*110f0*/  @P0 IMAD.HI.U32 R8, R4, c[0x0][0x330], RZ ;  /* 0x0000cc0004080a27 */ /* 0x000fea00078e00ff */
[----:B------:R-:W-:Y:S02]  /*11100*/  @P0 SHF.R.U32.HI R4, RZ, c[0x0][0x334], R8 ;  /* 0x0000cd00ff040a19 */ /* 0x000fe40000011608 */
.L_x_692:
[----:B------:R-:W-:Y:S05]  /*11110*/  BSYNC B0 ;  /* 0x0000000000007941 */ /* 0x000fea0003800000 */
.L_x_690:
[----:B------:R-:W-:Y:S04]  /*11120*/  IMAD.IADD R8, R0, 0x1, -R234 ;  /* 0x0000000100087824 */ /* 0x000fe800078e0aea */
[----:B------:R-:W-:Y:S05]  /*11130*/  IMAD R4, R4, c[0x0][0x32c], R8 ;  /* 0x0000cb0004047a24 */ /* 0x000fea00078e0208 */
[----:B------:R-:W-:Y:S02]  /*11140*/  IMNMX R2, R2, R4, !PT ;  /* 0x0000000402027217 */ /* 0x000fe40007800200 */
[----:B------:R-:W-:Y:S04]  /*11150*/  IADD3 R4, R4, c[0x0][0x32c], RZ ;  /* 0x0000cb0004047a10 */ /* 0x000fe80007ffe0ff */
[----:B------:R-:W-:Y:S02]  /*11160*/  IMNMX R3, R3, R4, PT ;  /* 0x0000000403037217 */ /* 0x000fe40003800200 */
.L_x_689:
        /* <DEDUP_REMOVED lines=44> */
.L_x_823:
        /* <DEDUP_REMOVED lines=19> */
.L_x_696:
[----:B------:R-:W-:Y:S04]  /*11560*/  MOV R8, 0x1 ;  /* 0x0000000100087802 */ /* 0x000fe80000000f00 */
[----:B------:R-:W-:Y:S11]  /*11570*/  ISETP.NE.AND P0, PT, R8, c[0x0][0x32c], PT ;  /* 0x0000cb0008007a0c */ /* 0x000ff60003f05270 */
[----:B------:R-:W-:Y:S02]  /*11580*/  @!UPT UIADD3 URZ, URZ, URZ, URZ ;  /* 0x0000003f3f3ff290 */ /* 0x000fe4000fffe03f */
[----:B------:R-:W-:Y:S05]  /*11590*/  @P0 IMAD.HI.U32 R8, R4, c[0x0][0x330], RZ ;  /* 0x0000cc0004080a27 */ /* 0x000fea00078e00ff */
[----:B------:R-:W-:Y:S02]  /*115a0*/  @P0 SHF.R.U32.HI R4, RZ, c[0x0][0x334], R8 ;  /* 0x0000cd00ff040a19 */ /* 0x000fe40000011608 */
.L_x_697:
[----:B------:R-:W-:Y:S05]  /*115b0*/  BSYNC B0 ;  /* 0x0000000000007941 */ /* 0x000fea0003800000 */
.L_x_695:
[----:B------:R-:W-:Y:S04]  /*115c0*/  IMAD.IADD R8, R0, 0x1, -R234 ;  /* 0x0000000100087824 */ /* 0x000fe800078e0aea */
[----:B------:R-:W-:Y:S05]  /*115d0*/  IMAD R4, R4, c[0x0][0x32c], R8 ;  /* 0x0000cb0004047a24 */ /* 0x000fea00078e0208 */
[----:B------:R-:W-:Y:S02]  /*115e0*/  IMNMX R2, R2, R4, !PT ;  /* 0x0000000402027217 */ /* 0x000fe40007800200 */
[----:B------:R-:W-:Y:S04]  /*115f0*/  IADD3 R4, R4, c[0x0][0x32c], RZ ;  /* 0x0000cb0004047a10 */ /* 0x000fe80007ffe0ff */
[----:B------:R-:W-:Y:S02]  /*11600*/  IMNMX R3, R3, R4, PT ;  /* 0x0000000403037217 */ /* 0x000fe40003800200 */
.L_x_694:
        /* <DEDUP_REMOVED lines=44> */
.L_x_824:
        /* <DEDUP_REMOVED lines=12> */
[----:B--234-:R-:W-:Y:S05]  /*11990*/  IMAD.MOV.U32 R5, RZ, RZ, 0x1 ;  /* 0x00000001ff057424 */ /* 0x01cfea00078e00ff */
[----:B------:R-:W-:Y:S11]  /*119a0*/  ISETP.NE.AND P0, PT, R5, c[0x0][0x32c], PT ;  /* 0x0000cb0005007a0c */ /* 0x000ff60003f05270 */
[----:B------:R-:W-:Y:S02]  /*119b0*/  @!UPT UIADD3 URZ, URZ, URZ, URZ ;  /* 0x0000003f3f3ff290 */ /* 0x000fe4000fffe03f */
[----:B------:R-:W-:Y:S05]  /*119c0*/  @P0 IMAD.HI.U32 R5, R4, c[0x0][0x330], RZ ;  /* 0x0000cc0004050a27 */ /* 0x000fea00078e00ff */
[----:B------:R-:W-:Y:S04]  /*119d0*/  @P0 SHF.R.U32.HI R4, RZ, c[0x0][0x334], R5 ;  /* 0x0000cd00ff040a19 */ /* 0x000fe80000011605 */
[----:B------:R-:W-:Y:S01]  /*119e0*/  LOP3.LUT R4, RZ, R4, RZ, 0x33, !PT ;  /* 0x00000004ff047212 */ /* 0x000fe200078e33ff */
[----:B------:R-:W-:-:S05]  /*119f0*/  BRA `(.L_x_702) ;  /* 0x0000005000007947 */ /* 0x000fca0003800000 */
.L_x_701:
[----:B--234-:R-:W-:Y:S04]  /*11a00*/  MOV R5, 0x1 ;  /* 0x0000000100057802 */ /* 0x01cfe80000000f00 */
[----:B------:R-:W-:Y:S11]  /*11a10*/  ISETP.NE.AND P0, PT, R5, c[0x0][0x32c], PT ;  /* 0x0000cb0005007a0c */ /* 0x000ff60003f05270 */
[----:B------:R-:W-:Y:S02]  /*11a20*/  @!UPT UIADD3 URZ, URZ, URZ, URZ ;  /* 0x0000003f3f3ff290 */ /* 0x000fe4000fffe03f */
[----:B------:R-:W-:Y:S05]  /*11a30*/  @P0 IMAD.HI.U32 R5, R4, c[0x0][0x330], RZ ;  /* 0x0000cc0004050a27 */ /* 0x000fea00078e00ff */
[----:B------:R-:W-:Y:S02]  /*11a40*/  @P0 SHF.R.U32.HI R4, RZ, c[0x0][0x334], R5 ;  /* 0x0000cd00ff040a19 */ /* 0x000fe40000011605 */
.L_x_702:
[----:B------:R-:W-:Y:S05]  /*11a50*/  BSYNC B0 ;  /* 0x0000000000007941 */ /* 0x000fea0003800000 */
.L_x_700:
[----:B------:R-:W-:Y:S04]  /*11a60*/  IMAD.IADD R0, R0, 0x1, -R234 ;  /* 0x0000000100007824 */ /* 0x000fe800078e0aea */
[----:B------:R-:W-:Y:S05]  /*11a70*/  IMAD R0, R4, c[0x0][0x32c], R0 ;  /* 0x0000cb0004007a24 */ /* 0x000fea00078e0200 */
[----:B------:R-:W-:Y:S02]  /*11a80*/  IADD3 R4, R0, c[0x0][0x32c], RZ ;  /* 0x0000cb0000047a10 */ /* 0x000fe40007ffe0ff */
[----:B------:R-:W-:Y:S02]  /*11a90*/  IMNMX R2, R2, R0, !PT ;  /* 0x0000000002027217 */ /* 0x000fe40007800200 */
[----:B------:R-:W-:Y:S02]  /*11aa0*/  IMNMX R3, R3, R4, PT ;  /* 0x0000000403037217 */ /* 0x000fe40003800200 */
.L_x_699:
        /* <DEDUP_REMOVED lines=92> */
.L_x_825:
[----:B-12---:R-:W-:Y:S01]  /*12070*/  FMNMX.FTZ R4, R4, R0, !PT ;  /* 0x0000000004047209 */ /* 0x006fe20007810000 */
[----:B------:R-:W-:-:S05]  /*12080*/  BRA.DIV ~URZ, `(.L_x_704) ;  /* 0x00008f327f007947 */ /* 0x000fca000b800000 */
[----:B------:R-:W-:Y:S04]  /*12090*/  SHFL.BFLY PT, R0, R5, 0x2, 0x1f ;  /* 0x0c401f0005007f89 */ /* 0x000fe800000e0000 */
[----:B------:R-:W-:Y:S04]  /*120a0*/  SHFL.BFLY PT, R3, R4, 0x1, 0x1f ;  /* 0x0c201f0004037f89 */ /* 0x000fe800000e0000 */
[----:B------:R-:W1:Y:S02]  /*120b0*/  SHFL.BFLY PT, R2, R6, 0x2, 0x1f ;  /* 0x0c401f0006027f89 */ /* 0x000e6400000e0000 */
[----:B-1----:R-:W-:Y:S02]  /*120c0*/  FMNMX.FTZ R2, R6, R2, !PT ;  /* 0x0000000206027209 */ /* 0x002fe40007810000 */
[----:B------:R-:W-:Y:S02]  /*120d0*/  FMNMX.FTZ R0, R5, R0, !PT ;  /* 0x0000000005007209 */ /* 0x000fe40007810000 */
[----:B------:R-:W-:Y:S01]  /*120e0*/  FMNMX.FTZ R104, R4, R3, !PT ;  /* 0x0000000304687209 */ /* 0x000fe20007810000 */
[----:B------:R-:W1:Y:S04]  /*120f0*/  SHFL.BFLY PT, R5, R2, 0x1, 0x1f ;  /* 0x0c201f0002057f89 */ /* 0x000e6800000e0000 */
[----:B------:R-:W2:Y:S04]  /*12100*/  SHFL.BFLY PT, R4, R0, 0x1, 0x1f ;  /* 0x0c201f0000047f89 */ /* 0x000ea800000e0000 */
[----:B------:R-:W3:Y:S01]  /*12110*/  SHFL.BFLY PT, R3, R7, 0x2, 0x1f ;  /* 0x0c401f0007037f89 */ /* 0x000ee200000e0000 */
[----:B-1----:R-:W-:Y:S02]  /*12120*/  FMNMX.FTZ R102, R2, R5, !PT ;  /* 0x0000000502667209 */ /* 0x002fe40007810000 */
[----:B--2---:R-:W-:Y:S02]  /*12130*/  FMNMX.FTZ R103, R0, R4, !PT ;  /* 0x0000000400677209 */ /* 0x004fe40007810000 */
[----:B---3--:R-:W-:Y:S05]  /*12140*/  FMNMX.FTZ R4, R7, R3, !PT ;  /* 0x0000000307047209 */ /* 0x008fea0007810000 */
[----:B------:R1:W2:Y:S02]  /*12150*/  SHFL.BFLY PT, R0, R4, 0x1, 0x1f ;  /* 0x0c201f0004007f89 */ /* 0x0002a400000e0000 */
.L_x_826:
[C---:B------:R-:W-:Y:S01]  /*12160*/  FSETP.NEU.FTZ.AND P0, PT, R102.reuse, -INF , PT ;  /* 0xff8000006600780b */ /* 0x040fe20003f1d000 */
[----:B------:R-:W-:Y:S01]  /*12170*/  FMUL.FTZ R3, R102, c[0x0][0x2d0] ;  /* 0x0000b40066037a20 */ /* 0x000fe20000410000 */
[----:B--2---:R-:W-:Y:S01]  /*12180*/  FMNMX.FTZ R101, R0, R4, !PT ;  /* 0x0000000400657209 */ /* 0x004fe20007810000 */
[----:B------:R-:W-:Y:S01]  /*12190*/  WARPSYNC 0xffffffff ;  /* 0xffffffff00007948 */ /* 0x000fe20003800000 */
[----:B------:R-:W-:Y:S02]  /*121a0*/  FSEL R0, R102, RZ, P0 ;  /* 0x000000ff66007208 */ /* 0x000fe40000000000 */
[----:B------:R-:W-:Y:S02]  /*121b0*/  FSETP.NEU.FTZ.AND P1, PT, R104, -INF , PT ;  /* 0xff8000006800780b */ /* 0x000fe40003f3d000 */
[----:B------:R-:W-:Y:S01]  /*121c0*/  FSEL R5, R3, RZ, P0 ;  /* 0x000000ff03057208 */ /* 0x000fe20000000000 */
[----:B------:R-:W-:Y:S01]  /*121d0*/  FADD.FTZ R2, -R0, R100 ;  /* 0x0000006400027221 */ /* 0x000fe20000010100 */
[----:B------:R-:W-:Y:S02]  /*121e0*/  FSEL R0, R104, RZ, P1 ;  /* 0x000000ff68007208 */ /* 0x000fe40000800000 */
[C---:B------:R-:W-:Y:S01]  /*121f0*/  FSETP.NEU.FTZ.AND P0, PT, R103.reuse, -INF , PT ;  /* 0xff8000006700780b */ /* 0x040fe20003f1d000 */
[----:B------:R-:W-:Y:S02]  /*12200*/  FFMA.FTZ R6, R8, c[0x0][0x2d0], -R5 ;  /* 0x0000b40008067a23 */ /* 0x000fe40000010805 */
[----:B------:R-:W-:Y:S01]  /*12210*/  FADD.FTZ R3, -R0, R105 ;  /* 0x0000006900037221 */ /* 0x000fe20000010100 */
[----:B------:R-:W-:Y:S01]  /*12220*/  FSEL R0, R103, RZ, P0 ;  /* 0x000000ff67007208 */ /* 0x000fe20000000000 */
[----:B------:R2:W-:Y:S01]  /*12230*/  MUFU.EX2 R172, R6 ;  /* 0x0000000600ac7308 */ /* 0x0005e20000000800 */
[--C-:B------:R-:W-:Y:S02]  /*12240*/  FFMA.FTZ R177, R23, c[0x0][0x2d0], -R5.reuse ;  /* 0x0000b40017b17a23 */ /* 0x100fe40000010805 */
[--C-:B------:R-:W-:Y:S02]  /*12250*/  FFMA.FTZ R162, R24, c[0x0][0x2d0], -R5.reuse ;  /* 0x0000b40018a27a23 */ /* 0x100fe40000010805 */
[----:B-1----:R-:W-:Y:S02]  /*12260*/  FADD.FTZ R4, -R0, R106 ;  /* 0x0000006a00047221 */ /* 0x002fe40000010100 */
[----:B------:R-:W-:Y:S02]  /*12270*/  FMUL.FTZ R0, R104, c[0x0][0x2d0] ;  /* 0x0000b40068007a20 */ /* 0x000fe40000410000 */
[--C-:B------:R-:W-:Y:S02]  /*12280*/  FFMA.FTZ R160, R31, c[0x0][0x2d0], -R5.reuse ;  /* 0x0000b4001fa07a23 */ /* 0x100fe40000010805 */
[--C-:B------:R-:W-:Y:S01]  /*12290*/  FFMA.FTZ R175, R34, c[0x0][0x2d0], -R5.reuse ;  /* 0x0000b40022af7a23 */ /* 0x100fe20000010805 */
[----:B------:R-:W-:Y:S01]  /*122a0*/  FSEL R0, R0, RZ, P1 ;  /* 0x000000ff00007208 */ /* 0x000fe20000800000 */
        /* <DEDUP_REMOVED lines=18> */
[--C-:B------:R-:W-:Y:S02]  /*123d0*/  FFMA.FTZ R159, R30, c[0x0][0x2d0], -R5.reuse ;  /* 0x0000b4001e9f7a23 */ /* 0x100fe40000010805 */
[--C-:B------:R-:W-:Y:S01]  /*123e0*/  FFMA.FTZ R158, R29, c[0x0][0x2d0], -R5.reuse ;  /* 0x0000b4001d9e7a23 */ /* 0x100fe20000010805 */
[----:B------:R-:W-:Y:S01]  /*123f0*/  FSEL R0, R0, RZ, P0 ;  /* 0x000000ff00007208 */ /* 0x000fe20000000000 */
[----:B------:R-:W-:Y:S01]  /*12400*/  FMUL.FTZ R4, R4, c[0x0][0x2d0] ;  /* 0x0000b40004047a20 */ /* 0x000fe20000410000 */
[----:B------:R-:W-:Y:S01]  /*12410*/  FSETP.NEU.FTZ.AND P0, PT, R101, -INF , PT ;  /* 0xff8000006500780b */ /* 0x000fe20003f1d000 */
[----:B------:R-:W-:Y:S02]  /*12420*/  FMUL.FTZ R3, R3, c[0x0][0x2d0] ;  /* 0x0000b40003037a20 */ /* 0x000fe40000410000 */
[--C-:B--2---:R-:W-:Y:S01]  /*12430*/  FFMA.FTZ R6, R28, c[0x0][0x2d0], -R0.reuse ;  /* 0x0000b4001c067a23 */ /* 0x104fe20000010800 */
        /* <DEDUP_REMOVED lines=12> */
[----:B------:R-:W-:Y:S10]  /*12500*/  MUFU.EX2 R3, R3 ;  /* 0x0000000300037308 */ /* 0x000ff40000000800 */
[----:B------:R-:W-:Y:S01]  /*12510*/  MUFU.EX2 R213, R48 ;  /* 0x0000003000d57308 */ /* 0x000fe20000000800 */
[--C-:B-1----:R-:W-:Y:S02]  /*12520*/  FFMA.FTZ R6, R36, c[0x0][0x2d0], -R0.reuse ;  /* 0x0000b40024067a23 */ /* 0x102fe40000010800 */
[--C-:B------:R-:W-:Y:S07]  /*12530*/  FFMA.FTZ R36, R26, c[0x0][0x2d0], -R5.reuse ;  /* 0x0000b4001a247a23 */ /* 0x100fee0000010805 */
[----:B------:R1:W-:Y:S10]  /*12540*/  MUFU.EX2 R49, R6 ;  /* 0x0000000600317308 */ /* 0x0003f40000000800 */
[----:B------:R-:W-:Y:S10]  /*12550*/  MUFU.EX2 R225, R10 ;  /* 0x0000000a00e17308 */ /* 0x000ff40000000800 */
[----:B------:R-:W-:Y:S01]  /*12560*/  MUFU.EX2 R211, R36 ;  /* 0x0000002400d37308 */ /* 0x000fe20000000800 */
[----:B-1----:R-:W-:Y:S02]  /*12570*/  FFMA.FTZ R6, R37, c[0x0][0x2d0], -R0 ;  /* 0x0000b40025067a23 */ /* 0x002fe40000010800 */
[----:B------:R-:W-:Y:S02]  /*12580*/  FMUL.FTZ R0, R101, c[0x0][0x2d0] ;  /* 0x0000b40065007a20 */ /* 0x000fe40000410000 */
[----:B------:R-:W-:Y:S05]  /*12590*/  FFMA.FTZ R37, R27, c[0x0][0x2d0], -R5 ;  /* 0x0000b4001b257a23 */ /* 0x000fea0000010805 */
[----:B------:R1:W-:Y:S10]  /*125a0*/  MUFU.EX2 R220, R6 ;  /* 0x0000000600dc7308 */ /* 0x0003f40000000800 */
[----:B------:R2:W-:Y:S10]  /*125b0*/  MUFU.EX2 R206, R37 ;  /* 0x0000002500ce7308 */ /* 0x0005f40000000800 */
[----:B------:R-:W-:Y:S01]  /*125c0*/  MUFU.EX2 R231, R35 ;  /* 0x0000002300e77308 */ /* 0x000fe20000000800 */
[----:B-1----:R-:W-:Y:S01]  /*125d0*/  FSEL R6, R0, RZ, P0 ;  /* 0x000000ff00067208 */ /* 0x002fe20000000000 */
[----:B------:R-:W-:Y:S04]  /*125e0*/  FMUL.FTZ R0, R2, c[0x0][0x2d0] ;  /* 0x0000b40002007a20 */ /* 0x000fe80000410000 */
[--C-:B------:R-:W-:Y:S04]  /*125f0*/  FFMA.FTZ R5, R11, c[0x0][0x2d0], -R6.reuse ;  /* 0x0000b4000b057a23 */ /* 0x100fe80000010806 */
[----:B------:R1:W3:Y:S01]  /*12600*/  MUFU.EX2 R2, R0 ;  /* 0x0000000000027308 */ /* 0x0002e20000000800 */
[--C-:B------:R-:W-:Y:S02]  /*12610*/  FFMA.FTZ R157, R22, c[0x0][0x2d0], -R6.reuse ;  /* 0x0000b400169d7a23 */ /* 0x100fe40000010806 */
[--C-:B------:R-:W-:Y:S01]  /*12620*/  FFMA.FTZ R161, R21, c[0x0][0x2d0], -R6.reuse ;  /* 0x0000b40015a17a23 */ /* 0x100fe20000010806 */
[----:B--2---:R-:W-:Y:S01]  /*12630*/  LDSM.16.MT88.4 R36, [R182] ;  /* 0x00000000b624783b */ /* 0x004fe20000004200 */
[--C-:B------:R-:W-:Y:S02]  /*12640*/  FFMA.FTZ R163, R20, c[0x0][0x2d0], -R6.reuse ;  /* 0x0000b40014a37a23 */ /* 0x100fe40000010806 */
[--C-:B------:R-:W-:Y:S02]  /*12650*/  FFMA.FTZ R199, R13, c[0x0][0x2d0], -R6.reuse ;  /* 0x0000b4000dc77a23 */ /* 0x100fe40000010806 */
[--C-:B------:R-:W-:Y:S01]  /*12660*/  FFMA.FTZ R200, R12, c[0x0][0x2d0], -R6.reuse ;  /* 0x0000b4000cc87a23 */ /* 0x100fe20000010806 */
[----:B------:R2:W-:Y:S01]  /*12670*/  MUFU.EX2 R32, R5 ;  /* 0x0000000500207308 */ /* 0x0005e20000000800 */
[--C-:B------:R-:W-:Y:S01]  /*12680*/  FFMA.FTZ R7, R16, c[0x0][0x2d0], -R6.reuse ;  /* 0x0000b40010077a23 */ /* 0x100fe20000010806 */
[----:B------:R-:W4:Y:S01]  /*12690*/  LDSM.16.MT88.4 R20, [R181] ;  /* 0x00000000b514783b */ /* 0x000f220000004200 */
[--C-:B------:R-:W-:Y:S02]  /*126a0*/  FFMA.FTZ R17, R17, c[0x0][0x2d0], -R6.reuse ;  /* 0x0000b40011117a23 */ /* 0x100fe40000010806 */
[--C-:B------:R-:W-:Y:S02]  /*126b0*/  FFMA.FTZ R156, R14, c[0x0][0x2d0], -R6.reuse ;  /* 0x0000b4000e9c7a23 */ /* 0x100fe40000010806 */
[--C-:B------:R-:W-:Y:S02]  /*126c0*/  FFMA.FTZ R176, R19, c[0x0][0x2d0], -R6.reuse ;  /* 0x0000b40013b07a23 */ /* 0x100fe40000010806 */
[--C-:B------:R-:W-:Y:S01]  /*126d0*/  FFMA.FTZ R178, R18, c[0x0][0x2d0], -R6.reuse ;  /* 0x0000b40012b27a23 */ /* 0x100fe20000010806 */
[----:B------:R-:W-:Y:S01]  /*126e0*/  MUFU.EX2 R212, R7 ;  /* 0x0000000700d47308 */ /* 0x000fe20000000800 */
[----:B-1----:R-:W-:Y:S02]  /*126f0*/  FSEL R0, R101, RZ, P0 ;  /* 0x000000ff65007208 */ /* 0x002fe40000000000 */
[----:B------:R-:W-:Y:S03]  /*12700*/  ISETP.GT.AND P0, PT, R208, R237, PT ;  /* 0x000000edd000720c */ /* 0x000fe60003f04270 */
[----:B------:R-:W-:Y:S04]  /*12710*/  FADD.FTZ R0, -R0, R107 ;  /* 0x0000006b00007221 */ /* 0x000fe80000010100 */
[----:B------:R-:W1:Y:S01]  /*12720*/  MUFU.EX2 R205, R17 ;  /* 0x0000001100cd7308 */ /* 0x000e620000000800 */
[----:B------:R-:W-:Y:S02]  /*12730*/  FMUL.FTZ R0, R0, c[0x0][0x2d0] ;  /* 0x0000b40000007a20 */ /* 0x000fe40000410000 */
[----:B--2---:R-:W-:Y:S07]  /*12740*/  FFMA.FTZ R5, R15, c[0x0][0x2d0], -R6 ;  /* 0x0000b4000f057a23 */ /* 0x004fee0000010806 */
[----:B------:R-:W2:Y:S10]  /*12750*/  MUFU.EX2 R0, R0 ;  /* 0x0000000000007308 */ /* 0x000eb40000000800 */
[----:B------:R-:W5:Y:S10]  /*12760*/  MUFU.EX2 R230, R5 ;  /* 0x0000000500e67308 */ /* 0x000f740000000800 */
        /* <DEDUP_REMOVED lines=9> */
[----:B------:R-:W-:Y:S01]  /*12800*/  MUFU.EX2 R165, R176 ;  /* 0x000000b000a57308 */ /* 0x000fe20000000800 */
[C---:B---3--:R-:W-:Y:S02]  /*12810*/  FMUL.FTZ R12, R2.reuse, R124 ;  /* 0x0000007c020c7220 */ /* 0x048fe40000410000 */
[C---:B------:R-:W-:Y:S02]  /*12820*/  FMUL.FTZ R13, R2.reuse, R125 ;  /* 0x0000007d020d7220 */ /* 0x040fe40000410000 */
[C---:B------:R-:W-:Y:S02]  /*12830*/  FMUL.FTZ R24, R2.reuse, R120 ;  /* 0x0000007802187220 */ /* 0x040fe40000410000 */
[C---:B------:R-:W-:Y:S02]  /*12840*/  FMUL.FTZ R25, R2.reuse, R121 ;  /* 0x0000007902197220 */ /* 0x040fe40000410000 */
[C---:B------:R-:W-:Y:S02]  /*12850*/  FMUL.FTZ R28, R2.reuse, R116 ;  /* 0x00000074021c7220 */ /* 0x040fe40000410000 */
[C---:B------:R-:W-:Y:S02]  /*12860*/  FMUL.FTZ R29, R2.reuse, R117 ;  /* 0x00000075021d7220 */ /* 0x040fe40000410000 */
[C---:B------:R-:W-:Y:S02]  /*12870*/  FMUL.FTZ R8, R2.reuse, R128 ;  /* 0x0000008002087220 */ /* 0x040fe40000410000 */
[C---:B------:R-:W-:Y:S01]  /*12880*/  FMUL.FTZ R9, R2.reuse, R129 ;  /* 0x0000008102097220 */ /* 0x040fe20000410000 */
[----:B------:R-:W-:Y:S01]  /*12890*/  MUFU.EX2 R128, R162 ;  /* 0x000000a200807308 */ /* 0x000fe20000000800 */
[----:B------:R-:W-:Y:S01]  /*128a0*/  FMUL.FTZ R40, R2, R112 ;  /* 0x0000007002287220 */ /* 0x000fe20000410000 */
[----:B------:R-:W-:Y:S01]  /*128b0*/  F2FP.PACK_AB R112, R206, R172 ;  /* 0x000000acce70723e */ /* 0x000fe200000000ff */
[C---:B------:R-:W-:Y:S01]  /*128c0*/  FMUL.FTZ R41, R2.reuse, R113 ;  /* 0x0000007102297220 */ /* 0x040fe20000410000 */
[----:B-1----:R-:W-:Y:S01]  /*128d0*/  F2FP.PACK_AB R113, R205, R32 ;  /* 0x00000020cd71723e */ /* 0x002fe200000000ff */
[----:B------:R-:W-:Y:S01]  /*128e0*/  FMUL.FTZ R44, R2, R108 ;  /* 0x0000006c022c7220 */ /* 0x000fe20000410000 */
[----:B------:R-:W-:Y:S01]  /*128f0*/  F2FP.PACK_AB R108, R50, R105 ;  /* 0x00000069326c723e */ /* 0x000fe200000000ff */
[C---:B------:R-:W-:Y:S01]  /*12900*/  FMUL.FTZ R45, R2.reuse, R109 ;  /* 0x0000006d022d7220 */ /* 0x040fe20000410000 */
[----:B------:R-:W-:Y:S01]  /*12910*/  F2FP.PACK_AB R109, R49, R51 ;  /* 0x00000033316d723e */ /* 0x000fe200000000ff */
        /* <DEDUP_REMOVED lines=13> */
[----:B------:R-:W-:Y:S02]  /*129f0*/  FFMA.FTZ R107, R2, R221, R172 ;  /* 0x000000dd026b7223 */ /* 0x000fe400000100ac */
[----:B------:R-:W1:Y:S01]  /*12a00*/  MUFU.EX2 R2, R4 ;  /* 0x0000000400027308 */ /* 0x000e620000000800 */
[C---:B--2---:R-:W-:Y:S02]  /*12a10*/  FMUL.FTZ R14, R0.reuse, R126 ;  /* 0x0000007e000e7220 */ /* 0x044fe40000410000 */
[C---:B------:R-:W-:Y:S02]  /*12a20*/  FMUL.FTZ R15, R0.reuse, R127 ;  /* 0x0000007f000f7220 */ /* 0x040fe40000410000 */
[C---:B------:R-:W-:Y:S01]  /*12a30*/  FMUL.FTZ R26, R0.reuse, R122 ;  /* 0x0000007a001a7220 */ /* 0x040fe20000410000 */
[----:B------:R-:W-:Y:S01]  /*12a40*/  LDSM.16.MT88.4 R124, [R181+0x1000] ;  /* 0x00100000b57c783b */ /* 0x000fe20000004200 */
[C---:B------:R-:W-:Y:S02]  /*12a50*/  FMUL.FTZ R27, R0.reuse, R123 ;  /* 0x0000007b001b7220 */ /* 0x040fe40000410000 */
[C---:B------:R-:W-:Y:S01]  /*12a60*/  FMUL.FTZ R30, R0.reuse, R118 ;  /* 0x00000076001e7220 */ /* 0x040fe20000410000 */
[----:B------:R-:W-:Y:S01]  /*12a70*/  MUFU.EX2 R221, R160 ;  /* 0x000000a000dd7308 */ /* 0x000fe20000000800 */
[C---:B------:R-:W-:Y:S02]  /*12a80*/  FMUL.FTZ R31, R0.reuse, R119 ;  /* 0x00000077001f7220 */ /* 0x040fe40000410000 */
[C---:B------:R-:W-:Y:S01]  /*12a90*/  FMUL.FTZ R10, R0.reuse, R130 ;  /* 0x00000082000a7220 */ /* 0x040fe20000410000 */
[----:B------:R-:W2:Y:S01]  /*12aa0*/  LDSM.16.MT88.4 R116, [R181+0xc00] ;  /* 0x000c0000b574783b */ /* 0x000ea20000004200 */
[C---:B------:R-:W-:Y:S02]  /*12ab0*/  FMUL.FTZ R11, R0.reuse, R131 ;  /* 0x00000083000b7220 */ /* 0x040fe40000410000 */
[C---:B------:R-:W-:Y:S01]  /*12ac0*/  FMUL.FTZ R42, R0.reuse, R114 ;  /* 0x00000072002a7220 */ /* 0x040fe20000410000 */
[----:B------:R-:W-:Y:S01]  /*12ad0*/  F2FP.PACK_AB R114, R231, R211 ;  /* 0x000000d3e772723e */ /* 0x000fe200000000ff */
[----:B------:R-:W-:Y:S01]  /*12ae0*/  FMUL.FTZ R43, R0, R115 ;  /* 0x00000073002b7220 */ /* 0x000fe20000410000 */
[----:B-----5:R-:W-:Y:S01]  /*12af0*/  F2FP.PACK_AB R115, R230, R212 ;  /* 0x000000d4e673723e */ /* 0x020fe200000000ff */
[C---:B------:R-:W-:Y:S01]  /*12b00*/  FMUL.FTZ R46, R0.reuse, R110 ;  /* 0x0000006e002e7220 */ /* 0x040fe20000410000 */
[----:B------:R-:W-:Y:S01]  /*12b10*/  F2FP.PACK_AB R110, R225, R224 ;  /* 0x000000e0e16e723e */ /* 0x000fe200000000ff */
[----:B------:R-:W-:Y:S01]  /*12b20*/  FMUL.FTZ R47, R0, R111 ;  /* 0x0000006f002f7220 */ /* 0x000fe20000410000 */
[----:B------:R-:W-:Y:S01]  /*12b30*/  F2FP.PACK_AB R111, R213, R220 ;  /* 0x000000dcd56f723e */ /* 0x000fe200000000ff */
[----:B-1----:R-:W-:Y:S01]  /*12b40*/  FFMA.FTZ R4, R2, R228, R51 ;  /* 0x000000e402047223 */ /* 0x002fe20000010033 */
        /* <DEDUP_REMOVED lines=17> */
[C---:B------:R-:W-:Y:S02]  /*12c60*/  FMUL.FTZ R6, R2.reuse, R134 ;  /* 0x0000008602067220 */ /* 0x040fe40000410000 */
[C---:B------:R-:W-:Y:S02]  /*12c70*/  FMUL.FTZ R7, R2.reuse, R135 ;  /* 0x0000008702077220 */ /* 0x040fe40000410000 */
[----:B------:R-:W-:Y:S01]  /*12c80*/  FFMA.FTZ R0, R3, R222, R105 ;  /* 0x000000de03007223 */ /* 0x000fe20000010069 */
[----:B------:R-:W-:Y:S01]  /*12c90*/  MUFU.EX2 R223, R169 ;  /* 0x000000a900df7308 */ /* 0x000fe20000000800 */
[----:B------:R-:W-:Y:S02]  /*12ca0*/  FADD.FTZ R105, R49, R4 ;  /* 0x0000000431697221 */ /* 0x000fe40000010000 */
[C---:B------:R-:W-:Y:S02]  /*12cb0*/  FMUL.FTZ R4, R3.reuse, R132 ;  /* 0x0000008403047220 */ /* 0x040fe40000410000 */
[C---:B------:R-:W-:Y:S02]  /*12cc0*/  FMUL.FTZ R5, R3.reuse, R133 ;  /* 0x0000008503057220 */ /* 0x040fe40000410000 */
[C---:B------:R-:W-:Y:S02]  /*12cd0*/  FMUL.FTZ R16, R3.reuse, R136 ;  /* 0x0000008803107220 */ /* 0x040fe40000410000 */
[C---:B------:R-:W-:Y:S01]  /*12ce0*/  FMUL.FTZ R17, R3.reuse, R137 ;  /* 0x0000008903117220 */ /* 0x040fe20000410000 */
[----:B------:R-:W-:Y:S01]  /*12cf0*/  MUFU.EX2 R133, R170 ;  /* 0x000000aa00857308 */ /* 0x000fe20000000800 */
[C---:B------:R-:W-:Y:S01]  /*12d00*/  FMUL.FTZ R18, R2.reuse, R138 ;  /* 0x0000008a02127220 */ /* 0x040fe20000410000 */
[-C--:B----4-:R-:W-:Y:S05]  /*12d10*/  HMMA.16816.F32 R4, R108, R20.reuse, R4 ;  /* 0x000000146c04723c */ /* 0x090fea0000001804 */
[C---:B------:R-:W-:Y:S02]  /*12d20*/  FMUL.FTZ R19, R2.reuse, R139 ;  /* 0x0000008b02137220 */ /* 0x040fe40000410000 */
[----:B------:R-:W-:Y:S01]  /*12d30*/  LDSM.16.MT88.4 R136, [R181+0x800] ;  /* 0x00080000b588783b */ /* 0x000fe20000004200 */
[C---:B------:R-:W-:Y:S01]  /*12d40*/  HMMA.16816.F32 R8, R112.reuse, R20, R8 ;  /* 0x000000147008723c */ /* 0x040fe20000001808 */
[----:B------:R-:W-:Y:S03]  /*12d50*/  MUFU.EX2 R132, R166 ;  /* 0x000000a600847308 */ /* 0x000fe60000000800 */
[C---:B------:R-:W-:Y:S02]  /*12d60*/  FMUL.FTZ R32, R3.reuse, R144 ;  /* 0x0000009003207220 */ /* 0x040fe40000410000 */
[C---:B------:R-:W-:Y:S02]  /*12d70*/  FMUL.FTZ R33, R3.reuse, R145 ;  /* 0x0000009103217220 */ /* 0x040fe40000410000 */
[-C--:B------:R-:W-:Y:S03]  /*12d80*/  HMMA.16816.F32 R12, R112, R22.reuse, R12 ;  /* 0x00000016700c723c */ /* 0x080fe6000000180c */
[----:B------:R1:W-:Y:S01]  /*12d90*/  MUFU.EX2 R222, R159 ;  /* 0x0000009f00de7308 */ /* 0x0003e20000000800 */
        /* <DEDUP_REMOVED lines=10> */
[----:B------:R-:W3:Y:S01]  /*12e40*/  MUFU.EX2 R172, R203 ;  /* 0x000000cb00ac7308 */ /* 0x000ee20000000800 */
[----:B------:R-:W-:Y:S02]  /*12e50*/  FMUL.FTZ R49, R3, R153 ;  /* 0x0000009903317220 */ /* 0x000fe40000410000 */
[----:B------:R-:W-:Y:S01]  /*12e60*/  FMUL.FTZ R51, R2, R155 ;  /* 0x0000009b02337220 */ /* 0x000fe20000410000 */
[-C--:B------:R-:W-:Y:S03]  /*12e70*/  HMMA.16816.F32 R20, R108, R36.reuse, R20 ;  /* 0x000000246c14723c */ /* 0x080fe60000001814 */
[----:B------:R-:W-:Y:S01]  /*12e80*/  FADD.FTZ R106, R50, R0 ;  /* 0x00000000326a7221 */ /* 0x000fe20000010000 */
[----:B-1----:R-:W-:Y:S01]  /*12e90*/  F2FP.PACK_AB R159, R179, R196 ;  /* 0x000000c4b39f723e */ /* 0x002fe200000000ff */
[----:B------:R-:W-:Y:S01]  /*12ea0*/  FMUL.FTZ R50, R2, R154 ;  /* 0x0000009a02327220 */ /* 0x000fe20000410000 */
[----:B------:R-:W-:Y:S01]  /*12eb0*/  MUFU.EX2 R169, R198 ;  /* 0x000000c600a97308 */ /* 0x000fe20000000800 */
[----:B------:R-:W-:Y:S01]  /*12ec0*/  LDSM.16.MT88.4 R152, [R181+0x1400] ;  /* 0x00140000b598783b */ /* 0x000fe20000004200 */
[C---:B------:R-:W-:Y:S04]  /*12ed0*/  HMMA.16816.F32 R24, R112.reuse, R36, R24 ;  /* 0x000000247018723c */ /* 0x040fe80000001818 */
[C---:B------:R-:W-:Y:S02]  /*12ee0*/  FMUL.FTZ R52, R3.reuse, R52 ;  /* 0x0000003403347220 */ /* 0x040fe40000410000 */
[C---:B------:R-:W-:Y:S02]  /*12ef0*/  FMUL.FTZ R53, R3.reuse, R53 ;  /* 0x0000003503357220 */ /* 0x040fe40000410000 */
[-C--:B------:R-:W-:Y:S01]  /*12f00*/  HMMA.16816.F32 R28, R112, R38.reuse, R28 ;  /* 0x00000026701c723c */ /* 0x080fe2000000181c */
[----:B------:R-:W1:Y:S03]  /*12f10*/  MUFU.EX2 R171, R197 ;  /* 0x000000c500ab7308 */ /* 0x000e660000000800 */
[C---:B------:R-:W-:Y:S01]  /*12f20*/  FMUL.FTZ R36, R3.reuse, R148 ;  /* 0x0000009403247220 */ /* 0x040fe20000410000 */
[----:B---3--:R-:W-:Y:S01]  /*12f30*/  F2FP.PACK_AB R156, R172, R170 ;  /* 0x000000aaac9c723e */ /* 0x008fe200000000ff */
[C---:B------:R-:W-:Y:S02]  /*12f40*/  FMUL.FTZ R37, R3.reuse, R149 ;  /* 0x0000009503257220 */ /* 0x040fe40000410000 */
[C---:B------:R-:W-:Y:S03]  /*12f50*/  HMMA.16816.F32 R32, R108.reuse, R38, R32 ;  /* 0x000000266c20723c */ /* 0x040fe60000001820 */
[----:B------:R-:W-:Y:S01]  /*12f60*/  MUFU.EX2 R197, R202 ;  /* 0x000000ca00c57308 */ /* 0x000fe20000000800 */
[C---:B------:R-:W-:Y:S02]  /*12f70*/  FMUL.FTZ R54, R2.reuse, R54 ;  /* 0x0000003602367220 */ /* 0x040fe40000410000 */
[C---:B------:R-:W-:Y:S02]  /*12f80*/  FMUL.FTZ R55, R2.reuse, R55 ;  /* 0x0000003702377220 */ /* 0x040fe40000410000 */
[C---:B------:R-:W-:Y:S04]  /*12f90*/  FMUL.FTZ R38, R2.reuse, R150 ;  /* 0x0000009602267220 */ /* 0x040fe80000410000 */
[C---:B------:R-:W-:Y:S01]  /*12fa0*/  FMUL.FTZ R39, R2.reuse, R151 ;  /* 0x0000009702277220 */ /* 0x040fe20000410000 */
[----:B------:R-:W3:Y:S01]  /*12fb0*/  MUFU.EX2 R198, R201 ;  /* 0x000000c900c67308 */ /* 0x000ee20000000800 */
[C---:B------:R-:W-:Y:S02]  /*12fc0*/  FMUL.FTZ R64, R3.reuse, R64 ;  /* 0x0000004003407220 */ /* 0x040fe40000410000 */
[----:B------:R-:W-:Y:S01]  /*12fd0*/  FMUL.FTZ R65, R3, R65 ;  /* 0x0000004103417220 */ /* 0x000fe20000410000 */
[----:B-1----:R-:W-:Y:S01]  /*12fe0*/  F2FP.PACK_AB R157, R171, R169 ;  /* 0x000000a9ab9d723e */ /* 0x002fe200000000ff */
[C---:B------:R-:W-:Y:S01]  /*12ff0*/  FMUL.FTZ R66, R2.reuse, R66 ;  /* 0x0000004202427220 */ /* 0x040fe20000410000 */
[-C--:B--2---:R-:W-:Y:S03]  /*13000*/  HMMA.16816.F32 R36, R108, R116.reuse, R36 ;  /* 0x000000746c24723c */ /* 0x084fe60000001824 */
[C---:B------:R-:W-:Y:S01]  /*13010*/  FMUL.FTZ R67, R2.reuse, R67 ;  /* 0x0000004302437220 */ /* 0x040fe20000410000 */
[----:B------:R-:W1:Y:S01]  /*13020*/  MUFU.EX2 R167, R175 ;  /* 0x000000af00a77308 */ /* 0x000e620000000800 */
[C---:B------:R-:W-:Y:S02]  /*13030*/  FMUL.FTZ R68, R3.reuse, R68 ;  /* 0x0000004403447220 */ /* 0x040fe40000410000 */
[C---:B------:R-:W-:Y:S01]  /*13040*/  FMUL.FTZ R69, R3.reuse, R69 ;  /* 0x0000004503457220 */ /* 0x040fe20000410000 */
[C---:B------:R-:W-:Y:S04]  /*13050*/  HMMA.16816.F32 R40, R112.reuse, R116, R40 ;  /* 0x000000747028723c */ /* 0x040fe80000001828 */
[C---:B------:R-:W-:Y:S02]  /*13060*/  FMUL.FTZ R70, R2.reuse, R70 ;  /* 0x0000004602467220 */ /* 0x040fe40000410000 */
[----:B------:R-:W-:Y:S01]  /*13070*/  FMUL.FTZ R71, R2, R71 ;  /* 0x0000004702477220 */ /* 0x000fe20000410000 */
[----:B------:R-:W2:Y:S01]  /*13080*/  MUFU.EX2 R166, R177 ;  /* 0x000000b100a67308 */ /* 0x000ea20000000800 */
[-C--:B------:R-:W-:Y:S04]  /*13090*/  HMMA.16816.F32 R44, R112, R118.reuse, R44 ;  /* 0x00000076702c723c */ /* 0x080fe8000000182c */
[C---:B------:R-:W-:Y:S01]  /*130a0*/  FMUL.FTZ R80, R3.reuse, R80 ;  /* 0x0000005003507220 */ /* 0x040fe20000410000 */
[----:B---3--:R-:W-:Y:S01]  /*130b0*/  F2FP.PACK_AB R158, R198, R197 ;  /* 0x000000c5c69e723e */ /* 0x008fe200000000ff */
[C---:B------:R-:W-:Y:S02]  /*130c0*/  FMUL.FTZ R81, R3.reuse, R81 ;  /* 0x0000005103517220 */ /* 0x040fe40000410000 */
[C---:B------:R-:W-:Y:S01]  /*130d0*/  HMMA.16816.F32 R48, R108.reuse, R118, R48 ;  /* 0x000000766c30723c */ /* 0x040fe20000001830 */
[----:B------:R-:W3:Y:S01]  /*130e0*/  LDSM.16.MT88.4 R116, [R182+0xc00] ;  /* 0x000c0000b674783b */ /* 0x000ee20000004200 */
[----:B------:R-:W4:Y:S02]  /*130f0*/  MUFU.EX2 R164, R178 ;  /* 0x000000b200a47308 */ /* 0x000f240000000800 */
[----:B------:R-:W-:Y:S01]  /*13100*/  FMUL.FTZ R82, R2, R82 ;  /* 0x0000005202527220 */ /* 0x000fe20000410000 */
[----:B-1----:R-:W-:Y:S01]  /*13110*/  F2FP.PACK_AB R160, R168, R167 ;  /* 0x000000a7a8a0723e */ /* 0x002fe200000000ff */
[C---:B------:R-:W-:Y:S02]  /*13120*/  FMUL.FTZ R83, R2.reuse, R83 ;  /* 0x0000005302537220 */ /* 0x040fe40000410000 */
[C---:B------:R-:W-:Y:S04]  /*13130*/  FMUL.FTZ R84, R3.reuse, R84 ;  /* 0x0000005403547220 */ /* 0x040fe80000410000 */
[C---:B------:R-:W-:Y:S02]  /*13140*/  FMUL.FTZ R85, R3.reuse, R85 ;  /* 0x0000005503557220 */ /* 0x040fe40000410000 */
[----:B------:R-:W-:Y:S01]  /*13150*/  FMUL.FTZ R86, R2, R86 ;  /* 0x0000005602567220 */ /* 0x000fe20000410000 */
[----:B--2---:R-:W-:Y:S01]  /*13160*/  F2FP.PACK_AB R162, R166, R173 ;  /* 0x000000ada6a2723e */ /* 0x004fe200000000ff */
[C---:B------:R-:W-:Y:S02]  /*13170*/  FMUL.FTZ R87, R2.reuse, R87 ;  /* 0x0000005702577220 */ /* 0x040fe40000410000 */
[C---:B------:R-:W-:Y:S02]  /*13180*/  FMUL.FTZ R96, R3.reuse, R96 ;  /* 0x0000006003607220 */ /* 0x040fe40000410000 */
[----:B------:R-:W-:Y:S02]  /*13190*/  FMUL.FTZ R97, R3, R97 ;  /* 0x0000006103617220 */ /* 0x000fe40000410000 */
[C---:B------:R-:W-:Y:S02]  /*131a0*/  FMUL.FTZ R98, R2.reuse, R98 ;  /* 0x0000006202627220 */ /* 0x040fe40000410000 */
[----:B------:R-:W-:Y:S01]  /*131b0*/  FMUL.FTZ R99, R2, R99 ;  /* 0x0000006302637220 */ /* 0x000fe20000410000 */
[----:B----4-:R-:W-:Y:S01]  /*131c0*/  F2FP.PACK_AB R161, R164, R165 ;  /* 0x000000a5a4a1723e */ /* 0x010fe200000000ff */
[----:B------:R-:W-:Y:S02]  /*131d0*/  FADD.FTZ R2, R220, R105 ;  /* 0x00000069dc027221 */ /* 0x000fe40000010000 */
[----:B------:R-:W-:Y:S02]  /*131e0*/  FADD.FTZ R0, R206, R107 ;  /* 0x0000006bce007221 */ /* 0x000fe40000010000 */
[----:B------:R-:W-:Y:S01]  /*131f0*/  MUFU.EX2 R107, R199 ;  /* 0x000000c7006b7308 */ /* 0x000fe20000000800 */
[----:B------:R-:W-:Y:S02]  /*13200*/  FADD.FTZ R2, R213, R2 ;  /* 0x00000002d5027221 */ /* 0x000fe40000010000 */
[----:B------:R-:W-:Y:S02]  /*13210*/  FADD.FTZ R3, R224, R106 ;  /* 0x0000006ae0037221 */ /* 0x000fe40000010000 */
[----:B------:R-:W-:Y:S02]  /*13220*/  FADD.FTZ R2, R130, R2 ;  /* 0x0000000282027221 */ /* 0x000fe40000010000 */
[----:B------:R-:W-:Y:S02]  /*13230*/  FADD.FTZ R3, R225, R3 ;  /* 0x00000003e1037221 */ /* 0x000fe40000010000 */
[----:B------:R-:W-:Y:S01]  /*13240*/  FADD.FTZ R0, R211, R0 ;  /* 0x00000000d3007221 */ /* 0x000fe20000010000 */
[-C--:B---3--:R-:W-:Y:S01]  /*13250*/  HMMA.16816.F32 R52, R108, R116.reuse, R52 ;  /* 0x000000746c34723c */ /* 0x088fe20000001834 */
[----:B------:R-:W1:Y:S02]  /*13260*/  MUFU.EX2 R106, R200 ;  /* 0x000000c8006a7308 */ /* 0x000e640000000800 */
[----:B------:R-:W-:Y:S02]  /*13270*/  FADD.FTZ R3, R131, R3 ;  /* 0x0000000383037221 */ /* 0x000fe40000010000 */
[----:B------:R-:W-:Y:S02]  /*13280*/  FADD.FTZ R0, R231, R0 ;  /* 0x00000000e7007221 */ /* 0x000fe40000010000 */
[----:B------:R-:W-:Y:S01]  /*13290*/  FADD.FTZ R3, R133, R3 ;  /* 0x0000000385037221 */ /* 0x000fe20000010000 */
[C---:B------:R-:W-:Y:S04]  /*132a0*/  HMMA.16816.F32 R56, R112.reuse, R116, R56 ;  /* 0x000000747038723c */ /* 0x040fe80000001838 */
[----:B------:R-:W-:Y:S02]  /*132b0*/  FADD.FTZ R105, R128, R0 ;  /* 0x0000000080697221 */ /* 0x000fe40000010000 */
[----:B------:R-:W-:Y:S02]  /*132c0*/  FADD.FTZ R100, R205, R100 ;  /* 0x00000064cd647221 */ /* 0x000fe40000010000 */
[-C--:B------:R-:W-:Y:S04]  /*132d0*/  HMMA.16816.F32 R60, R112, R118.reuse, R60 ;  /* 0x00000076703c723c */ /* 0x080fe8000000183c */
[----:B------:R-:W-:Y:S04]  /*132e0*/  FADD.FTZ R100, R212, R100 ;  /* 0x00000064d4647221 */ /* 0x000fe80000010000 */
[C---:B------:R-:W-:Y:S01]  /*132f0*/  HMMA.16816.F32 R64, R108.reuse, R118, R64 ;  /* 0x000000766c40723c */ /* 0x040fe20000001840 */
[----:B------:R-:W2:Y:S03]  /*13300*/  LDSM.16.MT88.4 R116, [R181+0x1800] ;  /* 0x00180000b574783b */ /* 0x000ea60000004200 */
[----:B-1----:R-:W-:Y:S01]  /*13310*/  F2FP.PACK_AB R163, R106, R107 ;  /* 0x0000006b6aa3723e */ /* 0x002fe200000000ff */
[----:B------:R-:W-:Y:S04]  /*13320*/  FADD.FTZ R100, R230, R100 ;  /* 0x00000064e6647221 */ /* 0x000fe80000010000 */
[----:B------:R-:W-:Y:S03]  /*13330*/  FADD.FTZ R0, R129, R100 ;  /* 0x0000006481007221 */ /* 0x000fe60000010000 */
[----:B------:R-:W-:Y:S02]  /*13340*/  FADD.FTZ R100, R132, R2 ;  /* 0x0000000284647221 */ /* 0x000fe40000010000 */
[----:B------:R-:W-:Y:S01]  /*13350*/  FADD.FTZ R2, R221, R105 ;  /* 0x00000069dd027221 */ /* 0x000fe20000010000 */
[----:B------:R-:W-:Y:S01]  /*13360*/  MOV R105, R104 ;  /* 0x0000006800697202 */ /* 0x000fe20000000f00 */
        /* <DEDUP_REMOVED lines=13> */
[----:B------:R-:W-:Y:S04]  /*13440*/  F2FP.PACK_AB R117, R219, R129 ;  /* 0x00000081db75723e */ /* 0x000fe800000000ff */
[----:B------:R-:W-:Y:S07]  /*13450*/  HMMA.16816.F32 R96, R108, R118, R96 ;  /* 0x000000766c60723c */ /* 0x000fee0000001860 */
[----:B------:R-:W-:Y:S02]  /*13460*/  F2FP.PACK_AB R108, R133, R131 ;  /* 0x00000083856c723e */ /* 0x000fe400000000ff */
[----:B------:R-:W-:Y:S03]  /*13470*/  F2FP.PACK_AB R109, R132, R130 ;  /* 0x00000082846d723e */ /* 0x000fe600000000ff */
[----:B------:R-:W-:Y:S02]  /*13480*/  F2FP.PACK_AB R110, R229, R223 ;  /* 0x000000dfe56e723e */ /* 0x000fe400000000ff */
[----:B------:R-:W-:Y:S02]  /*13490*/  F2FP.PACK_AB R111, R228, R227 ;  /* 0x000000e3e46f723e */ /* 0x000fe400000000ff */
[----:B------:R-:W-:Y:S02]  /*134a0*/  F2FP.PACK_AB R118, R226, R222 ;  /* 0x000000dee276723e */ /* 0x000fe400000000ff */
[----:B------:R-:W-:Y:S03]  /*134b0*/  F2FP.PACK_AB R119, R214, R218 ;  /* 0x000000dad677723e */ /* 0x000fe600000000ff */
        /* <DEDUP_REMOVED lines=52> */
[----:B------:R-:W-:Y:S01]  /*13800*/  FADD.FTZ R3, R227, R100 ;  /* 0x00000064e3037221 */ /* 0x000fe20000010000 */
[----:B------:R-:W-:Y:S01]  /*13810*/  MOV R100, R102 ;  /* 0x0000006600647202 */ /* 0x000fe20000000f00 */
        /* <DEDUP_REMOVED lines=17> */
[----:B------:R-:W-:Y:S01]  /*13930*/  FADD.FTZ R2, R107, R0 ;  /* 0x000000006b027221 */ /* 0x000fe20000010000 */
[----:B------:R-:W-:Y:S01]  /*13940*/  IADD3 R0, R208, -0x1, RZ ;  /* 0xffffffffd0007810 */ /* 0x000fe20007ffe0ff */
[----:B------:R-:W-:Y:S01]  /*13950*/  FADD.FTZ R222, R198, R3 ;  /* 0x00000003c6de7221 */ /* 0x000fe20000010000 */
[----:B------:R-:W-:Y:S01]  /*13960*/  MOV R107, R101 ;  /* 0x00000065006b7202 */ /* 0x000fe20000000f00 */
[----:B------:R-:W-:Y:S04]  /*13970*/  HMMA.16816.F32 R96, R156, R14, R96 ;  /* 0x0000000e9c60723c */ /* 0x000fe80000001860 */
[----:B------:R-:W-:Y:S01]  /*13980*/  FADD.FTZ R228, R179, R5 ;  /* 0x00000005b3e47221 */ /* 0x000fe20000010000 */
[----:B------:R-:W-:Y:S01]  /*13990*/  MOV R208, R0 ;  /* 0x0000000000d07202 */ /* 0x000fe20000000f00 */
[----:B------:R-:W-:Y:S02]  /*139a0*/  FADD.FTZ R221, R166, R4 ;  /* 0x00000004a6dd7221 */ /* 0x000fe40000010000 */
[----:B------:R-:W-:Y:S01]  /*139b0*/  FADD.FTZ R223, R106, R2 ;  /* 0x000000026adf7221 */ /* 0x000fe20000010000 */
[----:B------:R-:W-:Y:S01]  /*139c0*/  MOV R106, R103 ;  /* 0x00000067006a7202 */ /* 0x000fe20000000f00 */
[----:B------:R-:W-:-:S09]  /*139d0*/  @P0 BRA `(.L_x_705) ;  /* 0xffffba0000000947 */ /* 0x000fd2000383ffff */
.L_x_673:
[----:B------:R-:W-:Y:S05]  /*139e0*/  BRA.DIV ~URZ, `(.L_x_706) ;  /* 0x000077c27f007947 */ /* 0x000fea000b800000 */
[----:B------:R1:W2:Y:S02]  /*139f0*/  SHFL.BFLY PT, R0, R222, 0x2, 0x1f ;  /* 0x0c401f00de007f89 */ /* 0x0002a400000e0000 */
.L_x_827:
[----:B--2---:R-:W-:Y:S01]  /*13a00*/  FADD.FTZ R7, R0, R222 ;  /* 0x000000de00077221 */ /* 0x004fe20000010000 */
[----:B------:R-:W-:Y:S05]  /*13a10*/  BRA.DIV ~URZ, `(.L_x_707) ;  /* 0x000077e27f007947 */ /* 0x000fea000b800000 */
[----:B------:R-:W2:Y:S04]  /*13a20*/  SHFL.BFLY PT, R2, R228, 0x2, 0x1f ;  /* 0x0c401f00e4027f89 */ /* 0x000ea800000e0000 */
[----:B------:R-:W3:Y:S04]  /*13a30*/  SHFL.BFLY PT, R0, R221, 0x2, 0x1f ;  /* 0x0c401f00dd007f89 */ /* 0x000ee800000e0000 */
[----:B------:R-:W4:Y:S04]  /*13a40*/  SHFL.BFLY PT, R4, R223, 0x2, 0x1f ;  /* 0x0c401f00df047f89 */ /* 0x000f2800000e0000 */
[----:B------:R-:W5:Y:S01]  /*13a50*/  SHFL.BFLY PT, R3, R7, 0x1, 0x1f ;  /* 0x0c201f0007037f89 */ /* 0x000f6200000e0000 */
[----:B--2---:R-:W-:-:S02]  /*13a60*/  FADD.FTZ R2, R2, R228 ;  /* 0x000000e402027221 */ /* 0x004fc40000010000 */
[----:B---3--:R-:W-:-:S03]  /*13a70*/  FADD.FTZ R0, R0, R221 ;  /* 0x000000dd00007221 */ /* 0x008fc60000010000 */
[----:B------:R-:W2:Y:S01]  /*13a80*/  SHFL.BFLY PT, R6, R2, 0x1, 0x1f ;  /* 0x0c201f0002067f89 */ /* 0x000ea200000e0000 */
[----:B----4-:R-:W-:-:S03]  /*13a90*/  FADD.FTZ R4, R4, R223 ;  /* 0x000000df04047221 */ /* 0x010fc60000010000 */
[----:B------:R-:W3:Y:S01]  /*13aa0*/  SHFL.BFLY PT, R5, R0, 0x1, 0x1f ;  /* 0x0c201f0000057f89 */ /* 0x000ee200000e0000 */
[----:B-----5:R-:W-:-:S03]  /*13ab0*/  FADD.FTZ R7, R7, R3 ;  /* 0x0000000307077221 */ /* 0x020fc60000010000 */
[----:B------:R4:W1:Y:S01]  /*13ac0*/  SHFL.BFLY PT, R8, R4, 0x1, 0x1f ;  /* 0x0c201f0004087f89 */ /* 0x00086200000e0000 */
[----:B--2---:R-:W-:Y:S02]  /*13ad0*/  FADD.FTZ R6, R2, R6 ;  /* 0x0000000602067221 */ /* 0x004fe40000010000 */
[----:B---3--:R-:W-:Y:S02]  /*13ae0*/  FADD.FTZ R5, R0, R5 ;  /* 0x0000000500057221 */ /* 0x008fe40000010000 */
.L_x_828:
[----:B------:R-:W-:Y:S01]  /*13af0*/  FSETP.NE.FTZ.AND P3, PT, R7, RZ, PT ;  /* 0x000000ff0700720b */ /* 0x000fe20003f75000 */
[----:B------:R-:W-:Y:S01]  /*13b00*/  CS2R R2, SRZ ;  /* 0x0000000000027805 */ /* 0x000fe2000001ff00 */
[----:B------:R-:W-:Y:S01]  /*13b10*/  MOV R0, RZ ;  /* 0x000000ff00007202 */ /* 0x000fe20000000f00 */
[----:B-1--4-:R-:W-:Y:S01]  /*13b20*/  FADD.FTZ R4, R8, R4 ;  /* 0x0000000408047221 */ /* 0x012fe20000010000 */
[----:B------:R-:W-:Y:S02]  /*13b30*/  FSETP.NE.FTZ.AND P2, PT, R6, RZ, PT ;  /* 0x000000ff0600720b */ /* 0x000fe40003f55000 */
[----:B------:R-:W-:Y:S02]  /*13b40*/  FSETP.NE.FTZ.AND P1, PT, R5, RZ, PT ;  /* 0x000000ff0500720b */ /* 0x000fe40003f35000 */
[----:B------:R-:W-:-:S02]  /*13b50*/  FSETP.NE.FTZ.AND P0, PT, R4, RZ, PT ;  /* 0x000000ff0400720b */ /* 0x000fc40003f15000 */
        /* <DEDUP_REMOVED lines=47> */
[C---:B------:R-:W-:Y:S02]  /*13e50*/  FMUL.FTZ R133, R3.reuse, R151 ;  /* 0x0000009703857220 */ /* 0x040fe40000410000 */
[C---:B------:R-:W-:Y:S01]  /*13e60*/  FMUL.FTZ R146, R3.reuse, R82 ;  /* 0x0000005203927220 */ /* 0x040fe20000410000 */
[----:B------:R-:W1:Y:S01]  /*13e70*/  @P0 MUFU.RCP R0, R4 ;  /* 0x0000000400000308 */ /* 0x000e620000001000 */
[----:B------:R-:W-:-:S02]  /*13e80*/  FMUL.FTZ R147, R3, R83 ;  /* 0x0000005303937220 */ /* 0x000fc40000410000 */
[C---:B------:R-:W-:Y:S02]  /*13e90*/  FMUL.FTZ R46, R2.reuse, R60 ;  /* 0x0000003c022e7220 */ /* 0x040fe40000410000 */
[----:B------:R-:W-:Y:S02]  /*13ea0*/  FMUL.FTZ R47, R2, R61 ;  /* 0x0000003d022f7220 */ /* 0x000fe40000410000 */
        /* <DEDUP_REMOVED lines=74> */
.L_x_572:
[----:B------:R3:W5:Y:S04]  /*14350*/  LDL R6, [R1] ;  /* 0x0000000001067983 */ /* 0x0007680000100800 */
[----:B------:R-:W4:Y:S01]  /*14360*/  S2R R2, SR_TID.X ;  /* 0x0000000000027919 */ /* 0x000f220000002100 */
[----:B------:R-:W-:Y:S01]  /*14370*/  BSSY B0, `(.L_x_708) ;  /* 0x0000011000007945 */ /* 0x000fe20003800000 */
[----:B----4-:R-:W-:-:S13]  /*14380*/  LOP3.LUT P0, RZ, R2, 0x7f, RZ, 0xc0, !PT ;  /* 0x0000007f02ff7812 */ /* 0x010fda000780c0ff */
[----:B------:R-:W-:Y:S05]  /*14390*/  @P0 BRA `(.L_x_709) ;  /* 0x000000e000000947 */ /* 0x000fea0003800000 */
[----:B---3--:R-:W3:Y:S01]  /*143a0*/  S2R R4, SR_LANEID ;  /* 0x0000000000047919 */ /* 0x008ee20000000000 */
[----:B------:R-:W-:Y:S01]  /*143b0*/  VOTEU.ANY UR4, UPT, PT ;  /* 0x0000000000047886 */ /* 0x000fe200038e0100 */
[----:B--2---:R-:W-:Y:S01]  /*143c0*/  IMAD.MOV.U32 R5, RZ, RZ, c[0x0][0x564] ;  /* 0x00015900ff057624 */ /* 0x004fe200078e00ff */
[----:B------:R-:W3:Y:S08]  /*143d0*/  FLO.U32 R3, UR4 ;  /* 0x0000000400037d00 */ /* 0x000ef000080e0000 */
[----:B------:R-:W2:Y:S01]  /*143e0*/  POPC R2, UR4 ;  /* 0x0000000400027d09 */ /* 0x000ea20008000000 */
[----:B---3--:R-:W-:Y:S01]  /*143f0*/  ISETP.EQ.U32.AND P0, PT, R3, R4, PT ;  /* 0x000000040300720c */ /* 0x008fe20003f02070 */
[----:B------:R-:W-:-:S12]  /*14400*/  IMAD.MOV.U32 R4, RZ, RZ, c[0x0][0x560] ;  /* 0x00015800ff047624 */ /* 0x000fd800078e00ff */
[----:B--2---:R2:W3:Y:S04]  /*14410*/  @P0 ATOMG.E.ADD.STRONG.GPU PT, R2, [R4.64], R2 ;  /* 0x00000002040209a8 */ /* 0x0044e800081ee1c6 */
[----:B--2---:R-:W2:Y:S04]  /*14420*/  S2R R4, SR_LTMASK ;  /* 0x0000000000047919 */ /* 0x004ea80000003900 */
[----:B---3--:R2:W3:Y:S02]  /*14430*/  SHFL.IDX PT, R3, R2, R3, 0x1f ;  /* 0x00001f0302037589 */ /* 0x0084e400000e0000 */
[----:B--2---:R-:W-:-:S06]  /*14440*/  LOP3.LUT R2, R4, UR4, RZ, 0xc0, !PT ;  /* 0x0000000404027c12 */ /* 0x004fcc000f8ec0ff */
[----:B------:R-:W3:Y:S02]  /*14450*/  POPC R2, R2 ;  /* 0x0000000200027309 */ /* 0x000ee40000000000 */
[----:B---3-5:R-:W-:-:S05]  /*14460*/  IADD3 R6, R3, c[0x0][0xc], R2 ;  /* 0x0000030003067a10 */ /* 0x028fca0007ffe002 */
[----:B------:R2:W-:Y:S02]  /*14470*/  STL [R1], R6 ;  /* 0x0000000601007387 */ /* 0x0005e40000100800 */
.L_x_709:
[----:B---3--:R-:W-:Y:S05]  /*14480*/  BSYNC B0 ;  /* 0x0000000000007941 */ /* 0x008fea0003800000 */
.L_x_708:
[----:B------:R-:W-:Y:S01]  /*14490*/  PRMT R0, R0, 0x9910, RZ ;  /* 0x0000991000007816 */ /* 0x000fe200000000ff */
[----:B------:R-:W-:Y:S01]  /*144a0*/  BSSY B1, `(.L_x_710) ;  /* 0x00003b3000017945 */ /* 0x000fe20003800000 */
[----:B-----5:R-:W-:Y:S02]  /*144b0*/  IMAD.MOV.U32 R74, RZ, RZ, R6 ;  /* 0x000000ffff4a7224 */ /* 0x020fe400078e0006 */
[----:B------:R-:W-:-:S13]  /*144c0*/  ISETP.NE.AND P0, PT, R0, RZ, PT ;  /* 0x000000ff0000720c */ /* 0x000fda0003f05270 */
[----:B------:R-:W-:Y:S05]  /*144d0*/  @!P0 BRA `(.L_x_711) ;  /* 0x00002e3000008947 */ /* 0x000fea0003800000 */
[----:B------:R-:W3:Y:S04]  /*144e0*/  LDL R8, [R1+0x10] ;  /* 0x0000100001087983 */ /* 0x000ee80000100800 */
[----:B-1----:R-:W4:Y:S04]  /*144f0*/  LDL R7, [R1+0x14] ;  /* 0x0000140001077983 */ /* 0x002f280000100800 */
[----:B--2---:R-:W2:Y:S04]  /*14500*/  LDL R6, [R1+0x1c] ;  /* 0x00001c0001067983 */ /* 0x004ea80000100800 */
[----:B------:R-:W2:Y:S04]  /*14510*/  LDL R9, [R1+0x18] ;  /* 0x0000180001097983 */ /* 0x000ea80000100800 */
[----:B------:R-:W2:Y:S01]  /*14520*/  LDL R10, [R1+0xc] ;  /* 0x00000c00010a7983 */ /* 0x000ea20000100800 */
[----:B------:R-:W-:Y:S01]  /*14530*/  WARPSYNC 0xffffffff ;  /* 0xffffffff00007948 */ /* 0x000fe20003800000 */
[----:B------:R-:W-:-:S02]  /*14540*/  F2FP.PACK_AB R0, R157, R156 ;  /* 0x0000009c9d00723e */ /* 0x000fc400000000ff */
[----:B------:R-:W-:Y:S01]  /*14550*/  BAR.SYNC.DEFER_BLOCKING 0x1, 0x80 ;  /* 0x0042000000007b1d */ /* 0x000fe20000010000 */
[----:B------:R-:W-:Y:S02]  /*14560*/  F2FP.PACK_AB R3, R141, R140 ;  /* 0x0000008c8d03723e */ /* 0x000fe400000000ff */
[----:B------:R-:W-:Y:S02]  /*14570*/  F2FP.PACK_AB R2, R159, R158 ;  /* 0x0000009e9f02723e */ /* 0x000fe400000000ff */
[----:B------:R-:W-:Y:S02]  /*14580*/  F2FP.PACK_AB R4, R31, R30 ;  /* 0x0000001e1f04723e */ /* 0x000fe400000000ff */
[----:B------:R-:W-:Y:S02]  /*14590*/  F2FP.PACK_AB R5, R61, R60 ;  /* 0x0000003c3d05723e */ /* 0x000fe400000000ff */
[----:B------:R-:W-:Y:S02]  /*145a0*/  ISETP.NE.U32.AND P0, PT, RZ, c[0x0][0x508], PT ;  /* 0x00014200ff007a0c */ /* 0x000fe40003f05070 */
[----:B------:R-:W-:-:S02]  /*145b0*/  ISETP.NE.U32.AND P2, PT, RZ, c[0x0][0x500], PT ;  /* 0x00014000ff007a0c */ /* 0x000fc40003f45070 */
[----:B------:R-:W-:Y:S02]  /*145c0*/  ISETP.NE.AND.EX P1, PT, RZ, c[0x0][0x50c], PT, P0 ;  /* 0x00014300ff007a0c */ /* 0x000fe40003f25300 */
[----:B------:R-:W-:Y:S01]  /*145d0*/  ISETP.NE.AND.EX P2, PT, RZ, c[0x0][0x504], PT, P2 ;  /* 0x00014100ff007a0c */ /* 0x000fe20003f45320 */
[----:B------:R-:W-:Y:S01]  /*145e0*/  IMAD.MOV.U32 R11, RZ, RZ, c[0x0][0x388] ;  /* 0x0000e200ff0b7624 */ /* 0x000fe200078e00ff */
[----:B---3--:R1:W-:Y:S04]  /*145f0*/  STS [R8+0x80], R0 ;  /* 0x0000800008007388 */ /* 0x0083e80000000800 */
[----:B------:R3:W-:Y:S04]  /*14600*/  STS [R8+0x280], R3 ;  /* 0x0002800308007388 */ /* 0x0007e80000000800 */
[----:B----4-:R4:W-:Y:S01]  /*14610*/  STS [R7], R2 ;  /* 0x0000000207007388 */ /* 0x0109e20000000800 */
[----:B-1----:R-:W-:-:S02]  /*14620*/  F2FP.PACK_AB R0, R145, R144 ;  /* 0x000000909100723e */ /* 0x002fc400000000ff */
[----:B---3--:R-:W-:-:S03]  /*14630*/  F2FP.PACK_AB R3, R35, R34 ;  /* 0x000000222303723e */ /* 0x008fc600000000ff */
[----:B------:R1:W-:Y:S01]  /*14640*/  STS [R7+0x200], R0 ;  /* 0x0002000007007388 */ /* 0x0003e20000000800 */
[----:B----4-:R-:W-:-:S03]  /*14650*/  F2FP.PACK_AB R2, R53, R52 ;  /* 0x000000343502723e */ /* 0x010fc600000000ff */
        /* <DEDUP_REMOVED lines=54> */
[----:B---3--:R-:W-:Y:S02]  /*149c0*/  F2FP.PACK_AB R0, R107, R106 ;  /* 0x0000006a6b00723e */ /* 0x008fe400000000ff */
[----:B----4-:R-:W-:-:S03]  /*149d0*/  F2FP.PACK_AB R2, R151, R150 ;  /* 0x000000969702723e */ /* 0x010fc600000000ff */
[----:B------:R2:W-:Y:S04]  /*149e0*/  STS [R8+0x4080], R0 ;  /* 0x0040800008007388 */ /* 0x0005e80000000800 */
[----:B------:R3:W-:Y:S01]  /*149f0*/  STS [R8+0x4280], R2 ;  /* 0x0042800208007388 */ /* 0x0007e20000000800 */
[----:B-1----:R-:W-:-:S05]  /*14a00*/  F2FP.PACK_AB R3, R171, R170 ;  /* 0x000000aaab03723e */ /* 0x002fca00000000ff */
[----:B------:R1:W-:Y:S01]  /*14a10*/  STS [R7+0x4000], R3 ;  /* 0x0040000307007388 */ /* 0x0003e20000000800 */
[----:B--2---:R-:W-:Y:S02]  /*14a20*/  F2FP.PACK_AB R0, R147, R146 ;  /* 0x000000929300723e */ /* 0x004fe400000000ff */
[----:B---3--:R-:W-:-:S03]  /*14a30*/  F2FP.PACK_AB R2, R69, R68 ;  /* 0x000000444502723e */ /* 0x008fc600000000ff */
[----:B------:R2:W-:Y:S04]  /*14a40*/  STS [R7+0x4200], R0 ;  /* 0x0042000007007388 */ /* 0x0005e80000000800 */
[----:B------:R3:W-:Y:S04]  /*14a50*/  STS [R8+0x5080], R2 ;  /* 0x0050800208007388 */ /* 0x0007e80000000800 */
[----:B------:R4:W-:Y:S04]  /*14a60*/  STS [R8+0x5280], R4 ;  /* 0x0052800408007388 */ /* 0x0009e80000000800 */
[----:B------:R-:W-:Y:S01]  /*14a70*/  STS [R7+0x5000], R5 ;  /* 0x0050000507007388 */ /* 0x000fe20000000800 */
[----:B-1----:R-:W-:-:S05]  /*14a80*/  F2FP.PACK_AB R3, R63, R62 ;  /* 0x0000003e3f03723e */ /* 0x002fca00000000ff */
[----:B------:R1:W-:Y:S01]  /*14a90*/  STS [R7+0x5200], R3 ;  /* 0x0052000307007388 */ /* 0x0003e20000000800 */
[----:B--2---:R-:W-:Y:S02]  /*14aa0*/  F2FP.PACK_AB R0, R83, R82 ;  /* 0x000000525300723e */ /* 0x004fe400000000ff */
[----:B---3--:R-:W-:Y:S02]  /*14ab0*/  F2FP.PACK_AB R2, R169, R168 ;  /* 0x000000a8a902723e */ /* 0x008fe400000000ff */
[----:B----4-:R-:W-:-:S03]  /*14ac0*/  F2FP.PACK_AB R4, R49, R48 ;  /* 0x000000303104723e */ /* 0x010fc600000000ff */
[----:B------:R2:W-:Y:S04]  /*14ad0*/  STS [R6+0x4080], R2 ;  /* 0x0040800206007388 */ /* 0x0005e80000000800 */
[----:B------:R3:W-:Y:S04]  /*14ae0*/  STS [R6+0x4280], R0 ;  /* 0x0042800006007388 */ /* 0x0007e80000000800 */
[----:B------:R-:W4:Y:S01]  /*14af0*/  LDL.LU R8, [R1+0x24] ;  /* 0x0000240001087983 */ /* 0x000f220000300800 */
[----:B-1----:R-:W-:Y:S02]  /*14b00*/  F2FP.PACK_AB R3, R51, R50 ;  /* 0x000000323303723e */ /* 0x002fe400000000ff */
[----:B--2---:R-:W-:-:S02]  /*14b10*/  F2FP.PACK_AB R2, R85, R84 ;  /* 0x000000545502723e */ /* 0x004fc400000000ff */
[----:B---3--:R-:W-:-:S03]  /*14b20*/  F2FP.PACK_AB R0, R81, R80 ;  /* 0x000000505100723e */ /* 0x008fc600000000ff */
[----:B------:R1:W-:Y:S04]  /*14b30*/  STS [R9+0x4000], R2 ;  /* 0x0040000209007388 */ /* 0x0003e80000000800 */
[----:B------:R2:W-:Y:S04]  /*14b40*/  STS [R9+0x4200], R0 ;  /* 0x0042000009007388 */ /* 0x0005e80000000800 */
[----:B------:R3:W-:Y:S04]  /*14b50*/  STS [R6+0x5080], R4 ;  /* 0x0050800406007388 */ /* 0x0007e80000000800 */
[----:B------:R3:W-:Y:S01]  /*14b60*/  STS [R6+0x5280], R3 ;  /* 0x0052800306007388 */ /* 0x0007e20000000800 */
[----:B-1----:R-:W-:Y:S01]  /*14b70*/  F2FP.PACK_AB R2, R29, R28 ;  /* 0x0000001c1d02723e */ /* 0x002fe200000000ff */
[----:B--2---:R-:W-:-:S02]  /*14b80*/  IMAD.MOV.U32 R0, RZ, RZ, RZ ;  /* 0x000000ffff007224 */ /* 0x004fc400078e00ff */
[----:B---3--:R-:W-:Y:S01]  /*14b90*/  IMAD.MOV.U32 R4, RZ, RZ, 0x4 ;  /* 0x00000004ff047424 */ /* 0x008fe200078e00ff */
[----:B------:R-:W-:-:S03]  /*14ba0*/  F2FP.PACK_AB R3, R27, R26 ;  /* 0x0000001a1b03723e */ /* 0x000fc600000000ff */
[CC--:B------:R-:W-:Y:S02]  /*14bb0*/  @P1 IMAD.WIDE R6, R10.reuse, R4.reuse, c[0x0][0x508] ;  /* 0x000142000a061625 */ /* 0x0c0fe400078e0204 */
[----:B------:R1:W-:Y:S02]  /*14bc0*/  STS [R9+0x5000], R3 ;  /* 0x0050000309007388 */ /* 0x0003e40000000800 */
[----:B------:R-:W-:Y:S02]  /*14bd0*/  IMAD.WIDE R4, R10, R4, c[0x0][0x500] ;  /* 0x000140000a047625 */ /* 0x000fe400078e0204 */
[----:B------:R2:W-:Y:S04]  /*14be0*/  STS [R9+0x5200], R2 ;  /* 0x0052000209007388 */ /* 0x0005e80000000800 */
[----:B------:R-:W-:Y:S06]  /*14bf0*/  BAR.SYNC.DEFER_BLOCKING 0x1, 0x80 ;  /* 0x0042000000007b1d */ /* 0x000fec0000010000 */
[----:B------:R2:W5:Y:S04]  /*14c00*/  @P1 LDG.E R11, [R6.64] ;  /* 0x00000006060b1981 */ /* 0x000568000c1e1900 */
[----:B------:R2:W5:Y:S01]  /*14c10*/  @P2 LDG.E R0, [R4.64] ;  /* 0x0000000604002981 */ /* 0x000562000c1e1900 */
[----:B----4-:R-:W-:-:S04]  /*14c20*/  ISETP.NE.AND P0, PT, R8, RZ, PT ;  /* 0x000000ff0800720c */ /* 0x010fc80003f05270 */
[----:B-1----:R-:W-:Y:S01]  /*14c30*/  SEL R3, R8, c[0x0][0x3d4], P0 ;  /* 0x0000f50008037a07 */ /* 0x002fe20000000000 */
[----:B------:R-:W-:Y:S05]  /*14c40*/  @P1 BRA `(.L_x_712) ;  /* 0x0000004000001947 */ /* 0x000fea0003800000 */
[----:B--2---:R-:W-:Y:S05]  /*14c50*/  @!P2 BRA `(.L_x_712) ;  /* 0x000000300000a947 */ /* 0x004fea0003800000 */
[----:B------:R1:W2:Y:S04]  /*14c60*/  LDG.E R2, [R4.64] ;  /* 0x0000000604027981 */ /* 0x0002a8000c1e1900 */
[----:B-1----:R-:W2:Y:S02]  /*14c70*/  LDG.E R4, [R4.64+0x4] ;  /* 0x0000040604047981 */ /* 0x002ea4000c1e1900 */
[----:B--2--5:R-:W-:Y:S02]  /*14c80*/  IADD3 R11, -R2, R4, RZ ;  /* 0x00000004020b7210 */ /* 0x024fe40007ffe1ff */
.L_x_712:
[----:B--2---:R-:W2:Y:S04]  /*14c90*/  LDL.LU R7, [R1+0x8] ;  /* 0x0000080001077983 */ /* 0x004ea80000300800 */
[----:B------:R-:W3:Y:S01]  /*14ca0*/  LDL R16, [R1+0x2c] ;  /* 0x00002c0001107983 */ /* 0x000ee20000100800 */
[----:B------:R-:W-:Y:S01]  /*14cb0*/  IMAD.MOV.U32 R2, RZ, RZ, 0x368 ;  /* 0x00000368ff027424 */ /* 0x000fe200078e00ff */
[----:B------:R-:W-:Y:S01]  /*14cc0*/  ISETP.GT.AND P2, PT, R3, 0x1, PT ;  /* 0x000000010300780c */ /* 0x000fe20003f44270 */
[----:B------:R-:W-:Y:S01]  /*14cd0*/  IMAD.IADD R5, R251, 0x1, R250 ;  /* 0x00000001fb057824 */ /* 0x000fe200078e02fa */
[----:B------:R-:W4:Y:S01]  /*14ce0*/  LDL R75, [R1+0x34] ;  /* 0x00003400014b7983 */ /* 0x000f220000100800 */
[----:B------:R-:W-:-:S02]  /*14cf0*/  ISETP.NE.U32.AND P0, PT, RZ, c[0x0][0x500], PT ;  /* 0x00014000ff007a0c */ /* 0x000fc40003f05070 */
[----:B------:R-:W-:Y:S02]  /*14d00*/  SEL R2, R2, 0x328, P2 ;  /* 0x0000032802027807 */ /* 0x000fe40001000000 */
[----:B------:R-:W-:Y:S02]  /*14d10*/  ISETP.NE.AND.EX P0, PT, RZ, c[0x0][0x504], PT, P0 ;  /* 0x00014100ff007a0c */ /* 0x000fe40003f05300 */
[----:B------:R1:W1:Y:S01]  /*14d20*/  LDC.64 R8, c[0x0][R2+0x170] ;  /* 0x00005c0002087b82 */ /* 0x0002620000000a00 */
[----:B------:R-:W-:-:S04]  /*14d30*/  SHF.R.S32.HI R3, RZ, 0x1f, R10 ;  /* 0x0000001fff037819 */ /* 0x000fc8000001140a */
[----:B------:R-:W-:-:S03]  /*14d40*/  SEL R6, R3, RZ, !P0 ;  /* 0x000000ff03067207 */ /* 0x000fc60004000000 */
[----:B------:R1:W2:Y:S08]  /*14d50*/  LDC.64 R14, c[0x0][R2+0x168] ;  /* 0x00005a00020e7b82 */ /* 0x0002b00000000a00 */
[----:B------:R1:W2:Y:S08]  /*14d60*/  LDC.64 R18, c[0x0][R2+0x178] ;  /* 0x00005e0002127b82 */ /* 0x0002b00000000a00 */
[----:B------:R1:W2:Y:S02]  /*14d70*/  LDC.64 R20, c[0x0][R2+0x160] ;  /* 0x0000580002147b82 */ /* 0x0002a40000000a00 */
[----:B-1----:R-:W-:-:S05]  /*14d80*/  IMAD.MOV.U32 R2, RZ, RZ, c[0x0][0x4e8] ;  /* 0x00013a00ff027624 */ /* 0x002fca00078e00ff */
[----:B------:R-:W-:Y:S02]  /*14d90*/  ISETP.NE.AND P5, PT, R2, 0x1, PT ;  /* 0x000000010200780c */ /* 0x000fe40003fa5270 */
[----:B------:R-:W-:-:S05]  /*14da0*/  SEL R2, R10, RZ, !P0 ;  /* 0x000000ff0a027207 */ /* 0x000fca0004000000 */
[----:B------:R-:W-:-:S04]  /*14db0*/  IMAD R4, R9, R2, RZ ;  /* 0x0000000209047224 */ /* 0x000fc800078e02ff */
[----:B------:R-:W-:Y:S02]  /*14dc0*/  IMAD R12, R8, R6, R4 ;  /* 0x00000006080c7224 */ /* 0x000fe400078e0204 */
[----:B------:R-:W-:Y:S01]  /*14dd0*/  @P5 IMAD.HI.U32 R10, R5, c[0x0][0x4ec], RZ ;  /* 0x00013b00050a5a27 */ /* 0x000fe200078e00ff */
[----:B------:R-:W1:Y:S03]  /*14de0*/  S2R R76, SR_TID.X ;  /* 0x00000000004c7919 */ /* 0x000e660000002100 */
[----:B------:R-:W-:Y:S01]  /*14df0*/  IMAD.MOV.U32 R4, RZ, RZ, R5 ;  /* 0x000000ffff047224 */ /* 0x000fe200078e0005 */
[----:B------:R-:W-:Y:S02]  /*14e00*/  @P5 SHF.R.U32.HI R4, RZ, c[0x0][0x4f0], R10 ;  /* 0x00013c00ff045a19 */ /* 0x000fe4000001160a */
[----:B-----5:R-:W-:Y:S02]  /*14e10*/  SHF.R.S32.HI R17, RZ, 0x1f, R0 ;  /* 0x0000001fff117819 */ /* 0x020fe40000011400 */
[----:B------:R-:W-:-:S04]  /*14e20*/  LOP3.LUT R194, R194, 0xfffffffd, RZ, 0xc0, !PT ;  /* 0xfffffffdc2c27812 */ /* 0x000fc800078ec0ff */
[----:B------:R-:W-:Y:S02]  /*14e30*/  LOP3.LUT R194, R194, 0xfffffffe, RZ, 0xc0, !PT ;  /* 0xfffffffec2c27812 */ /* 0x000fe400078ec0ff */
[----:B--2---:R-:W-:Y:S01]  /*14e40*/  LOP3.LUT R3, R7, 0xffff, RZ, 0xc0, !PT ;  /* 0x0000ffff07037812 */ /* 0x004fe200078ec0ff */
[----:B------:R-:W-:Y:S01]  /*14e50*/  IMAD.WIDE.U32 R6, R8, R2, RZ ;  /* 0x0000000208067225 */ /* 0x000fe200078e00ff */
[----:B---3--:R-:W-:-:S03]  /*14e60*/  SEL R10, R16, RZ, P2 ;  /* 0x000000ff100a7207 */ /* 0x008fc60001000000 */
[----:B------:R-:W-:-:S04]  /*14e70*/  IMAD.WIDE.U32 R8, R14, R3, RZ ;  /* 0x000000030e087225 */ /* 0x000fc800078e00ff */
[----:B------:R-:W-:Y:S01]  /*14e80*/  IMAD R13, R15, R3, RZ ;  /* 0x000000030f0d7224 */ /* 0x000fe200078e02ff */
[----:B------:R-:W-:Y:S01]  /*14e90*/  IADD3 R15, P1, P0, R6, R8, R0 ;  /* 0x00000008060f7210 */ /* 0x000fe2000783e000 */
[----:B------:R-:W-:Y:S02]  /*14ea0*/  IMAD.IADD R14, R7, 0x1, R12 ;  /* 0x00000001070e7824 */ /* 0x000fe400078e020c */
[----:B------:R-:W-:Y:S02]  /*14eb0*/  IMAD.IADD R6, R9, 0x1, R13 ;  /* 0x0000000109067824 */ /* 0x000fe400078e020d */
[-C--:B------:R-:W-:Y:S02]  /*14ec0*/  IMAD R12, R19, R10.reuse, RZ ;  /* 0x0000000a130c7224 */ /* 0x080fe400078e02ff */
[----:B------:R-:W-:Y:S02]  /*14ed0*/  IMAD.MOV R7, RZ, RZ, -R4 ;  /* 0x000000ffff077224 */ /* 0x000fe400078e0a04 */
        /* <DEDUP_REMOVED lines=14> */
[----:B-1----:R-:W-:Y:S01]  /*14fc0*/  SHF.R.S32.HI R16, RZ, 0x1f, R76 ;  /* 0x0000001fff107819 */ /* 0x002fe2000001144c */
[----:B------:R-:W-:Y:S01]  /*14fd0*/  IMAD.IADD R4, R7, 0x1, R4 ;  /* 0x0000000107047824 */ /* 0x000fe200078e0204 */
[----:B------:R-:W-:Y:S02]  /*14fe0*/  LEA R7, P0, R6, R8, 0x2 ;  /* 0x0000000806077211 */ /* 0x000fe400078010ff */
[----:B------:R-:W-:Y:S02]  /*14ff0*/  SEL R9, R9, c[0x0][0x454], P2 ;  /* 0x0001150009097a07 */ /* 0x000fe40001000000 */
[----:B------:R-:W-:Y:S02]  /*15000*/  LEA.HI R16, R16, R76, RZ, 0x5 ;  /* 0x0000004c10107211 */ /* 0x000fe400078f28ff */
[----:B------:R-:W-:Y:S02]  /*15010*/  LEA.HI.X R6, R6, R9, R4, 0x2, P0 ;  /* 0x0000000906067211 */ /* 0x000fe400000f1404 */
[----:B------:R-:W-:Y:S01]  /*15020*/  LOP3.LUT R16, R16, 0xffffffe0, RZ, 0xc0, !PT ;  /* 0xffffffe010107812 */ /* 0x000fe200078ec0ff */
[----:B------:R-:W-:Y:S01]  /*15030*/  SHFL.IDX PT, R14, R7, RZ, 0x1c1f ;  /* 0x001c1fff070e7589 */ /* 0x000fe200000e0000 */
[----:B------:R-:W-:-:S03]  /*15040*/  IMAD R4, R11, c[0x0][0x4e8], RZ ;  /* 0x00013a000b047a24 */ /* 0x000fc600078e02ff */
[----:B------:R-:W1:Y:S01]  /*15050*/  SHFL.IDX PT, R15, R6, RZ, 0x1c1f ;  /* 0x001c1fff060f7589 */ /* 0x000e6200000e0000 */
[----:B------:R-:W-:-:S03]  /*15060*/  IMAD.IADD R16, R76, 0x1, -R16 ;  /* 0x000000014c107824 */ /* 0x000fc600078e0a10 */
[----:B------:R-:W-:Y:S04]  /*15070*/  SHFL.IDX PT, R12, R7, 0x1, 0x1c1f ;  /* 0x003c1f00070c7f89 */ /* 0x000fe800000e0000 */
[----:B------:R-:W2:Y:S04]  /*15080*/  SHFL.IDX PT, R13, R6, 0x1, 0x1c1f ;  /* 0x003c1f00060d7f89 */ /* 0x000ea800000e0000 */
[----:B------:R-:W-:Y:S04]  /*15090*/  SHFL.IDX PT, R11, R6, 0x2, 0x1c1f ;  /* 0x005c1f00060b7f89 */ /* 0x000fe800000e0000 */
[----:B------:R4:W-:Y:S01]  /*150a0*/  SHFL.IDX PT, R9, R6, 0x3, 0x1c1f ;  /* 0x007c1f0006097f89 */ /* 0x0009e200000e0000 */
[----:B------:R-:W-:-:S03]  /*150b0*/  LOP3.LUT P0, RZ, R16, 0x3, RZ, 0xc0, !PT ;  /* 0x0000000310ff7812 */ /* 0x000fc6000780c0ff */
[----:B------:R-:W3:Y:S04]  /*150c0*/  SHFL.IDX PT, R10, R7, 0x2, 0x1c1f ;  /* 0x005c1f00070a7f89 */ /* 0x000ee800000e0000 */
[----:B------:R1:W1:Y:S01]  /*150d0*/  SHFL.IDX PT, R8, R7, 0x3, 0x1c1f ;  /* 0x007c1f0007087f89 */ /* 0x00026200000e0000 */
[----:B----4-:R-:W-:-:S05]  /*150e0*/  IMAD.IADD R6, R75, 0x1, R250 ;  /* 0x000000014b067824 */ /* 0x010fca00078e02fa */
[C---:B------:R-:W-:Y:S02]  /*150f0*/  IADD3 R18, R6.reuse, 0x8, RZ ;  /* 0x0000000806127810 */ /* 0x040fe40007ffe0ff */
[CC--:B------:R-:W-:Y:S02]  /*15100*/  ISETP.GE.OR P4, PT, R6.reuse, R4.reuse, P0 ;  /* 0x000000040600720c */ /* 0x0c0fe40000786670 */
[----:B------:R-:W-:Y:S02]  /*15110*/  IADD3 R16, R6, 0x40, RZ ;  /* 0x0000004006107810 */ /* 0x000fe40007ffe0ff */
[-C--:B------:R-:W-:Y:S02]  /*15120*/  ISETP.GE.OR P3, PT, R18, R4.reuse, P0 ;  /* 0x000000041200720c */ /* 0x080fe40000766670 */
[----:B------:R-:W-:Y:S02]  /*15130*/  ISETP.GE.OR P1, PT, R16, R4, P0 ;  /* 0x000000041000720c */ /* 0x000fe40000726670 */
[----:B-1----:R-:W-:-:S05]  /*15140*/  IADD3 R7, R6, 0x48, RZ ;  /* 0x0000004806077810 */ /* 0x002fca0007ffe0ff */
[----:B------:R1:W-:Y:S04]  /*15150*/  @!P4 ST.E [R14.64], R23 ;  /* 0x000000170e00c985 */ /* 0x0003e8000c101906 */
[----:B--2---:R1:W-:Y:S01]  /*15160*/  @!P3 ST.E [R12.64], R24 ;  /* 0x000000180c00b985 */ /* 0x0043e2000c101906 */
[-C--:B------:R-:W-:Y:S02]  /*15170*/  ISETP.GE.AND P3, PT, R16, R4.reuse, PT ;  /* 0x000000041000720c */ /* 0x080fe40003f66270 */
[CC--:B------:R-:W-:Y:S01]  /*15180*/  ISETP.GE.OR P0, PT, R7.reuse, R4.reuse, P0 ;  /* 0x000000040700720c */ /* 0x0c0fe20000706670 */
[----:B---3--:R1:W-:Y:S01]  /*15190*/  @!P1 ST.E [R10.64], R25 ;  /* 0x000000190a009985 */ /* 0x0083e2000c101906 */
[-C--:B------:R-:W-:Y:S02]  /*151a0*/  ISETP.GE.AND P1, PT, R7, R4.reuse, PT ;  /* 0x000000040700720c */ /* 0x080fe40003f26270 */
[----:B------:R-:W-:-:S07]  /*151b0*/  ISETP.GE.AND P6, PT, R18, R4, PT ;  /* 0x000000041200720c */ /* 0x000fce0003fc6270 */
[----:B------:R-:W-:Y:S02]  /*151c0*/  @P3 LOP3.LUT R194, R194, 0x1, RZ, 0xfc, !PT ;  /* 0x00000001c2c23812 */ /* 0x000fe400078efcff */
[----:B------:R1:W-:Y:S01]  /*151d0*/  @!P0 ST.E [R8.64], R22 ;  /* 0x0000001608008985 */ /* 0x0003e2000c101906 */
[----:B------:R-:W-:Y:S02]  /*151e0*/  ISETP.GE.AND P0, PT, R6, R4, PT ;  /* 0x000000040600720c */ /* 0x000fe40003f06270 */
[----:B------:R-:W-:Y:S01]  /*151f0*/  @P1 LOP3.LUT R194, R194, 0x2, RZ, 0xfc, !PT ;  /* 0x00000002c2c21812 */ /* 0x000fe200078efcff */
[----:B------:R-:W-:Y:S05]  /*15200*/  @P2 BRA `(.L_x_713) ;  /* 0x0000089000002947 */ /* 0x000fea0003800000 */
[----:B------:R-:W2:Y:S01]  /*15210*/  LDL R19, [R1+0x28] ;  /* 0x0000280001137983 */ /* 0x000ea20000100800 */
[----:B------:R-:W-:Y:S01]  /*15220*/  IMAD R17, R17, c[0x0][0x3a0], RZ ;  /* 0x0000e80011117a24 */ /* 0x000fe200078e02ff */
[----:B-1----:R-:W-:Y:S01]  /*15230*/  IADD3 R8, R238, R250, RZ ;  /* 0x000000faee087210 */ /* 0x002fe20007ffe0ff */
[----:B------:R-:W-:-:S03]  /*15240*/  IMAD.WIDE.U32 R6, R0, c[0x0][0x3a0], RZ ;  /* 0x0000e80000067a25 */ /* 0x000fc600078e00ff */
[----:B------:R-:W-:Y:S01]  /*15250*/  MOV R5, R8 ;  /* 0x0000000800057202 */ /* 0x000fe20000000f00 */
[----:B------:R-:W-:Y:S02]  /*15260*/  IMAD R0, R0, c[0x0][0x3a4], R17 ;  /* 0x0000e90000007a24 */ /* 0x000fe400078e0211 */
[----:B------:R-:W-:-:S03]  /*15270*/  @P5 IMAD.HI.U32 R9, R8, c[0x0][0x4ec], RZ ;  /* 0x00013b0008095a27 */ /* 0x000fc600078e00ff */
        /* <DEDUP_REMOVED lines=38> */
.L_x_829:
[----:B------:R-:W-:Y:S05]  /*154e0*/  BRA.DIV ~URZ, `(.L_x_715) ;  /* 0x00005fa27f007947 */ /* 0x000fea000b800000 */
[----:B------:R3:W4:Y:S02]  /*154f0*/  SHFL.IDX PT, R0, R13, RZ, 0x1c1f ;  /* 0x001c1fff0d007589 */ /* 0x00072400000e0000 */
.L_x_830:
[----:B------:R-:W-:Y:S01]  /*15500*/  IADD3 R12, R239, R250, RZ ;  /* 0x000000faef0c7210 */ /* 0x000fe20007ffe0ff */
        /* <DEDUP_REMOVED lines=10> */
[CC--:B------:R-:W-:Y:S02]  /*155b0*/  @!P1 LEA R8, P4, R235.reuse, R0.reuse, 0x1 ;  /* 0x00000000eb089211 */ /* 0x0c0fe400078808ff */
[----:B------:R-:W-:Y:S02]  /*155c0*/  @!P0 LEA R2, P3, R236, R0, 0x1 ;  /* 0x00000000ec028211 */ /* 0x000fe400078608ff */
[-C--:B--2---:R-:W-:Y:S02]  /*155d0*/  @!P2 LEA.HI.X R11, R210, R6.reuse, R15, 0x1, P5 ;  /* 0x00000006d20ba211 */ /* 0x084fe400028f0c0f */
[-C--:B------:R-:W-:Y:S02]  /*155e0*/  @!P1 LEA.HI.X R9, R235, R6.reuse, R14, 0x1, P4 ;  /* 0x00000006eb099211 */ /* 0x080fe400020f0c0e */
[----:B------:R-:W-:Y:S01]  /*155f0*/  @!P0 LEA.HI.X R3, R236, R6, R5, 0x1, P3 ;  /* 0x00000006ec038211 */ /* 0x000fe200018f0c05 */
[----:B------:R2:W-:Y:S04]  /*15600*/  @!P2 ST.E.128 [R10.64], R24 ;  /* 0x000000180a00a985 */ /* 0x0005e8000c101d06 */
[----:B------:R2:W-:Y:S04]  /*15610*/  @!P1 ST.E.128 [R8.64], R20 ;  /* 0x0000001408009985 */ /* 0x0005e8000c101d06 */
[----:B------:R2:W-:Y:S02]  /*15620*/  @!P0 ST.E.128 [R2.64], R16 ;  /* 0x0000001002008985 */ /* 0x0005e4000c101d06 */
.L_x_717:
[----:B------:R-:W-:Y:S05]  /*15630*/  BSYNC B0 ;  /* 0x0000000000007941 */ /* 0x000fea0003800000 */
.L_x_716:
[----:B------:R-:W-:Y:S05]  /*15640*/  BRA.DIV ~URZ, `(.L_x_718) ;  /* 0x00005eb27f007947 */ /* 0x000fea000b800000 */
[----:B--2---:R2:W1:Y:S04]  /*15650*/  SHFL.IDX PT, R6, R7, 0x1, 0x1c1f ;  /* 0x003c1f0007067f89 */ /* 0x00446800000e0000 */
[----:B----4-:R2:W4:Y:S02]  /*15660*/  SHFL.IDX PT, R0, R13, 0x1, 0x1c1f ;  /* 0x003c1f000d007f89 */ /* 0x01052400000e0000 */
.L_x_831:
        /* <DEDUP_REMOVED lines=13> */
[-C--:B-1----:R-:W-:Y:S02]  /*15740*/  @!P2 LEA.HI.X R11, R210, R6.reuse, R15, 0x1, P5 ;  /* 0x00000006d20ba211 */ /* 0x082fe400028f0c0f */
[-C--:B------:R-:W-:Y:S02]  /*15750*/  @!P1 LEA.HI.X R9, R235, R6.reuse, R14, 0x1, P4 ;  /* 0x00000006eb099211 */ /* 0x080fe400020f0c0e */
[----:B------:R-:W-:Y:S01]  /*15760*/  @!P0 LEA.HI.X R3, R236, R6, R5, 0x1, P3 ;  /* 0x00000006ec038211 */ /* 0x000fe200018f0c05 */
[----:B------:R1:W-:Y:S04]  /*15770*/  @!P2 ST.E.128 [R10.64], R36 ;  /* 0x000000240a00a985 */ /* 0x0003e8000c101d06 */
[----:B------:R1:W-:Y:S04]  /*15780*/  @!P1 ST.E.128 [R8.64], R32 ;  /* 0x0000002008009985 */ /* 0x0003e8000c101d06 */
[----:B------:R1:W-:Y:S02]  /*15790*/  @!P0 ST.E.128 [R2.64], R28 ;  /* 0x0000001c02008985 */ /* 0x0003e4000c101d06 */
.L_x_720:
[----:B------:R-:W-:Y:S05]  /*157a0*/  BSYNC B0 ;  /* 0x0000000000007941 */ /* 0x000fea0003800000 */
.L_x_719:
[----:B------:R-:W-:Y:S05]  /*157b0*/  BRA.DIV ~URZ, `(.L_x_721) ;  /* 0x00005e127f007947 */ /* 0x000fea000b800000 */
[----:B-1----:R1:W2:Y:S02]  /*157c0*/  SHFL.IDX PT, R6, R7, 0x2, 0x1c1f ;  /* 0x005c1f0007067f89 */ /* 0x0022a400000e0000 */
.L_x_832:
[----:B------:R-:W-:Y:S05]  /*157d0*/  BRA.DIV ~URZ, `(.L_x_722) ;  /* 0x00005e627f007947 */ /* 0x000fea000b800000 */
[----:B----4-:R4:W1:Y:S02]  /*157e0*/  SHFL.IDX PT, R0, R13, 0x2, 0x1c1f ;  /* 0x005c1f000d007f89 */ /* 0x01086400000e0000 */
.L_x_833:
        /* <DEDUP_REMOVED lines=19> */
.L_x_724:
[----:B------:R-:W-:Y:S05]  /*15920*/  BSYNC B0 ;  /* 0x0000000000007941 */ /* 0x000fea0003800000 */
.L_x_723:
[----:B------:R-:W-:Y:S05]  /*15930*/  BRA.DIV ~URZ, `(.L_x_725) ;  /* 0x00005d727f007947 */ /* 0x000fea000b800000 */
[----:B--2---:R2:W3:Y:S04]  /*15940*/  SHFL.IDX PT, R6, R7, 0x3, 0x1c1f ;  /* 0x007c1f0007067f89 */ /* 0x0044e800000e0000 */
[----:B-1----:R2:W1:Y:S02]  /*15950*/  SHFL.IDX PT, R0, R13, 0x3, 0x1c1f ;  /* 0x007c1f000d007f89 */ /* 0x00246400000e0000 */
.L_x_834:
[----:B------:R-:W-:-:S04]  /*15960*/  IADD3 R2, R12, 0x60, RZ ;  /* 0x000000600c027810 */ /* 0x000fc80007ffe0ff */
[----:B------:R-:W-:-:S13]  /*15970*/  ISETP.GE.AND P0, PT, R2, R4, PT ;  /* 0x000000040200720c */ /* 0x000fda0003f06270 */
[----:B------:R-:W-:Y:S05]  /*15980*/  @P0 BRA `(.L_x_726) ;  /* 0x0000264000000947 */ /* 0x000fea0003800000 */
[----:B------:R-:W-:Y:S02]  /*15990*/  ISETP.GE.AND P1, PT, R210, c[0x0][0x3c8], PT ;  /* 0x0000f200d2007a0c */ /* 0x000fe40003f26270 */
[----:B------:R-:W-:Y:S02]  /*159a0*/  ISETP.GE.AND P0, PT, R235, c[0x0][0x3c8], PT ;  /* 0x0000f200eb007a0c */ /* 0x000fe40003f06270 */
[----:B------:R-:W-:Y:S02]  /*159b0*/  SHF.R.S32.HI R8, RZ, 0x1f, R210 ;  /* 0x0000001fff087819 */ /* 0x000fe400000114d2 */
[----:B--2---:R-:W-:-:S07]  /*159c0*/  SHF.R.S32.HI R7, RZ, 0x1f, R235 ;  /* 0x0000001fff077819 */ /* 0x004fce00000114eb */
[CC--:B-1----:R-:W-:Y:S02]  /*159d0*/  @!P1 LEA R4, P3, R210.reuse, R0.reuse, 0x1 ;  /* 0x00000000d2049211 */ /* 0x0c2fe400078608ff */
[C---:B------:R-:W-:Y:S02]  /*159e0*/  @!P0 LEA R2, P2, R235.reuse, R0, 0x1 ;  /* 0x00000000eb028211 */ /* 0x040fe400078408ff */
[-C--:B---3--:R-:W-:Y:S02]  /*159f0*/  @!P1 LEA.HI.X R5, R210, R6.reuse, R8, 0x1, P3 ;  /* 0x00000006d2059211 */ /* 0x088fe400018f0c08 */
[----:B------:R-:W-:-:S03]  /*15a00*/  @!P0 LEA.HI.X R3, R235, R6, R7, 0x1, P2 ;  /* 0x00000006eb038211 */ /* 0x000fc600010f0c07 */
[----:B------:R1:W-:Y:S04]  /*15a10*/  @!P1 ST.E.128 [R4.64], R60 ;  /* 0x0000003c04009985 */ /* 0x0003e8000c101d06 */
[----:B------:R1:W-:Y:S01]  /*15a20*/  @!P0 ST.E.128 [R2.64], R56 ;  /* 0x0000003802008985 */ /* 0x0003e2000c101d06 */
[----:B------:R-:W-:-:S13]  /*15a30*/  ISETP.GE.AND P0, PT, R236, c[0x0][0x3c8], PT ;  /* 0x0000f200ec007a0c */ /* 0x000fda0003f06270 */
[----:B------:R-:W-:Y:S05]  /*15a40*/  @P0 BRA `(.L_x_726) ;  /* 0x0000258000000947 */ /* 0x000fea0003800000 */
[----:B------:R-:W-:Y:S02]  /*15a50*/  SHF.R.S32.HI R7, RZ, 0x1f, R236 ;  /* 0x0000001fff077819 */ /* 0x000fe400000114ec */
[----:B-1----:R-:W-:-:S04]  /*15a60*/  LEA R2, P0, R236, R0, 0x1 ;  /* 0x00000000ec027211 */ /* 0x002fc800078008ff */
[----:B------:R-:W-:-:S05]  /*15a70*/  LEA.HI.X R3, R236, R6, R7, 0x1, P0 ;  /* 0x00000006ec037211 */ /* 0x000fca00000f0c07 */
[----:B------:R1:W-:Y:S01]  /*15a80*/  ST.E.128 [R2.64], R52 ;  /* 0x0000003402007985 */ /* 0x0003e2000c101d06 */
[----:B------:R-:W-:Y:S05]  /*15a90*/  BRA `(.L_x_726) ;  /* 0x0000253000007947 */ /* 0x000fea0003800000 */
.L_x_713:
        /* <DEDUP_REMOVED lines=33> */
.L_x_835:
[----:B------:R-:W-:Y:S05]  /*15cb0*/  BRA.DIV ~URZ, `(.L_x_728) ;  /* 0x00005b327f007947 */ /* 0x000fea000b800000 */
[----:B------:R3:W4:Y:S02]  /*15cc0*/  SHFL.IDX PT, R0, R13, RZ, 0x1c1f ;  /* 0x001c1fff0d007589 */ /* 0x00072400000e0000 */
.L_x_836:
[----:B------:R-:W-:Y:S01]  /*15cd0*/  BSSY B0, `(.L_x_729) ;  /* 0x0000054000007945 */ /* 0x000fe20003800000 */
[----:B------:R-:W-:Y:S05]  /*15ce0*/  @P0 BRA `(.L_x_730) ;  /* 0x0000052000000947 */ /* 0x000fea0003800000 */
[C---:B------:R-:W-:Y:S02]  /*15cf0*/  ISETP.GE.AND P1, PT, R234.reuse, c[0x0][0x3c8], PT ;  /* 0x0000f200ea007a0c */ /* 0x040fe40003f26270 */
[C---:B------:R-:W-:Y:S02]  /*15d00*/  IADD3 R9, R234.reuse, 0x8, RZ ;  /* 0x00000008ea097810 */ /* 0x040fe40007ffe0ff */
[----:B------:R-:W-:Y:S02]  /*15d10*/  IADD3 R10, R234, 0x10, RZ ;  /* 0x00000010ea0a7810 */ /* 0x000fe40007ffe0ff */
[----:B------:R-:W-:Y:S02]  /*15d20*/  ISETP.GE.AND P2, PT, R9, c[0x0][0x3c8], PT ;  /* 0x0000f20009007a0c */ /* 0x000fe40003f46270 */
[----:B------:R-:W-:-:S02]  /*15d30*/  SHF.R.S32.HI R6, RZ, 0x1f, R234 ;  /* 0x0000001fff067819 */ /* 0x000fc400000114ea */
[----:B------:R-:W-:Y:S02]  /*15d40*/  ISETP.GE.AND P4, PT, R10, c[0x0][0x3c8], PT ;  /* 0x0000f2000a007a0c */ /* 0x000fe40003f86270 */
[C---:B------:R-:W-:Y:S02]  /*15d50*/  IADD3 R11, R234.reuse, 0x8, RZ ;  /* 0x00000008ea0b7810 */ /* 0x040fe40007ffe0ff */
[C---:B----4-:R-:W-:Y:S02]  /*15d60*/  @!P1 LEA R2, P0, R234.reuse, R0, 0x2 ;  /* 0x00000000ea029211 */ /* 0x050fe400078010ff */
[----:B------:R-:W-:Y:S02]  /*15d70*/  SHF.R.S32.HI R11, RZ, 0x1f, R11 ;  /* 0x0000001fff0b7819 */ /* 0x000fe4000001140b */
[----:B--2---:R-:W-:Y:S02]  /*15d80*/  @!P1 LEA.HI.X R3, R234, R4, R6, 0x2, P0 ;  /* 0x00000004ea039211 */ /* 0x004fe400000f1406 */
[----:B------:R-:W-:-:S02]  /*15d90*/  @!P2 LEA R6, P0, R9, R0, 0x2 ;  /* 0x000000000906a211 */ /* 0x000fc400078010ff */
[C---:B------:R-:W-:Y:S01]  /*15da0*/  IADD3 R5, R234.reuse, 0x18, RZ ;  /* 0x00000018ea057810 */ /* 0x040fe20007ffe0ff */
[----:B------:R2:W-:Y:S01]  /*15db0*/  @!P1 ST.E.64 [R2.64], R156 ;  /* 0x0000009c02009985 */ /* 0x0005e2000c101b06 */
[----:B------:R-:W-:Y:S02]  /*15dc0*/  @!P2 LEA.HI.X R7, R9, R4, R11, 0x2, P0 ;  /* 0x000000040907a211 */ /* 0x000fe400000f140b */
[----:B------:R-:W-:Y:S02]  /*15dd0*/  ISETP.GE.AND P3, PT, R5, c[0x0][0x3c8], PT ;  /* 0x0000f20005007a0c */ /* 0x000fe40003f66270 */
[C---:B------:R-:W-:Y:S01]  /*15de0*/  IADD3 R11, R234.reuse, 0x10, RZ ;  /* 0x00000010ea0b7810 */ /* 0x040fe20007ffe0ff */
[----:B------:R4:W-:Y:S01]  /*15df0*/  @!P2 ST.E.64 [R6.64], R158 ;  /* 0x0000009e0600a985 */ /* 0x0009e2000c101b06 */
[----:B------:R-:W-:Y:S02]  /*15e00*/  IADD3 R8, R234, 0x20, RZ ;  /* 0x00000020ea087810 */ /* 0x000fe40007ffe0ff */
[----:B------:R-:W-:-:S02]  /*15e10*/  SHF.R.S32.HI R11, RZ, 0x1f, R11 ;  /* 0x0000001fff0b7819 */ /* 0x000fc4000001140b */
[----:B------:R-:W-:Y:S02]  /*15e20*/  ISETP.GE.AND P1, PT, R8, c[0x0][0x3c8], PT ;  /* 0x0000f20008007a0c */ /* 0x000fe40003f26270 */
[C---:B------:R-:W-:Y:S02]  /*15e30*/  IADD3 R9, R234.reuse, 0x28, RZ ;  /* 0x00000028ea097810 */ /* 0x040fe40007ffe0ff */
[----:B------:R-:W-:-:S04]  /*15e40*/  IADD3 R14, R234, 0x48, RZ ;  /* 0x00000048ea0e7810 */ /* 0x000fc80007ffe0ff */
[----:B------:R-:W-:Y:S02]  /*15e50*/  SHF.R.S32.HI R14, RZ, 0x1f, R14 ;  /* 0x0000001fff0e7819 */ /* 0x000fe4000001140e */
[----:B--2---:R-:W-:-:S04]  /*15e60*/  @!P4 LEA R2, P0, R10, R0, 0x2 ;  /* 0x000000000a02c211 */ /* 0x004fc800078010ff */
[----:B------:R-:W-:Y:S02]  /*15e70*/  @!P4 LEA.HI.X R3, R10, R4, R11, 0x2, P0 ;  /* 0x000000040a03c211 */ /* 0x000fe400000f140b */
[----:B------:R-:W-:Y:S02]  /*15e80*/  IADD3 R11, R234, 0x18, RZ ;  /* 0x00000018ea0b7810 */ /* 0x000fe40007ffe0ff */
[----:B----4-:R-:W-:Y:S01]  /*15e90*/  @!P3 LEA R6, P0, R5, R0, 0x2 ;  /* 0x000000000506b211 */ /* 0x010fe200078010ff */
[----:B------:R2:W-:Y:S01]  /*15ea0*/  @!P4 ST.E.64 [R2.64], R160 ;  /* 0x000000a00200c985 */ /* 0x0005e2000c101b06 */
[----:B------:R-:W-:Y:S02]  /*15eb0*/  SHF.R.S32.HI R11, RZ, 0x1f, R11 ;  /* 0x0000001fff0b7819 */ /* 0x000fe4000001140b */
[----:B------:R-:W-:Y:S02]  /*15ec0*/  ISETP.GE.AND P4, PT, R9, c[0x0][0x3c8], PT ;  /* 0x0000f20009007a0c */ /* 0x000fe40003f86270 */
[----:B------:R-:W-:-:S02]  /*15ed0*/  @!P3 LEA.HI.X R7, R5, R4, R11, 0x2, P0 ;  /* 0x000000040507b211 */ /* 0x000fc400000f140b */
[C---:B------:R-:W-:Y:S02]  /*15ee0*/  IADD3 R11, R234.reuse, 0x20, RZ ;  /* 0x00000020ea0b7810 */ /* 0x040fe40007ffe0ff */
[----:B------:R-:W-:Y:S01]  /*15ef0*/  IADD3 R10, R234, 0x30, RZ ;  /* 0x00000030ea0a7810 */ /* 0x000fe20007ffe0ff */
[----:B------:R4:W-:Y:S01]  /*15f00*/  @!P3 ST.E.64 [R6.64], R162 ;  /* 0x000000a20600b985 */ /* 0x0009e2000c101b06 */
[----:B------:R-:W-:Y:S02]  /*15f10*/  SHF.R.S32.HI R11, RZ, 0x1f, R11 ;  /* 0x0000001fff0b7819 */ /* 0x000fe4000001140b */
[----:B------:R-:W-:Y:S02]  /*15f20*/  ISETP.GE.AND P2, PT, R10, c[0x0][0x3c8], PT ;  /* 0x0000f2000a007a0c */ /* 0x000fe40003f46270 */
[----:B------:R-:W-:Y:S02]  /*15f30*/  IADD3 R5, R234, 0x38, RZ ;  /* 0x00000038ea057810 */ /* 0x000fe40007ffe0ff */
[----:B--2---:R-:W-:-:S04]  /*15f40*/  @!P1 LEA R2, P0, R8, R0, 0x2 ;  /* 0x0000000008029211 */ /* 0x004fc800078010ff */
[----:B------:R-:W-:Y:S02]  /*15f50*/  @!P1 LEA.HI.X R3, R8, R4, R11, 0x2, P0 ;  /* 0x0000000408039211 */ /* 0x000fe400000f140b */
[C---:B------:R-:W-:Y:S02]  /*15f60*/  IADD3 R11, R234.reuse, 0x28, RZ ;  /* 0x00000028ea0b7810 */ /* 0x040fe40007ffe0ff */
[----:B------:R-:W-:Y:S01]  /*15f70*/  IADD3 R8, R234, 0x40, RZ ;  /* 0x00000040ea087810 */ /* 0x000fe20007ffe0ff */
[----:B------:R2:W-:Y:S01]  /*15f80*/  @!P1 ST.E.64 [R2.64], R148 ;  /* 0x0000009402009985 */ /* 0x0005e2000c101b06 */
[----:B----4-:R-:W-:Y:S02]  /*15f90*/  @!P4 LEA R6, P0, R9, R0, 0x2 ;  /* 0x000000000906c211 */ /* 0x010fe400078010ff */
[----:B------:R-:W-:Y:S02]  /*15fa0*/  SHF.R.S32.HI R11, RZ, 0x1f, R11 ;  /* 0x0000001fff0b7819 */ /* 0x000fe4000001140b */
[----:B------:R-:W-:-:S02]  /*15fb0*/  ISETP.GE.AND P1, PT, R5, c[0x0][0x3c8], PT ;  /* 0x0000f20005007a0c */ /* 0x000fc40003f26270 */
[----:B------:R-:W-:Y:S02]  /*15fc0*/  @!P4 LEA.HI.X R7, R9, R4, R11, 0x2, P0 ;  /* 0x000000040907c211 */ /* 0x000fe400000f140b */
[C---:B------:R-:W-:Y:S02]  /*15fd0*/  IADD3 R11, R234.reuse, 0x30, RZ ;  /* 0x00000030ea0b7810 */ /* 0x040fe40007ffe0ff */
[----:B------:R-:W-:Y:S01]  /*15fe0*/  IADD3 R9, R234, 0x38, RZ ;  /* 0x00000038ea097810 */ /* 0x000fe20007ffe0ff */
[----:B------:R4:W-:Y:S01]  /*15ff0*/  @!P4 ST.E.64 [R6.64], R152 ;  /* 0x000000980600c985 */ /* 0x0009e2000c101b06 */
[----:B------:R-:W-:Y:S02]  /*16000*/  SHF.R.S32.HI R11, RZ, 0x1f, R11 ;  /* 0x0000001fff0b7819 */ /* 0x000fe4000001140b */
[----:B------:R-:W-:Y:S02]  /*16010*/  ISETP.GE.AND P4, PT, R8, c[0x0][0x3c8], PT ;  /* 0x0000f20008007a0c */ /* 0x000fe40003f86270 */
[----:B------:R-:W-:-:S02]  /*16020*/  SHF.R.S32.HI R9, RZ, 0x1f, R9 ;  /* 0x0000001fff097819 */ /* 0x000fc40000011409 */
[----:B--2---:R-:W-:-:S04]  /*16030*/  @!P2 LEA R2, P0, R10, R0, 0x2 ;  /* 0x000000000a02a211 */ /* 0x004fc800078010ff */
[----:B------:R-:W-:Y:S02]  /*16040*/  @!P2 LEA.HI.X R3, R10, R4, R11, 0x2, P0 ;  /* 0x000000040a03a211 */ /* 0x000fe400000f140b */
[C---:B------:R-:W-:Y:S02]  /*16050*/  IADD3 R10, R234.reuse, 0x48, RZ ;  /* 0x00000048ea0a7810 */ /* 0x040fe40007ffe0ff */
[----:B------:R-:W-:Y:S01]  /*16060*/  IADD3 R11, R234, 0x50, RZ ;  /* 0x00000050ea0b7810 */ /* 0x000fe20007ffe0ff */
[----:B------:R2:W-:Y:S01]  /*16070*/  @!P2 ST.E.64 [R2.64], R164 ;  /* 0x000000a40200a985 */ /* 0x0005e2000c101b06 */
[----:B------:R-:W-:Y:S02]  /*16080*/  ISETP.GE.AND P3, PT, R10, c[0x0][0x3c8], PT ;  /* 0x0000f2000a007a0c */ /* 0x000fe40003f66270 */
[----:B----4-:R-:W-:Y:S02]  /*16090*/  @!P1 LEA R6, P0, R5, R0, 0x2 ;  /* 0x0000000005069211 */ /* 0x010fe400078010ff */
[----:B------:R-:W-:-:S02]  /*160a0*/  ISETP.GE.AND P2, PT, R11, c[0x0][0x3c8], PT ;  /* 0x0000f2000b007a0c */ /* 0x000fc40003f46270 */
[----:B------:R-:W-:Y:S02]  /*160b0*/  @!P1 LEA.HI.X R7, R5, R4, R9, 0x2, P0 ;  /* 0x0000000405079211 */ /* 0x000fe400000f1409 */
[C---:B------:R-:W-:Y:S02]  /*160c0*/  IADD3 R9, R234.reuse, 0x40, RZ ;  /* 0x00000040ea097810 */ /* 0x040fe40007ffe0ff */
[----:B------:R-:W-:Y:S01]  /*160d0*/  IADD3 R5, R234, 0x58, RZ ;  /* 0x00000058ea057810 */ /* 0x000fe20007ffe0ff */
[----:B------:R4:W-:Y:S01]  /*160e0*/  @!P1 ST.E.64 [R6.64], R166 ;  /* 0x000000a606009985 */ /* 0x0009e2000c101b06 */
[----:B------:R-:W-:Y:S02]  /*160f0*/  SHF.R.S32.HI R9, RZ, 0x1f, R9 ;  /* 0x0000001fff097819 */ /* 0x000fe40000011409 */
[----:B------:R-:W-:Y:S02]  /*16100*/  ISETP.GE.AND P1, PT, R5, c[0x0][0x3c8], PT ;  /* 0x0000f20005007a0c */ /* 0x000fe40003f26270 */
[----:B--2---:R-:W-:-:S04]  /*16110*/  @!P4 LEA R2, P0, R8, R0, 0x2 ;  /* 0x000000000802c211 */ /* 0x004fc800078010ff */
[----:B------:R-:W-:Y:S02]  /*16120*/  @!P4 LEA.HI.X R3, R8, R4, R9, 0x2, P0 ;  /* 0x000000040803c211 */ /* 0x000fe400000f1409 */
[----:B------:R-:W-:-:S03]  /*16130*/  @!P3 LEA R8, P0, R10, R0, 0x2 ;  /* 0x000000000a08b211 */ /* 0x000fc600078010ff */
[----:B------:R2:W-:Y:S01]  /*16140*/  @!P4 ST.E.64 [R2.64], R106 ;  /* 0x0000006a0200c985 */ /* 0x0005e2000c101b06 */
[----:B------:R-:W-:Y:S02]  /*16150*/  @!P3 LEA.HI.X R9, R10, R4, R14, 0x2, P0 ;  /* 0x000000040a09b211 */ /* 0x000fe400000f140e */
[C---:B------:R-:W-:Y:S02]  /*16160*/  IADD3 R14, R234.reuse, 0x50, RZ ;  /* 0x00000050ea0e7810 */ /* 0x040fe40007ffe0ff */
[C---:B----4-:R-:W-:Y:S01]  /*16170*/  @!P2 LEA R6, P0, R11.reuse, R0, 0x2 ;  /* 0x000000000b06a211 */ /* 0x050fe200078010ff */
[----:B------:R4:W-:Y:S01]  /*16180*/  @!P3 ST.E.64 [R8.64], R170 ;  /* 0x000000aa0800b985 */ /* 0x0009e2000c101b06 */
[----:B------:R-:W-:Y:S02]  /*16190*/  SHF.R.S32.HI R14, RZ, 0x1f, R14 ;  /* 0x0000001fff0e7819 */ /* 0x000fe4000001140e */
[----:B------:R-:W-:Y:S02]  /*161a0*/  IADD3 R10, R234, 0x58, RZ ;  /* 0x00000058ea0a7810 */ /* 0x000fe40007ffe0ff */
[----:B------:R-:W-:-:S02]  /*161b0*/  @!P2 LEA.HI.X R7, R11, R4, R14, 0x2, P0 ;  /* 0x000000040b07a211 */ /* 0x000fc400000f140e */
[----:B------:R-:W-:-:S03]  /*161c0*/  SHF.R.S32.HI R10, RZ, 0x1f, R10 ;  /* 0x0000001fff0a7819 */ /* 0x000fc6000001140a */
[----:B------:R4:W-:Y:S01]  /*161d0*/  @!P2 ST.E.64 [R6.64], R168 ;  /* 0x000000a80600a985 */ /* 0x0009e2000c101b06 */
[----:B--2---:R-:W-:-:S04]  /*161e0*/  @!P1 LEA R2, P0, R5, R0, 0x2 ;  /* 0x0000000005029211 */ /* 0x004fc800078010ff */
[----:B------:R-:W-:-:S05]  /*161f0*/  @!P1 LEA.HI.X R3, R5, R4, R10, 0x2, P0 ;  /* 0x0000000405039211 */ /* 0x000fca00000f140a */
[----:B------:R4:W-:Y:S04]  /*16200*/  @!P1 ST.E.64 [R2.64], R84 ;  /* 0x0000005402009985 */ /* 0x0009e8000c101b06 */
.L_x_730:
[----:B------:R-:W-:Y:S05]  /*16210*/  BSYNC B0 ;  /* 0x0000000000007941 */ /* 0x000fea0003800000 */
.L_x_729:
[----:B------:R-:W-:Y:S05]  /*16220*/  BRA.DIV ~URZ, `(.L_x_731) ;  /* 0x000056327f007947 */ /* 0x000fea000b800000 */
[----:B--2---:R2:W1:Y:S04]  /*16230*/  SHFL.IDX PT, R4, R12, 0x1, 0x1c1f ;  /* 0x003c1f000c047f89 */ /* 0x00446800000e0000 */
[----:B----4-:R2:W4:Y:S02]  /*16240*/  SHFL.IDX PT, R0, R13, 0x1, 0x1c1f ;  /* 0x003c1f000d007f89 */ /* 0x01052400000e0000 */
.L_x_837:
[----:B------:R-:W-:Y:S01]  /*16250*/  BSSY B0, `(.L_x_732) ;  /* 0x0000054000007945 */ /* 0x000fe20003800000 */
[----:B------:R-:W-:Y:S05]  /*16260*/  @P6 BRA `(.L_x_733) ;  /* 0x0000052000006947 */ /* 0x000fea0003800000 */
[C---:B------:R-:W-:Y:S02]  /*16270*/  ISETP.GE.AND P1, PT, R234.reuse, c[0x0][0x3c8], PT ;  /* 0x0000f200ea007a0c */ /* 0x040fe40003f26270 */
[C---:B------:R-:W-:Y:S02]  /*16280*/  IADD3 R9, R234.reuse, 0x8, RZ ;  /* 0x00000008ea097810 */ /* 0x040fe40007ffe0ff */
[----:B------:R-:W-:Y:S02]  /*16290*/  IADD3 R11, R234, 0x10, RZ ;  /* 0x00000010ea0b7810 */ /* 0x000fe40007ffe0ff */
[----:B------:R-:W-:-:S02]  /*162a0*/  ISETP.GE.AND P0, PT, R9, c[0x0][0x3c8], PT ;  /* 0x0000f20009007a0c */ /* 0x000fc40003f06270 */
[C---:B------:R-:W-:Y:S02]  /*162b0*/  IADD3 R5, R234.reuse, 0x18, RZ ;  /* 0x00000018ea057810 */ /* 0x040fe40007ffe0ff */
[----:B------:R-:W-:Y:S02]  /*162c0*/  SHF.R.S32.HI R6, RZ, 0x1f, R234 ;  /* 0x0000001fff067819 */ /* 0x000fe400000114ea */
[----:B------:R-:W-:Y:S02]  /*162d0*/  ISETP.GE.AND P3, PT, R11, c[0x0][0x3c8], PT ;  /* 0x0000f2000b007a0c */ /* 0x000fe40003f66270 */
[C---:B----4-:R-:W-:Y:S02]  /*162e0*/  @!P1 LEA R2, P2, R234.reuse, R0, 0x2 ;  /* 0x00000000ea029211 */ /* 0x050fe400078410ff */
[----:B------:R-:W-:Y:S02]  /*162f0*/  IADD3 R10, R234, 0x8, RZ ;  /* 0x00000008ea0a7810 */ /* 0x000fe40007ffe0ff */
[----:B------:R-:W-:-:S02]  /*16300*/  ISETP.GE.AND P5, PT, R5, c[0x0][0x3c8], PT ;  /* 0x0000f20005007a0c */ /* 0x000fc40003fa6270 */
[C---:B-1----:R-:W-:Y:S02]  /*16310*/  @!P1 LEA.HI.X R3, R234.reuse, R4, R6, 0x2, P2 ;  /* 0x00000004ea039211 */ /* 0x042fe400010f1406 */
[----:B------:R-:W-:Y:S02]  /*16320*/  SHF.R.S32.HI R10, RZ, 0x1f, R10 ;  /* 0x0000001fff0a7819 */ /* 0x000fe4000001140a */
[C---:B------:R-:W-:Y:S01]  /*16330*/  @!P0 LEA R6, P2, R9.reuse, R0, 0x2 ;  /* 0x0000000009068211 */ /* 0x040fe200078410ff */
[----:B------:R1:W-:Y:S01]  /*16340*/  @!P1 ST.E.64 [R2.64], R140 ;  /* 0x0000008c02009985 */ /* 0x0003e2000c101b06 */
[C---:B------:R-:W-:Y:S02]  /*16350*/  IADD3 R8, R234.reuse, 0x20, RZ ;  /* 0x00000020ea087810 */ /* 0x040fe40007ffe0ff */
[----:B------:R-:W-:Y:S02]  /*16360*/  @!P0 LEA.HI.X R7, R9, R4, R10, 0x2, P2 ;  /* 0x0000000409078211 */ /* 0x000fe400010f140a */
[----:B------:R-:W-:-:S02]  /*16370*/  IADD3 R14, R234, 0x10, RZ ;  /* 0x00000010ea0e7810 */ /* 0x000fc40007ffe0ff */
[----:B------:R-:W-:Y:S01]  /*16380*/  ISETP.GE.AND P2, PT, R8, c[0x0][0x3c8], PT ;  /* 0x0000f20008007a0c */ /* 0x000fe20003f46270 */
[----:B------:R4:W-:Y:S01]  /*16390*/  @!P0 ST.E.64 [R6.64], R144 ;  /* 0x0000009006008985 */ /* 0x0009e2000c101b06 */
[C---:B------:R-:W-:Y:S02]  /*163a0*/  IADD3 R9, R234.reuse, 0x18, RZ ;  /* 0x00000018ea097810 */ /* 0x040fe40007ffe0ff */
[----:B------:R-:W-:Y:S02]  /*163b0*/  IADD3 R10, R234, 0x28, RZ ;  /* 0x00000028ea0a7810 */ /* 0x000fe40007ffe0ff */
[----:B------:R-:W-:Y:S02]  /*163c0*/  SHF.R.S32.HI R14, RZ, 0x1f, R14 ;  /* 0x0000001fff0e7819 */ /* 0x000fe4000001140e */
[----:B------:R-:W-:Y:S02]  /*163d0*/  SHF.R.S32.HI R9, RZ, 0x1f, R9 ;  /* 0x0000001fff097819 */ /* 0x000fe40000011409 */
[----:B------:R-:W-:-:S02]  /*163e0*/  ISETP.GE.AND P1, PT, R10, c[0x0][0x3c8], PT ;  /* 0x0000f2000a007a0c */ /* 0x000fc40003f26270 */
[C---:B------:R-:W-:Y:S02]  /*163f0*/  IADD3 R17, R234.reuse, 0x40, RZ ;  /* 0x00000040ea117810 */ /* 0x040fe40007ffe0ff */
[C---:B------:R-:W-:Y:S02]  /*16400*/  IADD3 R15, R234.reuse, 0x30, RZ ;  /* 0x00000030ea0f7810 */ /* 0x040fe40007ffe0ff */
[----:B------:R-:W-:Y:S02]  /*16410*/  IADD3 R18, R234, 0x40, RZ ;  /* 0x00000040ea127810 */ /* 0x000fe40007ffe0ff */
[----:B------:R-:W-:Y:S02]  /*16420*/  SHF.R.S32.HI R15, RZ, 0x1f, R15 ;  /* 0x0000001fff0f7819 */ /* 0x000fe4000001140f */
[----:B------:R-:W-:Y:S02]  /*16430*/  SHF.R.S32.HI R18, RZ, 0x1f, R18 ;  /* 0x0000001fff127819 */ /* 0x000fe40000011412 */
[----:B-1----:R-:W-:-:S02]  /*16440*/  @!P3 LEA R2, P4, R11, R0, 0x2 ;  /* 0x000000000b02b211 */ /* 0x002fc400078810ff */
[C---:B------:R-:W-:Y:S02]  /*16450*/  IADD3 R16, R234.reuse, 0x48, RZ ;  /* 0x00000048ea107810 */ /* 0x040fe40007ffe0ff */
[----:B------:R-:W-:Y:S02]  /*16460*/  @!P3 LEA.HI.X R3, R11, R4, R14, 0x2, P4 ;  /* 0x000000040b03b211 */ /* 0x000fe400020f140e */
[C---:B------:R-:W-:Y:S02]  /*16470*/  IADD3 R11, R234.reuse, 0x30, RZ ;  /* 0x00000030ea0b7810 */ /* 0x040fe40007ffe0ff */
[C---:B----4-:R-:W-:Y:S01]  /*16480*/  @!P5 LEA R6, P0, R5.reuse, R0, 0x2 ;  /* 0x000000000506d211 */ /* 0x050fe200078010ff */
[----:B------:R1:W-:Y:S01]  /*16490*/  @!P3 ST.E.64 [R2.64], R142 ;  /* 0x0000008e0200b985 */ /* 0x0003e2000c101b06 */
[----:B------:R-:W-:Y:S02]  /*164a0*/  IADD3 R14, R234, 0x28, RZ ;  /* 0x00000028ea0e7810 */ /* 0x000fe40007ffe0ff */
[----:B------:R-:W-:-:S02]  /*164b0*/  @!P5 LEA.HI.X R7, R5, R4, R9, 0x2, P0 ;  /* 0x000000040507d211 */ /* 0x000fc400000f1409 */
[C---:B------:R-:W-:Y:S02]  /*164c0*/  IADD3 R9, R234.reuse, 0x20, RZ ;  /* 0x00000020ea097810 */ /* 0x040fe40007ffe0ff */
[----:B------:R-:W-:Y:S01]  /*164d0*/  ISETP.GE.AND P0, PT, R11, c[0x0][0x3c8], PT ;  /* 0x0000f2000b007a0c */ /* 0x000fe20003f06270 */
[----:B------:R4:W-:Y:S01]  /*164e0*/  @!P5 ST.E.64 [R6.64], R96 ;  /* 0x000000600600d985 */ /* 0x0009e2000c101b06 */
[----:B------:R-:W-:Y:S02]  /*164f0*/  IADD3 R5, R234, 0x38, RZ ;  /* 0x00000038ea057810 */ /* 0x000fe40007ffe0ff */
[----:B------:R-:W-:Y:S02]  /*16500*/  SHF.R.S32.HI R9, RZ, 0x1f, R9 ;  /* 0x0000001fff097819 */ /* 0x000fe40000011409 */
[----:B------:R-:W-:Y:S02]  /*16510*/  ISETP.GE.AND P4, PT, R5, c[0x0][0x3c8], PT ;  /* 0x0000f20005007a0c */ /* 0x000fe40003f86270 */
[----:B------:R-:W-:-:S02]  /*16520*/  SHF.R.S32.HI R14, RZ, 0x1f, R14 ;  /* 0x0000001fff0e7819 */ /* 0x000fc4000001140e */
[----:B------:R-:W-:Y:S02]  /*16530*/  ISETP.GE.AND P5, PT, R17, c[0x0][0x3c8], PT ;  /* 0x0000f20011007a0c */ /* 0x000fe40003fa6270 */
[----:B------:R-:W-:Y:S02]  /*16540*/  SHF.R.S32.HI R16, RZ, 0x1f, R16 ;  /* 0x0000001fff107819 */ /* 0x000fe40000011410 */
[----:B-1----:R-:W-:-:S04]  /*16550*/  @!P2 LEA R2, P3, R8, R0, 0x2 ;  /* 0x000000000802a211 */ /* 0x002fc800078610ff */
[----:B------:R-:W-:Y:S02]  /*16560*/  @!P2 LEA.HI.X R3, R8, R4, R9, 0x2, P3 ;  /* 0x000000040803a211 */ /* 0x000fe400018f1409 */
[----:B------:R-:W-:-:S03]  /*16570*/  @!P1 LEA R8, P3, R10, R0, 0x2 ;  /* 0x000000000a089211 */ /* 0x000fc600078610ff */
[----:B------:R1:W-:Y:S01]  /*16580*/  @!P2 ST.E.64 [R2.64], R132 ;  /* 0x000000840200a985 */ /* 0x0003e2000c101b06 */
[----:B------:R-:W-:Y:S02]  /*16590*/  @!P1 LEA.HI.X R9, R10, R4, R14, 0x2, P3 ;  /* 0x000000040a099211 */ /* 0x000fe400018f140e */
[C---:B------:R-:W-:Y:S02]  /*165a0*/  IADD3 R14, R234.reuse, 0x48, RZ ;  /* 0x00000048ea0e7810 */ /* 0x040fe40007ffe0ff */
[C---:B----4-:R-:W-:Y:S01]  /*165b0*/  @!P0 LEA R6, P2, R11.reuse, R0, 0x2 ;  /* 0x000000000b068211 */ /* 0x050fe200078410ff */
[----:B------:R4:W-:Y:S01]  /*165c0*/  @!P1 ST.E.64 [R8.64], R134 ;  /* 0x0000008608009985 */ /* 0x0009e2000c101b06 */
[----:B------:R-:W-:Y:S02]  /*165d0*/  IADD3 R10, R234, 0x38, RZ ;  /* 0x00000038ea0a7810 */ /* 0x000fe40007ffe0ff */
[----:B------:R-:W-:Y:S02]  /*165e0*/  ISETP.GE.AND P3, PT, R14, c[0x0][0x3c8], PT ;  /* 0x0000f2000e007a0c */ /* 0x000fe40003f66270 */
[----:B------:R-:W-:-:S02]  /*165f0*/  @!P0 LEA.HI.X R7, R11, R4, R15, 0x2, P2 ;  /* 0x000000040b078211 */ /* 0x000fc400010f140f */
[----:B------:R-:W-:Y:S02]  /*16600*/  SHF.R.S32.HI R10, RZ, 0x1f, R10 ;  /* 0x0000001fff0a7819 */ /* 0x000fe4000001140a */
[----:B------:R-:W-:Y:S01]  /*16610*/  IADD3 R15, R234, 0x50, RZ ;  /* 0x00000050ea0f7810 */ /* 0x000fe20007ffe0ff */
[----:B------:R5:W-:Y:S03]  /*16620*/  @!P0 ST.E.64 [R6.64], R136 ;  /* 0x0000008806008985 */ /* 0x000be6000c101b06 */
[----:B------:R-:W-:Y:S02]  /*16630*/  ISETP.GE.AND P2, PT, R15, c[0x0][0x3c8], PT ;  /* 0x0000f2000f007a0c */ /* 0x000fe40003f46270 */
[----:B-1----:R-:W-:-:S04]  /*16640*/  @!P4 LEA R2, P1, R5, R0, 0x2 ;  /* 0x000000000502c211 */ /* 0x002fc800078210ff */
[----:B------:R-:W-:Y:S02]  /*16650*/  @!P4 LEA.HI.X R3, R5, R4, R10, 0x2, P1 ;  /* 0x000000040503c211 */ /* 0x000fe400008f140a */
[C---:B------:R-:W-:Y:S02]  /*16660*/  @!P5 LEA R10, P0, R17.reuse, R0, 0x2 ;  /* 0x00000000110ad211 */ /* 0x040fe400078010ff */
[----:B------:R-:W-:Y:S01]  /*16670*/  IADD3 R5, R234, 0x58, RZ ;  /* 0x00000058ea057810 */ /* 0x000fe20007ffe0ff */
[----:B------:R1:W-:Y:S01]  /*16680*/  @!P4 ST.E.64 [R2.64], R138 ;  /* 0x0000008a0200c985 */ /* 0x0003e2000c101b06 */
[----:B------:R-:W-:Y:S02]  /*16690*/  @!P5 LEA.HI.X R11, R17, R4, R18, 0x2, P0 ;  /* 0x00000004110bd211 */ /* 0x000fe400000f1412 */
[C---:B----4-:R-:W-:Y:S02]  /*166a0*/  @!P3 LEA R8, P0, R14.reuse, R0, 0x2 ;  /* 0x000000000e08b211 */ /* 0x050fe400078010ff */
[----:B------:R-:W-:Y:S01]  /*166b0*/  ISETP.GE.AND P1, PT, R5, c[0x0][0x3c8], PT ;  /* 0x0000f20005007a0c */ /* 0x000fe20003f26270 */
[----:B------:R4:W-:Y:S01]  /*166c0*/  @!P5 ST.E.64 [R10.64], R150 ;  /* 0x000000960a00d985 */ /* 0x0009e2000c101b06 */
[----:B------:R-:W-:-:S02]  /*166d0*/  @!P3 LEA.HI.X R9, R14, R4, R16, 0x2, P0 ;  /* 0x000000040e09b211 */ /* 0x000fc400000f1410 */
[C---:B------:R-:W-:Y:S02]  /*166e0*/  IADD3 R16, R234.reuse, 0x50, RZ ;  /* 0x00000050ea107810 */ /* 0x040fe40007ffe0ff */
[C---:B-----5:R-:W-:Y:S01]  /*166f0*/  @!P2 LEA R6, P0, R15.reuse, R0, 0x2 ;  /* 0x000000000f06a211 */ /* 0x060fe200078010ff */
[----:B------:R4:W-:Y:S01]  /*16700*/  @!P3 ST.E.64 [R8.64], R146 ;  /* 0x000000920800b985 */ /* 0x0009e2000c101b06 */
[----:B------:R-:W-:Y:S02]  /*16710*/  SHF.R.S32.HI R16, RZ, 0x1f, R16 ;  /* 0x0000001fff107819 */ /* 0x000fe40000011410 */
[----:B------:R-:W-:Y:S02]  /*16720*/  IADD3 R14, R234, 0x58, RZ ;  /* 0x00000058ea0e7810 */ /* 0x000fe40007ffe0ff */
[----:B------:R-:W-:Y:S02]  /*16730*/  @!P2 LEA.HI.X R7, R15, R4, R16, 0x2, P0 ;  /* 0x000000040f07a211 */ /* 0x000fe400000f1410 */
[----:B------:R-:W-:-:S03]  /*16740*/  SHF.R.S32.HI R14, RZ, 0x1f, R14 ;  /* 0x0000001fff0e7819 */ /* 0x000fc6000001140e */
[----:B------:R4:W-:Y:S01]  /*16750*/  @!P2 ST.E.64 [R6.64], R82 ;  /* 0x000000520600a985 */ /* 0x0009e2000c101b06 */
[----:B-1----:R-:W-:-:S04]  /*16760*/  @!P1 LEA R2, P0, R5, R0, 0x2 ;  /* 0x0000000005029211 */ /* 0x002fc800078010ff */
[----:B------:R-:W-:-:S05]  /*16770*/  @!P1 LEA.HI.X R3, R5, R4, R14, 0x2, P0 ;  /* 0x0000000405039211 */ /* 0x000fca00000f140e */
[----:B------:R4:W-:Y:S04]  /*16780*/  @!P1 ST.E.64 [R2.64], R80 ;  /* 0x0000005002009985 */ /* 0x0009e8000c101b06 */
.L_x_733:
[----:B------:R-:W-:Y:S05]  /*16790*/  BSYNC B0 ;  /* 0x0000000000007941 */ /* 0x000fea0003800000 */
.L_x_732:
[----:B------:R-:W-:Y:S05]  /*167a0*/  BRA.DIV ~URZ, `(.L_x_734) ;  /* 0x000051827f007947 */ /* 0x000fea000b800000 */
[----:B-1----:R1:W2:Y:S02]  /*167b0*/  SHFL.IDX PT, R4, R12, 0x2, 0x1c1f ;  /* 0x005c1f000c047f89 */ /* 0x0022a400000e0000 */
.L_x_838:
[----:B------:R-:W-:Y:S05]  /*167c0*/  BRA.DIV ~URZ, `(.L_x_735) ;  /* 0x000051d27f007947 */ /* 0x000fea000b800000 */
[----:B----4-:R4:W1:Y:S02]  /*167d0*/  SHFL.IDX PT, R0, R13, 0x2, 0x1c1f ;  /* 0x005c1f000d007f89 */ /* 0x01086400000e0000 */
.L_x_839:
[----:B------:R-:W-:Y:S01]  /*167e0*/  LOP3.LUT P0, RZ, R194, 0x1, RZ, 0xc0, !PT ;  /* 0x00000001c2ff7812 */ /* 0x000fe2000780c0ff */
[----:B------:R-:W-:-:S12]  /*167f0*/  BSSY B0, `(.L_x_736) ;  /* 0x0000054000007945 */ /* 0x000fd80003800000 */
[----:B------:R-:W-:Y:S05]  /*16800*/  @P0 BRA `(.L_x_737) ;  /* 0x0000052000000947 */ /* 0x000fea0003800000 */
[C---:B------:R-:W-:Y:S02]  /*16810*/  IADD3 R5, R234.reuse, 0x8, RZ ;  /* 0x00000008ea057810 */ /* 0x040fe40007ffe0ff */
[C---:B------:R-:W-:Y:S02]  /*16820*/  ISETP.GE.AND P0, PT, R234.reuse, c[0x0][0x3c8], PT ;  /* 0x0000f200ea007a0c */ /* 0x040fe40003f06270 */
[----:B------:R-:W-:Y:S02]  /*16830*/  ISETP.GE.AND P2, PT, R5, c[0x0][0x3c8], PT ;  /* 0x0000f20005007a0c */ /* 0x000fe40003f46270 */
[C---:B------:R-:W-:Y:S02]  /*16840*/  IADD3 R16, R234.reuse, 0x10, RZ ;  /* 0x00000010ea107810 */ /* 0x040fe40007ffe0ff */
[----:B------:R-:W-:Y:S02]  /*16850*/  IADD3 R10, R234, 0x18, RZ ;  /* 0x00000018ea0a7810 */ /* 0x000fe40007ffe0ff */
[----:B------:R-:W-:-:S02]  /*16860*/  ISETP.GE.AND P4, PT, R16, c[0x0][0x3c8], PT ;  /* 0x0000f20010007a0c */ /* 0x000fc40003f86270 */
[----:B------:R-:W-:Y:S02]  /*16870*/  IADD3 R6, R234, 0x8, RZ ;  /* 0x00000008ea067810 */ /* 0x000fe40007ffe0ff */
[----:B------:R-:W-:Y:S02]  /*16880*/  ISETP.GE.AND P3, PT, R10, c[0x0][0x3c8], PT ;  /* 0x0000f2000a007a0c */ /* 0x000fe40003f66270 */
[-C--:B-1----:R-:W-:Y:S02]  /*16890*/  @!P0 LEA R2, P5, R234, R0.reuse, 0x2 ;  /* 0x00000000ea028211 */ /* 0x082fe400078a10ff */
[----:B------:R-:W-:Y:S02]  /*168a0*/  SHF.R.S32.HI R7, RZ, 0x1f, R234 ;  /* 0x0000001fff077819 */ /* 0x000fe400000114ea */
[----:B------:R-:W-:Y:S02]  /*168b0*/  SHF.R.S32.HI R6, RZ, 0x1f, R6 ;  /* 0x0000001fff067819 */ /* 0x000fe40000011406 */
[----:B------:R-:W-:-:S02]  /*168c0*/  @!P2 LEA R8, P1, R5, R0, 0x2 ;  /* 0x000000000508a211 */ /* 0x000fc400078210ff */
[CC--:B--2---:R-:W-:Y:S02]  /*168d0*/  @!P0 LEA.HI.X R3, R234.reuse, R4.reuse, R7, 0x2, P5 ;  /* 0x00000004ea038211 */ /* 0x0c4fe400028f1407 */
[C---:B------:R-:W-:Y:S02]  /*168e0*/  IADD3 R11, R234.reuse, 0x28, RZ ;  /* 0x00000028ea0b7810 */ /* 0x040fe40007ffe0ff */
[C---:B------:R-:W-:Y:S01]  /*168f0*/  IADD3 R14, R234.reuse, 0x20, RZ ;  /* 0x00000020ea0e7810 */ /* 0x040fe20007ffe0ff */
[----:B------:R1:W-:Y:S01]  /*16900*/  @!P0 ST.E.64 [R2.64], R34 ;  /* 0x0000002202008985 */ /* 0x0003e2000c101b06 */
[----:B------:R-:W-:Y:S02]  /*16910*/  @!P2 LEA.HI.X R9, R5, R4, R6, 0x2, P1 ;  /* 0x000000040509a211 */ /* 0x000fe400008f1406 */
[C---:B------:R-:W-:Y:S02]  /*16920*/  IADD3 R17, R234.reuse, 0x10, RZ ;  /* 0x00000010ea117810 */ /* 0x040fe40007ffe0ff */
[----:B------:R-:W-:Y:S01]  /*16930*/  IADD3 R15, R234, 0x18, RZ ;  /* 0x00000018ea0f7810 */ /* 0x000fe20007ffe0ff */
[----:B------:R2:W-:Y:S01]  /*16940*/  @!P2 ST.E.64 [R8.64], R36 ;  /* 0x000000240800a985 */ /* 0x0005e2000c101b06 */
[----:B------:R-:W-:-:S02]  /*16950*/  ISETP.GE.AND P0, PT, R11, c[0x0][0x3c8], PT ;  /* 0x0000f2000b007a0c */ /* 0x000fc40003f06270 */
[----:B------:R-:W-:Y:S02]  /*16960*/  ISETP.GE.AND P1, PT, R14, c[0x0][0x3c8], PT ;  /* 0x0000f2000e007a0c */ /* 0x000fe40003f26270 */
[----:B------:R-:W-:Y:S02]  /*16970*/  @!P4 LEA R6, P5, R16, R0, 0x2 ;  /* 0x000000001006c211 */ /* 0x000fe400078a10ff */
[----:B------:R-:W-:Y:S02]  /*16980*/  SHF.R.S32.HI R17, RZ, 0x1f, R17 ;  /* 0x0000001fff117819 */ /* 0x000fe40000011411 */
[----:B------:R-:W-:Y:S02]  /*16990*/  SHF.R.S32.HI R15, RZ, 0x1f, R15 ;  /* 0x0000001fff0f7819 */ /* 0x000fe4000001140f */
[----:B------:R-:W-:Y:S02]  /*169a0*/  IADD3 R5, R234, 0x30, RZ ;  /* 0x00000030ea057810 */ /* 0x000fe40007ffe0ff */
[----:B------:R-:W-:-:S02]  /*169b0*/  @!P4 LEA.HI.X R7, R16, R4, R17, 0x2, P5 ;  /* 0x000000041007c211 */ /* 0x000fc400028f1411 */
[----:B------:R-:W-:Y:S02]  /*169c0*/  ISETP.GE.AND P6, PT, R5, c[0x0][0x3c8], PT ;  /* 0x0000f20005007a0c */ /* 0x000fe40003fc6270 */
[C---:B------:R-:W-:Y:S01]  /*169d0*/  IADD3 R16, R234.reuse, 0x20, RZ ;  /* 0x00000020ea107810 */ /* 0x040fe20007ffe0ff */
[----:B------:R5:W-:Y:S01]  /*169e0*/  @!P4 ST.E.64 [R6.64], R38 ;  /* 0x000000260600c985 */ /* 0x000be2000c101b06 */
[----:B------:R-:W-:Y:S02]  /*169f0*/  IADD3 R17, R234, 0x48, RZ ;  /* 0x00000048ea117810 */ /* 0x000fe40007ffe0ff */
[----:B------:R-:W-:Y:S02]  /*16a00*/  SHF.R.S32.HI R16, RZ, 0x1f, R16 ;  /* 0x0000001fff107819 */ /* 0x000fe40000011410 */
[----:B-1----:R-:W-:Y:S02]  /*16a10*/  @!P3 LEA R2, P2, R10, R0, 0x2 ;  /* 0x000000000a02b211 */ /* 0x002fe400078410ff */
[----:B------:R-:W-:-:S02]  /*16a20*/  IADD3 R18, R234, 0x48, RZ ;  /* 0x00000048ea127810 */ /* 0x000fc40007ffe0ff */
[----:B------:R-:W-:Y:S02]  /*16a30*/  @!P3 LEA.HI.X R3, R10, R4, R15, 0x2, P2 ;  /* 0x000000040a03b211 */ /* 0x000fe400010f140f */
[C---:B------:R-:W-:Y:S02]  /*16a40*/  IADD3 R15, R234.reuse, 0x28, RZ ;  /* 0x00000028ea0f7810 */ /* 0x040fe40007ffe0ff */
[----:B------:R-:W-:Y:S01]  /*16a50*/  IADD3 R10, R234, 0x38, RZ ;  /* 0x00000038ea0a7810 */ /* 0x000fe20007ffe0ff */
[----:B------:R1:W-:Y:S01]  /*16a60*/  @!P3 ST.E.64 [R2.64], R40 ;  /* 0x000000280200b985 */ /* 0x0003e2000c101b06 */
[----:B------:R-:W-:Y:S02]  /*16a70*/  SHF.R.S32.HI R15, RZ, 0x1f, R15 ;  /* 0x0000001fff0f7819 */ /* 0x000fe4000001140f */
[----:B--2---:R-:W-:Y:S02]  /*16a80*/  @!P1 LEA R8, P5, R14, R0, 0x2 ;  /* 0x000000000e089211 */ /* 0x004fe400078a10ff */
[----:B------:R-:W-:-:S02]  /*16a90*/  ISETP.GE.AND P4, PT, R10, c[0x0][0x3c8], PT ;  /* 0x0000f2000a007a0c */ /* 0x000fc40003f86270 */
[----:B------:R-:W-:Y:S02]  /*16aa0*/  @!P1 LEA.HI.X R9, R14, R4, R16, 0x2, P5 ;  /* 0x000000040e099211 */ /* 0x000fe400028f1410 */
[C---:B------:R-:W-:Y:S02]  /*16ab0*/  IADD3 R14, R234.reuse, 0x40, RZ ;  /* 0x00000040ea0e7810 */ /* 0x040fe40007ffe0ff */
[----:B------:R-:W-:Y:S01]  /*16ac0*/  IADD3 R16, R234, 0x40, RZ ;  /* 0x00000040ea107810 */ /* 0x000fe20007ffe0ff */
[----:B------:R-:W-:Y:S01]  /*16ad0*/  @!P1 ST.E.64 [R8.64], R64 ;  /* 0x0000004008009985 */ /* 0x000fe2000c101b06 */
[----:B------:R-:W-:Y:S02]  /*16ae0*/  ISETP.GE.AND P3, PT, R14, c[0x0][0x3c8], PT ;  /* 0x0000f2000e007a0c */ /* 0x000fe40003f66270 */
[----:B-----5:R-:W-:Y:S02]  /*16af0*/  @!P6 LEA R6, P5, R5, R0, 0x2 ;  /* 0x000000000506e211 */ /* 0x020fe400078a10ff */
[----:B------:R-:W-:-:S02]  /*16b00*/  SHF.R.S32.HI R16, RZ, 0x1f, R16 ;  /* 0x0000001fff107819 */ /* 0x000fc40000011410 */
[----:B------:R-:W-:Y:S02]  /*16b10*/  SHF.R.S32.HI R18, RZ, 0x1f, R18 ;  /* 0x0000001fff127819 */ /* 0x000fe40000011412 */
[----:B-1----:R-:W-:-:S04]  /*16b20*/  @!P0 LEA R2, P2, R11, R0, 0x2 ;  /* 0x000000000b028211 */ /* 0x002fc800078410ff */
[-C--:B------:R-:W-:Y:S02]  /*16b30*/  @!P0 LEA.HI.X R3, R11, R4.reuse, R15, 0x2, P2 ;  /* 0x000000040b038211 */ /* 0x080fe400010f140f */
[C---:B------:R-:W-:Y:S02]  /*16b40*/  IADD3 R11, R234.reuse, 0x30, RZ ;  /* 0x00000030ea0b7810 */ /* 0x040fe40007ffe0ff */
[----:B------:R-:W-:Y:S01]  /*16b50*/  IADD3 R15, R234, 0x50, RZ ;  /* 0x00000050ea0f7810 */ /* 0x000fe20007ffe0ff */
        /* <DEDUP_REMOVED lines=9> */
[----:B------:R-:W-:Y:S02]  /*16bf0*/  ISETP.GE.AND P0, PT, R5, c[0x0][0x3c8], PT ;  /* 0x0000f20005007a0c */ /* 0x000fe40003f06270 */
[----:B-1----:R-:W-:-:S04]  /*16c00*/  @!P4 LEA R2, P5, R10, R0, 0x2 ;  /* 0x000000000a02c211 */ /* 0x002fc800078a10ff */
[----:B------:R-:W-:Y:S02]  /*16c10*/  @!P4 LEA.HI.X R3, R10, R4, R11, 0x2, P5 ;  /* 0x000000040a03c211 */ /* 0x000fe400028f140b */
[----:B------:R-:W-:-:S03]  /*16c20*/  @!P3 LEA R10, P5, R14, R0, 0x2 ;  /* 0x000000000e0ab211 */ /* 0x000fc600078a10ff */
[----:B------:R1:W-:Y:S01]  /*16c30*/  @!P4 ST.E.64 [R2.64], R46 ;  /* 0x0000002e0200c985 */ /* 0x0003e2000c101b06 */
[----:B------:R-:W-:Y:S02]  /*16c40*/  @!P3 LEA.HI.X R11, R14, R4, R16, 0x2, P5 ;  /* 0x000000040e0bb211 */ /* 0x000fe400028f1410 */
[-C--:B------:R-:W-:Y:S02]  /*16c50*/  @!P2 LEA R8, P4, R17, R0.reuse, 0x2 ;  /* 0x000000001108a211 */ /* 0x080fe400078810ff */
[C---:B------:R-:W-:Y:S01]  /*16c60*/  IADD3 R16, R234.reuse, 0x50, RZ ;  /* 0x00000050ea107810 */ /* 0x040fe20007ffe0ff */
[----:B------:R3:W-:Y:S01]  /*16c70*/  @!P3 ST.E.64 [R10.64], R68 ;  /* 0x000000440a00b985 */ /* 0x0007e2000c101b06 */
[----:B------:R-:W-:Y:S02]  /*16c80*/  IADD3 R14, R234, 0x58, RZ ;  /* 0x00000058ea0e7810 */ /* 0x000fe40007ffe0ff */
[----:B--2---:R-:W-:Y:S02]  /*16c90*/  @!P1 LEA R6, P5, R15, R0, 0x2 ;  /* 0x000000000f069211 */ /* 0x004fe400078a10ff */
[----:B------:R-:W-:-:S02]  /*16ca0*/  SHF.R.S32.HI R16, RZ, 0x1f, R16 ;  /* 0x0000001fff107819 */ /* 0x000fc40000011410 */
[-C--:B------:R-:W-:Y:S02]  /*16cb0*/  @!P2 LEA.HI.X R9, R17, R4.reuse, R18, 0x2, P4 ;  /* 0x000000041109a211 */ /* 0x080fe400020f1412 */
[----:B------:R-:W-:Y:S02]  /*16cc0*/  SHF.R.S32.HI R14, RZ, 0x1f, R14 ;  /* 0x0000001fff0e7819 */ /* 0x000fe4000001140e */
[----:B------:R-:W-:Y:S01]  /*16cd0*/  @!P1 LEA.HI.X R7, R15, R4, R16, 0x2, P5 ;  /* 0x000000040f079211 */ /* 0x000fe200028f1410 */
[----:B------:R3:W-:Y:S04]  /*16ce0*/  @!P2 ST.E.64 [R8.64], R60 ;  /* 0x0000003c0800a985 */ /* 0x0007e8000c101b06 */
[----:B------:R3:W-:Y:S01]  /*16cf0*/  @!P1 ST.E.64 [R6.64], R48 ;  /* 0x0000003006009985 */ /* 0x0007e2000c101b06 */
[----:B-1----:R-:W-:-:S04]  /*16d00*/  @!P0 LEA R2, P4, R5, R0, 0x2 ;  /* 0x0000000005028211 */ /* 0x002fc800078810ff */
[----:B------:R-:W-:-:S05]  /*16d10*/  @!P0 LEA.HI.X R3, R5, R4, R14, 0x2, P4 ;  /* 0x0000000405038211 */ /* 0x000fca00020f140e */
[----:B------:R3:W-:Y:S04]  /*16d20*/  @!P0 ST.E.64 [R2.64], R26 ;  /* 0x0000001a02008985 */ /* 0x0007e8000c101b06 */
.L_x_737:
[----:B------:R-:W-:Y:S05]  /*16d30*/  BSYNC B0 ;  /* 0x0000000000007941 */ /* 0x000fea0003800000 */
.L_x_736:
[----:B------:R-:W-:Y:S05]  /*16d40*/  BRA.DIV ~URZ, `(.L_x_738) ;  /* 0x00004cc27f007947 */ /* 0x000fea000b800000 */
[----:B--2---:R2:W3:Y:S04]  /*16d50*/  SHFL.IDX PT, R4, R12, 0x3, 0x1c1f ;  /* 0x007c1f000c047f89 */ /* 0x0044e800000e0000 */
[----:B-1----:R2:W1:Y:S02]  /*16d60*/  SHFL.IDX PT, R0, R13, 0x3, 0x1c1f ;  /* 0x007c1f000d007f89 */ /* 0x00246400000e0000 */
.L_x_840:
[----:B------:R-:W-:-:S13]  /*16d70*/  LOP3.LUT P0, RZ, R194, 0x2, RZ, 0xc0, !PT ;  /* 0x00000002c2ff7812 */ /* 0x000fda000780c0ff */
[----:B------:R-:W-:Y:S05]  /*16d80*/  @P0 BRA `(.L_x_726) ;  /* 0x0000124000000947 */ /* 0x000fea0003800000 */
[C---:B------:R-:W-:Y:S02]  /*16d90*/  ISETP.GE.AND P4, PT, R234.reuse, c[0x0][0x3c8], PT ;  /* 0x0000f200ea007a0c */ /* 0x040fe40003f86270 */
[C---:B---3--:R-:W-:Y:S02]  /*16da0*/  IADD3 R8, R234.reuse, 0x8, RZ ;  /* 0x00000008ea087810 */ /* 0x048fe40007ffe0ff */
[----:B--2---:R-:W-:Y:S02]  /*16db0*/  IADD3 R12, R234, 0x18, RZ ;  /* 0x00000018ea0c7810 */ /* 0x004fe40007ffe0ff */
[----:B------:R-:W-:Y:S02]  /*16dc0*/  ISETP.GE.AND P3, PT, R8, c[0x0][0x3c8], PT ;  /* 0x0000f20008007a0c */ /* 0x000fe40003f66270 */
[----:B------:R-:W-:Y:S02]  /*16dd0*/  ISETP.GE.AND P1, PT, R12, c[0x0][0x3c8], PT ;  /* 0x0000f2000c007a0c */ /* 0x000fe40003f26270 */
[----:B------:R-:W-:-:S02]  /*16de0*/  SHF.R.S32.HI R10, RZ, 0x1f, R234 ;  /* 0x0000001fff0a7819 */ /* 0x000fc400000114ea */
[C---:B------:R-:W-:Y:S02]  /*16df0*/  IADD3 R11, R234.reuse, 0x10, RZ ;  /* 0x00000010ea0b7810 */ /* 0x040fe40007ffe0ff */
[C---:B-1----:R-:W-:Y:S02]  /*16e00*/  @!P4 LEA R6, P6, R234.reuse, R0, 0x2 ;  /* 0x00000000ea06c211 */ /* 0x042fe400078c10ff */
[C---:B------:R-:W-:Y:S02]  /*16e10*/  IADD3 R9, R234.reuse, 0x8, RZ ;  /* 0x00000008ea097810 */ /* 0x040fe40007ffe0ff */
[----:B------:R-:W-:Y:S02]  /*16e20*/  @!P4 LEA.HI.X R7, R234, R4, R10, 0x2, P6 ;  /* 0x00000004ea07c211 */ /* 0x000fe400030f140a */
[----:B------:R-:W-:Y:S02]  /*16e30*/  ISETP.GE.AND P2, PT, R11, c[0x0][0x3c8], PT ;  /* 0x0000f2000b007a0c */ /* 0x000fe40003f46270 */
[----:B------:R-:W-:Y:S01]  /*16e40*/  SHF.R.S32.HI R9, RZ, 0x1f, R9 ;  /* 0x0000001fff097819 */ /* 0x000fe20000011409 */
[----:B------:R1:W-:Y:S01]  /*16e50*/  @!P4 ST.E.64 [R6.64], R52 ;  /* 0x000000340600c985 */ /* 0x0003e2000c101b06 */
[----:B------:R-:W-:-:S02]  /*16e60*/  @!P3 LEA R2, P5, R8, R0, 0x2 ;  /* 0x000000000802b211 */ /* 0x000fc400078a10ff */
[----:B------:R-:W-:Y:S02]  /*16e70*/  IADD3 R5, R234, 0x20, RZ ;  /* 0x00000020ea057810 */ /* 0x000fe40007ffe0ff */
[----:B------:R-:W-:Y:S02]  /*16e80*/  @!P3 LEA.HI.X R3, R8, R4, R9, 0x2, P5 ;  /* 0x000000040803b211 */ /* 0x000fe400028f1409 */
[----:B----4-:R-:W-:Y:S02]  /*16e90*/  IADD3 R13, R234, 0x10, RZ ;  /* 0x00000010ea0d7810 */ /* 0x010fe40007ffe0ff */
[----:B------:R-:W-:Y:S01]  /*16ea0*/  ISETP.GE.AND P0, PT, R5, c[0x0][0x3c8], PT ;  /* 0x0000f20005007a0c */ /* 0x000fe20003f06270 */
[----:B------:R2:W-:Y:S01]  /*16eb0*/  @!P3 ST.E.64 [R2.64], R30 ;  /* 0x0000001e0200b985 */ /* 0x0005e2000c101b06 */
[----:B------:R-:W-:Y:S02]  /*16ec0*/  @!P2 LEA R8, P3, R11, R0, 0x2 ;  /* 0x000000000b08a211 */ /* 0x000fe400078610ff */
[----:B------:R-:W-:-:S02]  /*16ed0*/  SHF.R.S32.HI R13, RZ, 0x1f, R13 ;  /* 0x0000001fff0d7819 */ /* 0x000fc4000001140d */
[C---:B------:R-:W-:Y:S02]  /*16ee0*/  IADD3 R14, R234.reuse, 0x28, RZ ;  /* 0x00000028ea0e7810 */ /* 0x040fe40007ffe0ff */
[----:B------:R-:W-:Y:S02]  /*16ef0*/  @!P2 LEA.HI.X R9, R11, R4, R13, 0x2, P3 ;  /* 0x000000040b09a211 */ /* 0x000fe400018f140d */
[C---:B------:R-:W-:Y:S02]  /*16f00*/  IADD3 R13, R234.reuse, 0x18, RZ ;  /* 0x00000018ea0d7810 */ /* 0x040fe40007ffe0ff */
[----:B------:R-:W-:Y:S01]  /*16f10*/  IADD3 R11, R234, 0x20, RZ ;  /* 0x00000020ea0b7810 */ /* 0x000fe20007ffe0ff */
[----:B------:R-:W-:Y:S01]  /*16f20*/  @!P2 ST.E.64 [R8.64], R66 ;  /* 0x000000420800a985 */ /* 0x000fe2000c101b06 */
[----:B------:R-:W-:Y:S02]  /*16f30*/  ISETP.GE.AND P5, PT, R14, c[0x0][0x3c8], PT ;  /* 0x0000f2000e007a0c */ /* 0x000fe40003fa6270 */
[----:B------:R-:W-:-:S02]  /*16f40*/  IADD3 R10, R234, 0x30, RZ ;  /* 0x00000030ea0a7810 */ /* 0x000fc40007ffe0ff */
[----:B------:R-:W-:Y:S02]  /*16f50*/  SHF.R.S32.HI R13, RZ, 0x1f, R13 ;  /* 0x0000001fff0d7819 */ /* 0x000fe4000001140d */
[----:B-1----:R-:W-:Y:S02]  /*16f60*/  @!P1 LEA R6, P4, R12, R0, 0x2 ;  /* 0x000000000c069211 */ /* 0x002fe400078810ff */
[----:B------:R-:W-:Y:S02]  /*16f70*/  SHF.R.S32.HI R11, RZ, 0x1f, R11 ;  /* 0x0000001fff0b7819 */ /* 0x000fe4000001140b */
[C---:B------:R-:W-:Y:S02]  /*16f80*/  IADD3 R16, R234.reuse, 0x28, RZ ;  /* 0x00000028ea107810 */ /* 0x040fe40007ffe0ff */
[----:B------:R-:W-:Y:S02]  /*16f90*/  IADD3 R15, R234, 0x40, RZ ;  /* 0x00000040ea0f7810 */ /* 0x000fe40007ffe0ff */
[----:B------:R-:W-:-:S02]  /*16fa0*/  SHF.R.S32.HI R16, RZ, 0x1f, R16 ;  /* 0x0000001fff107819 */ /* 0x000fc40000011410 */
[----:B--2---:R-:W-:Y:S02]  /*16fb0*/  @!P0 LEA R2, P6, R5, R0, 0x2 ;  /* 0x0000000005028211 */ /* 0x004fe400078c10ff */
[----:B------:R-:W-:Y:S02]  /*16fc0*/  ISETP.GE.AND P2, PT, R15, c[0x0][0x3c8], PT ;  /* 0x0000f2000f007a0c */ /* 0x000fe40003f46270 */
[----:B------:R-:W-:Y:S02]  /*16fd0*/  P2R R3, PR, RZ, 0x10 ;  /* 0x00000010ff037803 */ /* 0x000fe40000000000 */
[----:B------:R-:W-:Y:S02]  /*16fe0*/  ISETP.GE.AND P4, PT, R10, c[0x0][0x3c8], PT ;  /* 0x0000f2000a007a0c */ /* 0x000fe40003f86270 */
[----:B------:R-:W-:Y:S02]  /*16ff0*/  ISETP.NE.AND P3, PT, R3, RZ, PT ;  /* 0x000000ff0300720c */ /* 0x000fe40003f65270 */
[----:B------:R-:W-:-:S02]  /*17000*/  @!P0 LEA.HI.X R3, R5, R4, R11, 0x2, P6 ;  /* 0x0000000405038211 */ /* 0x000fc400030f140b */
[----:B------:R-:W-:Y:S02]  /*17010*/  @!P1 LEA.HI.X R7, R12, R4, R13, 0x2, P3 ;  /* 0x000000040c079211 */ /* 0x000fe400018f140d */
[C---:B------:R-:W-:Y:S02]  /*17020*/  IADD3 R12, R234.reuse, 0x38, RZ ;  /* 0x00000038ea0c7810 */ /* 0x040fe40007ffe0ff */
[----:B------:R-:W-:Y:S01]  /*17030*/  IADD3 R11, R234, 0x30, RZ ;  /* 0x00000030ea0b7810 */ /* 0x000fe20007ffe0ff */
[----:B------:R1:W-:Y:S01]  /*17040*/  @!P1 ST.E.64 [R6.64], R56 ;  /* 0x0000003806009985 */ /* 0x0003e2000c101b06 */
[----:B------:R-:W-:Y:S02]  /*17050*/  ISETP.GE.AND P3, PT, R12, c[0x0][0x3c8], PT ;  /* 0x0000f2000c007a0c */ /* 0x000fe40003f66270 */
[----:B------:R-:W-:Y:S01]  /*17060*/  SHF.R.S32.HI R11, RZ, 0x1f, R11 ;  /* 0x0000001fff0b7819 */ /* 0x000fe2000001140b */
[----:B------:R2:W-:Y:S01]  /*17070*/  @!P0 ST.E.64 [R2.64], R32 ;  /* 0x0000002002008985 */ /* 0x0005e2000c101b06 */
[----:B------:R-:W-:-:S02]  /*17080*/  IADD3 R13, R234, 0x48, RZ ;  /* 0x00000048ea0d7810 */ /* 0x000fc40007ffe0ff */
[----:B------:R-:W-:Y:S02]  /*17090*/  IADD3 R5, R234, 0x50, RZ ;  /* 0x00000050ea057810 */ /* 0x000fe40007ffe0ff */
[----:B------:R-:W-:Y:S02]  /*170a0*/  ISETP.GE.AND P1, PT, R13, c[0x0][0x3c8], PT ;  /* 0x0000f2000d007a0c */ /* 0x000fe40003f26270 */
[----:B-1----:R-:W-:-:S04]  /*170b0*/  @!P5 LEA R6, P0, R14, R0, 0x2 ;  /* 0x000000000e06d211 */ /* 0x002fc800078010ff */
[----:B------:R-:W-:Y:S02]  /*170c0*/  @!P5 LEA.HI.X R7, R14, R4, R16, 0x2, P0 ;  /* 0x000000040e07d211 */ /* 0x000fe400000f1410 */
[----:B--2---:R-:W-:Y:S02]  /*170d0*/  @!P4 LEA R2, P6, R10, R0, 0x2 ;  /* 0x000000000a02c211 */ /* 0x004fe400078c10ff */
[----:B------:R-:W-:Y:S01]  /*170e0*/  IADD3 R14, R234, 0x38, RZ ;  /* 0x00000038ea0e7810 */ /* 0x000fe20007ffe0ff */
[----:B------:R-:W-:Y:S01]  /*170f0*/  @!P5 ST.E.64 [R6.64], R54 ;  /* 0x000000360600d985 */ /* 0x000fe2000c101b06 */
[----:B------:R-:W-:Y:S02]  /*17100*/  @!P4 LEA.HI.X R3, R10, R4, R11, 0x2, P6 ;  /* 0x000000040a03c211 */ /* 0x000fe400030f140b */
[----:B------:R-:W-:Y:S02]  /*17110*/  @!P3 LEA R10, P5, R12, R0, 0x2 ;  /* 0x000000000c0ab211 */ /* 0x000fe400078a10ff */
[----:B------:R-:W-:Y:S01]  /*17120*/  ISETP.GE.AND P0, PT, R5, c[0x0][0x3c8], PT ;  /* 0x0000f20005007a0c */ /* 0x000fe20003f06270 */
[----:B------:R1:W-:Y:S01]  /*17130*/  @!P4 ST.E.64 [R2.64], R58 ;  /* 0x0000003a0200c985 */ /* 0x0003e2000c101b06 */
[----:B------:R-:W-:-:S02]  /*17140*/  SHF.R.S32.HI R14, RZ, 0x1f, R14 ;  /* 0x0000001fff0e7819 */ /* 0x000fc4000001140e */
[----:B------:R-:W-:Y:S02]  /*17150*/  IADD3 R16, R234, 0x40, RZ ;  /* 0x00000040ea107810 */ /* 0x000fe40007ffe0ff */
[----:B------:R-:W-:Y:S02]  /*17160*/  @!P2 LEA R8, P6, R15, R0, 0x2 ;  /* 0x000000000f08a211 */ /* 0x000fe400078c10ff */
[----:B------:R-:W-:-:S04]  /*17170*/  SHF.R.S32.HI R16, RZ, 0x1f, R16 ;  /* 0x0000001fff107819 */ /* 0x000fc80000011410 */
[----:B------:R-:W-:Y:S02]  /*17180*/  @!P2 LEA.HI.X R9, R15, R4, R16, 0x2, P6 ;  /* 0x000000040f09a211 */ /* 0x000fe400030f1410 */
[----:B-1----:R-:W-:Y:S02]  /*17190*/  P2R R2, PR, RZ, 0x20 ;  /* 0x00000020ff027803 */ /* 0x002fe40000000000 */
[----:B------:R-:W-:Y:S02]  /*171a0*/  @!P1 LEA R6, P5, R13, R0, 0x2 ;  /* 0x000000000d069211 */ /* 0x000fe400078a10ff */
[----:B------:R-:W-:-:S04]  /*171b0*/  ISETP.NE.AND P4, PT, R2, RZ, PT ;  /* 0x000000ff0200720c */ /* 0x000fc80003f85270 */
[----:B------:R-:W-:Y:S02]  /*171c0*/  @!P3 LEA.HI.X R11, R12, R4, R14, 0x2, P4 ;  /* 0x000000040c0bb211 */ /* 0x000fe400020f140e */
[C---:B------:R-:W-:Y:S02]  /*171d0*/  IADD3 R14, R234.reuse, 0x48, RZ ;  /* 0x00000048ea0e7810 */ /* 0x040fe40007ffe0ff */
[----:B------:R-:W-:Y:S01]  /*171e0*/  IADD3 R12, R234, 0x50, RZ ;  /* 0x00000050ea0c7810 */ /* 0x000fe20007ffe0ff */
[----:B------:R1:W-:Y:S01]  /*171f0*/  @!P3 ST.E.64 [R10.64], R72 ;  /* 0x000000480a00b985 */ /* 0x0003e2000c101b06 */
[----:B------:R-:W-:Y:S02]  /*17200*/  SHF.R.S32.HI R14, RZ, 0x1f, R14 ;  /* 0x0000001fff0e7819 */ /* 0x000fe4000001140e */
[----:B------:R-:W-:Y:S01]  /*17210*/  SHF.R.S32.HI R12, RZ, 0x1f, R12 ;  /* 0x0000001fff0c7819 */ /* 0x000fe2000001140c */
[----:B------:R1:W-:Y:S01]  /*17220*/  @!P2 ST.E.64 [R8.64], R70 ;  /* 0x000000460800a985 */ /* 0x0003e2000c101b06 */
[----:B------:R-:W-:-:S02]  /*17230*/  @!P0 LEA R2, P4, R5, R0, 0x2 ;  /* 0x0000000005028211 */ /* 0x000fc400078810ff */
[-C--:B------:R-:W-:Y:S02]  /*17240*/  @!P1 LEA.HI.X R7, R13, R4.reuse, R14, 0x2, P5 ;  /* 0x000000040d079211 */ /* 0x080fe400028f140e */
[----:B------:R-:W-:Y:S02]  /*17250*/  @!P0 LEA.HI.X R3, R5, R4, R12, 0x2, P4 ;  /* 0x0000000405038211 */ /* 0x000fe400020f140c */
[----:B------:R-:W-:Y:S01]  /*17260*/  IADD3 R5, R234, 0x58, RZ ;  /* 0x00000058ea057810 */ /* 0x000fe20007ffe0ff */
[----:B------:R1:W-:Y:S04]  /*17270*/  @!P1 ST.E.64 [R6.64], R62 ;  /* 0x0000003e06009985 */ /* 0x0003e8000c101b06 */
[----:B------:R1:W-:Y:S01]  /*17280*/  @!P0 ST.E.64 [R2.64], R50 ;  /* 0x0000003202008985 */ /* 0x0003e2000c101b06 */
[----:B------:R-:W-:-:S13]  /*17290*/  ISETP.GE.AND P0, PT, R5, c[0x0][0x3c8], PT ;  /* 0x0000f20005007a0c */ /* 0x000fda0003f06270 */
[----:B------:R-:W-:Y:S05]  /*172a0*/  @P0 BRA `(.L_x_726) ;  /* 0x00000d2000000947 */ /* 0x000fea0003800000 */
[----:B------:R-:W-:Y:S02]  /*172b0*/  IADD3 R12, R234, 0x58, RZ ;  /* 0x00000058ea0c7810 */ /* 0x000fe40007ffe0ff */
[----:B-1----:R-:W-:Y:S02]  /*172c0*/  LEA R2, P0, R5, R0, 0x2 ;  /* 0x0000000005027211 */ /* 0x002fe400078010ff */
[----:B------:R-:W-:-:S04]  /*172d0*/  SHF.R.S32.HI R12, RZ, 0x1f, R12 ;  /* 0x0000001fff0c7819 */ /* 0x000fc8000001140c */
[----:B------:R-:W-:-:S05]  /*172e0*/  LEA.HI.X R3, R5, R4, R12, 0x2, P0 ;  /* 0x0000000405037211 */ /* 0x000fca00000f140c */
[----:B------:R1:W-:Y:S01]  /*172f0*/  ST.E.64 [R2.64], R28 ;  /* 0x0000001c02007985 */ /* 0x0003e2000c101b06 */
[----:B------:R-:W-:Y:S05]  /*17300*/  BRA `(.L_x_726) ;  /* 0x00000cc000007947 */ /* 0x000fea0003800000 */
.L_x_711:
[----:B-1----:R-:W3:Y:S04]  /*17310*/  LDL.LU R7, [R1+0x24] ;  /* 0x0000240001077983 */ /* 0x002ee80000300800 */
[----:B--2---:R-:W2:Y:S01]  /*17320*/  LDL R6, [R1+0xc] ;  /* 0x00000c0001067983 */ /* 0x004ea20000100800 */
[----:B------:R-:W-:Y:S01]  /*17330*/  ISETP.NE.U32.AND P0, PT, RZ, c[0x0][0x508], PT ;  /* 0x00014200ff007a0c */ /* 0x000fe20003f05070 */
[----:B------:R-:W-:Y:S01]  /*17340*/  IMAD.MOV.U32 R4, RZ, RZ, 0x4 ;  /* 0x00000004ff047424 */ /* 0x000fe200078e00ff */
[----:B------:R-:W-:Y:S01]  /*17350*/  ISETP.NE.U32.AND P2, PT, RZ, c[0x0][0x500], PT ;  /* 0x00014000ff007a0c */ /* 0x000fe20003f45070 */
[----:B------:R-:W-:Y:S01]  /*17360*/  IMAD.MOV.U32 R20, RZ, RZ, c[0x0][0x388] ;  /* 0x0000e200ff147624 */ /* 0x000fe200078e00ff */
[----:B------:R-:W-:Y:S01]  /*17370*/  ISETP.NE.AND.EX P0, PT, RZ, c[0x0][0x50c], PT, P0 ;  /* 0x00014300ff007a0c */ /* 0x000fe20003f05300 */
[----:B------:R-:W-:Y:S01]  /*17380*/  IMAD.MOV.U32 R0, RZ, RZ, RZ ;  /* 0x000000ffff007224 */ /* 0x000fe200078e00ff */
[----:B------:R-:W-:Y:S01]  /*17390*/  ISETP.NE.AND.EX P2, PT, RZ, c[0x0][0x504], PT, P2 ;  /* 0x00014100ff007a0c */ /* 0x000fe20003f45320 */
[----:B--2---:R-:W-:-:S10]  /*173a0*/  IMAD.WIDE R2, R6, R4, c[0x0][0x500] ;  /* 0x0001400006027625 */ /* 0x004fd400078e0204 */
[----:B------:R-:W-:Y:S02]  /*173b0*/  @P0 IMAD.WIDE R4, R6, R4, c[0x0][0x508] ;  /* 0x0001420006040625 */ /* 0x000fe400078e0204 */
[----:B------:R1:W5:Y:S04]  /*173c0*/  @P2 LDG.E R0, [R2.64] ;  /* 0x0000000602002981 */ /* 0x000368000c1e1900 */
[----:B------:R1:W5:Y:S01]  /*173d0*/  @P0 LDG.E R20, [R4.64] ;  /* 0x0000000604140981 */ /* 0x000362000c1e1900 */
[----:B---3--:R-:W-:-:S04]  /*173e0*/  ISETP.NE.AND P1, PT, R7, RZ, PT ;  /* 0x000000ff0700720c */ /* 0x008fc80003f25270 */
[----:B------:R-:W-:Y:S01]  /*173f0*/  SEL R19, R7, c[0x0][0x3d4], P1 ;  /* 0x0000f50007137a07 */ /* 0x000fe20000800000 */
[----:B------:R-:W-:Y:S05]  /*17400*/  @P0 BRA `(.L_x_739) ;  /* 0x0000004000000947 */ /* 0x000fea0003800000 */
[----:B------:R-:W-:Y:S05]  /*17410*/  @!P2 BRA `(.L_x_739) ;  /* 0x000000300000a947 */ /* 0x000fea0003800000 */
[----:B-1----:R1:W2:Y:S04]  /*17420*/  LDG.E R4, [R2.64] ;  /* 0x0000000602047981 */ /* 0x0022a8000c1e1900 */
[----:B-1----:R-:W2:Y:S02]  /*17430*/  LDG.E R2, [R2.64+0x4] ;  /* 0x0000040602027981 */ /* 0x002ea4000c1e1900 */
[----:B--2--5:R-:W-:Y:S02]  /*17440*/  IADD3 R20, -R4, R2, RZ ;  /* 0x0000000204147210 */ /* 0x024fe40007ffe1ff */
.L_x_739:
[----:B-1----:R-:W2:Y:S01]  /*17450*/  LDL.LU R4, [R1+0x8] ;  /* 0x0000080001047983 */ /* 0x002ea20000300800 */
[----:B------:R-:W-:Y:S01]  /*17460*/  SHF.R.S32.HI R2, RZ, 0x1f, R6 ;  /* 0x0000001fff027819 */ /* 0x000fe20000011406 */
[----:B------:R-:W-:Y:S01]  /*17470*/  BSSY B0, `(.L_x_740) ;  /* 0x0000038000007945 */ /* 0x000fe20003800000 */
[----:B-----5:R-:W-:Y:S01]  /*17480*/  SHF.R.S32.HI R18, RZ, 0x1f, R0 ;  /* 0x0000001fff127819 */ /* 0x020fe20000011400 */
[----:B------:R-:W1:Y:S01]  /*17490*/  S2R R3, SR_TID.X ;  /* 0x0000000000037919 */ /* 0x000e620000002100 */
[----:B------:R-:W-:-:S02]  /*174a0*/  SEL R13, R6, RZ, !P2 ;  /* 0x000000ff060d7207 */ /* 0x000fc40005000000 */
[----:B------:R-:W-:Y:S02]  /*174b0*/  SEL R21, R2, RZ, !P2 ;  /* 0x000000ff02157207 */ /* 0x000fe40005000000 */
[----:B-1----:R-:W-:Y:S02]  /*174c0*/  ISETP.GT.AND P0, PT, R3, 0x7f, PT ;  /* 0x0000007f0300780c */ /* 0x002fe40003f04270 */
[----:B--2---:R-:W-:-:S11]  /*174d0*/  LOP3.LUT R12, R4, 0xffff, RZ, 0xc0, !PT ;  /* 0x0000ffff040c7812 */ /* 0x004fd600078ec0ff */
[----:B------:R-:W-:Y:S05]  /*174e0*/  @P0 BRA `(.L_x_741) ;  /* 0x0000030000000947 */ /* 0x000fea0003800000 */
[----:B------:R-:W-:Y:S01]  /*174f0*/  IMAD R2, R20, c[0x0][0x4e8], RZ ;  /* 0x00013a0014027a24 */ /* 0x000fe200078e02ff */
[----:B------:R-:W-:-:S04]  /*17500*/  IADD3 R16, R250, R3, RZ ;  /* 0x00000003fa107210 */ /* 0x000fc80007ffe0ff */
        /* <DEDUP_REMOVED lines=24> */
[----:B------:R-:W-:Y:S02]  /*17690*/  IADD3.X R9, R7, R9, R18, P1, P0 ;  /* 0x0000000907097210 */ /* 0x000fe40000fe0412 */
[----:B--2---:R-:W-:-:S05]  /*176a0*/  SEL R3, R22, RZ, P2 ;  /* 0x000000ff16037207 */ /* 0x004fca0001000000 */
[-C--:B-----5:R-:W-:Y:S02]  /*176b0*/  IMAD R8, R15, R3.reuse, RZ ;  /* 0x000000030f087224 */ /* 0x0a0fe400078e02ff */
[----:B------:R-:W-:-:S04]  /*176c0*/  IMAD.WIDE.U32 R4, R14, R3, RZ ;  /* 0x000000030e047225 */ /* 0x000fc800078e00ff */
[----:B------:R-:W-:Y:S01]  /*176d0*/  IMAD R3, R6, c[0x0][0x4e8], R16 ;  /* 0x00013a0006037a24 */ /* 0x000fe200078e0210 */
        /* <DEDUP_REMOVED lines=17> */
.L_x_741:
[----:B------:R-:W-:Y:S05]  /*177f0*/  BSYNC B0 ;  /* 0x0000000000007941 */ /* 0x000fea0003800000 */
.L_x_740:
[----:B------:R-:W-:-:S13]  /*17800*/  ISETP.GT.AND P0, PT, R19, 0x1, PT ;  /* 0x000000011300780c */ /* 0x000fda0003f04270 */
[----:B------:R-:W-:Y:S05]  /*17810*/  @P0 BRA `(.L_x_726) ;  /* 0x000007b000000947 */ /* 0x000fea0003800000 */
[----:B-1----:R-:W-:Y:S01]  /*17820*/  MOV R2, c[0x0][0x4e8] ;  /* 0x00013a0000027a02 */ /* 0x002fe20000000f00 */
[----:B------:R-:W-:Y:S02]  /*17830*/  IMAD R4, R18, c[0x0][0x3a0], RZ ;  /* 0x0000e80012047a24 */ /* 0x000fe400078e02ff */
[----:B------:R-:W-:Y:S01]  /*17840*/  IMAD R5, R21, c[0x0][0x3f0], RZ ;  /* 0x0000fc0015057a24 */ /* 0x000fe200078e02ff */
[----:B------:R-:W-:Y:S01]  /*17850*/  ISETP.NE.AND P0, PT, R2, 0x1, PT ;  /* 0x000000010200780c */ /* 0x000fe20003f05270 */
[----:B------:R-:W-:-:S04]  /*17860*/  IMAD.WIDE.U32 R2, R0, c[0x0][0x3a0], RZ ;  /* 0x0000e80000027a25 */ /* 0x000fc800078e00ff */
[----:B------:R-:W-:Y:S01]  /*17870*/  IMAD R0, R0, c[0x0][0x3a4], R4 ;  /* 0x0000e90000007a24 */ /* 0x000fe200078e0204 */
[----:B------:R-:W-:Y:S01]  /*17880*/  IADD3 R4, R238, R250, RZ ;  /* 0x000000faee047210 */ /* 0x000fe20007ffe0ff */
[----:B------:R-:W-:-:S03]  /*17890*/  IMAD R7, R13, c[0x0][0x3f4], R5 ;  /* 0x0000fd000d077a24 */ /* 0x000fc600078e0205 */
[----:B------:R-:W-:Y:S02]  /*178a0*/  IADD3 R3, R3, R0, RZ ;  /* 0x0000000003037210 */ /* 0x000fe40007ffe0ff */
[----:B------:R-:W-:Y:S01]  /*178b0*/  MOV R0, R4 ;  /* 0x0000000400007202 */ /* 0x000fe20000000f00 */
[----:B------:R-:W-:-:S04]  /*178c0*/  @P0 IMAD.HI.U32 R6, R4, c[0x0][0x4ec], RZ ;  /* 0x00013b0004060a27 */ /* 0x000fc800078e00ff */
[----:B------:R-:W-:Y:S01]  /*178d0*/  IMAD.WIDE.U32 R2, R12, c[0x0][0x3e8], R2 ;  /* 0x0000fa000c027a25 */ /* 0x000fe200078e0002 */
[----:B------:R-:W-:-:S03]  /*178e0*/  @P0 SHF.R.U32.HI R0, RZ, c[0x0][0x4f0], R6 ;  /* 0x00013c00ff000a19 */ /* 0x000fc60000011606 */
[----:B------:R-:W-:Y:S01]  /*178f0*/  IMAD R3, R12, c[0x0][0x3ec], R3 ;  /* 0x0000fb000c037a24 */ /* 0x000fe200078e0203 */
[----:B------:R-:W-:Y:S02]  /*17900*/  SHF.R.S32.HI R6, RZ, 0x1f, R0 ;  /* 0x0000001fff067819 */ /* 0x000fe40000011400 */
[----:B------:R-:W-:Y:S01]  /*17910*/  IADD3 R5, -R0, RZ, RZ ;  /* 0x000000ff00057210 */ /* 0x000fe20007ffe1ff */
[----:B------:R-:W-:-:S04]  /*17920*/  IMAD.WIDE.U32 R2, R13, c[0x0][0x3f0], R2 ;  /* 0x0000fc000d027a25 */ /* 0x000fc800078e0002 */
[----:B------:R-:W-:Y:S01]  /*17930*/  IMAD R6, R6, c[0x0][0x3e0], RZ ;  /* 0x0000f80006067a24 */ /* 0x000fe200078e02ff */
[----:B------:R-:W-:Y:S01]  /*17940*/  IADD3 R3, R3, R7, RZ ;  /* 0x0000000703037210 */ /* 0x000fe20007ffe0ff */
        /* <DEDUP_REMOVED lines=13> */
.L_x_841:
[----:B------:R-:W-:Y:S05]  /*17a20*/  BRA.DIV ~URZ, `(.L_x_743) ;  /* 0x000041227f007947 */ /* 0x000fea000b800000 */
[----:B------:R3:W4:Y:S02]  /*17a30*/  SHFL.IDX PT, R0, R13, RZ, 0x1c1f ;  /* 0x001c1fff0d007589 */ /* 0x00072400000e0000 */
.L_x_842:
[----:B------:R-:W-:Y:S01]  /*17a40*/  IMAD R12, R20, c[0x0][0x4e8], RZ ;  /* 0x00013a00140c7a24 */ /* 0x000fe200078e02ff */
        /* <DEDUP_REMOVED lines=16> */
[----:B------:R2:W-:Y:S04]  /*17b50*/  @!P2 ST.E.128 [R8.64], RZ ;  /* 0x000000ff0800a985 */ /* 0x0005e8000c101d06 */
[----:B------:R2:W-:Y:S04]  /*17b60*/  @!P1 ST.E.128 [R6.64], RZ ;  /* 0x000000ff06009985 */ /* 0x0005e8000c101d06 */
[----:B------:R2:W-:Y:S02]  /*17b70*/  @!P0 ST.E.128 [R2.64], RZ ;  /* 0x000000ff02008985 */ /* 0x0005e4000c101d06 */
.L_x_745:
[----:B------:R-:W-:Y:S05]  /*17b80*/  BSYNC B0 ;  /* 0x0000000000007941 */ /* 0x000fea0003800000 */
.L_x_744:
[----:B------:R-:W-:Y:S05]  /*17b90*/  BRA.DIV ~URZ, `(.L_x_746) ;  /* 0x000040227f007947 */ /* 0x000fea000b800000 */
[----:B--2---:R2:W1:Y:S04]  /*17ba0*/  SHFL.IDX PT, R4, R10, 0x1, 0x1c1f ;  /* 0x003c1f000a047f89 */ /* 0x00446800000e0000 */
[----:B----4-:R2:W4:Y:S02]  /*17bb0*/  SHFL.IDX PT, R0, R13, 0x1, 0x1c1f ;  /* 0x003c1f000d007f89 */ /* 0x01052400000e0000 */
.L_x_843:
        /* <DEDUP_REMOVED lines=16> */
[----:B------:R1:W-:Y:S04]  /*17cc0*/  @!P2 ST.E.128 [R8.64], RZ ;  /* 0x000000ff0800a985 */ /* 0x0003e8000c101d06 */
[----:B------:R1:W-:Y:S04]  /*17cd0*/  @!P1 ST.E.128 [R6.64], RZ ;  /* 0x000000ff06009985 */ /* 0x0003e8000c101d06 */
[----:B------:R1:W-:Y:S02]  /*17ce0*/  @!P0 ST.E.128 [R2.64], RZ ;  /* 0x000000ff02008985 */ /* 0x0003e4000c101d06 */
.L_x_748:
[----:B------:R-:W-:Y:S05]  /*17cf0*/  BSYNC B0 ;  /* 0x0000000000007941 */ /* 0x000fea0003800000 */
.L_x_747:
[----:B------:R-:W-:Y:S05]  /*17d00*/  BRA.DIV ~URZ, `(.L_x_749) ;  /* 0x00003f827f007947 */ /* 0x000fea000b800000 */
[----:B-1----:R1:W2:Y:S02]  /*17d10*/  SHFL.IDX PT, R4, R10, 0x2, 0x1c1f ;  /* 0x005c1f000a047f89 */ /* 0x0022a400000e0000 */
.L_x_844:
[----:B------:R-:W-:Y:S05]  /*17d20*/  BRA.DIV ~URZ, `(.L_x_750) ;  /* 0x00003fd27f007947 */ /* 0x000fea000b800000 */
[----:B----4-:R4:W1:Y:S02]  /*17d30*/  SHFL.IDX PT, R0, R13, 0x2, 0x1c1f ;  /* 0x005c1f000d007f89 */ /* 0x01086400000e0000 */
.L_x_845:
        /* <DEDUP_REMOVED lines=19> */
.L_x_752:
[----:B------:R-:W-:Y:S05]  /*17e70*/  BSYNC B0 ;  /* 0x0000000000007941 */ /* 0x000fea0003800000 */
.L_x_751:
[----:B------:R-:W-:Y:S05]  /*17e80*/  BRA.DIV ~URZ, `(.L_x_753) ;  /* 0x00003ee27f007947 */ /* 0x000fea000b800000 */
[----:B--2---:R2:W3:Y:S04]  /*17e90*/  SHFL.IDX PT, R4, R10, 0x3, 0x1c1f ;  /* 0x007c1f000a047f89 */ /* 0x0044e800000e0000 */
[----:B-1----:R2:W1:Y:S02]  /*17ea0*/  SHFL.IDX PT, R0, R13, 0x3, 0x1c1f ;  /* 0x007c1f000d007f89 */ /* 0x00246400000e0000 */
.L_x_846:
[----:B------:R-:W-:-:S04]  /*17eb0*/  IADD3 R11, R11, 0x60, RZ ;  /* 0x000000600b0b7810 */ /* 0x000fc80007ffe0ff */
[----:B------:R-:W-:-:S13]  /*17ec0*/  ISETP.GE.AND P0, PT, R11, R12, PT ;  /* 0x0000000c0b00720c */ /* 0x000fda0003f06270 */
[----:B------:R-:W-:Y:S05]  /*17ed0*/  @P0 BRA `(.L_x_726) ;  /* 0x000000f000000947 */ /* 0x000fea0003800000 */
[----:B------:R-:W-:Y:S02]  /*17ee0*/  ISETP.GE.AND P2, PT, R210, c[0x0][0x3c8], PT ;  /* 0x0000f200d2007a0c */ /* 0x000fe40003f46270 */
[----:B------:R-:W-:Y:S02]  /*17ef0*/  ISETP.GE.AND P1, PT, R235, c[0x0][0x3c8], PT ;  /* 0x0000f200eb007a0c */ /* 0x000fe40003f26270 */
[----:B------:R-:W-:Y:S02]  /*17f00*/  ISETP.GE.AND P0, PT, R236, c[0x0][0x3c8], PT ;  /* 0x0000f200ec007a0c */ /* 0x000fe40003f06270 */
[----:B--234-:R-:W-:Y:S02]  /*17f10*/  SHF.R.S32.HI R13, RZ, 0x1f, R210 ;  /* 0x0000001fff0d7819 */ /* 0x01cfe400000114d2 */
[----:B------:R-:W-:Y:S02]  /*17f20*/  SHF.R.S32.HI R10, RZ, 0x1f, R235 ;  /* 0x0000001fff0a7819 */ /* 0x000fe400000114eb */
[----:B------:R-:W-:-:S03]  /*17f30*/  SHF.R.S32.HI R5, RZ, 0x1f, R236 ;  /* 0x0000001fff057819 */ /* 0x000fc600000114ec */
[-C--:B-1----:R-:W-:Y:S02]  /*17f40*/  @!P2 LEA R8, P5, R210, R0.reuse, 0x1 ;  /* 0x00000000d208a211 */ /* 0x082fe400078a08ff */
[CC--:B------:R-:W-:Y:S02]  /*17f50*/  @!P1 LEA R6, P4, R235.reuse, R0.reuse, 0x1 ;  /* 0x00000000eb069211 */ /* 0x0c0fe400078808ff */
[----:B------:R-:W-:Y:S02]  /*17f60*/  @!P0 LEA R2, P3, R236, R0, 0x1 ;  /* 0x00000000ec028211 */ /* 0x000fe400078608ff */
[-C--:B------:R-:W-:Y:S02]  /*17f70*/  @!P2 LEA.HI.X R9, R210, R4.reuse, R13, 0x1, P5 ;  /* 0x00000004d209a211 */ /* 0x080fe400028f0c0d */
[-C--:B------:R-:W-:Y:S02]  /*17f80*/  @!P1 LEA.HI.X R7, R235, R4.reuse, R10, 0x1, P4 ;  /* 0x00000004eb079211 */ /* 0x080fe400020f0c0a */
[----:B------:R-:W-:Y:S01]  /*17f90*/  @!P0 LEA.HI.X R3, R236, R4, R5, 0x1, P3 ;  /* 0x00000004ec038211 */ /* 0x000fe200018f0c05 */
[----:B------:R1:W-:Y:S04]  /*17fa0*/  @!P2 ST.E.128 [R8.64], RZ ;  /* 0x000000ff0800a985 */ /* 0x0003e8000c101d06 */
[----:B------:R1:W-:Y:S04]  /*17fb0*/  @!P1 ST.E.128 [R6.64], RZ ;  /* 0x000000ff06009985 */ /* 0x0003e8000c101d06 */
[----:B------:R1:W-:Y:S02]  /*17fc0*/  @!P0 ST.E.128 [R2.64], RZ ;  /* 0x000000ff02008985 */ /* 0x0003e4000c101d06 */
.L_x_726:
[----:B------:R-:W-:Y:S05]  /*17fd0*/  BSYNC B1 ;  /* 0x0000000000017941 */ /* 0x000fea0003800000 */
.L_x_710:
[----:B-1----:R-:W5:Y:S02]  /*17fe0*/  LDL R0, [R1+0x30] ;  /* 0x0000300001007983 */ /* 0x002f640000100800 */
[----:B-----5:R-:W-:-:S13]  /*17ff0*/  ISETP.NE.AND P0, PT, R0, RZ, PT ;  /* 0x000000ff0000720c */ /* 0x020fda0003f05270 */
        /* <DEDUP_REMOVED lines=9> */
[----:B--2-4-:R-:W-:-:S04]  /*18090*/  LOP3.LUT R13, R0, 0x1f, RZ, 0xc0, !PT ;  /* 0x0000001f000d7812 */ /* 0x014fc800078ec0ff */
[----:B------:R-:W-:Y:S01]  /*180a0*/  ISETP.NE.AND P6, PT, R13, 0x1f, PT ;  /* 0x0000001f0d00780c */ /* 0x000fe20003fc5270 */
[----:B------:R-:W-:Y:S10]  /*180b0*/  BRA.DIV ~URZ, `(.L_x_755) ;  /* 0x00003d827f007947 */ /* 0x000ff4000b800000 */
[----:B------:R1:W2:Y:S02]  /*180c0*/  SHFL.IDX PT, R9, R74, RZ, 0x1f ;  /* 0x00001fff4a097589 */ /* 0x0002a400000e0000 */
.L_x_847:
[----:B------:R-:W-:Y:S05]  /*180d0*/  BRA.DIV ~URZ, `(.L_x_756) ;  /* 0x00003dd27f007947 */ /* 0x000fea000b800000 */
[----:B------:R3:W4:Y:S02]  /*180e0*/  SHFL.IDX PT, R8, R74, 0x1, 0x1f ;  /* 0x00201f004a087f89 */ /* 0x00072400000e0000 */
.L_x_848:
        /* <DEDUP_REMOVED lines=19> */
.L_x_849:
        /* <DEDUP_REMOVED lines=16> */
.L_x_850:
[----:B---3--:R-:W-:Y:S01]  /*18320*/  IMAD R0, R0, c[0x0][0x538], RZ ;  /* 0x00014e0000007a24 */ /* 0x008fe200078e02ff */
[----:B------:R-:W-:Y:S04]  /*18330*/  BSSY B1, `(.L_x_759) ;  /* 0x00000ce000017945 */ /* 0x000fe80003800000 */
[----:B----4-:R-:W-:-:S04]  /*18340*/  IADD3 R8, R0, R8, RZ ;  /* 0x0000000800087210 */ /* 0x010fc80007ffe0ff */
[----:B--2---:R-:W-:-:S13]  /*18350*/  ISETP.GT.AND P0, PT, R8, R9, PT ;  /* 0x000000090800720c */ /* 0x004fda0003f04270 */
[----:B------:R-:W-:Y:S05]  /*18360*/  @P0 BRA `(.L_x_760) ;  /* 0x0000025000000947 */ /* 0x000fea0003800000 */
.L_x_764:
        /* <DEDUP_REMOVED lines=17> */
.L_x_851:
        /* <DEDUP_REMOVED lines=16> */
.L_x_852:
[----:B--2---:R-:W-:-:S05]  /*18580*/  IMAD R0, R0, c[0x0][0x538], RZ ;  /* 0x00014e0000007a24 */ /* 0x004fca00078e02ff */
[----:B------:R-:W-:-:S04]  /*18590*/  IADD3 R8, R0, R8, RZ ;  /* 0x0000000800087210 */ /* 0x000fc80007ffe0ff */
[----:B------:R-:W-:-:S13]  /*185a0*/  ISETP.GT.AND P0, PT, R8, R9, PT ;  /* 0x000000090800720c */ /* 0x000fda0003f04270 */
[----:B-1----:R-:W-:Y:S05]  /*185b0*/  @!P0 BRA `(.L_x_764) ;  /* 0xfffffdb000008947 */ /* 0x002fea000383ffff */
.L_x_760:
[----:B------:R-:W-:-:S05]  /*185c0*/  IADD3 R10, -R0, R8, RZ ;  /* 0x00000008000a7210 */ /* 0x000fca0007ffe1ff */
[----:B------:R-:W-:-:S05]  /*185d0*/  IMAD R0, R4, c[0x0][0x538], R10 ;  /* 0x00014e0004007a24 */ /* 0x000fca00078e020a */
[----:B------:R-:W-:Y:S01]  /*185e0*/  ISETP.GT.AND P0, PT, R0, R9, PT ;  /* 0x000000090000720c */ /* 0x000fe20003f04270 */
[----:B------:R-:W-:-:S12]  /*185f0*/  BRA.DIV ~URZ, `(.L_x_765) ;  /* 0x00003d127f007947 */ /* 0x000fd8000b800000 */
[----:B------:R-:W-:-:S03]  /*18600*/  VOTE.ANY R11, PT, !P0 ;  /* 0x00000000000b7806 */ /* 0x000fc600040e0100 */
.L_x_853:
[----:B------:R-:W2:Y:S01]  /*18610*/  LDL.LU R2, [R1+0xc] ;  /* 0x00000c0001027983 */ /* 0x000ea20000300800 */
[----:B------:R-:W2:Y:S02]  /*18620*/  POPC R0, R11 ;  /* 0x0000000b00007309 */ /* 0x000ea40000000000 */
[----:B--2---:R-:W-:-:S05]  /*18630*/  IADD3 R2, R0, R2, RZ ;  /* 0x0000000200027210 */ /* 0x004fca0007ffe0ff */
[----:B------:R2:W-:Y:S01]  /*18640*/  STL [R1+0xc], R2 ;  /* 0x00000c0201007387 */ /* 0x0005e20000100800 */
[----:B------:R-:W-:Y:S05]  /*18650*/  BRA.DIV ~URZ, `(.L_x_766) ;  /* 0x00003d027f007947 */ /* 0x000fea000b800000 */
[----:B------:R3:W4:Y:S04]  /*18660*/  SHFL.IDX PT, R8, R6, R0, 0x1f ;  /* 0x00001f0006087589 */ /* 0x00072800000e0000 */
[----:B------:R3:W1:Y:S02]  /*18670*/  SHFL.IDX PT, R7, R7, R0, 0x1f ;  /* 0x00001f0007077589 */ /* 0x00066400000e0000 */
.L_x_854:
[----:B------:R-:W-:Y:S01]  /*18680*/  ISETP.NE.AND P0, PT, R11, RZ, PT ;  /* 0x000000ff0b00720c */ /* 0x000fe20003f05270 */
[----:B------:R-:W-:-:S12]  /*18690*/  BSSY B0, `(.L_x_767) ;  /* 0x0000005000007945 */ /* 0x000fd80003800000 */
[----:B------:R-:W-:Y:S05]  /*186a0*/  @!P0 BRA `(.L_x_768) ;  /* 0x0000003000008947 */ /* 0x000fea0003800000 */
[----:B---3--:R-:W-:Y:S01]  /*186b0*/  IADD3 R0, R0, -0x1, RZ ;  /* 0xffffffff00007810 */ /* 0x008fe20007ffe0ff */
[----:B------:R-:W-:Y:S05]  /*186c0*/  BRA.DIV ~URZ, `(.L_x_769) ;  /* 0x00003d627f007947 */ /* 0x000fea000b800000 */
[----:B------:R3:W2:Y:S02]  /*186d0*/  SHFL.IDX PT, R12, R4, R0, 0x1f ;  /* 0x00001f00040c7589 */ /* 0x0006a400000e0000 */
.L_x_768:
[----:B------:R-:W-:Y:S05]  /*186e0*/  BSYNC B0 ;  /* 0x0000000000007941 */ /* 0x000fea0003800000 */
.L_x_767:
[----:B--23--:R-:W-:Y:S01]  /*186f0*/  IMAD R0, R12, c[0x0][0x538], R10 ;  /* 0x00014e000c007a24 */ /* 0x00cfe200078e020a */
[----:B-1----:R-:W-:Y:S01]  /*18700*/  ISETP.NE.AND P0, PT, R7, 0x1, PT ;  /* 0x000000010700780c */ /* 0x002fe20003f05270 */
[----:B------:R-:W-:Y:S03]  /*18710*/  BSSY B0, `(.L_x_770) ;  /* 0x0000086000007945 */ /* 0x000fe60003800000 */
[----:B------:R1:W-:Y:S01]  /*18720*/  STL [R1], R0 ;  /* 0x0000000001007387 */ /* 0x0003e20000100800 */
[----:B------:R-:W-:-:S08]  /*18730*/  IADD3 R9, -R0, R9, RZ ;  /* 0x0000000900097210 */ /* 0x000fd00007ffe1ff */
[----:B------:R-:W-:Y:S05]  /*18740*/  @!P0 BRA `(.L_x_771) ;  /* 0x000003e000008947 */ /* 0x000fea0003800000 */
[-C--:B----4-:R-:W-:Y:S02]  /*18750*/  IABS R2, R8.reuse ;  /* 0x0000000800027213 */ /* 0x090fe40000000000 */
[----:B------:R-:W-:Y:S02]  /*18760*/  IABS R10, R8 ;  /* 0x00000008000a7213 */ /* 0x000fe40000000000 */
[----:B-1----:R-:W1:Y:S08]  /*18770*/  I2F.RP R0, R2 ;  /* 0x0000000200007306 */ /* 0x002e700000209400 */
[----:B-1----:R-:W1:Y:S02]  /*18780*/  MUFU.RCP R0, R0 ;  /* 0x0000000000007308 */ /* 0x002e640000001000 */
[----:B-1----:R-:W-:-:S06]  /*18790*/  IADD3 R0, R0, 0xffffffe, RZ ;  /* 0x0ffffffe00007810 */ /* 0x002fcc0007ffe0ff */
[----:B------:R-:W1:Y:S02]  /*187a0*/  F2I.FTZ.U32.TRUNC.NTZ R5, R0 ;  /* 0x0000000000057305 */ /* 0x000e64000021f000 */
[----:B-1----:R-:W-:Y:S01]  /*187b0*/  IMAD.MOV R3, RZ, RZ, -R5 ;  /* 0x000000ffff037224 */ /* 0x002fe200078e0a05 */
[----:B------:R-:W-:-:S03]  /*187c0*/  IABS R0, R7 ;  /* 0x0000000700007213 */ /* 0x000fc60000000000 */
[----:B------:R-:W-:Y:S01]  /*187d0*/  IMAD.MOV.U32 R4, RZ, RZ, R3 ;  /* 0x000000ffff047224 */ /* 0x000fe200078e0003 */
[----:B------:R-:W-:Y:S01]  /*187e0*/  IABS R3, R9 ;  /* 0x0000000900037213 */ /* 0x000fe20000000000 */
[----:B------:R-:W-:Y:S02]  /*187f0*/  IMAD.MOV.U32 R6, RZ, RZ, R0 ;  /* 0x000000ffff067224 */ /* 0x000fe400078e0000 */
[----:B------:R-:W-:Y:S02]  /*18800*/  IMAD R0, R4, R2, RZ ;  /* 0x0000000204007224 */ /* 0x000fe400078e02ff */
[----:B------:R-:W-:Y:S01]  /*18810*/  IMAD.MOV.U32 R4, RZ, RZ, RZ ;  /* 0x000000ffff047224 */ /* 0x000fe200078e00ff */
[----:B------:R-:W1:Y:S03]  /*18820*/  I2F.RP R11, R6 ;  /* 0x00000006000b7306 */ /* 0x000e660000209400 */
[----:B------:R-:W-:-:S04]  /*18830*/  IMAD.HI.U32 R5, R5, R0, R4 ;  /* 0x0000000005057227 */ /* 0x000fc800078e0004 */
[----:B------:R-:W-:-:S05]  /*18840*/  IMAD.MOV R0, RZ, RZ, -R10 ;  /* 0x000000ffff007224 */ /* 0x000fca00078e0a0a */
[----:B------:R-:W-:Y:S01]  /*18850*/  MOV R4, R0 ;  /* 0x0000000000047202 */ /* 0x000fe20000000f00 */
[----:B------:R-:W-:-:S04]  /*18860*/  IMAD.HI.U32 R0, R5, R3, RZ ;  /* 0x0000000305007227 */ /* 0x000fc800078e00ff */
[----:B------:R-:W-:Y:S02]  /*18870*/  IMAD R3, R0, R4, R3 ;  /* 0x0000000400037224 */ /* 0x000fe400078e0203 */
[----:B-1----:R-:W1:Y:S03]  /*18880*/  MUFU.RCP R4, R11 ;  /* 0x0000000b00047308 */ /* 0x002e660000001000 */
        /* <DEDUP_REMOVED lines=9> */
[----:B------:R-:W-:Y:S01]  /*18920*/  @P2 IADD3 R0, R0, 0x1, RZ ;  /* 0x0000000100002810 */ /* 0x000fe20007ffe0ff */
[----:B-1----:R-:W-:-:S06]  /*18930*/  IMAD.MOV R2, RZ, RZ, -R3 ;  /* 0x000000ffff027224 */ /* 0x002fcc00078e0a03 */
[----:B------:R-:W-:Y:S01]  /*18940*/  @!P1 IMAD.MOV R0, RZ, RZ, -R0 ;  /* 0x000000ffff009224 */ /* 0x000fe200078e0a00 */
[----:B------:R-:W-:Y:S02]  /*18950*/  @!P0 LOP3.LUT R0, RZ, R8, RZ, 0x33, !PT ;  /* 0x00000008ff008212 */ /* 0x000fe400078e33ff */
[----:B------:R-:W-:Y:S02]  /*18960*/  MOV R4, R2 ;  /* 0x0000000200047202 */ /* 0x000fe40000000f00 */
[----:B------:R-:W-:Y:S02]  /*18970*/  IABS R2, R7 ;  /* 0x0000000700027213 */ /* 0x000fe40000000000 */
[----:B------:R-:W-:Y:S01]  /*18980*/  IABS R10, R0 ;  /* 0x00000000000a7213 */ /* 0x000fe20000000000 */
[----:B------:R-:W-:Y:S02]  /*18990*/  IMAD R4, R4, R6, RZ ;  /* 0x0000000604047224 */ /* 0x000fe400078e02ff */
[----:B------:R-:W-:-:S02]  /*189a0*/  IMAD.MOV R5, RZ, RZ, -R2 ;  /* 0x000000ffff057224 */ /* 0x000fc400078e0a02 */
[----:B------:R-:W-:-:S04]  /*189b0*/  IMAD.MOV.U32 R2, RZ, RZ, RZ ;  /* 0x000000ffff027224 */ /* 0x000fc800078e00ff */
[----:B------:R-:W-:Y:S01]  /*189c0*/  IMAD.HI.U32 R2, R3, R4, R2 ;  /* 0x0000000403027227 */ /* 0x000fe200078e0002 */
[----:B------:R-:W-:-:S03]  /*189d0*/  MOV R4, R5 ;  /* 0x0000000500047202 */ /* 0x000fc60000000f00 */
[----:B------:R-:W-:-:S04]  /*189e0*/  IMAD.MOV.U32 R3, RZ, RZ, R10 ;  /* 0x000000ffff037224 */ /* 0x000fc800078e000a */
[----:B------:R-:W-:-:S04]  /*189f0*/  IMAD.HI.U32 R2, R2, R3, RZ ;  /* 0x0000000302027227 */ /* 0x000fc800078e00ff */
[----:B------:R-:W-:Y:S01]  /*18a00*/  IMAD R3, R2, R4, R3 ;  /* 0x0000000402037224 */ /* 0x000fe200078e0203 */
[----:B------:R-:W-:-:S04]  /*18a10*/  IADD3 R4, -R0, RZ, RZ ;  /* 0x000000ff00047210 */ /* 0x000fc80007ffe1ff */
        /* <DEDUP_REMOVED lines=9> */
[----:B------:R-:W-:-:S05]  /*18ab0*/  @!P0 LOP3.LUT R2, RZ, R7, RZ, 0x33, !PT ;  /* 0x00000007ff028212 */ /* 0x000fca00078e33ff */
[----:B------:R-:W-:-:S04]  /*18ac0*/  IMAD.MOV R3, RZ, RZ, -R2 ;  /* 0x000000ffff037224 */ /* 0x000fc800078e0a02 */
[C---:B------:R-:W-:Y:S02]  /*18ad0*/  IMAD R3, R7.reuse, R3, R0 ;  /* 0x0000000307037224 */ /* 0x040fe400078e0200 */
[----:B------:R-:W-:Y:S02]  /*18ae0*/  IMAD R0, R7, 0x1000000, R2 ;  /* 0x0100000007007824 */ /* 0x000fe400078e0202 */
[----:B------:R-:W-:Y:S02]  /*18af0*/  IMAD R2, R8, R4, R9 ;  /* 0x0000000408027224 */ /* 0x000fe400078e0209 */
[----:B------:R-:W-:-:S05]  /*18b00*/  IMAD R0, R3, 0x10000, R0 ;  /* 0x0001000003007824 */ /* 0x000fca00078e0200 */
[----:B------:R1:W-:Y:S01]  /*18b10*/  STL [R1+0x8], R0 ;  /* 0x0000080001007387 */ /* 0x0003e20000100800 */
[----:B------:R-:W-:Y:S05]  /*18b20*/  BRA `(.L_x_772) ;  /* 0x0000044000007947 */ /* 0x000fea0003800000 */
.L_x_771:
[----:B-1----:R-:W2:Y:S01]  /*18b30*/  LDL R0, [R1+0xc] ;  /* 0x00000c0001007983 */ /* 0x002ea20000100800 */
[----:B------:R-:W-:-:S04]  /*18b40*/  IMAD.MOV.U32 R2, RZ, RZ, 0x4 ;  /* 0x00000004ff027424 */ /* 0x000fc800078e00ff */
[----:B--2---:R-:W-:-:S05]  /*18b50*/  IMAD.WIDE R2, R0, R2, c[0x0][0x590] ;  /* 0x0001640000027625 */ /* 0x004fca00078e0202 */
[----:B------:R-:W2:Y:S02]  /*18b60*/  LDG.E R4, [R2.64] ;  /* 0x0000000602047981 */ /* 0x000ea4000c1e1900 */
[----:B--2-4-:R-:W-:-:S05]  /*18b70*/  IMAD R10, R4, R8, RZ ;  /* 0x00000008040a7224 */ /* 0x014fca00078e02ff */
[-C--:B------:R-:W-:Y:S02]  /*18b80*/  IABS R0, R10.reuse ;  /* 0x0000000a00007213 */ /* 0x080fe40000000000 */
        /* <DEDUP_REMOVED lines=27> */
[----:B------:R-:W-:Y:S02]  /*18d40*/  IMAD R11, R4, R2, RZ ;  /* 0x00000002040b7224 */ /* 0x000fe400078e02ff */
[----:B------:R-:W-:-:S03]  /*18d50*/  IMAD.MOV R2, RZ, RZ, -R2 ;  /* 0x000000ffff027224 */ /* 0x000fc600078e0a02 */
[----:B------:R-:W-:Y:S01]  /*18d60*/  IADD3 R0, -R11, c[0x0][0x538], RZ ;  /* 0x00014e000b007a10 */ /* 0x000fe20007ffe1ff */
[----:B------:R-:W-:-:S03]  /*18d70*/  IMAD R6, R10, R2, R9 ;  /* 0x000000020a067224 */ /* 0x000fc600078e0209 */
[----:B------:R-:W-:Y:S02]  /*18d80*/  IMNMX R0, R4, R0, PT ;  /* 0x0000000004007217 */ /* 0x000fe40003800200 */
[----:B------:R-:W-:Y:S02]  /*18d90*/  IABS R2, R6 ;  /* 0x0000000600027213 */ /* 0x000fe40000000000 */
[-C--:B------:R-:W-:Y:S02]  /*18da0*/  IABS R3, R0.reuse ;  /* 0x0000000000037213 */ /* 0x080fe40000000000 */
[----:B------:R-:W-:Y:S02]  /*18db0*/  IABS R10, R0 ;  /* 0x00000000000a7213 */ /* 0x000fe40000000000 */
[----:B------:R-:W1:Y:S01]  /*18dc0*/  I2F.RP R4, R3 ;  /* 0x0000000300047306 */ /* 0x000e620000209400 */
[----:B------:R-:W-:Y:S02]  /*18dd0*/  MOV R7, R2 ;  /* 0x0000000200077202 */ /* 0x000fe40000000f00 */
[----:B------:R-:W-:-:S05]  /*18de0*/  IMAD.MOV R2, RZ, RZ, -R10 ;  /* 0x000000ffff027224 */ /* 0x000fca00078e0a0a */
[----:B-1----:R-:W1:Y:S02]  /*18df0*/  MUFU.RCP R4, R4 ;  /* 0x0000000400047308 */ /* 0x002e640000001000 */
[----:B-1----:R-:W-:-:S06]  /*18e00*/  IADD3 R4, R4, 0xffffffe, RZ ;  /* 0x0ffffffe04047810 */ /* 0x002fcc0007ffe0ff */
[----:B------:R-:W1:Y:S02]  /*18e10*/  F2I.FTZ.U32.TRUNC.NTZ R5, R4 ;  /* 0x0000000400057305 */ /* 0x000e64000021f000 */
[----:B-1----:R-:W-:-:S04]  /*18e20*/  IMAD.MOV R4, RZ, RZ, -R5 ;  /* 0x000000ffff047224 */ /* 0x002fc800078e0a05 */
[----:B------:R-:W-:Y:S02]  /*18e30*/  IMAD R9, R4, R3, RZ ;  /* 0x0000000304097224 */ /* 0x000fe400078e02ff */
[----:B------:R-:W-:-:S04]  /*18e40*/  IMAD.MOV.U32 R4, RZ, RZ, RZ ;  /* 0x000000ffff047224 */ /* 0x000fc800078e00ff */
[----:B------:R-:W-:-:S04]  /*18e50*/  IMAD.HI.U32 R5, R5, R9, R4 ;  /* 0x0000000905057227 */ /* 0x000fc800078e0004 */
[----:B------:R-:W-:Y:S02]  /*18e60*/  IMAD.MOV.U32 R4, RZ, RZ, R2 ;  /* 0x000000ffff047224 */ /* 0x000fe400078e0002 */
[----:B------:R-:W-:-:S04]  /*18e70*/  IMAD.HI.U32 R2, R5, R7, RZ ;  /* 0x0000000705027227 */ /* 0x000fc800078e00ff */
[----:B------:R-:W-:-:S05]  /*18e80*/  IMAD R4, R2, R4, R7 ;  /* 0x0000000402047224 */ /* 0x000fca00078e0207 */
[----:B------:R-:W-:-:S13]  /*18e90*/  ISETP.GT.U32.AND P0, PT, R3, R4, PT ;  /* 0x000000040300720c */ /* 0x000fda0003f04070 */
[-C--:B------:R-:W-:Y:S02]  /*18ea0*/  @!P0 IADD3 R4, R4, -R3.reuse, RZ ;  /* 0x8000000304048210 */ /* 0x080fe40007ffe0ff */
[----:B------:R-:W-:Y:S02]  /*18eb0*/  @!P0 IADD3 R2, R2, 0x1, RZ ;  /* 0x0000000102028810 */ /* 0x000fe40007ffe0ff */
[----:B------:R-:W-:Y:S02]  /*18ec0*/  ISETP.GE.U32.AND P2, PT, R4, R3, PT ;  /* 0x000000030400720c */ /* 0x000fe40003f46070 */
[----:B------:R-:W-:Y:S02]  /*18ed0*/  LOP3.LUT R3, R6, R0, RZ, 0x3c, !PT ;  /* 0x0000000006037212 */ /* 0x000fe400078e3cff */
[----:B------:R-:W-:Y:S02]  /*18ee0*/  ISETP.NE.AND P0, PT, R0, RZ, PT ;  /* 0x000000ff0000720c */ /* 0x000fe40003f05270 */
[----:B------:R-:W-:Y:S01]  /*18ef0*/  ISETP.GE.AND P1, PT, R3, RZ, PT ;  /* 0x000000ff0300720c */ /* 0x000fe20003f26270 */
[----:B------:R-:W-:Y:S01]  /*18f00*/  IMAD.MOV R3, RZ, RZ, -R0 ;  /* 0x000000ffff037224 */ /* 0x000fe200078e0a00 */
[----:B------:R-:W-:-:S05]  /*18f10*/  IADD3 R6, R11, 0x1000000, R6 ;  /* 0x010000000b067810 */ /* 0x000fca0007ffe006 */
[----:B------:R-:W-:-:S06]  /*18f20*/  @P2 IADD3 R2, R2, 0x1, RZ ;  /* 0x0000000102022810 */ /* 0x000fcc0007ffe0ff */
[----:B------:R-:W-:Y:S01]  /*18f30*/  @!P1 IMAD.MOV R2, RZ, RZ, -R2 ;  /* 0x000000ffff029224 */ /* 0x000fe200078e0a02 */
[----:B------:R-:W-:-:S05]  /*18f40*/  @!P0 LOP3.LUT R2, RZ, R0, RZ, 0x33, !PT ;  /* 0x00000000ff028212 */ /* 0x000fca00078e33ff */
[----:B------:R-:W-:-:S05]  /*18f50*/  IMAD R0, R2, R3, R6 ;  /* 0x0000000302007224 */ /* 0x000fca00078e0206 */
[----:B------:R1:W-:Y:S02]  /*18f60*/  STL [R1+0x8], R0 ;  /* 0x0000080001007387 */ /* 0x0003e40000100800 */
.L_x_772:
[----:B------:R-:W-:Y:S05]  /*18f70*/  BSYNC B0 ;  /* 0x0000000000007941 */ /* 0x000fea0003800000 */
.L_x_770:
[----:B------:R-:W-:-:S04]  /*18f80*/  LOP3.LUT R2, RZ, R2, RZ, 0x33, !PT ;  /* 0x00000002ff027212 */ /* 0x000fc800078e33ff */
[----:B-1----:R-:W-:-:S05]  /*18f90*/  IADD3 R0, R2, R8, RZ ;  /* 0x0000000802007210 */ /* 0x002fca0007ffe0ff */
[----:B------:R1:W-:Y:S01]  /*18fa0*/  STL [R1+0x4], R0 ;  /* 0x0000040001007387 */ /* 0x0003e20000100800 */
[----:B------:R-:W-:Y:S05]  /*18fb0*/  BRA `(.L_x_773) ;  /* 0x0000005000007947 */ /* 0x000fea0003800000 */
.L_x_761:
[----:B------:R-:W-:Y:S01]  /*18fc0*/  MOV R0, c[0x0][0x53c] ;  /* 0x00014f0000007a02 */ /* 0x000fe20000000f00 */
[----:B------:R2:W-:Y:S04]  /*18fd0*/  STL [R1], R9 ;  /* 0x0000000901007387 */ /* 0x0005e80000100800 */
[----:B------:R2:W-:Y:S04]  /*18fe0*/  STL [R1+0x4], RZ ;  /* 0x000004ff01007387 */ /* 0x0005e80000100800 */
[----:B------:R2:W-:Y:S04]  /*18ff0*/  STL [R1+0x8], RZ ;  /* 0x000008ff01007387 */ /* 0x0005e80000100800 */
[----:B------:R2:W-:Y:S02]  /*19000*/  STL [R1+0xc], R0 ;  /* 0x00000c0001007387 */ /* 0x0005e40000100800 */
.L_x_773:
[----:B------:R-:W-:Y:S05]  /*19010*/  BSYNC B1 ;  /* 0x0000000000017941 */ /* 0x000fea0003800000 */
.L_x_759:
        /* <DEDUP_REMOVED lines=9> */
.L_x_754:
[----:B--2---:R-:W2:Y:S02]  /*190b0*/  LDL R0, [R1+0xc] ;  /* 0x00000c0001007983 */ /* 0x004ea40000100800 */
[----:B--2---:R-:W-:-:S13]  /*190c0*/  ISETP.GE.AND P0, PT, R0, c[0x0][0x53c], PT ;  /* 0x00014f0000007a0c */ /* 0x004fda0003f06270 */
[----:B-1--4-:R-:W-:Y:S01]  /*190d0*/  @P0 CALL.REL.NOINC `(.L_x_774) ;  /* 0x0000001000000944 */ /* 0x012fe20003c00000 */
[----:B------:R-:W-:Y:S05]  /*190e0*/  BRA `(.L_x_775) ;  /* 0xfffe8a5000007947 */ /* 0x000fea000383ffff */
.L_x_774:
[----:B------:R-:W-:Y:S05]  /*190f0*/  EXIT ;  /* 0x000000000000794d */ /* 0x000fea0003800000 */
.L_x_547:
[----:B------:R-:W-:Y:S01]  /*19100*/  IMAD.MOV.U32 R0, RZ, RZ, R5 ;  /* 0x000000ffff007224 */ /* 0x000fe200078e0005 */
[----:B------:R-:W-:Y:S02]  /*19110*/  MOV R2, 0x1 ;  /* 0x0000000100027802 */ /* 0x000fe40000000f00 */
[----:B------:R-:W-:Y:S02]  /*19120*/  MOV R3, 0x19140 ;  /* 0x0001914000037802 */ /* 0x000fe40000000f00 */
[----:B------:R-:W-:Y:S05]  /*19130*/  CALL.REL.NOINC `($__internal_11_$__cuda_sm70_shflsync_up_p) ;  /* 0x0000342000007944 */ /* 0x000fea0003c00000 */
[----:B------:R-:W-:Y:S01]  /*19140*/  MOV R0, R4 ;  /* 0x0000000400007202 */ /* 0x000fe20000000f00 */
[----:B------:R-:W-:Y:S05]  /*19150*/  BRA `(.L_x_776) ;  /* 0xfffe730000007947 */ /* 0x000fea000383ffff */
.L_x_548:
[----:B------:R-:W-:Y:S01]  /*19160*/  IMAD.MOV.U32 R0, RZ, RZ, R5 ;  /* 0x000000ffff007224 */ /* 0x000fe200078e0005 */
[----:B------:R-:W-:Y:S02]  /*19170*/  MOV R2, 0x2 ;  /* 0x0000000200027802 */ /* 0x000fe40000000f00 */
[----:B------:R-:W-:Y:S02]  /*19180*/  MOV R3, 0x191a0 ;  /* 0x000191a000037802 */ /* 0x000fe40000000f00 */
[----:B------:R-:W-:Y:S05]  /*19190*/  CALL.REL.NOINC `($__internal_11_$__cuda_sm70_shflsync_up_p) ;  /* 0x000033c000007944 */ /* 0x000fea0003c00000 */
[----:B------:R-:W-:Y:S01]  /*191a0*/  SEL R0, R4, RZ, P4 ;  /* 0x000000ff04007207 */ /* 0x000fe20002000000 */
[----:B------:R-:W-:Y:S01]  /*191b0*/  IMAD.MOV.U32 R2, RZ, RZ, 0x4 ;  /* 0x00000004ff027424 */ /* 0x000fe200078e00ff */
[----:B------:R-:W-:-:S03]  /*191c0*/  MOV R3, 0x191f0 ;  /* 0x000191f000037802 */ /* 0x000fc60000000f00 */
[----:B------:R-:W-:Y:S02]  /*191d0*/  IMAD.IADD R0, R5, 0x1, R0 ;  /* 0x0000000105007824 */ /* 0x000fe400078e0200 */
        /* <DEDUP_REMOVED lines=13> */
[----:B------:R-:W-:Y:S02]  /*192b0*/  MOV R211, 0x1f ;  /* 0x0000001f00d37802 */ /* 0x000fe40000000f00 */
[----:B------:R-:W-:Y:S01]  /*192c0*/  MOV R3, 0x19300 ;  /* 0x0001930000037802 */ /* 0x000fe20000000f00 */
[----:B------:R-:W-:-:S04]  /*192d0*/  IMAD.IADD R4, R0, 0x1, R4 ;  /* 0x0000000100047824 */ /* 0x000fc800078e0204 */
[----:B------:R-:W-:Y:S02]  /*192e0*/  IMAD.MOV.U32 R5, RZ, RZ, R4 ;  /* 0x000000ffff057224 */ /* 0x000fe400078e0004 */
[----:B------:R-:W-:Y:S05]  /*192f0*/  CALL.REL.NOINC `($__internal_10_$__cuda_sm70_shflsync_idx_p) ;  /* 0x0000320000007944 */ /* 0x000fea0003c00000 */
[----:B------:R-:W-:Y:S01]  /*19300*/  MOV R0, R211 ;  /* 0x000000d300007202 */ /* 0x000fe20000000f00 */
[----:B------:R-:W-:Y:S05]  /*19310*/  BRA `(.L_x_777) ;  /* 0xfffe724000007947 */ /* 0x000fea000383ffff */
.L_x_550:
[----:B------:R-:W-:Y:S02]  /*19320*/  SEL R0, RZ, 0x1, P0 ;  /* 0x00000001ff007807 */ /* 0x000fe40000000000 */
[----:B------:R-:W-:Y:S02]  /*19330*/  MOV R2, 0x19350 ;  /* 0x0001935000027802 */ /* 0x000fe40000000f00 */
[----:B------:R-:W-:Y:S05]  /*19340*/  CALL.REL.NOINC `($__internal_12_$__cuda_sm70_votesync_ballot) ;  /* 0x0000328000007944 */ /* 0x000fea0003c00000 */
[----:B------:R-:W-:Y:S01]  /*19350*/  MOV R7, R0 ;  /* 0x0000000000077202 */ /* 0x000fe20000000f00 */
[----:B------:R-:W-:Y:S05]  /*19360*/  BRA `(.L_x_778) ;  /* 0xfffe728000007947 */ /* 0x000fea000383ffff */
.L_x_551:
[----:B------:R-:W-:Y:S01]  /*19370*/  IMAD.MOV.U32 R5, RZ, RZ, R9 ;  /* 0x000000ffff057224 */ /* 0x000fe200078e0009 */
[----:B-1----:R-:W-:Y:S01]  /*19380*/  MOV R2, R0 ;  /* 0x0000000000027202 */ /* 0x002fe20000000f00 */
[----:B------:R-:W-:Y:S01]  /*19390*/  IMAD.MOV.U32 R211, RZ, RZ, 0x1f ;  /* 0x0000001fffd37424 */ /* 0x000fe200078e00ff */
[----:B------:R-:W-:Y:S02]  /*193a0*/  MOV R3, 0x193c0 ;  /* 0x000193c000037802 */ /* 0x000fe40000000f00 */
[----:B------:R-:W-:Y:S05]  /*193b0*/  CALL.REL.NOINC `($__internal_10_$__cuda_sm70_shflsync_idx_p) ;  /* 0x0000314000007944 */ /* 0x000fea0003c00000 */
[----:B------:R-:W-:Y:S01]  /*193c0*/  IMAD.MOV.U32 R12, RZ, RZ, R211 ;  /* 0x000000ffff0c7224 */ /* 0x000fe200078e00d3 */
[----:B------:R-:W-:Y:S01]  /*193d0*/  MOV R5, R8 ;  /* 0x0000000800057202 */ /* 0x000fe20000000f00 */
[----:B------:R-:W-:Y:S01]  /*193e0*/  IMAD.MOV.U32 R6, RZ, RZ, RZ ;  /* 0x000000ffff067224 */ /* 0x000fe200078e00ff */
[----:B------:R-:W-:Y:S01]  /*193f0*/  MOV R2, R0 ;  /* 0x0000000000027202 */ /* 0x000fe20000000f00 */
[----:B------:R-:W-:Y:S01]  /*19400*/  IMAD.MOV.U32 R211, RZ, RZ, 0x1f ;  /* 0x0000001fffd37424 */ /* 0x000fe200078e00ff */
[----:B------:R-:W-:-:S02]  /*19410*/  MOV R3, 0x19430 ;  /* 0x0001943000037802 */ /* 0x000fc40000000f00 */
[----:B------:R-:W-:Y:S05]  /*19420*/  CALL.REL.NOINC `($__internal_10_$__cuda_sm70_shflsync_idx_p) ;  /* 0x000030d000007944 */ /* 0x000fea0003c00000 */
[----:B------:R-:W-:Y:S01]  /*19430*/  MOV R9, R211 ;  /* 0x000000d300097202 */ /* 0x000fe20000000f00 */
[----:B------:R-:W-:Y:S05]  /*19440*/  BRA `(.L_x_779) ;  /* 0xfffe721000007947 */ /* 0x000fea000383ffff */
.L_x_554:
[----:B------:R-:W-:Y:S01]  /*19450*/  IMAD.MOV.U32 R5, RZ, RZ, R4 ;  /* 0x000000ffff057224 */ /* 0x000fe200078e0004 */
[----:B-1----:R-:W-:Y:S01]  /*19460*/  MOV R2, R0 ;  /* 0x0000000000027202 */ /* 0x002fe20000000f00 */
[----:B------:R-:W-:Y:S01]  /*19470*/  IMAD.MOV.U32 R211, RZ, RZ, 0x1f ;  /* 0x0000001fffd37424 */ /* 0x000fe200078e00ff */
[----:B------:R-:W-:-:S02]  /*19480*/  MOV R3, 0x194a0 ;  /* 0x000194a000037802 */ /* 0x000fc40000000f00 */
[----:B---34-:R-:W-:Y:S05]  /*19490*/  CALL.REL.NOINC `($__internal_10_$__cuda_sm70_shflsync_idx_p) ;  /* 0x0000306000007944 */ /* 0x018fea0003c00000 */
[----:B------:R-:W-:Y:S01]  /*194a0*/  MOV R6, R211 ;  /* 0x000000d300067202 */ /* 0x000fe20000000f00 */
[----:B------:R-:W-:Y:S05]  /*194b0*/  BRA `(.L_x_553) ;  /* 0xfffe720000007947 */ /* 0x000fea000383ffff */
.L_x_573:
[----:B------:R-:W-:Y:S01]  /*194c0*/  IMAD.MOV.U32 R5, RZ, RZ, R10 ;  /* 0x000000ffff057224 */ /* 0x000fe200078e000a */
[----:B------:R-:W-:Y:S01]  /*194d0*/  MOV R2, RZ ;  /* 0x000000ff00027202 */ /* 0x000fe20000000f00 */
[----:B------:R-:W-:Y:S01]  /*194e0*/  IMAD.MOV.U32 R211, RZ, RZ, 0x1c1f ;  /* 0x00001c1fffd37424 */ /* 0x000fe200078e00ff */
[----:B------:R-:W-:-:S02]  /*194f0*/  MOV R3, 0x19510 ;  /* 0x0001951000037802 */ /* 0x000fc40000000f00 */
[----:B-----5:R-:W-:Y:S05]  /*19500*/  CALL.REL.NOINC `($__internal_10_$__cuda_sm70_shflsync_idx_p) ;  /* 0x00002ff000007944 */ /* 0x020fea0003c00000 */
[----:B------:R-:W-:Y:S01]  /*19510*/  MOV R4, R211 ;  /* 0x000000d300047202 */ /* 0x000fe20000000f00 */
[----:B------:R-:W-:Y:S05]  /*19520*/  BRA `(.L_x_780) ;  /* 0xfffe95e000007947 */ /* 0x000fea000383ffff */
.L_x_574:
[----:B------:R-:W-:Y:S01]  /*19530*/  IMAD.MOV.U32 R5, RZ, RZ, R13 ;  /* 0x000000ffff057224 */ /* 0x000fe200078e000d */
[----:B------:R-:W-:Y:S01]  /*19540*/  MOV R2, RZ ;  /* 0x000000ff00027202 */ /* 0x000fe20000000f00 */
[----:B------:R-:W-:Y:S01]  /*19550*/  IMAD.MOV.U32 R211, RZ, RZ, 0x1c1f ;  /* 0x00001c1fffd37424 */ /* 0x000fe200078e00ff */
[----:B------:R-:W-:-:S02]  /*19560*/  MOV R3, 0x19580 ;  /* 0x0001958000037802 */ /* 0x000fc40000000f00 */
[----:B-12--5:R-:W-:Y:S05]  /*19570*/  CALL.REL.NOINC `($__internal_10_$__cuda_sm70_shflsync_idx_p) ;  /* 0x00002f8000007944 */ /* 0x026fea0003c00000 */
[----:B------:R-:W-:Y:S01]  /*19580*/  MOV R0, R211 ;  /* 0x000000d300007202 */ /* 0x000fe20000000f00 */
[----:B------:R-:W-:Y:S05]  /*19590*/  BRA `(.L_x_781) ;  /* 0xfffe959000007947 */ /* 0x000fea000383ffff */
.L_x_577:
[----:B------:R-:W-:Y:S01]  /*195a0*/  IMAD.MOV.U32 R5, RZ, RZ, R10 ;  /* 0x000000ffff057224 */ /* 0x000fe200078e000a */
[----:B--2---:R-:W-:Y:S01]  /*195b0*/  MOV R2, 0x1 ;  /* 0x0000000100027802 */ /* 0x004fe20000000f00 */
[----:B------:R-:W-:Y:S01]  /*195c0*/  IMAD.MOV.U32 R211, RZ, RZ, 0x1c1f ;  /* 0x00001c1fffd37424 */ /* 0x000fe200078e00ff */
[----:B------:R-:W-:-:S02]  /*195d0*/  MOV R3, 0x195f0 ;  /* 0x000195f000037802 */ /* 0x000fc40000000f00 */
[----:B-1-345:R-:W-:Y:S05]  /*195e0*/  CALL.REL.NOINC `($__internal_10_$__cuda_sm70_shflsync_idx_p) ;  /* 0x00002f1000007944 */ /* 0x03afea0003c00000 */
[----:B------:R-:W-:Y:S01]  /*195f0*/  IMAD.MOV.U32 R4, RZ, RZ, R211 ;  /* 0x000000ffff047224 */ /* 0x000fe200078e00d3 */
[----:B------:R-:W-:Y:S01]  /*19600*/  MOV R2, 0x1 ;  /* 0x0000000100027802 */ /* 0x000fe20000000f00 */
[----:B------:R-:W-:Y:S01]  /*19610*/  IMAD.MOV.U32 R5, RZ, RZ, R13 ;  /* 0x000000ffff057224 */ /* 0x000fe200078e000d */
[----:B------:R-:W-:-:S02]  /*19620*/  MOV R211, 0x1c1f ;  /* 0x00001c1f00d37802 */ /* 0x000fc40000000f00 */
[----:B------:R-:W-:Y:S02]  /*19630*/  MOV R3, 0x19650 ;  /* 0x0001965000037802 */ /* 0x000fe40000000f00 */
[----:B------:R-:W-:Y:S05]  /*19640*/  CALL.REL.NOINC `($__internal_10_$__cuda_sm70_shflsync_idx_p) ;  /* 0x00002eb000007944 */ /* 0x000fea0003c00000 */
[----:B------:R-:W-:Y:S01]  /*19650*/  MOV R0, R211 ;  /* 0x000000d300007202 */ /* 0x000fe20000000f00 */
[----:B------:R-:W-:Y:S05]  /*19660*/  BRA `(.L_x_782) ;  /* 0xfffe966000007947 */ /* 0x000fea000383ffff */
.L_x_580:
[----:B------:R-:W-:Y:S01]  /*19670*/  IMAD.MOV.U32 R5, RZ, RZ, R10 ;  /* 0x000000ffff057224 */ /* 0x000fe200078e000a */
[----:B-1----:R-:W-:Y:S01]  /*19680*/  MOV R2, 0x2 ;  /* 0x0000000200027802 */ /* 0x002fe20000000f00 */
[----:B------:R-:W-:Y:S01]  /*19690*/  IMAD.MOV.U32 R211, RZ, RZ, 0x1c1f ;  /* 0x00001c1fffd37424 */ /* 0x000fe200078e00ff */
[----:B------:R-:W-:Y:S02]  /*196a0*/  MOV R3, 0x196c0 ;  /* 0x000196c000037802 */ /* 0x000fe40000000f00 */
[----:B--2345:R-:W-:Y:S05]  /*196b0*/  CALL.REL.NOINC `($__internal_10_$__cuda_sm70_shflsync_idx_p) ;  /* 0x00002e4000007944 */ /* 0x03cfea0003c00000 */
[----:B------:R-:W-:Y:S01]  /*196c0*/  MOV R4, R211 ;  /* 0x000000d300047202 */ /* 0x000fe20000000f00 */
[----:B------:R-:W-:Y:S05]  /*196d0*/  BRA `(.L_x_783) ;  /* 0xfffe977000007947 */ /* 0x000fea000383ffff */
.L_x_581:
[----:B------:R-:W-:Y:S01]  /*196e0*/  IMAD.MOV.U32 R5, RZ, RZ, R13 ;  /* 0x000000ffff057224 */ /* 0x000fe200078e000d */
[----:B------:R-:W-:Y:S01]  /*196f0*/  MOV R2, 0x2 ;  /* 0x0000000200027802 */ /* 0x000fe20000000f00 */
[----:B------:R-:W-:Y:S01]  /*19700*/  IMAD.MOV.U32 R211, RZ, RZ, 0x1c1f ;  /* 0x00001c1fffd37424 */ /* 0x000fe200078e00ff */
[----:B------:R-:W-:Y:S02]  /*19710*/  MOV R3, 0x19730 ;  /* 0x0001973000037802 */ /* 0x000fe40000000f00 */
[----:B-12345:R-:W-:Y:S05]  /*19720*/  CALL.REL.NOINC `($__internal_10_$__cuda_sm70_shflsync_idx_p) ;  /* 0x00002dd000007944 */ /* 0x03efea0003c00000 */
[----:B------:R-:W-:Y:S01]  /*19730*/  MOV R0, R211 ;  /* 0x000000d300007202 */ /* 0x000fe20000000f00 */
[----:B------:R-:W-:Y:S05]  /*19740*/  BRA `(.L_x_784) ;  /* 0xfffe972000007947 */ /* 0x000fea000383ffff */
.L_x_584:
[----:B------:R-:W-:Y:S01]  /*19750*/  IMAD.MOV.U32 R5, RZ, RZ, R10 ;  /* 0x000000ffff057224 */ /* 0x000fe200078e000a */
[----:B-1----:R-:W-:Y:S01]  /*19760*/  MOV R2, 0x3 ;  /* 0x0000000300027802 */ /* 0x002fe20000000f00 */
[----:B------:R-:W-:Y:S01]  /*19770*/  IMAD.MOV.U32 R211, RZ, RZ, 0x1c1f ;  /* 0x00001c1fffd37424 */ /* 0x000fe200078e00ff */
[----:B------:R-:W-:-:S02]  /*19780*/  MOV R3, 0x197a0 ;  /* 0x000197a000037802 */ /* 0x000fc40000000f00 */
[----:B--2345:R-:W-:Y:S05]  /*19790*/  CALL.REL.NOINC `($__internal_10_$__cuda_sm70_shflsync_idx_p) ;  /* 0x00002d6000007944 */ /* 0x03cfea0003c00000 */
        /* <DEDUP_REMOVED lines=8> */
.L_x_587:
[----:B-1----:R-:W-:Y:S01]  /*19820*/  IMAD.MOV.U32 R5, RZ, RZ, R16 ;  /* 0x000000ffff057224 */ /* 0x002fe200078e0010 */
[----:B------:R-:W-:Y:S01]  /*19830*/  MOV R2, 0x1 ;  /* 0x0000000100027802 */ /* 0x000fe20000000f00 */
[----:B------:R-:W-:Y:S01]  /*19840*/  IMAD.MOV.U32 R211, RZ, RZ, 0x1c1f ;  /* 0x00001c1fffd37424 */ /* 0x000fe200078e00ff */
[----:B------:R-:W-:Y:S02]  /*19850*/  MOV R3, 0x19870 ;  /* 0x0001987000037802 */ /* 0x000fe40000000f00 */
[----:B------:R-:W-:Y:S05]  /*19860*/  CALL.REL.NOINC `($__internal_10_$__cuda_sm70_shflsync_idx_p) ;  /* 0x00002c9000007944 */ /* 0x000fea0003c00000 */
[----:B------:R-:W-:Y:S01]  /*19870*/  IMAD.MOV.U32 R4, RZ, RZ, R211 ;  /* 0x000000ffff047224 */ /* 0x000fe200078e00d3 */
[----:B------:R-:W-:Y:S01]  /*19880*/  MOV R2, 0x1 ;  /* 0x0000000100027802 */ /* 0x000fe20000000f00 */
[----:B------:R-:W-:Y:S01]  /*19890*/  IMAD.MOV.U32 R5, RZ, RZ, R17 ;  /* 0x000000ffff057224 */ /* 0x000fe200078e0011 */
[----:B------:R-:W-:Y:S02]  /*198a0*/  MOV R211, 0x1c1f ;  /* 0x00001c1f00d37802 */ /* 0x000fe40000000f00 */
[----:B------:R-:W-:Y:S02]  /*198b0*/  MOV R3, 0x198d0 ;  /* 0x000198d000037802 */ /* 0x000fe40000000f00 */
[----:B------:R-:W-:Y:S05]  /*198c0*/  CALL.REL.NOINC `($__internal_10_$__cuda_sm70_shflsync_idx_p) ;  /* 0x00002c3000007944 */ /* 0x000fea0003c00000 */
[----:B------:R-:W-:Y:S01]  /*198d0*/  MOV R2, R211 ;  /* 0x000000d300027202 */ /* 0x000fe20000000f00 */
[----:B------:R-:W-:Y:S05]  /*198e0*/  BRA `(.L_x_786) ;  /* 0xfffea16000007947 */ /* 0x000fea000383ffff */
.L_x_590:
[----:B------:R-:W-:Y:S01]  /*198f0*/  IMAD.MOV.U32 R5, RZ, RZ, R8 ;  /* 0x000000ffff057224 */ /* 0x000fe200078e0008 */
[----:B------:R-:W-:Y:S01]  /*19900*/  MOV R2, RZ ;  /* 0x000000ff00027202 */ /* 0x000fe20000000f00 */
[----:B------:R-:W-:Y:S01]  /*19910*/  IMAD.MOV.U32 R211, RZ, RZ, 0x1c1f ;  /* 0x00001c1fffd37424 */ /* 0x000fe200078e00ff */
[----:B------:R-:W-:-:S02]  /*19920*/  MOV R3, 0x19940 ;  /* 0x0001994000037802 */ /* 0x000fc40000000f00 */
[----:B------:R-:W-:Y:S05]  /*19930*/  CALL.REL.NOINC `($__internal_10_$__cuda_sm70_shflsync_idx_p) ;  /* 0x00002bc000007944 */ /* 0x000fea0003c00000 */
[----:B------:R-:W-:Y:S01]  /*19940*/  MOV R4, R211 ;  /* 0x000000d300047202 */ /* 0x000fe20000000f00 */
[----:B------:R-:W-:Y:S05]  /*19950*/  BRA `(.L_x_787) ;  /* 0xfffeb06000007947 */ /* 0x000fea000383ffff */
.L_x_591:
[----:B------:R-:W-:Y:S01]  /*19960*/  IMAD.MOV.U32 R5, RZ, RZ, R9 ;  /* 0x000000ffff057224 */ /* 0x000fe200078e0009 */
[----:B------:R-:W-:Y:S01]  /*19970*/  MOV R2, RZ ;  /* 0x000000ff00027202 */ /* 0x000fe20000000f00 */
[----:B------:R-:W-:Y:S01]  /*19980*/  IMAD.MOV.U32 R211, RZ, RZ, 0x1c1f ;  /* 0x00001c1fffd37424 */ /* 0x000fe200078e00ff */
[----:B------:R-:W-:-:S02]  /*19990*/  MOV R3, 0x199b0 ;  /* 0x000199b000037802 */ /* 0x000fc40000000f00 */
[----:B-12---:R-:W-:Y:S05]  /*199a0*/  CALL.REL.NOINC `($__internal_10_$__cuda_sm70_shflsync_idx_p) ;  /* 0x00002b5000007944 */ /* 0x006fea0003c00000 */
[----:B------:R-:W-:Y:S01]  /*199b0*/  MOV R0, R211 ;  /* 0x000000d300007202 */ /* 0x000fe20000000f00 */
[----:B------:R-:W-:Y:S05]  /*199c0*/  BRA `(.L_x_788) ;  /* 0xfffeb01000007947 */ /* 0x000fea000383ffff */
.L_x_594:
[----:B------:R-:W-:Y:S01]  /*199d0*/  IMAD.MOV.U32 R5, RZ, RZ, R8 ;  /* 0x000000ffff057224 */ /* 0x000fe200078e0008 */
[----:B----4-:R-:W-:Y:S01]  /*199e0*/  MOV R2, 0x1 ;  /* 0x0000000100027802 */ /* 0x010fe20000000f00 */
[----:B------:R-:W-:Y:S01]  /*199f0*/  IMAD.MOV.U32 R211, RZ, RZ, 0x1c1f ;  /* 0x00001c1fffd37424 */ /* 0x000fe200078e00ff */
[----:B------:R-:W-:-:S03]  /*19a00*/  MOV R3, 0x19a20 ;  /* 0x00019a2000037802 */ /* 0x000fc60000000f00 */
[----:B-123--:R-:W-:Y:S05]  /*19a10*/  CALL.REL.NOINC `($__internal_10_$__cuda_sm70_shflsync_idx_p) ;  /* 0x00002ae000007944 */ /* 0x00efea0003c00000 */
        /* <DEDUP_REMOVED lines=8> */
.L_x_595:
[----:B------:R-:W-:Y:S01]  /*19aa0*/  IMAD.MOV.U32 R2, RZ, RZ, RZ ;  /* 0x000000ffff027224 */ /* 0x000fe200078e00ff */
[----:B------:R-:W-:Y:S02]  /*19ab0*/  MOV R211, 0x1c1f ;  /* 0x00001c1f00d37802 */ /* 0x000fe40000000f00 */
[----:B------:R-:W-:Y:S02]  /*19ac0*/  MOV R3, 0x19ae0 ;  /* 0x00019ae000037802 */ /* 0x000fe40000000f00 */
[----:B------:R-:W-:Y:S05]  /*19ad0*/  CALL.REL.NOINC `($__internal_10_$__cuda_sm70_shflsync_idx_p) ;  /* 0x00002a2000007944 */ /* 0x000fea0003c00000 */
[----:B------:R-:W-:Y:S01]  /*19ae0*/  MOV R3, R211 ;  /* 0x000000d300037202 */ /* 0x000fe20000000f00 */
[----:B------:R-:W-:Y:S05]  /*19af0*/  BRA `(.L_x_790) ;  /* 0xfffeb2c000007947 */ /* 0x000fea000383ffff */
.L_x_600:
[----:B------:R-:W-:Y:S01]  /*19b00*/  IMAD.MOV.U32 R2, RZ, RZ, 0x1 ;  /* 0x00000001ff027424 */ /* 0x000fe200078e00ff */
[----:B------:R-:W-:Y:S02]  /*19b10*/  MOV R211, 0x1c1f ;  /* 0x00001c1f00d37802 */ /* 0x000fe40000000f00 */
[----:B------:R-:W-:Y:S02]  /*19b20*/  MOV R3, 0x19b40 ;  /* 0x00019b4000037802 */ /* 0x000fe40000000f00 */
[----:B-1----:R-:W-:Y:S05]  /*19b30*/  CALL.REL.NOINC `($__internal_10_$__cuda_sm70_shflsync_idx_p) ;  /* 0x000029c000007944 */ /* 0x002fea0003c00000 */
[----:B------:R-:W-:Y:S01]  /*19b40*/  MOV R3, R211 ;  /* 0x000000d300037202 */ /* 0x000fe20000000f00 */
[----:B------:R-:W-:Y:S05]  /*19b50*/  BRA `(.L_x_791) ;  /* 0xfffeb7e000007947 */ /* 0x000fea000383ffff */
.L_x_605:
[----:B------:R-:W-:Y:S01]  /*19b60*/  IMAD.MOV.U32 R2, RZ, RZ, 0x2 ;  /* 0x00000002ff027424 */ /* 0x000fe200078e00ff */
[----:B------:R-:W-:-:S02]  /*19b70*/  MOV R211, 0x1c1f ;  /* 0x00001c1f00d37802 */ /* 0x000fc40000000f00 */
[----:B------:R-:W-:Y:S02]  /*19b80*/  MOV R3, 0x19ba0 ;  /* 0x00019ba000037802 */ /* 0x000fe40000000f00 */
[----:B-12---:R-:W-:Y:S05]  /*19b90*/  CALL.REL.NOINC `($__internal_10_$__cuda_sm70_shflsync_idx_p) ;  /* 0x0000296000007944 */ /* 0x006fea0003c00000 */
[----:B------:R-:W-:Y:S01]  /*19ba0*/  MOV R3, R211 ;  /* 0x000000d300037202 */ /* 0x000fe20000000f00 */
[----:B------:R-:W-:Y:S05]  /*19bb0*/  BRA `(.L_x_792) ;  /* 0xfffebbe000007947 */ /* 0x000fea000383ffff */
.L_x_610:
[----:B------:R-:W-:Y:S01]  /*19bc0*/  IMAD.MOV.U32 R2, RZ, RZ, 0x3 ;  /* 0x00000003ff027424 */ /* 0x000fe200078e00ff */
[----:B------:R-:W-:Y:S02]  /*19bd0*/  MOV R211, 0x1c1f ;  /* 0x00001c1f00d37802 */ /* 0x000fe40000000f00 */
[----:B------:R-:W-:Y:S02]  /*19be0*/  MOV R3, 0x19c00 ;  /* 0x00019c0000037802 */ /* 0x000fe40000000f00 */
[----:B-123--:R-:W-:Y:S05]  /*19bf0*/  CALL.REL.NOINC `($__internal_10_$__cuda_sm70_shflsync_idx_p) ;  /* 0x0000290000007944 */ /* 0x00efea0003c00000 */
[----:B------:R-:W-:Y:S01]  /*19c00*/  MOV R3, R211 ;  /* 0x000000d300037202 */ /* 0x000fe20000000f00 */
[----:B------:R-:W-:Y:S05]  /*19c10*/  BRA `(.L_x_793) ;  /* 0xfffebfe000007947 */ /* 0x000fea000383ffff */
.L_x_615:
[----:B------:R-:W-:Y:S02]  /*19c20*/  MOV R0, 0x2 ;  /* 0x0000000200007802 */ /* 0x000fe40000000f00 */
[----:B------:R-:W-:Y:S02]  /*19c30*/  MOV R2, 0x19c50 ;  /* 0x00019c5000027802 */ /* 0x000fe40000000f00 */
[----:B------:R-:W-:Y:S05]  /*19c40*/  CALL.REL.NOINC `($__internal_9_$__cuda_sm70_shflsync_bfly_p) ;  /* 0x0000285000007944 */ /* 0x000fea0003c00000 */
[----:B------:R-:W-:Y:S05]  /*19c50*/  BRA `(.L_x_794) ;  /* 0xfffec6c000007947 */ /* 0x000fea000383ffff */
.L_x_616:
[----:B------:R-:W-:Y:S02]  /*19c60*/  MOV R0, 0x1 ;  /* 0x0000000100007802 */ /* 0x000fe40000000f00 */
[----:B------:R-:W-:Y:S02]  /*19c70*/  MOV R2, 0x19c90 ;  /* 0x00019c9000027802 */ /* 0x000fe40000000f00 */
[----:B------:R-:W-:Y:S05]  /*19c80*/  CALL.REL.NOINC `($__internal_9_$__cuda_sm70_shflsync_bfly_p) ;  /* 0x0000281000007944 */ /* 0x000fea0003c00000 */
[----:B------:R-:W-:Y:S01]  /*19c90*/  FMNMX.FTZ R104, R4, R0, !PT ;  /* 0x0000000004687209 */ /* 0x000fe20007810000 */
[----:B------:R-:W-:Y:S01]  /*19ca0*/  IMAD.MOV.U32 R4, RZ, RZ, R5 ;  /* 0x000000ffff047224 */ /* 0x000fe200078e0005 */
[----:B------:R-:W-:Y:S01]  /*19cb0*/  MOV R2, 0x19ce0 ;  /* 0x00019ce000027802 */ /* 0x000fe20000000f00 */
[----:B------:R-:W-:-:S02]  /*19cc0*/  IMAD.MOV.U32 R0, RZ, RZ, 0x2 ;  /* 0x00000002ff007424 */ /* 0x000fc400078e00ff */
[----:B------:R-:W-:Y:S05]  /*19cd0*/  CALL.REL.NOINC `($__internal_9_$__cuda_sm70_shflsync_bfly_p) ;  /* 0x000027c000007944 */ /* 0x000fea0003c00000 */
[----:B------:R-:W-:Y:S01]  /*19ce0*/  FMNMX.FTZ R5, R5, R0, !PT ;  /* 0x0000000005057209 */ /* 0x000fe20007810000 */
[----:B------:R-:W-:Y:S01]  /*19cf0*/  IMAD.MOV.U32 R0, RZ, RZ, 0x1 ;  /* 0x00000001ff007424 */ /* 0x000fe200078e00ff */
[----:B------:R-:W-:-:S03]  /*19d00*/  MOV R2, 0x19d30 ;  /* 0x00019d3000027802 */ /* 0x000fc60000000f00 */
[----:B------:R-:W-:Y:S02]  /*19d10*/  IMAD.MOV.U32 R4, RZ, RZ, R5 ;  /* 0x000000ffff047224 */ /* 0x000fe400078e0005 */
[----:B------:R-:W-:Y:S05]  /*19d20*/  CALL.REL.NOINC `($__internal_9_$__cuda_sm70_shflsync_bfly_p) ;  /* 0x0000277000007944 */ /* 0x000fea0003c00000 */
[----:B------:R-:W-:Y:S01]  /*19d30*/  FMNMX.FTZ R103, R5, R0, !PT ;  /* 0x0000000005677209 */ /* 0x000fe20007810000 */
[----:B------:R-:W-:Y:S01]  /*19d40*/  IMAD.MOV.U32 R4, RZ, RZ, R6 ;  /* 0x000000ffff047224 */ /* 0x000fe200078e0006 */
[----:B------:R-:W-:Y:S01]  /*19d50*/  MOV R2, 0x19d80 ;  /* 0x00019d8000027802 */ /* 0x000fe20000000f00 */
[----:B------:R-:W-:Y:S02]  /*19d60*/  IMAD.MOV.U32 R0, RZ, RZ, 0x2 ;  /* 0x00000002ff007424 */ /* 0x000fe400078e00ff */
        /* <DEDUP_REMOVED lines=16> */
[----:B------:R-:W-:Y:S01]  /*19e70*/  MOV R8, R0 ;  /* 0x0000000000087202 */ /* 0x000fe20000000f00 */
[----:B------:R-:W-:Y:S05]  /*19e80*/  BRA `(.L_x_795) ;  /* 0xfffec58000007947 */ /* 0x000fea000383ffff */
.L_x_624:
[----:B------:R-:W-:Y:S01]  /*19e90*/  MOV R2, RZ ;  /* 0x000000ff00027202 */ /* 0x000fe20000000f00 */
[----:B------:R-:W-:Y:S01]  /*19ea0*/  IMAD.MOV.U32 R5, RZ, RZ, R10 ;  /* 0x000000ffff057224 */ /* 0x000fe200078e000a */
[----:B------:R-:W-:Y:S01]  /*19eb0*/  MOV R3, 0x19ee0 ;  /* 0x00019ee000037802 */ /* 0x000fe20000000f00 */
[----:B------:R-:W-:Y:S02]  /*19ec0*/  IMAD.MOV.U32 R211, RZ, RZ, 0x1c1f ;  /* 0x00001c1fffd37424 */ /* 0x000fe400078e00ff */
[----:B-1234-:R-:W-:Y:S05]  /*19ed0*/  CALL.REL.NOINC `($__internal_10_$__cuda_sm70_shflsync_idx_p) ;  /* 0x0000262000007944 */ /* 0x01efea0003c00000 */
[----:B------:R-:W-:Y:S01]  /*19ee0*/  MOV R4, R211 ;  /* 0x000000d300047202 */ /* 0x000fe20000000f00 */
[----:B------:R-:W-:-:S05]  /*19ef0*/  BRA `(.L_x_796) ;  /* 0xfffedb5000007947 */ /* 0x000fca000383ffff */
.L_x_625:
[----:B------:R-:W-:Y:S01]  /*19f00*/  MOV R2, RZ ;  /* 0x000000ff00027202 */ /* 0x000fe20000000f00 */
[----:B------:R-:W-:Y:S01]  /*19f10*/  IMAD.MOV.U32 R5, RZ, RZ, R11 ;  /* 0x000000ffff057224 */ /* 0x000fe200078e000b */
[----:B------:R-:W-:Y:S01]  /*19f20*/  MOV R3, 0x19f50 ;  /* 0x00019f5000037802 */ /* 0x000fe20000000f00 */
[----:B------:R-:W-:Y:S02]  /*19f30*/  IMAD.MOV.U32 R211, RZ, RZ, 0x1c1f ;  /* 0x00001c1fffd37424 */ /* 0x000fe400078e00ff */
[----:B-1234-:R-:W-:Y:S05]  /*19f40*/  CALL.REL.NOINC `($__internal_10_$__cuda_sm70_shflsync_idx_p) ;  /* 0x000025b000007944 */ /* 0x01efea0003c00000 */
[----:B------:R-:W-:Y:S01]  /*19f50*/  MOV R0, R211 ;  /* 0x000000d300007202 */ /* 0x000fe20000000f00 */
[----:B------:R-:W-:-:S05]  /*19f60*/  BRA `(.L_x_797) ;  /* 0xfffedb0000007947 */ /* 0x000fca000383ffff */
.L_x_626:
[----:B----4-:R-:W-:Y:S01]  /*19f70*/  MOV R2, 0x1 ;  /* 0x0000000100027802 */ /* 0x010fe20000000f00 */
[----:B------:R-:W-:Y:S01]  /*19f80*/  IMAD.MOV.U32 R5, RZ, RZ, R10 ;  /* 0x000000ffff057224 */ /* 0x000fe200078e000a */
[----:B------:R-:W-:Y:S01]  /*19f90*/  MOV R3, 0x19fc0 ;  /* 0x00019fc000037802 */ /* 0x000fe20000000f00 */
[----:B------:R-:W-:Y:S02]  /*19fa0*/  IMAD.MOV.U32 R211, RZ, RZ, 0x1c1f ;  /* 0x00001c1fffd37424 */ /* 0x000fe400078e00ff */
[----:B-12---:R-:W-:Y:S05]  /*19fb0*/  CALL.REL.NOINC `($__internal_10_$__cuda_sm70_shflsync_idx_p) ;  /* 0x0000254000007944 */ /* 0x006fea0003c00000 */
[----:B------:R-:W-:Y:S01]  /*19fc0*/  MOV R2, 0x1 ;  /* 0x0000000100027802 */ /* 0x000fe20000000f00 */
[----:B------:R-:W-:Y:S01]  /*19fd0*/  IMAD.MOV.U32 R4, RZ, RZ, R211 ;  /* 0x000000ffff047224 */ /* 0x000fe200078e00d3 */
[----:B------:R-:W-:Y:S01]  /*19fe0*/  MOV R211, 0x1c1f ;  /* 0x00001c1f00d37802 */ /* 0x000fe20000000f00 */
[----:B------:R-:W-:Y:S01]  /*19ff0*/  IMAD.MOV.U32 R5, RZ, RZ, R11 ;  /* 0x000000ffff057224 */ /* 0x000fe200078e000b */
[----:B------:R-:W-:Y:S02]  /*1a000*/  MOV R3, 0x1a020 ;  /* 0x0001a02000037802 */ /* 0x000fe40000000f00 */
[----:B------:R-:W-:Y:S05]  /*1a010*/  CALL.REL.NOINC `($__internal_10_$__cuda_sm70_shflsync_idx_p) ;  /* 0x000024e000007944 */ /* 0x000fea0003c00000 */
[----:B------:R-:W-:Y:S01]  /*1a020*/  MOV R0, R211 ;  /* 0x000000d300007202 */ /* 0x000fe20000000f00 */
[----:B------:R-:W-:-:S05]  /*1a030*/  BRA `(.L_x_798) ;  /* 0xfffedbc000007947 */ /* 0x000fca000383ffff */
.L_x_629:
[----:B------:R-:W-:Y:S01]  /*1a040*/  MOV R2, RZ ;  /* 0x000000ff00027202 */ /* 0x000fe20000000f00 */
[----:B------:R-:W-:Y:S01]  /*1a050*/  IMAD.MOV.U32 R5, RZ, RZ, R7 ;  /* 0x000000ffff057224 */ /* 0x000fe200078e0007 */
[----:B------:R-:W-:Y:S01]  /*1a060*/  MOV R3, 0x1a090 ;  /* 0x0001a09000037802 */ /* 0x000fe20000000f00 */
[----:B------:R-:W-:Y:S02]  /*1a070*/  IMAD.MOV.U32 R211, RZ, RZ, 0x1c1f ;  /* 0x00001c1fffd37424 */ /* 0x000fe400078e00ff */
[----:B------:R-:W-:Y:S05]  /*1a080*/  CALL.REL.NOINC `($__internal_10_$__cuda_sm70_shflsync_idx_p) ;  /* 0x0000247000007944 */ /* 0x000fea0003c00000 */
[----:B------:R-:W-:Y:S01]  /*1a090*/  MOV R4, R211 ;  /* 0x000000d300047202 */ /* 0x000fe20000000f00 */
[----:B------:R-:W-:-:S05]  /*1a0a0*/  BRA `(.L_x_799) ;  /* 0xfffeeab000007947 */ /* 0x000fca000383ffff */
.L_x_630:
[----:B------:R-:W-:Y:S01]  /*1a0b0*/  MOV R2, RZ ;  /* 0x000000ff00027202 */ /* 0x000fe20000000f00 */
[----:B------:R-:W-:Y:S01]  /*1a0c0*/  IMAD.MOV.U32 R5, RZ, RZ, R8 ;  /* 0x000000ffff057224 */ /* 0x000fe200078e0008 */
[----:B------:R-:W-:Y:S01]  /*1a0d0*/  MOV R3, 0x1a100 ;  /* 0x0001a10000037802 */ /* 0x000fe20000000f00 */
[----:B------:R-:W-:Y:S02]  /*1a0e0*/  IMAD.MOV.U32 R211, RZ, RZ, 0x1c1f ;  /* 0x00001c1fffd37424 */ /* 0x000fe400078e00ff */
[----:B-12---:R-:W-:Y:S05]  /*1a0f0*/  CALL.REL.NOINC `($__internal_10_$__cuda_sm70_shflsync_idx_p) ;  /* 0x0000240000007944 */ /* 0x006fea0003c00000 */
[----:B------:R-:W-:Y:S01]  /*1a100*/  MOV R0, R211 ;  /* 0x000000d300007202 */ /* 0x000fe20000000f00 */
[----:B------:R-:W-:-:S05]  /*1a110*/  BRA `(.L_x_800) ;  /* 0xfffeea6000007947 */ /* 0x000fca000383ffff */
.L_x_631:
[----:B--2---:R-:W-:Y:S01]  /*1a120*/  MOV R2, 0x1 ;  /* 0x0000000100027802 */ /* 0x004fe20000000f00 */
[----:B------:R-:W-:Y:S01]  /*1a130*/  IMAD.MOV.U32 R5, RZ, RZ, R7 ;  /* 0x000000ffff057224 */ /* 0x000fe200078e0007 */
[----:B------:R-:W-:Y:S01]  /*1a140*/  MOV R3, 0x1a170 ;  /* 0x0001a17000037802 */ /* 0x000fe20000000f00 */
[----:B------:R-:W-:Y:S03]  /*1a150*/  IMAD.MOV.U32 R211, RZ, RZ, 0x1c1f ;  /* 0x00001c1fffd37424 */ /* 0x000fe600078e00ff */
[----:B-1-3--:R-:W-:Y:S05]  /*1a160*/  CALL.REL.NOINC `($__internal_10_$__cuda_sm70_shflsync_idx_p) ;  /* 0x0000239000007944 */ /* 0x00afea0003c00000 */
        /* <DEDUP_REMOVED lines=8> */
.L_x_632:
[----:B------:R-:W-:Y:S01]  /*1a1f0*/  MOV R211, 0x1c1f ;  /* 0x00001c1f00d37802 */ /* 0x000fe20000000f00 */
[----:B------:R-:W-:Y:S01]  /*1a200*/  IMAD.MOV.U32 R2, RZ, RZ, RZ ;  /* 0x000000ffff027224 */ /* 0x000fe200078e00ff */
[----:B------:R-:W-:Y:S02]  /*1a210*/  MOV R3, 0x1a230 ;  /* 0x0001a23000037802 */ /* 0x000fe40000000f00 */
[----:B------:R-:W-:Y:S05]  /*1a220*/  CALL.REL.NOINC `($__internal_10_$__cuda_sm70_shflsync_idx_p) ;  /* 0x000022d000007944 */ /* 0x000fea0003c00000 */
[----:B------:R-:W-:Y:S01]  /*1a230*/  MOV R4, R211 ;  /* 0x000000d300047202 */ /* 0x000fe20000000f00 */
[----:B------:R-:W-:-:S05]  /*1a240*/  BRA `(.L_x_802) ;  /* 0xfffeecf000007947 */ /* 0x000fca000383ffff */
.L_x_637:
[----:B------:R-:W-:Y:S01]  /*1a250*/  MOV R211, 0x1c1f ;  /* 0x00001c1f00d37802 */ /* 0x000fe20000000f00 */
[----:B------:R-:W-:Y:S01]  /*1a260*/  IMAD.MOV.U32 R2, RZ, RZ, 0x1 ;  /* 0x00000001ff027424 */ /* 0x000fe200078e00ff */
[----:B------:R-:W-:Y:S02]  /*1a270*/  MOV R3, 0x1a290 ;  /* 0x0001a29000037802 */ /* 0x000fe40000000f00 */
[----:B-1----:R-:W-:Y:S05]  /*1a280*/  CALL.REL.NOINC `($__internal_10_$__cuda_sm70_shflsync_idx_p) ;  /* 0x0000227000007944 */ /* 0x002fea0003c00000 */
[----:B------:R-:W-:Y:S01]  /*1a290*/  MOV R4, R211 ;  /* 0x000000d300047202 */ /* 0x000fe20000000f00 */
[----:B------:R-:W-:-:S05]  /*1a2a0*/  BRA `(.L_x_803) ;  /* 0xfffef26000007947 */ /* 0x000fca000383ffff */
.L_x_642:
[----:B------:R-:W-:Y:S01]  /*1a2b0*/  MOV R211, 0x1c1f ;  /* 0x00001c1f00d37802 */ /* 0x000fe20000000f00 */
[----:B------:R-:W-:Y:S01]  /*1a2c0*/  IMAD.MOV.U32 R2, RZ, RZ, 0x2 ;  /* 0x00000002ff027424 */ /* 0x000fe200078e00ff */
[----:B------:R-:W-:Y:S02]  /*1a2d0*/  MOV R3, 0x1a2f0 ;  /* 0x0001a2f000037802 */ /* 0x000fe40000000f00 */
[----:B-12---:R-:W-:Y:S05]  /*1a2e0*/  CALL.REL.NOINC `($__internal_10_$__cuda_sm70_shflsync_idx_p) ;  /* 0x0000221000007944 */ /* 0x006fea0003c00000 */
[----:B------:R-:W-:Y:S01]  /*1a2f0*/  MOV R4, R211 ;  /* 0x000000d300047202 */ /* 0x000fe20000000f00 */
[----:B------:R-:W-:-:S05]  /*1a300*/  BRA `(.L_x_804) ;  /* 0xfffef6a000007947 */ /* 0x000fca000383ffff */
.L_x_647:
[----:B------:R-:W-:Y:S01]  /*1a310*/  MOV R211, 0x1c1f ;  /* 0x00001c1f00d37802 */ /* 0x000fe20000000f00 */
[----:B------:R-:W-:Y:S01]  /*1a320*/  IMAD.MOV.U32 R2, RZ, RZ, 0x3 ;  /* 0x00000003ff027424 */ /* 0x000fe200078e00ff */
[----:B------:R-:W-:Y:S02]  /*1a330*/  MOV R3, 0x1a350 ;  /* 0x0001a35000037802 */ /* 0x000fe40000000f00 */
[----:B-123--:R-:W-:Y:S05]  /*1a340*/  CALL.REL.NOINC `($__internal_10_$__cuda_sm70_shflsync_idx_p) ;  /* 0x000021b000007944 */ /* 0x00efea0003c00000 */
[----:B------:R-:W-:Y:S01]  /*1a350*/  MOV R4, R211 ;  /* 0x000000d300047202 */ /* 0x000fe20000000f00 */
[----:B------:R-:W-:-:S05]  /*1a360*/  BRA `(.L_x_805) ;  /* 0xfffefae000007947 */ /* 0x000fca000383ffff */
.L_x_652:
[----:B------:R-:W-:Y:S02]  /*1a370*/  MOV R0, 0x2 ;  /* 0x0000000200007802 */ /* 0x000fe40000000f00 */
[----:B------:R-:W-:Y:S02]  /*1a380*/  MOV R2, 0x1a3a0 ;  /* 0x0001a3a000027802 */ /* 0x000fe40000000f00 */
[----:B------:R-:W-:Y:S05]  /*1a390*/  CALL.REL.NOINC `($__internal_9_$__cuda_sm70_shflsync_bfly_p) ;  /* 0x0000210000007944 */ /* 0x000fea0003c00000 */
[----:B------:R-:W-:-:S05]  /*1a3a0*/  BRA `(.L_x_806) ;  /* 0xffff024000007947 */ /* 0x000fca000383ffff */
.L_x_653:
[----:B------:R-:W-:Y:S02]  /*1a3b0*/  MOV R0, 0x1 ;  /* 0x0000000100007802 */ /* 0x000fe40000000f00 */
[----:B------:R-:W-:Y:S02]  /*1a3c0*/  MOV R2, 0x1a3e0 ;  /* 0x0001a3e000027802 */ /* 0x000fe40000000f00 */
        /* <DEDUP_REMOVED lines=28> */
[----:B------:R-:W-:-:S05]  /*1a590*/  BRA `(.L_x_807) ;  /* 0xffff014000007947 */ /* 0x000fca000383ffff */
.L_x_662:
[----:B------:R-:W-:Y:S01]  /*1a5a0*/  MOV R2, RZ ;  /* 0x000000ff00027202 */ /* 0x000fe20000000f00 */
[----:B------:R-:W-:Y:S01]  /*1a5b0*/  IMAD.MOV.U32 R5, RZ, RZ, R10 ;  /* 0x000000ffff057224 */ /* 0x000fe200078e000a */
[----:B------:R-:W-:Y:S01]  /*1a5c0*/  MOV R3, 0x1a5f0 ;  /* 0x0001a5f000037802 */ /* 0x000fe20000000f00 */
[----:B------:R-:W-:Y:S02]  /*1a5d0*/  IMAD.MOV.U32 R211, RZ, RZ, 0x1c1f ;  /* 0x00001c1fffd37424 */ /* 0x000fe400078e00ff */
[----:B-1234-:R-:W-:Y:S05]  /*1a5e0*/  CALL.REL.NOINC `($__internal_10_$__cuda_sm70_shflsync_idx_p) ;  /* 0x00001f1000007944 */ /* 0x01efea0003c00000 */
[----:B------:R-:W-:Y:S01]  /*1a5f0*/  MOV R4, R211 ;  /* 0x000000d300047202 */ /* 0x000fe20000000f00 */
[----:B------:R-:W-:-:S05]  /*1a600*/  BRA `(.L_x_808) ;  /* 0xffff1d9000007947 */ /* 0x000fca000383ffff */
.L_x_663:
[----:B------:R-:W-:Y:S01]  /*1a610*/  MOV R2, RZ ;  /* 0x000000ff00027202 */ /* 0x000fe20000000f00 */
[----:B------:R-:W-:Y:S01]  /*1a620*/  IMAD.MOV.U32 R5, RZ, RZ, R11 ;  /* 0x000000ffff057224 */ /* 0x000fe200078e000b */
[----:B------:R-:W-:Y:S01]  /*1a630*/  MOV R3, 0x1a660 ;  /* 0x0001a66000037802 */ /* 0x000fe20000000f00 */
[----:B------:R-:W-:Y:S02]  /*1a640*/  IMAD.MOV.U32 R211, RZ, RZ, 0x1c1f ;  /* 0x00001c1fffd37424 */ /* 0x000fe400078e00ff */
[----:B-1234-:R-:W-:Y:S05]  /*1a650*/  CALL.REL.NOINC `($__internal_10_$__cuda_sm70_shflsync_idx_p) ;  /* 0x00001ea000007944 */ /* 0x01efea0003c00000 */
[----:B------:R-:W-:Y:S01]  /*1a660*/  MOV R0, R211 ;  /* 0x000000d300007202 */ /* 0x000fe20000000f00 */
[----:B------:R-:W-:-:S05]  /*1a670*/  BRA `(.L_x_809) ;  /* 0xffff1d4000007947 */ /* 0x000fca000383ffff */
.L_x_664:
        /* <DEDUP_REMOVED lines=13> */
.L_x_667:
[----:B------:R-:W-:Y:S01]  /*1a750*/  MOV R2, RZ ;  /* 0x000000ff00027202 */ /* 0x000fe20000000f00 */
[----:B------:R-:W-:Y:S01]  /*1a760*/  IMAD.MOV.U32 R5, RZ, RZ, R7 ;  /* 0x000000ffff057224 */ /* 0x000fe200078e0007 */
[----:B------:R-:W-:Y:S01]  /*1a770*/  MOV R3, 0x1a7a0 ;  /* 0x0001a7a000037802 */ /* 0x000fe20000000f00 */
[----:B------:R-:W-:Y:S02]  /*1a780*/  IMAD.MOV.U32 R211, RZ, RZ, 0x1c1f ;  /* 0x00001c1fffd37424 */ /* 0x000fe400078e00ff */
[----:B------:R-:W-:Y:S05]  /*1a790*/  CALL.REL.NOINC `($__internal_10_$__cuda_sm70_shflsync_idx_p) ;  /* 0x00001d6000007944 */ /* 0x000fea0003c00000 */
[----:B------:R-:W-:Y:S01]  /*1a7a0*/  MOV R4, R211 ;  /* 0x000000d300047202 */ /* 0x000fe20000000f00 */
[----:B------:R-:W-:-:S05]  /*1a7b0*/  BRA `(.L_x_811) ;  /* 0xffff2d0000007947 */ /* 0x000fca000383ffff */
.L_x_668:
[----:B------:R-:W-:Y:S01]  /*1a7c0*/  MOV R2, RZ ;  /* 0x000000ff00027202 */ /* 0x000fe20000000f00 */
[----:B------:R-:W-:Y:S01]  /*1a7d0*/  IMAD.MOV.U32 R5, RZ, RZ, R8 ;  /* 0x000000ffff057224 */ /* 0x000fe200078e0008 */
[----:B------:R-:W-:Y:S01]  /*1a7e0*/  MOV R3, 0x1a810 ;  /* 0x0001a81000037802 */ /* 0x000fe20000000f00 */
[----:B------:R-:W-:Y:S02]  /*1a7f0*/  IMAD.MOV.U32 R211, RZ, RZ, 0x1c1f ;  /* 0x00001c1fffd37424 */ /* 0x000fe400078e00ff */
[----:B-12---:R-:W-:Y:S05]  /*1a800*/  CALL.REL.NOINC `($__internal_10_$__cuda_sm70_shflsync_idx_p) ;  /* 0x00001cf000007944 */ /* 0x006fea0003c00000 */
[----:B------:R-:W-:Y:S01]  /*1a810*/  MOV R0, R211 ;  /* 0x000000d300007202 */ /* 0x000fe20000000f00 */
[----:B------:R-:W-:-:S05]  /*1a820*/  BRA `(.L_x_812) ;  /* 0xffff2cb000007947 */ /* 0x000fca000383ffff */
.L_x_669:
        /* <DEDUP_REMOVED lines=13> */
.L_x_670:
[----:B------:R-:W-:Y:S02]  /*1a900*/  MOV R0, 0x2 ;  /* 0x0000000200007802 */ /* 0x000fe40000000f00 */
[----:B------:R-:W-:Y:S02]  /*1a910*/  MOV R2, 0x1a930 ;  /* 0x0001a93000027802 */ /* 0x000fe40000000f00 */
[----:B------:R-:W-:Y:S05]  /*1a920*/  CALL.REL.NOINC `($__internal_9_$__cuda_sm70_shflsync_bfly_p) ;  /* 0x00001b7000007944 */ /* 0x000fea0003c00000 */
[----:B------:R-:W-:-:S05]  /*1a930*/  BRA `(.L_x_814) ;  /* 0xffff31c000007947 */ /* 0x000fca000383ffff */
.L_x_671:
        /* <DEDUP_REMOVED lines=31> */
.L_x_674:
[----:B------:R-:W-:Y:S01]  /*1ab30*/  MOV R211, 0x1c1f ;  /* 0x00001c1f00d37802 */ /* 0x000fe20000000f00 */
[----:B------:R-:W-:Y:S01]  /*1ab40*/  IMAD.MOV.U32 R2, RZ, RZ, RZ ;  /* 0x000000ffff027224 */ /* 0x000fe200078e00ff */
[----:B------:R-:W-:Y:S02]  /*1ab50*/  MOV R3, 0x1ab70 ;  /* 0x0001ab7000037802 */ /* 0x000fe40000000f00 */
[----:B-1234-:R-:W-:Y:S05]  /*1ab60*/  CALL.REL.NOINC `($__internal_10_$__cuda_sm70_shflsync_idx_p) ;  /* 0x0000199000007944 */ /* 0x01efea0003c00000 */
[----:B------:R-:W-:Y:S01]  /*1ab70*/  MOV R0, R211 ;  /* 0x000000d300007202 */ /* 0x000fe20000000f00 */
[----:B------:R-:W-:-:S05]  /*1ab80*/  BRA `(.L_x_816) ;  /* 0xffff4a1000007947 */ /* 0x000fca000383ffff */
.L_x_677:
[----:B------:R-:W-:Y:S01]  /*1ab90*/  MOV R211, 0x1c1f ;  /* 0x00001c1f00d37802 */ /* 0x000fe20000000f00 */
[----:B---3--:R-:W-:Y:S01]  /*1aba0*/  IMAD.MOV.U32 R2, RZ, RZ, 0x1 ;  /* 0x00000001ff027424 */ /* 0x008fe200078e00ff */
[----:B------:R-:W-:Y:S02]  /*1abb0*/  MOV R3, 0x1abd0 ;  /* 0x0001abd000037802 */ /* 0x000fe40000000f00 */
[----:B-12-4-:R-:W-:Y:S05]  /*1abc0*/  CALL.REL.NOINC `($__internal_10_$__cuda_sm70_shflsync_idx_p) ;  /* 0x0000193000007944 */ /* 0x016fea0003c00000 */
        /* <DEDUP_REMOVED lines=8> */
.L_x_680:
[----:B------:R-:W-:Y:S01]  /*1ac50*/  MOV R2, RZ ;  /* 0x000000ff00027202 */ /* 0x000fe20000000f00 */
[----:B------:R-:W-:Y:S01]  /*1ac60*/  IMAD.MOV.U32 R5, RZ, RZ, R7 ;  /* 0x000000ffff057224 */ /* 0x000fe200078e0007 */
[----:B------:R-:W-:Y:S01]  /*1ac70*/  MOV R3, 0x1aca0 ;  /* 0x0001aca000037802 */ /* 0x000fe20000000f00 */
[----:B------:R-:W-:Y:S02]  /*1ac80*/  IMAD.MOV.U32 R211, RZ, RZ, 0x1c1f ;  /* 0x00001c1fffd37424 */ /* 0x000fe400078e00ff */
[----:B------:R-:W-:Y:S05]  /*1ac90*/  CALL.REL.NOINC `($__internal_10_$__cuda_sm70_shflsync_idx_p) ;  /* 0x0000186000007944 */ /* 0x000fea0003c00000 */
[----:B------:R-:W-:Y:S01]  /*1aca0*/  MOV R4, R211 ;  /* 0x000000d300047202 */ /* 0x000fe20000000f00 */
[----:B------:R-:W-:-:S05]  /*1acb0*/  BRA `(.L_x_818) ;  /* 0xffff59e000007947 */ /* 0x000fca000383ffff */
.L_x_681:
[----:B------:R-:W-:Y:S01]  /*1acc0*/  MOV R2, RZ ;  /* 0x000000ff00027202 */ /* 0x000fe20000000f00 */
[----:B------:R-:W-:Y:S01]  /*1acd0*/  IMAD.MOV.U32 R5, RZ, RZ, R8 ;  /* 0x000000ffff057224 */ /* 0x000fe200078e0008 */
[----:B------:R-:W-:Y:S01]  /*1ace0*/  MOV R3, 0x1ad10 ;  /* 0x0001ad1000037802 */ /* 0x000fe20000000f00 */
[----:B------:R-:W-:Y:S02]  /*1acf0*/  IMAD.MOV.U32 R211, RZ, RZ, 0x1c1f ;  /* 0x00001c1fffd37424 */ /* 0x000fe400078e00ff */
[----:B-12---:R-:W-:Y:S05]  /*1ad00*/  CALL.REL.NOINC `($__internal_10_$__cuda_sm70_shflsync_idx_p) ;  /* 0x000017f000007944 */ /* 0x006fea0003c00000 */
[----:B------:R-:W-:Y:S01]  /*1ad10*/  MOV R0, R211 ;  /* 0x000000d300007202 */ /* 0x000fe20000000f00 */
[----:B------:R-:W-:-:S05]  /*1ad20*/  BRA `(.L_x_819) ;  /* 0xffff599000007947 */ /* 0x000fca000383ffff */
.L_x_682:
        /* <DEDUP_REMOVED lines=13> */
.L_x_683:
[----:B------:R-:W-:Y:S01]  /*1ae00*/  MOV R211, 0x1c1f ;  /* 0x00001c1f00d37802 */ /* 0x000fe20000000f00 */
[----:B------:R-:W-:Y:S01]  /*1ae10*/  IMAD.MOV.U32 R2, RZ, RZ, RZ ;  /* 0x000000ffff027224 */ /* 0x000fe200078e00ff */
[----:B------:R-:W-:Y:S02]  /*1ae20*/  MOV R3, 0x1ae40 ;  /* 0x0001ae4000037802 */ /* 0x000fe40000000f00 */
[----:B------:R-:W-:Y:S05]  /*1ae30*/  CALL.REL.NOINC `($__internal_10_$__cuda_sm70_shflsync_idx_p) ;  /* 0x000016c000007944 */ /* 0x000fea0003c00000 */
[----:B------:R-:W-:Y:S01]  /*1ae40*/  MOV R4, R211 ;  /* 0x000000d300047202 */ /* 0x000fe20000000f00 */
[----:B------:R-:W-:-:S05]  /*1ae50*/  BRA `(.L_x_821) ;  /* 0xffff5b6000007947 */ /* 0x000fca000383ffff */
.L_x_688:
[----:B------:R-:W-:Y:S01]  /*1ae60*/  MOV R211, 0x1c1f ;  /* 0x00001c1f00d37802 */ /* 0x000fe20000000f00 */
[----:B------:R-:W-:Y:S01]  /*1ae70*/  IMAD.MOV.U32 R2, RZ, RZ, 0x1 ;  /* 0x00000001ff027424 */ /* 0x000fe200078e00ff */
[----:B------:R-:W-:Y:S02]  /*1ae80*/  MOV R3, 0x1aea0 ;  /* 0x0001aea000037802 */ /* 0x000fe40000000f00 */
[----:B-1----:R-:W-:Y:S05]  /*1ae90*/  CALL.REL.NOINC `($__internal_10_$__cuda_sm70_shflsync_idx_p) ;  /* 0x0000166000007944 */ /* 0x002fea0003c00000 */
[----:B------:R-:W-:Y:S01]  /*1aea0*/  MOV R4, R211 ;  /* 0x000000d300047202 */ /* 0x000fe20000000f00 */
[----:B------:R-:W-:-:S05]  /*1aeb0*/  BRA `(.L_x_822) ;  /* 0xffff60d000007947 */ /* 0x000fca000383ffff */
.L_x_693:
[----:B------:R-:W-:Y:S01]  /*1aec0*/  MOV R211, 0x1c1f ;  /* 0x00001c1f00d37802 */ /* 0x000fe20000000f00 */
[----:B------:R-:W-:Y:S01]  /*1aed0*/  IMAD.MOV.U32 R2, RZ, RZ, 0x2 ;  /* 0x00000002ff027424 */ /* 0x000fe200078e00ff */
[----:B------:R-:W-:Y:S02]  /*1aee0*/  MOV R3, 0x1af00 ;  /* 0x0001af0000037802 */ /* 0x000fe40000000f00 */
[----:B-12---:R-:W-:Y:S05]  /*1aef0*/  CALL.REL.NOINC `($__internal_10_$__cuda_sm70_shflsync_idx_p) ;  /* 0x0000160000007944 */ /* 0x006fea0003c00000 */
[----:B------:R-:W-:Y:S01]  /*1af00*/  MOV R4, R211 ;  /* 0x000000d300047202 */ /* 0x000fe20000000f00 */
[----:B------:R-:W-:-:S05]  /*1af10*/  BRA `(.L_x_823) ;  /* 0xffff651000007947 */ /* 0x000fca000383ffff */
.L_x_698:
[----:B------:R-:W-:Y:S01]  /*1af20*/  MOV R211, 0x1c1f ;  /* 0x00001c1f00d37802 */ /* 0x000fe20000000f00 */
[----:B------:R-:W-:Y:S01]  /*1af30*/  IMAD.MOV.U32 R2, RZ, RZ, 0x3 ;  /* 0x00000003ff027424 */ /* 0x000fe200078e00ff */
[----:B------:R-:W-:Y:S02]  /*1af40*/  MOV R3, 0x1af60 ;  /* 0x0001af6000037802 */ /* 0x000fe40000000f00 */
[----:B-123--:R-:W-:Y:S05]  /*1af50*/  CALL.REL.NOINC `($__internal_10_$__cuda_sm70_shflsync_idx_p) ;  /* 0x000015a000007944 */ /* 0x00efea0003c00000 */
[----:B------:R-:W-:Y:S01]  /*1af60*/  MOV R4, R211 ;  /* 0x000000d300047202 */ /* 0x000fe20000000f00 */
[----:B------:R-:W-:-:S05]  /*1af70*/  BRA `(.L_x_824) ;  /* 0xffff695000007947 */ /* 0x000fca000383ffff */
.L_x_703:
[----:B------:R-:W-:Y:S02]  /*1af80*/  MOV R0, 0x2 ;  /* 0x0000000200007802 */ /* 0x000fe40000000f00 */
[----:B------:R-:W-:Y:S02]  /*1af90*/  MOV R2, 0x1afb0 ;  /* 0x0001afb000027802 */ /* 0x000fe40000000f00 */
[----:B------:R-:W-:Y:S05]  /*1afa0*/  CALL.REL.NOINC `($__internal_9_$__cuda_sm70_shflsync_bfly_p) ;  /* 0x000014f000007944 */ /* 0x000fea0003c00000 */
[----:B------:R-:W-:-:S05]  /*1afb0*/  BRA `(.L_x_825) ;  /* 0xffff70b000007947 */ /* 0x000fca000383ffff */
.L_x_704:
        /* <DEDUP_REMOVED lines=31> */
.L_x_706:
[----:B------:R-:W-:Y:S01]  /*1b1b0*/  IMAD.MOV.U32 R4, RZ, RZ, R222 ;  /* 0x000000ffff047224 */ /* 0x000fe200078e00de */
[----:B------:R-:W-:-:S02]  /*1b1c0*/  MOV R0, 0x2 ;  /* 0x0000000200007802 */ /* 0x000fc40000000f00 */
[----:B------:R-:W-:Y:S02]  /*1b1d0*/  MOV R2, 0x1b1f0 ;  /* 0x0001b1f000027802 */ /* 0x000fe40000000f00 */
[----:B------:R-:W-:Y:S05]  /*1b1e0*/  CALL.REL.NOINC `($__internal_9_$__cuda_sm70_shflsync_bfly_p) ;  /* 0x000012b000007944 */ /* 0x000fea0003c00000 */
[----:B------:R-:W-:Y:S05]  /*1b1f0*/  BRA `(.L_x_827) ;  /* 0xffff880000007947 */ /* 0x000fea000383ffff */
.L_x_707:
[----:B------:R-:W-:Y:S01]  /*1b200*/  IMAD.MOV.U32 R4, RZ, RZ, R7 ;  /* 0x000000ffff047224 */ /* 0x000fe200078e0007 */
[----:B------:R-:W-:Y:S02]  /*1b210*/  MOV R0, 0x1 ;  /* 0x0000000100007802 */ /* 0x000fe40000000f00 */
[----:B------:R-:W-:Y:S02]  /*1b220*/  MOV R2, 0x1b240 ;  /* 0x0001b24000027802 */ /* 0x000fe40000000f00 */
[----:B-1----:R-:W-:Y:S05]  /*1b230*/  CALL.REL.NOINC `($__internal_9_$__cuda_sm70_shflsync_bfly_p) ;  /* 0x0000126000007944 */ /* 0x002fea0003c00000 */
[----:B------:R-:W-:Y:S01]  /*1b240*/  FADD.FTZ R7, R7, R0 ;  /* 0x0000000007077221 */ /* 0x000fe20000010000 */
[----:B------:R-:W-:Y:S02]  /*1b250*/  MOV R4, R228 ;  /* 0x000000e400047202 */ /* 0x000fe40000000f00 */
[----:B------:R-:W-:Y:S02]  /*1b260*/  MOV R0, 0x2 ;  /* 0x0000000200007802 */ /* 0x000fe40000000f00 */
[----:B------:R-:W-:Y:S02]  /*1b270*/  MOV R2, 0x1b290 ;  /* 0x0001b29000027802 */ /* 0x000fe40000000f00 */
[----:B------:R-:W-:Y:S05]  /*1b280*/  CALL.REL.NOINC `($__internal_9_$__cuda_sm70_shflsync_bfly_p) ;  /* 0x0000121000007944 */ /* 0x000fea0003c00000 */
[----:B------:R-:W-:Y:S01]  /*1b290*/  FADD.FTZ R4, R228, R0 ;  /* 0x00000000e4047221 */ /* 0x000fe20000010000 */
[----:B------:R-:W-:Y:S02]  /*1b2a0*/  MOV R0, 0x1 ;  /* 0x0000000100007802 */ /* 0x000fe40000000f00 */
[----:B------:R-:W-:-:S02]  /*1b2b0*/  MOV R2, 0x1b2d0 ;  /* 0x0001b2d000027802 */ /* 0x000fc40000000f00 */
[----:B------:R-:W-:Y:S05]  /*1b2c0*/  CALL.REL.NOINC `($__internal_9_$__cuda_sm70_shflsync_bfly_p) ;  /* 0x000011d000007944 */ /* 0x000fea0003c00000 */
[----:B------:R-:W-:Y:S01]  /*1b2d0*/  FADD.FTZ R6, R4, R0 ;  /* 0x0000000004067221 */ /* 0x000fe20000010000 */
[----:B------:R-:W-:-:S02]  /*1b2e0*/  MOV R4, R221 ;  /* 0x000000dd00047202 */ /* 0x000fc40000000f00 */
[----:B------:R-:W-:Y:S02]  /*1b2f0*/  MOV R0, 0x2 ;  /* 0x0000000200007802 */ /* 0x000fe40000000f00 */
[----:B------:R-:W-:Y:S02]  /*1b300*/  MOV R2, 0x1b320 ;  /* 0x0001b32000027802 */ /* 0x000fe40000000f00 */
[----:B------:R-:W-:Y:S05]  /*1b310*/  CALL.REL.NOINC `($__internal_9_$__cuda_sm70_shflsync_bfly_p) ;  /* 0x0000118000007944 */ /* 0x000fea0003c00000 */
[----:B------:R-:W-:Y:S01]  /*1b320*/  FADD.FTZ R5, R221, R0 ;  /* 0x00000000dd057221 */ /* 0x000fe20000010000 */
[----:B------:R-:W-:Y:S02]  /*1b330*/  MOV R0, 0x1 ;  /* 0x0000000100007802 */ /* 0x000fe40000000f00 */
[----:B------:R-:W-:Y:S02]  /*1b340*/  MOV R2, 0x1b370 ;  /* 0x0001b37000027802 */ /* 0x000fe40000000f00 */
[----:B------:R-:W-:Y:S02]  /*1b350*/  MOV R4, R5 ;  /* 0x0000000500047202 */ /* 0x000fe40000000f00 */
[----:B------:R-:W-:Y:S05]  /*1b360*/  CALL.REL.NOINC `($__internal_9_$__cuda_sm70_shflsync_bfly_p) ;  /* 0x0000113000007944 */ /* 0x000fea0003c00000 */
[----:B------:R-:W-:Y:S01]  /*1b370*/  FADD.FTZ R5, R5, R0 ;  /* 0x0000000005057221 */ /* 0x000fe20000010000 */
[----:B------:R-:W-:Y:S02]  /*1b380*/  MOV R4, R223 ;  /* 0x000000df00047202 */ /* 0x000fe40000000f00 */
[----:B------:R-:W-:-:S02]  /*1b390*/  MOV R0, 0x2 ;  /* 0x0000000200007802 */ /* 0x000fc40000000f00 */
[----:B------:R-:W-:Y:S02]  /*1b3a0*/  MOV R2, 0x1b3c0 ;  /* 0x0001b3c000027802 */ /* 0x000fe40000000f00 */
[----:B------:R-:W-:Y:S05]  /*1b3b0*/  CALL.REL.NOINC `($__internal_9_$__cuda_sm70_shflsync_bfly_p) ;  /* 0x000010e000007944 */ /* 0x000fea0003c00000 */
[----:B------:R-:W-:Y:S01]  /*1b3c0*/  FADD.FTZ R4, R223, R0 ;  /* 0x00000000df047221 */ /* 0x000fe20000010000 */
[----:B------:R-:W-:Y:S02]  /*1b3d0*/  MOV R0, 0x1 ;  /* 0x0000000100007802 */ /* 0x000fe40000000f00 */
[----:B------:R-:W-:Y:S02]  /*1b3e0*/  MOV R2, 0x1b400 ;  /* 0x0001b40000027802 */ /* 0x000fe40000000f00 */
[----:B------:R-:W-:Y:S05]  /*1b3f0*/  CALL.REL.NOINC `($__internal_9_$__cuda_sm70_shflsync_bfly_p) ;  /* 0x000010a000007944 */ /* 0x000fea0003c00000 */
[----:B------:R-:W-:Y:S01]  /*1b400*/  MOV R8, R0 ;  /* 0x0000000000087202 */ /* 0x000fe20000000f00 */
[----:B------:R-:W-:Y:S05]  /*1b410*/  BRA `(.L_x_828) ;  /* 0xffff86d000007947 */ /* 0x000fea000383ffff */
.L_x_714:
[----:B-1234-:R-:W-:Y:S01]  /*1b420*/  IMAD.MOV.U32 R5, RZ, RZ, R7 ;  /* 0x000000ffff057224 */ /* 0x01efe200078e0007 */
[----:B------:R-:W-:Y:S01]  /*1b430*/  MOV R2, RZ ;  /* 0x000000ff00027202 */ /* 0x000fe20000000f00 */
[----:B------:R-:W-:Y:S01]  /*1b440*/  IMAD.MOV.U32 R211, RZ, RZ, 0x1c1f ;  /* 0x00001c1fffd37424 */ /* 0x000fe200078e00ff */
[----:B------:R-:W-:Y:S02]  /*1b450*/  MOV R3, 0x1b470 ;  /* 0x0001b47000037802 */ /* 0x000fe40000000f00 */
[----:B------:R-:W-:Y:S05]  /*1b460*/  CALL.REL.NOINC `($__internal_10_$__cuda_sm70_shflsync_idx_p) ;  /* 0x0000109000007944 */ /* 0x000fea0003c00000 */
[----:B------:R-:W-:Y:S01]  /*1b470*/  MOV R6, R211 ;  /* 0x000000d300067202 */ /* 0x000fe20000000f00 */
[----:B------:R-:W-:Y:S05]  /*1b480*/  BRA `(.L_x_829) ;  /* 0xffffa05000007947 */ /* 0x000fea000383ffff */
.L_x_715:
[----:B------:R-:W-:Y:S01]  /*1b490*/  IMAD.MOV.U32 R5, RZ, RZ, R13 ;  /* 0x000000ffff057224 */ /* 0x000fe200078e000d */
[----:B------:R-:W-:Y:S01]  /*1b4a0*/  MOV R2, RZ ;  /* 0x000000ff00027202 */ /* 0x000fe20000000f00 */
[----:B------:R-:W-:Y:S01]  /*1b4b0*/  IMAD.MOV.U32 R211, RZ, RZ, 0x1c1f ;  /* 0x00001c1fffd37424 */ /* 0x000fe200078e00ff */
[----:B------:R-:W-:-:S02]  /*1b4c0*/  MOV R3, 0x1b4e0 ;  /* 0x0001b4e000037802 */ /* 0x000fc40000000f00 */
[----:B-12---:R-:W-:Y:S05]  /*1b4d0*/  CALL.REL.NOINC `($__internal_10_$__cuda_sm70_shflsync_idx_p) ;  /* 0x0000102000007944 */ /* 0x006fea0003c00000 */
[----:B------:R-:W-:Y:S01]  /*1b4e0*/  MOV R0, R211 ;  /* 0x000000d300007202 */ /* 0x000fe20000000f00 */
[----:B------:R-:W-:Y:S05]  /*1b4f0*/  BRA `(.L_x_830) ;  /* 0xffffa00000007947 */ /* 0x000fea000383ffff */
.L_x_718:
[----:B------:R-:W-:Y:S01]  /*1b500*/  IMAD.MOV.U32 R5, RZ, RZ, R7 ;  /* 0x000000ffff057224 */ /* 0x000fe200078e0007 */
[----:B--2---:R-:W-:Y:S01]  /*1b510*/  MOV R2, 0x1 ;  /* 0x0000000100027802 */ /* 0x004fe20000000f00 */
[----:B------:R-:W-:Y:S01]  /*1b520*/  IMAD.MOV.U32 R211, RZ, RZ, 0x1c1f ;  /* 0x00001c1fffd37424 */ /* 0x000fe200078e00ff */
[----:B------:R-:W-:-:S02]  /*1b530*/  MOV R3, 0x1b550 ;  /* 0x0001b55000037802 */ /* 0x000fc40000000f00 */
[----:B-1-34-:R-:W-:Y:S05]  /*1b540*/  CALL.REL.NOINC `($__internal_10_$__cuda_sm70_shflsync_idx_p) ;  /* 0x00000fb000007944 */ /* 0x01afea0003c00000 */
        /* <DEDUP_REMOVED lines=8> */
.L_x_721:
[----:B------:R-:W-:Y:S01]  /*1b5d0*/  IMAD.MOV.U32 R5, RZ, RZ, R7 ;  /* 0x000000ffff057224 */ /* 0x000fe200078e0007 */
[----:B-1----:R-:W-:Y:S01]  /*1b5e0*/  MOV R2, 0x2 ;  /* 0x0000000200027802 */ /* 0x002fe20000000f00 */
[----:B------:R-:W-:Y:S01]  /*1b5f0*/  IMAD.MOV.U32 R211, RZ, RZ, 0x1c1f ;  /* 0x00001c1fffd37424 */ /* 0x000fe200078e00ff */
[----:B------:R-:W-:Y:S02]  /*1b600*/  MOV R3, 0x1b620 ;  /* 0x0001b62000037802 */ /* 0x000fe40000000f00 */
[----:B--234-:R-:W-:Y:S05]  /*1b610*/  CALL.REL.NOINC `($__internal_10_$__cuda_sm70_shflsync_idx_p) ;  /* 0x00000ee000007944 */ /* 0x01cfea0003c00000 */
[----:B------:R-:W-:Y:S01]  /*1b620*/  MOV R6, R211 ;  /* 0x000000d300067202 */ /* 0x000fe20000000f00 */
[----:B------:R-:W-:Y:S05]  /*1b630*/  BRA `(.L_x_832) ;  /* 0xffffa19000007947 */ /* 0x000fea000383ffff */
.L_x_722:
[----:B------:R-:W-:Y:S01]  /*1b640*/  IMAD.MOV.U32 R5, RZ, RZ, R13 ;  /* 0x000000ffff057224 */ /* 0x000fe200078e000d */
[----:B------:R-:W-:Y:S01]  /*1b650*/  MOV R2, 0x2 ;  /* 0x0000000200027802 */ /* 0x000fe20000000f00 */
[----:B------:R-:W-:Y:S01]  /*1b660*/  IMAD.MOV.U32 R211, RZ, RZ, 0x1c1f ;  /* 0x00001c1fffd37424 */ /* 0x000fe200078e00ff */
[----:B------:R-:W-:Y:S02]  /*1b670*/  MOV R3, 0x1b690 ;  /* 0x0001b69000037802 */ /* 0x000fe40000000f00 */
[----:B-1234-:R-:W-:Y:S05]  /*1b680*/  CALL.REL.NOINC `($__internal_10_$__cuda_sm70_shflsync_idx_p) ;  /* 0x00000e7000007944 */ /* 0x01efea0003c00000 */
[----:B------:R-:W-:Y:S01]  /*1b690*/  MOV R0, R211 ;  /* 0x000000d300007202 */ /* 0x000fe20000000f00 */
[----:B------:R-:W-:Y:S05]  /*1b6a0*/  BRA `(.L_x_833) ;  /* 0xffffa14000007947 */ /* 0x000fea000383ffff */
.L_x_725:
[----:B------:R-:W-:Y:S01]  /*1b6b0*/  IMAD.MOV.U32 R5, RZ, RZ, R7 ;  /* 0x000000ffff057224 */ /* 0x000fe200078e0007 */
[----:B-1----:R-:W-:Y:S01]  /*1b6c0*/  MOV R2, 0x3 ;  /* 0x0000000300027802 */ /* 0x002fe20000000f00 */
[----:B------:R-:W-:Y:S01]  /*1b6d0*/  IMAD.MOV.U32 R211, RZ, RZ, 0x1c1f ;  /* 0x00001c1fffd37424 */ /* 0x000fe200078e00ff */
[----:B------:R-:W-:-:S02]  /*1b6e0*/  MOV R3, 0x1b700 ;  /* 0x0001b70000037802 */ /* 0x000fc40000000f00 */
[----:B--234-:R-:W-:Y:S05]  /*1b6f0*/  CALL.REL.NOINC `($__internal_10_$__cuda_sm70_shflsync_idx_p) ;  /* 0x00000e0000007944 */ /* 0x01cfea0003c00000 */
        /* <DEDUP_REMOVED lines=8> */
.L_x_727:
[----:B------:R-:W-:Y:S01]  /*1b780*/  IMAD.MOV.U32 R5, RZ, RZ, R12 ;  /* 0x000000ffff057224 */ /* 0x000fe200078e000c */
[----:B------:R-:W-:Y:S01]  /*1b790*/  MOV R2, RZ ;  /* 0x000000ff00027202 */ /* 0x000fe20000000f00 */
[----:B------:R-:W-:Y:S01]  /*1b7a0*/  IMAD.MOV.U32 R211, RZ, RZ, 0x1c1f ;  /* 0x00001c1fffd37424 */ /* 0x000fe200078e00ff */
[----:B------:R-:W-:Y:S02]  /*1b7b0*/  MOV R3, 0x1b7d0 ;  /* 0x0001b7d000037802 */ /* 0x000fe40000000f00 */
[----:B------:R-:W-:Y:S05]  /*1b7c0*/  CALL.REL.NOINC `($__internal_10_$__cuda_sm70_shflsync_idx_p) ;  /* 0x00000d3000007944 */ /* 0x000fea0003c00000 */
[----:B------:R-:W-:Y:S01]  /*1b7d0*/  MOV R4, R211 ;  /* 0x000000d300047202 */ /* 0x000fe20000000f00 */
[----:B------:R-:W-:Y:S05]  /*1b7e0*/  BRA `(.L_x_835) ;  /* 0xffffa4c000007947 */ /* 0x000fea000383ffff */
.L_x_728:
[----:B------:R-:W-:Y:S01]  /*1b7f0*/  IMAD.MOV.U32 R5, RZ, RZ, R13 ;  /* 0x000000ffff057224 */ /* 0x000fe200078e000d */
[----:B------:R-:W-:Y:S01]  /*1b800*/  MOV R2, RZ ;  /* 0x000000ff00027202 */ /* 0x000fe20000000f00 */
[----:B------:R-:W-:Y:S01]  /*1b810*/  IMAD.MOV.U32 R211, RZ, RZ, 0x1c1f ;  /* 0x00001c1fffd37424 */ /* 0x000fe200078e00ff */
[----:B------:R-:W-:Y:S02]  /*1b820*/  MOV R3, 0x1b840 ;  /* 0x0001b84000037802 */ /* 0x000fe40000000f00 */
[----:B-12---:R-:W-:Y:S05]  /*1b830*/  CALL.REL.NOINC `($__internal_10_$__cuda_sm70_shflsync_idx_p) ;  /* 0x00000cc000007944 */ /* 0x006fea0003c00000 */
[----:B------:R-:W-:Y:S01]  /*1b840*/  MOV R0, R211 ;  /* 0x000000d300007202 */ /* 0x000fe20000000f00 */
[----:B------:R-:W-:Y:S05]  /*1b850*/  BRA `(.L_x_836) ;  /* 0xffffa47000007947 */ /* 0x000fea000383ffff */
.L_x_731:
[----:B------:R-:W-:Y:S01]  /*1b860*/  IMAD.MOV.U32 R5, RZ, RZ, R12 ;  /* 0x000000ffff057224 */ /* 0x000fe200078e000c */
[----:B----4-:R-:W-:Y:S01]  /*1b870*/  MOV R2, 0x1 ;  /* 0x0000000100027802 */ /* 0x010fe20000000f00 */
[----:B------:R-:W-:Y:S01]  /*1b880*/  IMAD.MOV.U32 R211, RZ, RZ, 0x1c1f ;  /* 0x00001c1fffd37424 */ /* 0x000fe200078e00ff */
[----:B------:R-:W-:-:S02]  /*1b890*/  MOV R3, 0x1b8b0 ;  /* 0x0001b8b000037802 */ /* 0x000fc40000000f00 */
        /* <DEDUP_REMOVED lines=9> */
.L_x_734:
[----:B------:R-:W-:Y:S01]  /*1b930*/  IMAD.MOV.U32 R5, RZ, RZ, R12 ;  /* 0x000000ffff057224 */ /* 0x000fe200078e000c */
[----:B----4-:R-:W-:Y:S01]  /*1b940*/  MOV R2, 0x2 ;  /* 0x0000000200027802 */ /* 0x010fe20000000f00 */
[----:B------:R-:W-:Y:S01]  /*1b950*/  IMAD.MOV.U32 R211, RZ, RZ, 0x1c1f ;  /* 0x00001c1fffd37424 */ /* 0x000fe200078e00ff */
[----:B------:R-:W-:Y:S02]  /*1b960*/  MOV R3, 0x1b980 ;  /* 0x0001b98000037802 */ /* 0x000fe40000000f00 */
[----:B-123--:R-:W-:Y:S05]  /*1b970*/  CALL.REL.NOINC `($__internal_10_$__cuda_sm70_shflsync_idx_p) ;  /* 0x00000b8000007944 */ /* 0x00efea0003c00000 */
[----:B------:R-:W-:Y:S01]  /*1b980*/  MOV R4, R211 ;  /* 0x000000d300047202 */ /* 0x000fe20000000f00 */
[----:B------:R-:W-:Y:S05]  /*1b990*/  BRA `(.L_x_838) ;  /* 0xffffae2000007947 */ /* 0x000fea000383ffff */
.L_x_735:
[----:B------:R-:W-:Y:S01]  /*1b9a0*/  IMAD.MOV.U32 R5, RZ, RZ, R13 ;  /* 0x000000ffff057224 */ /* 0x000fe200078e000d */
[----:B----4-:R-:W-:Y:S01]  /*1b9b0*/  MOV R2, 0x2 ;  /* 0x0000000200027802 */ /* 0x010fe20000000f00 */
[----:B------:R-:W-:Y:S01]  /*1b9c0*/  IMAD.MOV.U32 R211, RZ, RZ, 0x1c1f ;  /* 0x00001c1fffd37424 */ /* 0x000fe200078e00ff */
[----:B------:R-:W-:Y:S02]  /*1b9d0*/  MOV R3, 0x1b9f0 ;  /* 0x0001b9f000037802 */ /* 0x000fe40000000f00 */
[----:B-123--:R-:W-:Y:S05]  /*1b9e0*/  CALL.REL.NOINC `($__internal_10_$__cuda_sm70_shflsync_idx_p) ;  /* 0x00000b1000007944 */ /* 0x00efea0003c00000 */
[----:B------:R-:W-:Y:S01]  /*1b9f0*/  MOV R0, R211 ;  /* 0x000000d300007202 */ /* 0x000fe20000000f00 */
[----:B------:R-:W-:Y:S05]  /*1ba00*/  BRA `(.L_x_839) ;  /* 0xffffadd000007947 */ /* 0x000fea000383ffff */
.L_x_738:
[----:B------:R-:W-:Y:S01]  /*1ba10*/  IMAD.MOV.U32 R5, RZ, RZ, R12 ;  /* 0x000000ffff057224 */ /* 0x000fe200078e000c */
[----:B---3--:R-:W-:Y:S01]  /*1ba20*/  MOV R2, 0x3 ;  /* 0x0000000300027802 */ /* 0x008fe20000000f00 */
        /* <DEDUP_REMOVED lines=11> */
.L_x_742:
[----:B------:R-:W-:Y:S01]  /*1bae0*/  IMAD.MOV.U32 R5, RZ, RZ, R10 ;  /* 0x000000ffff057224 */ /* 0x000fe200078e000a */
[----:B------:R-:W-:Y:S01]  /*1baf0*/  MOV R2, RZ ;  /* 0x000000ff00027202 */ /* 0x000fe20000000f00 */
[----:B------:R-:W-:Y:S01]  /*1bb00*/  IMAD.MOV.U32 R211, RZ, RZ, 0x1c1f ;  /* 0x00001c1fffd37424 */ /* 0x000fe200078e00ff */
[----:B------:R-:W-:Y:S02]  /*1bb10*/  MOV R3, 0x1bb30 ;  /* 0x0001bb3000037802 */ /* 0x000fe40000000f00 */
[----:B------:R-:W-:Y:S05]  /*1bb20*/  CALL.REL.NOINC `($__internal_10_$__cuda_sm70_shflsync_idx_p) ;  /* 0x000009d000007944 */ /* 0x000fea0003c00000 */
[----:B------:R-:W-:Y:S01]  /*1bb30*/  MOV R4, R211 ;  /* 0x000000d300047202 */ /* 0x000fe20000000f00 */
[----:B------:R-:W-:Y:S05]  /*1bb40*/  BRA `(.L_x_841) ;  /* 0xffffbed000007947 */ /* 0x000fea000383ffff */
.L_x_743:
[----:B------:R-:W-:Y:S01]  /*1bb50*/  IMAD.MOV.U32 R5, RZ, RZ, R13 ;  /* 0x000000ffff057224 */ /* 0x000fe200078e000d */
[----:B------:R-:W-:Y:S01]  /*1bb60*/  MOV R2, RZ ;  /* 0x000000ff00027202 */ /* 0x000fe20000000f00 */
[----:B------:R-:W-:Y:S01]  /*1bb70*/  IMAD.MOV.U32 R211, RZ, RZ, 0x1c1f ;  /* 0x00001c1fffd37424 */ /* 0x000fe200078e00ff */
[----:B------:R-:W-:Y:S02]  /*1bb80*/  MOV R3, 0x1bba0 ;  /* 0x0001bba000037802 */ /* 0x000fe40000000f00 */
[----:B-12---:R-:W-:Y:S05]  /*1bb90*/  CALL.REL.NOINC `($__internal_10_$__cuda_sm70_shflsync_idx_p) ;  /* 0x0000096000007944 */ /* 0x006fea0003c00000 */
[----:B------:R-:W-:Y:S01]  /*1bba0*/  MOV R0, R211 ;  /* 0x000000d300007202 */ /* 0x000fe20000000f00 */
[----:B------:R-:W-:Y:S05]  /*1bbb0*/  BRA `(.L_x_842) ;  /* 0xffffbe8000007947 */ /* 0x000fea000383ffff */
.L_x_746:
        /* <DEDUP_REMOVED lines=13> */
.L_x_749:
[----:B------:R-:W-:Y:S01]  /*1bc90*/  IMAD.MOV.U32 R5, RZ, RZ, R10 ;  /* 0x000000ffff057224 */ /* 0x000fe200078e000a */
[----:B-1----:R-:W-:Y:S01]  /*1bca0*/  MOV R2, 0x2 ;  /* 0x0000000200027802 */ /* 0x002fe20000000f00 */
[----:B------:R-:W-:Y:S01]  /*1bcb0*/  IMAD.MOV.U32 R211, RZ, RZ, 0x1c1f ;  /* 0x00001c1fffd37424 */ /* 0x000fe200078e00ff */
[----:B------:R-:W-:Y:S02]  /*1bcc0*/  MOV R3, 0x1bce0 ;  /* 0x0001bce000037802 */ /* 0x000fe40000000f00 */
[----:B--234-:R-:W-:Y:S05]  /*1bcd0*/  CALL.REL.NOINC `($__internal_10_$__cuda_sm70_shflsync_idx_p) ;  /* 0x0000082000007944 */ /* 0x01cfea0003c00000 */
[----:B------:R-:W-:Y:S01]  /*1bce0*/  MOV R4, R211 ;  /* 0x000000d300047202 */ /* 0x000fe20000000f00 */
[----:B------:R-:W-:Y:S05]  /*1bcf0*/  BRA `(.L_x_844) ;  /* 0xffffc02000007947 */ /* 0x000fea000383ffff */
.L_x_750:
[----:B------:R-:W-:Y:S01]  /*1bd00*/  IMAD.MOV.U32 R5, RZ, RZ, R13 ;  /* 0x000000ffff057224 */ /* 0x000fe200078e000d */
[----:B------:R-:W-:Y:S01]  /*1bd10*/  MOV R2, 0x2 ;  /* 0x0000000200027802 */ /* 0x000fe20000000f00 */
[----:B------:R-:W-:Y:S01]  /*1bd20*/  IMAD.MOV.U32 R211, RZ, RZ, 0x1c1f ;  /* 0x00001c1fffd37424 */ /* 0x000fe200078e00ff */
[----:B------:R-:W-:Y:S02]  /*1bd30*/  MOV R3, 0x1bd50 ;  /* 0x0001bd5000037802 */ /* 0x000fe40000000f00 */
[----:B-1234-:R-:W-:Y:S05]  /*1bd40*/  CALL.REL.NOINC `($__internal_10_$__cuda_sm70_shflsync_idx_p) ;  /* 0x000007b000007944 */ /* 0x01efea0003c00000 */
[----:B------:R-:W-:Y:S01]  /*1bd50*/  MOV R0, R211 ;  /* 0x000000d300007202 */ /* 0x000fe20000000f00 */
[----:B------:R-:W-:Y:S05]  /*1bd60*/  BRA `(.L_x_845) ;  /* 0xffffbfd000007947 */ /* 0x000fea000383ffff */
.L_x_753:
        /* <DEDUP_REMOVED lines=13> */
.L_x_755:
[----:B------:R-:W-:Y:S01]  /*1be40*/  IMAD.MOV.U32 R5, RZ, RZ, R74 ;  /* 0x000000ffff057224 */ /* 0x000fe200078e004a */
[----:B------:R-:W-:Y:S01]  /*1be50*/  MOV R2, RZ ;  /* 0x000000ff00027202 */ /* 0x000fe20000000f00 */
[----:B------:R-:W-:Y:S01]  /*1be60*/  IMAD.MOV.U32 R211, RZ, RZ, 0x1f ;  /* 0x0000001fffd37424 */ /* 0x000fe200078e00ff */
[----:B------:R-:W-:Y:S02]  /*1be70*/  MOV R3, 0x1be90 ;  /* 0x0001be9000037802 */ /* 0x000fe40000000f00 */
[----:B------:R-:W-:Y:S05]  /*1be80*/  CALL.REL.NOINC `($__internal_10_$__cuda_sm70_shflsync_idx_p) ;  /* 0x0000067000007944 */ /* 0x000fea0003c00000 */
[----:B------:R-:W-:Y:S01]  /*1be90*/  MOV R9, R211 ;  /* 0x000000d300097202 */ /* 0x000fe20000000f00 */
[----:B------:R-:W-:Y:S05]  /*1bea0*/  BRA `(.L_x_847) ;  /* 0xffffc22000007947 */ /* 0x000fea000383ffff */
.L_x_756:
[----:B------:R-:W-:Y:S01]  /*1beb0*/  IMAD.MOV.U32 R5, RZ, RZ, R74 ;  /* 0x000000ffff057224 */ /* 0x000fe200078e004a */
[----:B------:R-:W-:Y:S01]  /*1bec0*/  MOV R2, 0x1 ;  /* 0x0000000100027802 */ /* 0x000fe20000000f00 */
[----:B------:R-:W-:Y:S01]  /*1bed0*/  IMAD.MOV.U32 R211, RZ, RZ, 0x1f ;  /* 0x0000001fffd37424 */ /* 0x000fe200078e00ff */
[----:B------:R-:W-:Y:S02]  /*1bee0*/  MOV R3, 0x1bf00 ;  /* 0x0001bf0000037802 */ /* 0x000fe40000000f00 */
[----:B-12---:R-:W-:Y:S05]  /*1bef0*/  CALL.REL.NOINC `($__internal_10_$__cuda_sm70_shflsync_idx_p) ;  /* 0x0000060000007944 */ /* 0x006fea0003c00000 */
[----:B------:R-:W-:Y:S01]  /*1bf00*/  MOV R8, R211 ;  /* 0x000000d300087202 */ /* 0x000fe20000000f00 */
[----:B------:R-:W-:Y:S05]  /*1bf10*/  BRA `(.L_x_848) ;  /* 0xffffc1d000007947 */ /* 0x000fea000383ffff */
.L_x_757:
[----:B------:R-:W-:Y:S02]  /*1bf20*/  MOV R2, 0x1 ;  /* 0x0000000100027802 */ /* 0x000fe40000000f00 */
[----:B------:R-:W-:-:S02]  /*1bf30*/  MOV R3, 0x1bf50 ;  /* 0x0001bf5000037802 */ /* 0x000fc40000000f00 */
[----:B-1234-:R-:W-:Y:S05]  /*1bf40*/  CALL.REL.NOINC `($__internal_11_$__cuda_sm70_shflsync_up_p) ;  /* 0x0000061000007944 */ /* 0x01efea0003c00000 */
[----:B------:R-:W-:Y:S05]  /*1bf50*/  BRA `(.L_x_849) ;  /* 0xffffc2c000007947 */ /* 0x000fea000383ffff */
.L_x_758:
[----:B------:R-:W-:Y:S02]  /*1bf60*/  MOV R2, 0x2 ;  /* 0x0000000200027802 */ /* 0x000fe40000000f00 */
[----:B------:R-:W-:-:S02]  /*1bf70*/  MOV R3, 0x1bf90 ;  /* 0x0001bf9000037802 */ /* 0x000fc40000000f00 */
[----:B--2-4-:R-:W-:Y:S05]  /*1bf80*/  CALL.REL.NOINC `($__internal_11_$__cuda_sm70_shflsync_up_p) ;  /* 0x000005d000007944 */ /* 0x014fea0003c00000 */
        /* <DEDUP_REMOVED lines=24> */
.L_x_762:
[----:B------:R-:W-:Y:S02]  /*1c110*/  MOV R2, 0x1 ;  /* 0x0000000100027802 */ /* 0x000fe40000000f00 */
[----:B------:R-:W-:Y:S02]  /*1c120*/  MOV R3, 0x1c140 ;  /* 0x0001c14000037802 */ /* 0x000fe40000000f00 */
[----:B------:R-:W-:Y:S05]  /*1c130*/  CALL.REL.NOINC `($__internal_11_$__cuda_sm70_shflsync_up_p) ;  /* 0x0000042000007944 */ /* 0x000fea0003c00000 */
[----:B------:R-:W-:Y:S01]  /*1c140*/  MOV R2, R4 ;  /* 0x0000000400027202 */ /* 0x000fe20000000f00 */
[----:B------:R-:W-:Y:S05]  /*1c150*/  BRA `(.L_x_851) ;  /* 0xffffc32000007947 */ /* 0x000fea000383ffff */
.L_x_763:
        /* <DEDUP_REMOVED lines=27> */
.L_x_765:
[----:B------:R-:W-:Y:S02]  /*1c310*/  SEL R0, RZ, 0x1, P0 ;  /* 0x00000001ff007807 */ /* 0x000fe40000000000 */
[----:B------:R-:W-:Y:S02]  /*1c320*/  MOV R2, 0x1c340 ;  /* 0x0001c34000027802 */ /* 0x000fe40000000f00 */
[----:B-1----:R-:W-:Y:S05]  /*1c330*/  CALL.REL.NOINC `($__internal_12_$__cuda_sm70_votesync_ballot) ;  /* 0x0000029000007944 */ /* 0x002fea0003c00000 */
[----:B------:R-:W-:Y:S01]  /*1c340*/  MOV R11, R0 ;  /* 0x00000000000b7202 */ /* 0x000fe20000000f00 */
[----:B------:R-:W-:Y:S05]  /*1c350*/  BRA `(.L_x_853) ;  /* 0xffffc2b000007947 */ /* 0x000fea000383ffff */
.L_x_766:
[----:B------:R-:W-:Y:S01]  /*1c360*/  IMAD.MOV.U32 R5, RZ, RZ, R6 ;  /* 0x000000ffff057224 */ /* 0x000fe200078e0006 */
[----:B--2---:R-:W-:Y:S01]  /*1c370*/  MOV R2, R0 ;  /* 0x0000000000027202 */ /* 0x004fe20000000f00 */
[----:B------:R-:W-:Y:S01]  /*1c380*/  IMAD.MOV.U32 R211, RZ, RZ, 0x1f ;  /* 0x0000001fffd37424 */ /* 0x000fe200078e00ff */
[----:B------:R-:W-:Y:S02]  /*1c390*/  MOV R3, 0x1c3b0 ;  /* 0x0001c3b000037802 */ /* 0x000fe40000000f00 */
[----:B-1----:R-:W-:Y:S05]  /*1c3a0*/  CALL.REL.NOINC `($__internal_10_$__cuda_sm70_shflsync_idx_p) ;  /* 0x0000015000007944 */ /* 0x002fea0003c00000 */
[----:B------:R-:W-:Y:S01]  /*1c3b0*/  IMAD.MOV.U32 R8, RZ, RZ, R211 ;  /* 0x000000ffff087224 */ /* 0x000fe200078e00d3 */
[----:B------:R-:W-:Y:S01]  /*1c3c0*/  MOV R2, R0 ;  /* 0x0000000000027202 */ /* 0x000fe20000000f00 */
[----:B------:R-:W-:Y:S01]  /*1c3d0*/  IMAD.MOV.U32 R5, RZ, RZ, R7 ;  /* 0x000000ffff057224 */ /* 0x000fe200078e0007 */
[----:B------:R-:W-:-:S02]  /*1c3e0*/  MOV R211, 0x1f ;  /* 0x0000001f00d37802 */ /* 0x000fc40000000f00 */
[----:B------:R-:W-:Y:S02]  /*1c3f0*/  MOV R3, 0x1c410 ;  /* 0x0001c41000037802 */ /* 0x000fe40000000f00 */
[----:B------:R-:W-:Y:S05]  /*1c400*/  CALL.REL.NOINC `($__internal_10_$__cuda_sm70_shflsync_idx_p) ;  /* 0x000000f000007944 */ /* 0x000fea0003c00000 */
[----:B------:R-:W-:Y:S01]  /*1c410*/  MOV R7, R211 ;  /* 0x000000d300077202 */ /* 0x000fe20000000f00 */
[----:B------:R-:W-:Y:S05]  /*1c420*/  BRA `(.L_x_854) ;  /* 0xffffc25000007947 */ /* 0x000fea000383ffff */
.L_x_769:
[----:B------:R-:W-:Y:S01]  /*1c430*/  IMAD.MOV.U32 R5, RZ, RZ, R4 ;  /* 0x000000ffff057224 */ /* 0x000fe200078e0004 */
[----:B--2---:R-:W-:Y:S01]  /*1c440*/  MOV R2, R0 ;  /* 0x0000000000027202 */ /* 0x004fe20000000f00 */
[----:B------:R-:W-:Y:S01]  /*1c450*/  IMAD.MOV.U32 R211, RZ, RZ, 0x1f ;  /* 0x0000001fffd37424 */ /* 0x000fe200078e00ff */
[----:B------:R-:W-:Y:S02]  /*1c460*/  MOV R3, 0x1c480 ;  /* 0x0001c48000037802 */ /* 0x000fe40000000f00 */
[----:B-1--4-:R-:W-:Y:S05]  /*1c470*/  CALL.REL.NOINC `($__internal_10_$__cuda_sm70_shflsync_idx_p) ;  /* 0x0000008000007944 */ /* 0x012fea0003c00000 */
[----:B------:R-:W-:Y:S01]  /*1c480*/  MOV R12, R211 ;  /* 0x000000d3000c7202 */ /* 0x000fe20000000f00 */
[----:B------:R-:W-:Y:S05]  /*1c490*/  BRA `(.L_x_768) ;  /* 0xffffc24000007947 */ /* 0x000fea000383ffff */
        .weak           $__internal_9_$__cuda_sm70_shflsync_bfly_p
        .type           $__internal_9_$__cuda_sm70_shflsync_bfly_p,@function
        .size           $__internal_9_$__cuda_sm70_shflsync_bfly_p,($__internal_10_$__cuda_sm70_shflsync_idx_p - $__internal_9_$__cuda_sm70_shflsync_bfly_p)
$__internal_9_$__cuda_sm70_shflsync_bfly_p:
[----:B------:R-:W-:Y:S02]  /*1c4a0*/  MOV R162, 0xffffffff ;  /* 0xffffffff00a27802 */ /* 0x000fe40000000f00 */
[----:B------:R-:W-:Y:S02]  /*1c4b0*/  MOV R3, 0x1f ;  /* 0x0000001f00037802 */ /* 0x000fe40000000f00 */
[----:B------:R-:W-:Y:S04]  /*1c4c0*/  WARPSYNC R162 ;  /* 0x000000a200007348 */ /* 0x000fe80003800000 */
[----:B------:R1:W2:Y:S02]  /*1c4d0*/  SHFL.BFLY PT, R0, R4, R0, R3 ;  /* 0x0c00000004007389 */ /* 0x0002a400000e0003 */
[----:B-1----:R-:W-:-:S04]  /*1c4e0*/  MOV R3, 0x0 ;  /* 0x0000000000037802 */ /* 0x002fc80000000f00 */
[----:B--2---:R-:W-:Y:S05]  /*1c4f0*/  RET.REL.NODEC R2 `(_ZN7cutlass13device_kernelIN5flash19enable_sm80_to_sm89INS1_16FlashAttnFwdSm80INS1_25CollectiveMainloopFwdSm80ILi4ELi1ELb0EN4cute5tupleIJNS5_1CILi128EEENS7_ILi48EEENS7_ILi96EEEEEELi96ENS_6half_tEfNS_4arch4Sm80ELb0ELb1ELb1ELb1ELb1ELb0ELb1ELb1EEENS1_21CollectiveEpilogueFwdINS6_IJS8_SA_S9_EEENS6_IJNS7_ILi1EEESI_SI_EEESC_SE_Li128ELb1ELb1ELb1ELb0EEENS1_36VarlenDynamicPersistentTileSchedulerILi128ELi48ELi128ELi128ELb1ELb1ELb0ELb1ELb0ELb1EEEEEEEEEvNT_6ParamsE) ;  /* 0xfffe3b0002007950 */ /* 0x004fea0003c3ffff */
        .weak           $__internal_10_$__cuda_sm70_shflsync_idx_p
        .type           $__internal_10_$__cuda_sm70_shflsync_idx_p,@function
        .size           $__internal_10_$__cuda_sm70_shflsync_idx_p,($__internal_11_$__cuda_sm70_shflsync_up_p - $__internal_10_$__cuda_sm70_shflsync_idx_p)
$__internal_10_$__cuda_sm70_shflsync_idx_p:
[----:B------:R-:W-:-:S04]  /*1c500*/  MOV R212, 0xffffffff ;  /* 0xffffffff00d47802 */ /* 0x000fc80000000f00 */
[----:B------:R-:W-:Y:S04]  /*1c510*/  WARPSYNC R212 ;  /* 0x000000d400007348 */ /* 0x000fe80003800000 */
[----:B------:R1:W2:Y:S02]  /*1c520*/  SHFL.IDX PT, R211, R5, R2, R211 ;  /* 0x0000000205d37389 */ /* 0x0002a400000e00d3 */
[----:B-1----:R-:W-:Y:S02]  /*1c530*/  MOV R2, R3 ;  /* 0x0000000300027202 */ /* 0x002fe40000000f00 */
[----:B------:R-:W-:-:S04]  /*1c540*/  MOV R3, 0x0 ;  /* 0x0000000000037802 */ /* 0x000fc80000000f00 */
[----:B--2---:R-:W-:Y:S05]  /*1c550*/  RET.REL.NODEC R2 `(_ZN7cutlass13device_kernelIN5flash19enable_sm80_to_sm89INS1_16FlashAttnFwdSm80INS1_25CollectiveMainloopFwdSm80ILi4ELi1ELb0EN4cute5tupleIJNS5_1CILi128EEENS7_ILi48EEENS7_ILi96EEEEEELi96ENS_6half_tEfNS_4arch4Sm80ELb0ELb1ELb1ELb1ELb1ELb0ELb1ELb1EEENS1_21CollectiveEpilogueFwdINS6_IJS8_SA_S9_EEENS6_IJNS7_ILi1EEESI_SI_EEESC_SE_Li128ELb1ELb1ELb1ELb0EEENS1_36VarlenDynamicPersistentTileSchedulerILi128ELi48ELi128ELi128ELb1ELb1ELb0ELb1ELb0ELb1EEEEEEEEEvNT_6ParamsE) ;  /* 0xfffe3aa002007950 */ /* 0x004fea0003c3ffff */
        .weak           $__internal_11_$__cuda_sm70_shflsync_up_p
        .type           $__internal_11_$__cuda_sm70_shflsync_up_p,@function
        .size           $__internal_11_$__cuda_sm70_shflsync_up_p,($__internal_12_$__cuda_sm70_votesync_ballot - $__internal_11_$__cuda_sm70_shflsync_up_p)
$__internal_11_$__cuda_sm70_shflsync_up_p:
[----:B------:R-:W-:Y:S02]  /*1c560*/  IMAD.MOV.U32 R4, RZ, RZ, RZ ;  /* 0x000000ffff047224 */ /* 0x000fe400078e00ff */
[----:B------:R-:W-:-:S04]  /*1c570*/  IMAD.MOV.U32 R10, RZ, RZ, -0x1 ;  /* 0xffffffffff0a7424 */ /* 0x000fc800078e00ff */
[----:B------:R-:W-:Y:S04]  /*1c580*/  WARPSYNC R10 ;  /* 0x0000000a00007348 */ /* 0x000fe80003800000 */
[----:B------:R1:W2:Y:S02]  /*1c590*/  SHFL.UP PT, R4, R0, R2, R4 ;  /* 0x0400000200047389 */ /* 0x0002a400000e0004 */
[----:B-1----:R-:W-:Y:S02]  /*1c5a0*/  MOV R2, R3 ;  /* 0x0000000300027202 */ /* 0x002fe40000000f00 */
[----:B------:R-:W-:-:S04]  /*1c5b0*/  MOV R3, 0x0 ;  /* 0x0000000000037802 */ /* 0x000fc80000000f00 */
[----:B--2---:R-:W-:Y:S05]  /*1c5c0*/  RET.REL.NODEC R2 `(_ZN7cutlass13device_kernelIN5flash19enable_sm80_to_sm89INS1_16FlashAttnFwdSm80INS1_25CollectiveMainloopFwdSm80ILi4ELi1ELb0EN4cute5tupleIJNS5_1CILi128EEENS7_ILi48EEENS7_ILi96EEEEEELi96ENS_6half_tEfNS_4arch4Sm80ELb0ELb1ELb1ELb1ELb1ELb0ELb1ELb1EEENS1_21CollectiveEpilogueFwdINS6_IJS8_SA_S9_EEENS6_IJNS7_ILi1EEESI_SI_EEESC_SE_Li128ELb1ELb1ELb1ELb0EEENS1_36VarlenDynamicPersistentTileSchedulerILi128ELi48ELi128ELi128ELb1ELb1ELb0ELb1ELb0ELb1EEEEEEEEEvNT_6ParamsE) ;  /* 0xfffe3a3002007950 */ /* 0x004fea0003c3ffff */
        .weak           $__internal_12_$__cuda_sm70_votesync_ballot
        .type           $__internal_12_$__cuda_sm70_votesync_ballot,@function
        .size           $__internal_12_$__cuda_sm70_votesync_ballot,(.L_x_1827 - $__internal_12_$__cuda_sm70_votesync_ballot)
$__internal_12_$__cuda_sm70_votesync_ballot:
[----:B------:R-:W-:Y:S01]  /*1c5d0*/  ISETP.NE.U32.AND P0, PT, R0, 0x1, PT ;  /* 0x000000010000780c */ /* 0x000fe20003f05070 */
[----:B------:R-:W-:-:S04]  /*1c5e0*/  IMAD.MOV.U32 R3, RZ, RZ, -0x1 ;  /* 0xffffffffff037424 */ /* 0x000fc800078e00ff */
[----:B------:R-:W-:Y:S08]  /*1c5f0*/  WARPSYNC R3 ;  /* 0x0000000300007348 */ /* 0x000ff00003800000 */
[----:B------:R-:W-:-:S04]  /*1c600*/  VOTE.ANY R0, PT, !P0 ;  /* 0x0000000000007806 */ /* 0x000fc800040e0100 */
[----:B------:R-:W-:Y:S01]  /*1c610*/  LOP3.LUT R0, R0, R3, RZ, 0xc0, !PT ;  /* 0x0000000300007212 */ /* 0x000fe200078ec0ff */
[----:B------:R-:W-:-:S04]  /*1c620*/  IMAD.MOV.U32 R3, RZ, RZ, 0x0 ;  /* 0x00000000ff037424 */ /* 0x000fc800078e00ff */
[----:B------:R-:W-:Y:S05]  /*1c630*/  RET.REL.NODEC R2 `(_ZN7cutlass13device_kernelIN5flash19enable_sm80_to_sm89INS1_16FlashAttnFwdSm80INS1_25CollectiveMainloopFwdSm80ILi4ELi1ELb0EN4cute5tupleIJNS5_1CILi128EEENS7_ILi48EEENS7_ILi96EEEEEELi96ENS_6half_tEfNS_4arch4Sm80ELb0ELb1ELb1ELb1ELb1ELb0ELb1ELb1EEENS1_21CollectiveEpilogueFwdINS6_IJS8_SA_S9_EEENS6_IJNS7_ILi1EEESI_SI_EEESC_SE_Li128ELb1ELb1ELb1ELb0EEENS1_36VarlenDynamicPersistentTileSchedulerILi128ELi48ELi128ELi128ELb1ELb1ELb0ELb1ELb0ELb1EEEEEEEEEvNT_6ParamsE) ;  /* 0xfffe39c002007950 */ /* 0x000fea0003c3ffff */
.L_x_855:
        /* <DEDUP_REMOVED lines=12> */
.L_x_1827:


//--------------------- .text._ZN7cutlass13device_kernelIN5flash19enable_sm80_to_sm89INS1_16FlashAttnFwdSm80INS1_25CollectiveMainloopFwdSm80ILi4ELi1ELb0EN4cute5tupleIJNS5_1CILi128EEENS7_ILi48EEENS7_ILi96EEEEEELi96ENS_6half_tEfNS_4arch4Sm80ELb0ELb1ELb1ELb1ELb1ELb1ELb1ELb1EEENS1_21CollectiveEpilogueFwdINS6_IJS8_SA_S9_EEENS6_IJNS7_ILi1EEESI_SI_EEESC_SE_Li128ELb1ELb1ELb1ELb0EEENS1_36VarlenDynamicPersistentTileSchedulerILi128ELi48ELi128ELi128ELb1ELb1ELb0ELb1ELb0ELb1EEEEEEEEEvNT_6ParamsE --------------------------
	.section	.text._ZN7cutlass13device_kernelIN5flash19enable_sm80_to_sm89INS1_16FlashAttnFwdSm80INS1_25CollectiveMainloopFwdSm80ILi4ELi1ELb0EN4cute5tupleIJNS5_1CILi128EEENS7_ILi48EEENS7_ILi96EEEEEELi96ENS_6half_tEfNS_4arch4Sm80ELb0ELb1ELb1ELb1ELb1ELb1ELb1ELb1EEENS1_21CollectiveEpilogueFwdINS6_IJS8_SA_S9_EEENS6_IJNS7_ILi1EEESI_SI_EEESC_SE_Li128ELb1ELb1ELb1ELb0EEENS1_36VarlenDynamicPersistentTileSchedulerILi128ELi48ELi128ELi128ELb1ELb1ELb0ELb1ELb0ELb1EEEEEEEEEvNT_6ParamsE,"ax",@progbits
	.sectioninfo	@"SHI_REGISTERS=255"
	.align	128
.text._ZN7cutlass13device_kernelIN5flash19enable_sm80_to_sm89INS1_16FlashAttnFwdSm80INS1_25CollectiveMainloopFwdSm80ILi4ELi1ELb0EN4cute5tupleIJNS5_1CILi128EEENS7_ILi48EEENS7_ILi96EEEEEELi96ENS_6half_tEfNS_4arch4Sm80ELb0ELb1ELb1ELb1ELb1ELb1ELb1ELb1EEENS1_21CollectiveEpilogueFwdINS6_IJS8_SA_S9_EEENS6_IJNS7_ILi1EEESI_SI_EEESC_SE_Li128ELb1ELb1ELb1ELb0EEENS1_36VarlenDynamicPersistentTileSchedulerILi128ELi48ELi128ELi128ELb1ELb1ELb0ELb1ELb0ELb1EEEEEEEEEvNT_6ParamsE:
        .type           _ZN7cutlass13device_kernelIN5flash19enable_sm80_to_sm89INS1_16FlashAttnFwdSm80INS1_25CollectiveMainloopFwdSm80ILi4ELi1ELb0EN4cute5tupleIJNS5_1CILi128EEENS7_ILi48EEENS7_ILi96EEEEEELi96ENS_6half_tEfNS_4arch4Sm80ELb0ELb1ELb1ELb1ELb1ELb1ELb1ELb1EEENS1_21CollectiveEpilogueFwdINS6_IJS8_SA_S9_EEENS6_IJNS7_ILi1EEESI_SI_EEESC_SE_Li128ELb1ELb1ELb1ELb0EEENS1_36VarlenDynamicPersistentTileSchedulerILi128ELi48ELi128ELi128ELb1ELb1ELb0ELb1ELb0ELb1EEEEEEEEEvNT_6ParamsE,@function
        .size           _ZN7cutlass13device_kernelIN5flash19enable_sm80_to_sm89INS1_16FlashAttnFwdSm80INS1_25CollectiveMainloopFwdSm80ILi4ELi1ELb0EN4cute5tupleIJNS5_1CILi128EEENS7_ILi48EEENS7_ILi96EEEEEELi96ENS_6half_tEfNS_4arch4Sm80ELb0ELb1ELb1ELb1ELb1ELb1ELb1ELb1EEENS1_21CollectiveEpilogueFwdINS6_IJS8_SA_S9_EEENS6_IJNS7_ILi1EEESI_SI_EEESC_SE_Li128ELb1ELb1ELb1ELb0EEENS1_36VarlenDynamicPersistentTileSchedulerILi128ELi48ELi128ELi128ELb1ELb1ELb0ELb1ELb0ELb1EEEEEEEEEvNT_6ParamsE,(.L_x_1832 - _ZN7cutlass13device_kernelIN5flash19enable_sm80_to_sm89INS1_16FlashAttnFwdSm80INS1_25CollectiveMainloopFwdSm80ILi4ELi1ELb0EN4cute5tupleIJNS5_1CILi128EEENS7_ILi48EEENS7_ILi96EEEEEELi96ENS_6half_tEfNS_4arch4Sm80ELb0ELb1ELb1ELb1ELb1ELb1ELb1ELb1EEENS1_21CollectiveEpilogueFwdINS6_IJS8_SA_S9_EEENS6_IJNS7_ILi1EEESI_SI_EEESC_SE_Li128ELb1ELb1ELb1ELb0EEENS1_36VarlenDynamicPersistentTileSchedulerILi128ELi48ELi128ELi128ELb1ELb1ELb0ELb1ELb0ELb1EEEEEEEEEvNT_6ParamsE)
        .other          _ZN7cutlass13device_kernelIN5flash19enable_sm80_to_sm89INS1_16FlashAttnFwdSm80INS1_25CollectiveMainloopFwdSm80ILi4ELi1ELb0EN4cute5tupleIJNS5_1CILi128EEENS7_ILi48EEENS7_ILi96EEEEEELi96ENS_6half_tEfNS_4arch4Sm80ELb0ELb1ELb1ELb1ELb1ELb1ELb1ELb1EEENS1_21CollectiveEpilogueFwdINS6_IJS8_SA_S9_EEENS6_IJNS7_ILi1EEESI_SI_EEESC_SE_Li128ELb1ELb1ELb1ELb0EEENS1_36VarlenDynamicPersistentTileSchedulerILi128ELi48ELi128ELi128ELb1ELb1ELb0ELb1ELb0ELb1EEEEEEEEEvNT_6ParamsE,@"STO_CUDA_ENTRY STV_DEFAULT"
_ZN7cutlass13device_kernelIN5flash19enable_sm80_to_sm89INS1_16FlashAttnFwdSm80INS1_25CollectiveMainloopFwdSm80ILi4ELi1ELb0EN4cute5tupleIJNS5_1CILi128EEENS7_ILi48EEENS7_ILi96EEEEEELi96ENS_6half_tEfNS_4arch4Sm80ELb0ELb1ELb1ELb1ELb1ELb1ELb1ELb1EEENS1_21CollectiveEpilogueFwdINS6_IJS8_SA_S9_EEENS6_IJNS7_ILi1EEESI_SI_EEESC_SE_Li128ELb1ELb1ELb1ELb0EEENS1_36VarlenDynamicPersistentTileSchedulerILi128ELi48ELi128ELi128ELb1ELb1ELb0ELb1ELb0ELb1EEEEEEEEEvNT_6ParamsE:
        /* <DEDUP_REMOVED lines=54> */
.L_x_861:
        /* <DEDUP_REMOVED lines=16> */
.L_x_1170:
        /* <DEDUP_REMOVED lines=16> */
.L_x_1171:
[----:B--2---:R-:W-:-:S05]  /*0560*/  IMAD R0, R0, c[0x0][0x538], RZ ;  /* 0x00014e0000007a24 */ /* 0x004fca00078e02ff */
[----:B------:R-:W-:-:S04]  /*0570*/  IADD3 R7, R0, R7, RZ ;  /* 0x0000000700077210 */ /* 0x000fc80007ffe0ff */
[----:B------:R-:W-:-:S13]  /*0580*/  ISETP.GT.AND P0, PT, R7, UR4, PT ;  /* 0x0000000407007c0c */ /* 0x000fda000bf04270 */
[----:B-1----:R-:W-:Y:S05]  /*0590*/  @!P0 BRA `(.L_x_861) ;  /* 0xfffffdc000008947 */ /* 0x002fea000383ffff */
.L_x_857:
[----:B------:R-:W-:-:S05]  /*05a0*/  IADD3 R10, -R0, R7, RZ ;  /* 0x00000007000a7210 */ /* 0x000fca0007ffe1ff */
[----:B------:R-:W-:-:S05]  /*05b0*/  IMAD R0, R4, c[0x0][0x538], R10 ;  /* 0x00014e0004007a24 */ /* 0x000fca00078e020a */
[----:B------:R-:W-:Y:S01]  /*05c0*/  ISETP.GT.AND P0, PT, R0, UR4, PT ;  /* 0x0000000400007c0c */ /* 0x000fe2000bf04270 */
[----:B------:R-:W-:-:S12]  /*05d0*/  BRA.DIV ~URZ, `(.L_x_862) ;  /* 0x000261827f007947 */ /* 0x000fd8000b800000 */
[----:B------:R-:W-:-:S04]  /*05e0*/  VOTE.ANY R7, PT, !P0 ;  /* 0x0000000000077806 */ /* 0x000fc800040e0100 */
.L_x_1172:
[----:B------:R-:W1:Y:S02]  /*05f0*/  POPC R0, R7 ;  /* 0x0000000700007309 */ /* 0x000e640000000000 */
[----:B-1----:R-:W-:-:S05]  /*0600*/  IADD3 R2, R0, R6, RZ ;  /* 0x0000000600027210 */ /* 0x002fca0007ffe0ff */
[----:B------:R1:W-:Y:S01]  /*0610*/  STL [R1+0x8c], R2 ;  /* 0x00008c0201007387 */ /* 0x0003e20000100800 */
[----:B------:R-:W-:Y:S05]  /*0620*/  BRA.DIV ~URZ, `(.L_x_863) ;  /* 0x000261827f007947 */ /* 0x000fea000b800000 */
[----:B------:R2:W3:Y:S01]  /*0630*/  SHFL.IDX PT, R12, R9, R0, 0x1f ;  /* 0x00001f00090c7589 */ /* 0x0004e200000e0000 */
[----:B------:R-:W-:-:S03]  /*0640*/  MOV R5, RZ ;  /* 0x000000ff00057202 */ /* 0x000fc60000000f00 */
[----:B------:R2:W4:Y:S04]  /*0650*/  SHFL.IDX PT, R9, R8, R0, 0x1f ;  /* 0x00001f0008097589 */ /* 0x00052800000e0000 */
.L_x_1173:
[----:B------:R-:W-:Y:S01]  /*0660*/  ISETP.NE.AND P0, PT, R7, RZ, PT ;  /* 0x000000ff0700720c */ /* 0x000fe20003f05270 */
[----:B------:R-:W-:-:S12]  /*0670*/  BSSY B0, `(.L_x_864) ;  /* 0x0000005000007945 */ /* 0x000fd80003800000 */
[----:B------:R-:W-:Y:S05]  /*0680*/  @!P0 BRA `(.L_x_865) ;  /* 0x0000003000008947 */ /* 0x000fea0003800000 */
[----:B--2---:R-:W-:Y:S01]  /*0690*/  IADD3 R0, R0, -0x1, RZ ;  /* 0xffffffff00007810 */ /* 0x004fe20007ffe0ff */
[----:B------:R-:W-:Y:S05]  /*06a0*/  BRA.DIV ~URZ, `(.L_x_866) ;  /* 0x000261e27f007947 */ /* 0x000fea000b800000 */
[----:B------:R2:W1:Y:S02]  /*06b0*/  SHFL.IDX PT, R5, R4, R0, 0x1f ;  /* 0x00001f0004057589 */ /* 0x00046400000e0000 */
.L_x_865:
[----:B------:R-:W-:Y:S05]  /*06c0*/  BSYNC B0 ;  /* 0x0000000000007941 */ /* 0x000fea0003800000 */
.L_x_864:
[----:B-12---:R-:W-:Y:S01]  /*06d0*/  IMAD R0, R5, c[0x0][0x538], R10 ;  /* 0x00014e0005007a24 */ /* 0x006fe200078e020a */
[----:B----4-:R-:W-:Y:S01]  /*06e0*/  ISETP.NE.AND P0, PT, R9, 0x1, PT ;  /* 0x000000010900780c */ /* 0x010fe20003f05270 */
[----:B------:R-:W-:Y:S03]  /*06f0*/  BSSY B0, `(.L_x_867) ;  /* 0x0000089000007945 */ /* 0x000fe60003800000 */
[----:B------:R1:W-:Y:S01]  /*0700*/  STL [R1+0x80], R0 ;  /* 0x0000800001007387 */ /* 0x0003e20000100800 */
        /* <DEDUP_REMOVED lines=65> */
.L_x_868:
        /* <DEDUP_REMOVED lines=70> */
.L_x_869:
[----:B------:R-:W-:Y:S05]  /*0f80*/  BSYNC B0 ;  /* 0x0000000000007941 */ /* 0x000fea0003800000 */
.L_x_867:
[----:B------:R-:W-:-:S04]  /*0f90*/  LOP3.LUT R0, RZ, R0, RZ, 0x33, !PT ;  /* 0x00000000ff007212 */ /* 0x000fc800078e33ff */
[----:B------:R-:W-:-:S05]  /*0fa0*/  IADD3 R0, R0, R12, RZ ;  /* 0x0000000c00007210 */ /* 0x000fca0007ffe0ff */
[----:B------:R2:W-:Y:S01]  /*0fb0*/  STL [R1+0x84], R0 ;  /* 0x0000840001007387 */ /* 0x0005e20000100800 */
[----:B------:R-:W-:Y:S05]  /*0fc0*/  BRA `(.L_x_870) ;  /* 0x0000006000007947 */ /* 0x000fea0003800000 */
.L_x_858:
[----:B------:R-:W-:Y:S01]  /*0fd0*/  MOV R0, UR4 ;  /* 0x0000000400007c02 */ /* 0x000fe20008000f00 */
[----:B------:R-:W-:Y:S04]  /*0fe0*/  STL [R1+0x84], RZ ;  /* 0x000084ff01007387 */ /* 0x000fe80000100800 */
[----:B------:R-:W-:Y:S04]  /*0ff0*/  STL [R1+0x88], RZ ;  /* 0x000088ff01007387 */ /* 0x000fe80000100800 */
[----:B------:R1:W-:Y:S02]  /*1000*/  STL [R1+0x80], R0 ;  /* 0x0000800001007387 */ /* 0x0003e40000100800 */
[----:B-1----:R-:W-:-:S05]  /*1010*/  MOV R0, c[0x0][0x53c] ;  /* 0x00014f0000007a02 */ /* 0x002fca0000000f00 */
[----:B------:R1:W-:Y:S02]  /*1020*/  STL [R1+0x8c], R0 ;  /* 0x00008c0001007387 */ /* 0x0003e40000100800 */
.L_x_870:
[----:B------:R-:W3:Y:S04]  /*1030*/  LDL R4, [R1+0x80] ;  /* 0x0000800001047983 */ /* 0x000ee80000100800 */
[----:B------:R-:W3:Y:S04]  /*1040*/  LDL R5, [R1+0x84] ;  /* 0x0000840001057983 */ /* 0x000ee80000100800 */
[----:B------:R-:W3:Y:S04]  /*1050*/  LDL R6, [R1+0x88] ;  /* 0x0000880001067983 */ /* 0x000ee80000100800 */
[----:B------:R-:W3:Y:S01]  /*1060*/  LDL R7, [R1+0x8c] ;  /* 0x00008c0001077983 */ /* 0x000ee20000100800 */
[----:B------:R-:W-:Y:S01]  /*1070*/  ISETP.NE.AND P0, PT, R13, RZ, PT ;  /* 0x000000ff0d00720c */ /* 0x000fe20003f05270 */
[----:B------:R-:W-:-:S12]  /*1080*/  WARPSYNC 0xffffffff ;  /* 0xffffffff00007948 */ /* 0x000fd80003800000 */
[----:B---3--:R3:W-:Y:S04]  /*1090*/  @!P0 STS.128 [0xc080], R4 ;  /* 0x00c08004ff008388 */ /* 0x0087e80000000c00 */
[----:B------:R-:W-:Y:S06]  /*10a0*/  BAR.ARV 0x5, 0x80 ;  /* 0x0142000000007b1d */ /* 0x000fec0000002000 */
.L_x_856:
[----:B-12---:R-:W2:Y:S02]  /*10b0*/  LDL R0, [R1+0x8c] ;  /* 0x00008c0001007983 */ /* 0x006ea40000100800 */
[----:B--2---:R-:W-:-:S13]  /*10c0*/  ISETP.GE.AND P0, PT, R0, c[0x0][0x53c], PT ;  /* 0x00014f0000007a0c */ /* 0x004fda0003f06270 */
[----:B------:R-:W-:Y:S05]  /*10d0*/  @P0 EXIT ;  /* 0x000000000000094d */ /* 0x000fea0003800000 */
[----:B------:R-:W1:Y:S01]  /*10e0*/  S2R R24, SR_TID.X ;  /* 0x0000000000187919 */ /* 0x000e620000002100 */
[----:B------:R-:W-:Y:S02]  /*10f0*/  ULDC UR4, c[0x0][0x2ac] ;  /* 0x0000ab0000047ab9 */ /* 0x000fe40000000800 */
[----:B------:R-:W-:Y:S02]  /*1100*/  ULDC UR6, c[0x0][0x1d0] ;  /* 0x0000740000067ab9 */ /* 0x000fe40000000800 */
[----:B------:R-:W-:Y:S01]  /*1110*/  UIMAD UR6, UR4, UR6, URZ ;  /* 0x00000006040672a4 */ /* 0x000fe2000f8e023f */
[----:B-1----:R-:W-:Y:S02]  /*1120*/  SHF.R.S32.HI R11, RZ, 0x1f, R24 ;  /* 0x0000001fff0b7819 */ /* 0x002fe40000011418 */
[-C--:B------:R-:W-:Y:S02]  /*1130*/  LEA.HI R20, R24, R24.reuse, RZ, 0x1 ;  /* 0x0000001818147211 */ /* 0x080fe400078f08ff */
[----:B---3--:R-:W-:-:S02]  /*1140*/  LEA.HI R4, R11, R24, RZ, 0x4 ;  /* 0x000000180b047211 */ /* 0x008fc400078f20ff */
[----:B------:R-:W-:Y:S02]  /*1150*/  SHF.R.S32.HI R138, RZ, 0x1, R20 ;  /* 0x00000001ff8a7819 */ /* 0x000fe40000011414 */
[----:B------:R-:W-:Y:S02]  /*1160*/  SHF.R.S32.HI R0, RZ, 0x4, R4 ;  /* 0x00000004ff007819 */ /* 0x000fe40000011404 */
[----:B------:R-:W-:Y:S02]  /*1170*/  LEA.HI R2, R20, R138, RZ, 0x1 ;  /* 0x0000008a14027211 */ /* 0x000fe400078f08ff */
[----:B------:R-:W-:Y:S02]  /*1180*/  LEA.HI R3, R4, R0, RZ, 0x1 ;  /* 0x0000000004037211 */ /* 0x000fe400078f08ff */
[----:B------:R-:W-:Y:S02]  /*1190*/  LOP3.LUT R2, R2, 0x7fffffe, RZ, 0xc0, !PT ;  /* 0x07fffffe02027812 */ /* 0x000fe400078ec0ff */
[----:B------:R-:W-:-:S02]  /*11a0*/  LOP3.LUT R3, R3, 0xfffffffe, RZ, 0xc0, !PT ;  /* 0xfffffffe03037812 */ /* 0x000fc400078ec0ff */
[----:B------:R-:W-:Y:S01]  /*11b0*/  LOP3.LUT R4, R4, 0xfffffff0, RZ, 0xc0, !PT ;  /* 0xfffffff004047812 */ /* 0x000fe200078ec0ff */
[----:B------:R-:W-:Y:S01]  /*11c0*/  IMAD.IADD R2, R138, 0x1, -R2 ;  /* 0x000000018a027824 */ /* 0x000fe200078e0a02 */
[CC--:B------:R-:W-:Y:S01]  /*11d0*/  LEA.HI R21, R11.reuse, R24.reuse, RZ, 0x3 ;  /* 0x000000180b157211 */ /* 0x0c0fe200078f18ff */
[C---:B------:R-:W-:Y:S01]  /*11e0*/  IMAD.IADD R19, R0.reuse, 0x1, -R3 ;  /* 0x0000000100137824 */ /* 0x040fe200078e0a03 */
[----:B------:R-:W-:Y:S01]  /*11f0*/  LEA.HI R12, R11, R24, RZ, 0x2 ;  /* 0x000000180b0c7211 */ /* 0x000fe200078f10ff */
[----:B------:R-:W-:Y:S01]  /*1200*/  IMAD R0, R0, 0x8, R2 ;  /* 0x0000000800007824 */ /* 0x000fe200078e0202 */
[----:B------:R-:W-:Y:S01]  /*1210*/  LOP3.LUT R3, R21, 0xfffffff8, RZ, 0xc0, !PT ;  /* 0xfffffff815037812 */ /* 0x000fe200078ec0ff */
[----:B------:R-:W-:Y:S01]  /*1220*/  IMAD.IADD R2, R24, 0x1, -R4 ;  /* 0x0000000118027824 */ /* 0x000fe200078e0a04 */
[----:B------:R-:W-:Y:S02]  /*1230*/  SHF.R.S32.HI R6, RZ, 0x3, R21 ;  /* 0x00000003ff067819 */ /* 0x000fe40000011415 */
[----:B------:R-:W-:Y:S01]  /*1240*/  LOP3.LUT R9, R12, 0xfffffffc, RZ, 0xc0, !PT ;  /* 0xfffffffc0c097812 */ /* 0x000fe200078ec0ff */
[----:B------:R-:W-:Y:S01]  /*1250*/  IMAD.IADD R5, R24, 0x1, -R3 ;  /* 0x0000000118057824 */ /* 0x000fe200078e0a03 */
[----:B------:R-:W-:Y:S01]  /*1260*/  LEA.HI R8, R2, R2, RZ, 0x1 ;  /* 0x0000000202087211 */ /* 0x000fe200078f08ff */
[----:B------:R-:W-:Y:S01]  /*1270*/  IMAD.SHL.U32 R3, R6, 0x40, RZ ;  /* 0x0000004006037824 */ /* 0x000fe200078e00ff */
[----:B------:R-:W-:Y:S01]  /*1280*/  SHF.R.S32.HI R7, RZ, 0x1f, R2 ;  /* 0x0000001fff077819 */ /* 0x000fe20000011402 */
[----:B------:R-:W-:Y:S01]  /*1290*/  IMAD.IADD R13, R24, 0x1, -R9 ;  /* 0x00000001180d7824 */ /* 0x000fe200078e0a09 */
[----:B------:R-:W-:-:S02]  /*12a0*/  LOP3.LUT R4, R8, 0x7fffffe, RZ, 0xc0, !PT ;  /* 0x07fffffe08047812 */ /* 0x000fc400078ec0ff */
[----:B------:R-:W-:Y:S01]  /*12b0*/  LEA.HI R16, R7, R2, RZ, 0x3 ;  /* 0x0000000207107211 */ /* 0x000fe200078f18ff */
[----:B------:R-:W-:Y:S01]  /*12c0*/  IMAD.SHL.U32 R30, R13, 0x8, RZ ;  /* 0x000000080d1e7824 */ /* 0x000fe200078e00ff */
[----:B------:R-:W-:Y:S01]  /*12d0*/  SHF.R.S32.HI R32, RZ, 0x2, R12 ;  /* 0x00000002ff207819 */ /* 0x000fe2000001140c */
[----:B------:R-:W-:Y:S01]  /*12e0*/  IMAD.IADD R15, R2, 0x1, -R4 ;  /* 0x00000001020f7824 */ /* 0x000fe200078e0a04 */
[----:B------:R-:W-:Y:S02]  /*12f0*/  LOP3.LUT R2, R3, 0xc0, RZ, 0xc0, !PT ;  /* 0x000000c003027812 */ /* 0x000fe400078ec0ff */
[----:B------:R-:W-:Y:S02]  /*1300*/  LEA.HI R10, R5, R5, RZ, 0x1 ;  /* 0x00000005050a7211 */ /* 0x000fe400078f08ff */
[----:B------:R-:W-:Y:S02]  /*1310*/  SHF.R.U32.HI R3, RZ, 0x3, R2 ;  /* 0x00000003ff037819 */ /* 0x000fe40000011602 */
[----:B------:R-:W-:-:S02]  /*1320*/  LOP3.LUT R2, R2, 0x18, R30, 0xf8, !PT ;  /* 0x0000001802027812 */ /* 0x000fc400078ef81e */
[----:B------:R-:W-:Y:S02]  /*1330*/  LEA.HI R6, R12, R32, RZ, 0x1 ;  /* 0x000000200c067211 */ /* 0x000fe400078f08ff */
[----:B------:R-:W-:Y:S02]  /*1340*/  LOP3.LUT R4, R10, 0x3fffffe, RZ, 0xc0, !PT ;  /* 0x03fffffe0a047812 */ /* 0x000fe400078ec0ff */
[----:B------:R-:W-:Y:S02]  /*1350*/  LOP3.LUT R9, R2, R3, RZ, 0x3c, !PT ;  /* 0x0000000302097212 */ /* 0x000fe400078e3cff */
[----:B------:R-:W-:Y:S01]  /*1360*/  LOP3.LUT R3, R6, 0x7fffffe, RZ, 0xc0, !PT ;  /* 0x07fffffe06037812 */ /* 0x000fe200078ec0ff */
[----:B------:R-:W-:Y:S01]  /*1370*/  IMAD.IADD R17, R5, 0x1, -R4 ;  /* 0x0000000105117824 */ /* 0x000fe200078e0a04 */
[----:B------:R-:W-:Y:S02]  /*1380*/  LEA.HI R11, R11, R24, RZ, 0x5 ;  /* 0x000000180b0b7211 */ /* 0x000fe400078f28ff */
[----:B------:R-:W-:Y:S01]  /*1390*/  LEA.HI R2, R13, R13, RZ, 0x1 ;  /* 0x0000000d0d027211 */ /* 0x000fe200078f08ff */
[----:B------:R-:W-:Y:S01]  /*13a0*/  IMAD.IADD R4, R32, 0x1, -R3 ;  /* 0x0000000120047824 */ /* 0x000fe200078e0a03 */
[----:B------:R-:W-:-:S02]  /*13b0*/  LOP3.LUT R5, R11, 0xffffffe0, RZ, 0xc0, !PT ;  /* 0xffffffe00b057812 */ /* 0x000fc400078ec0ff */
[C---:B------:R-:W-:Y:S01]  /*13c0*/  LOP3.LUT R3, R2.reuse, 0x1ffffffe, RZ, 0xc0, !PT ;  /* 0x1ffffffe02037812 */ /* 0x040fe200078ec0ff */
[----:B------:R-:W-:Y:S01]  /*13d0*/  IMAD.SHL.U32 R2, R2, 0x20, RZ ;  /* 0x0000002002027824 */ /* 0x000fe200078e00ff */
[----:B------:R-:W-:Y:S01]  /*13e0*/  SHF.R.S32.HI R7, RZ, 0x5, R11 ;  /* 0x00000005ff077819 */ /* 0x000fe2000001140b */
[----:B------:R-:W-:Y:S01]  /*13f0*/  IMAD.IADD R29, R24, 0x1, -R5 ;  /* 0x00000001181d7824 */ /* 0x000fe200078e0a05 */
[----:B------:R-:W-:Y:S02]  /*1400*/  SHF.R.S32.HI R6, RZ, 0x1f, R11 ;  /* 0x0000001fff067819 */ /* 0x000fe4000001140b */
[----:B------:R-:W-:Y:S01]  /*1410*/  LOP3.LUT R2, R2, 0xffffffc0, RZ, 0xc0, !PT ;  /* 0xffffffc002027812 */ /* 0x000fe200078ec0ff */
[----:B------:R-:W-:Y:S01]  /*1420*/  IMAD R5, R7, 0x8, R4 ;  /* 0x0000000807057824 */ /* 0x000fe200078e0204 */
[----:B------:R-:W-:Y:S01]  /*1430*/  IADD3 R23, R138, 0x40, RZ ;  /* 0x000000408a177810 */ /* 0x000fe20007ffe0ff */
[----:B------:R-:W-:Y:S01]  /*1440*/  IMAD.IADD R4, R13, 0x1, -R3 ;  /* 0x000000010d047824 */ /* 0x000fe200078e0a03 */
[----:B------:R-:W-:Y:S01]  /*1450*/  LEA.HI R3, R6, R7, RZ, 0x2 ;  /* 0x0000000706037211 */ /* 0x000fe200078f10ff */
[----:B------:R-:W-:Y:S01]  /*1460*/  IMAD.U32 R5, R5, 0x20, R9 ;  /* 0x0000002005057824 */ /* 0x000fe200078e0009 */
[----:B------:R-:W-:Y:S01]  /*1470*/  SHF.R.S32.HI R6, RZ, 0x1f, R29 ;  /* 0x0000001fff067819 */ /* 0x000fe2000001141d */
[----:B------:R-:W-:Y:S01]  /*1480*/  IMAD R22, R4, 0x8, R2 ;  /* 0x0000000804167824 */ /* 0x000fe200078e0202 */
[----:B------:R-:W-:-:S02]  /*1490*/  LOP3.LUT R2, R3, 0xffffffc, RZ, 0xc0, !PT ;  /* 0x0ffffffc03027812 */ /* 0x000fc400078ec0ff */
[----:B------:R-:W-:Y:S01]  /*14a0*/  LEA.HI R18, R6, R29, RZ, 0x2 ;  /* 0x0000001d06127211 */ /* 0x000fe200078f10ff */
[----:B------:R1:W-:Y:S01]  /*14b0*/  STL [R1+0x3c], R5 ;  /* 0x00003c0501007387 */ /* 0x0003e20000100800 */
[----:B------:R-:W-:Y:S01]  /*14c0*/  SHF.R.S32.HI R11, RZ, 0x1f, R12 ;  /* 0x0000001fff0b7819 */ /* 0x000fe2000001140c */
[----:B------:R-:W-:Y:S01]  /*14d0*/  IMAD.IADD R3, R7, 0x1, -R2 ;  /* 0x0000000107037824 */ /* 0x000fe200078e0a02 */
[----:B------:R-:W-:Y:S02]  /*14e0*/  SHF.R.S32.HI R2, RZ, 0x2, R18 ;  /* 0x00000002ff027819 */ /* 0x000fe40000011412 */
[----:B------:R-:W-:Y:S02]  /*14f0*/  LEA.HI R4, R11, R32, RZ, 0x3 ;  /* 0x000000200b047211 */ /* 0x000fe400078f18ff */
[----:B------:R-:W-:Y:S01]  /*1500*/  LEA.HI R14, R23, R23, RZ, 0x1 ;  /* 0x00000017170e7211 */ /* 0x000fe200078f08ff */
[----:B------:R-:W-:Y:S01]  /*1510*/  IMAD R27, R3, 0x10, R2 ;  /* 0x00000010031b7824 */ /* 0x000fe200078e0202 */
[----:B------:R-:W-:-:S02]  /*1520*/  LOP3.LUT R4, R4, 0xfffffff8, RZ, 0xc0, !PT ;  /* 0xfffffff804047812 */ /* 0x000fc400078ec0ff */
[----:B------:R-:W-:Y:S02]  /*1530*/  LOP3.LUT R9, R14, 0x7fffffe, RZ, 0xc0, !PT ;  /* 0x07fffffe0e097812 */ /* 0x000fe400078ec0ff */
[----:B------:R-:W-:Y:S01]  /*1540*/  SHF.R.S32.HI R6, RZ, 0x1, R8 ;  /* 0x00000001ff067819 */ /* 0x000fe20000011408 */
[----:B------:R-:W-:Y:S01]  /*1550*/  STL [R1+0xe8], R27 ;  /* 0x0000e81b01007387 */ /* 0x000fe20000100800 */
[----:B------:R-:W-:Y:S02]  /*1560*/  SHF.R.S32.HI R2, RZ, 0x1, R10 ;  /* 0x00000001ff027819 */ /* 0x000fe4000001140a */
[----:B------:R-:W-:Y:S02]  /*1570*/  SHF.R.S32.HI R31, RZ, 0x1f, R30 ;  /* 0x0000001fff1f7819 */ /* 0x000fe4000001141e */
[C---:B------:R-:W-:Y:S01]  /*1580*/  LOP3.LUT P3, RZ, R2.reuse, 0x2, RZ, 0xc0, !PT ;  /* 0x0000000202ff7812 */ /* 0x040fe2000786c0ff */
[----:B------:R-:W-:Y:S01]  /*1590*/  IMAD.SHL.U32 R2, R2, 0x40, RZ ;  /* 0x0000004002027824 */ /* 0x000fe200078e00ff */
[----:B------:R-:W-:-:S02]  /*15a0*/  IADD3 R252, R30, 0x20, RZ ;  /* 0x000000201efc7810 */ /* 0x000fc40007ffe0ff */
[----:B-1----:R-:W-:Y:S02]  /*15b0*/  SHF.R.S32.HI R5, RZ, 0x1f, R23 ;  /* 0x0000001fff057819 */ /* 0x002fe40000011417 */
[----:B------:R-:W-:Y:S02]  /*15c0*/  LOP3.LUT R2, R2, 0xc0, RZ, 0xc0, !PT ;  /* 0x000000c002027812 */ /* 0x000fe400078ec0ff */
[----:B------:R-:W-:Y:S02]  /*15d0*/  LEA.HI R3, R5, R23, RZ, 0x3 ;  /* 0x0000001705037211 */ /* 0x000fe400078f18ff */
[----:B------:R-:W-:Y:S01]  /*15e0*/  SHF.R.S32.HI R5, RZ, 0x1f, R8 ;  /* 0x0000001fff057819 */ /* 0x000fe20000011408 */
[----:B------:R-:W-:Y:S02]  /*15f0*/  IMAD.IADD R8, R32, 0x1, -R4 ;  /* 0x0000000120087824 */ /* 0x000fe400078e0a04 */
[----:B------:R-:W-:Y:S01]  /*1600*/  IMAD.SHL.U32 R3, R3, 0x20, RZ ;  /* 0x0000002003037824 */ /* 0x000fe200078e00ff */
[----:B------:R-:W-:Y:S01]  /*1610*/  LEA.HI R5, R5, R6, RZ, 0x2 ;  /* 0x0000000605057211 */ /* 0x000fe200078f10ff */
[----:B------:R-:W-:Y:S01]  /*1620*/  IMAD.IADD R4, R23, 0x1, -R9 ;  /* 0x0000000117047824 */ /* 0x000fe200078e0a09 */
[----:B------:R-:W-:-:S02]  /*1630*/  LOP3.LUT R9, R2, 0x8, R21, 0xf8, !PT ;  /* 0x0000000802097812 */ /* 0x000fc400078ef815 */
[----:B------:R-:W-:Y:S02]  /*1640*/  LOP3.LUT R3, R3, 0xffffff00, RZ, 0xc0, !PT ;  /* 0xffffff0003037812 */ /* 0x000fe400078ec0ff */
[----:B------:R-:W-:-:S03]  /*1650*/  LOP3.LUT R5, R5, 0xfffffffc, RZ, 0xc0, !PT ;  /* 0xfffffffc05057812 */ /* 0x000fc600078ec0ff */
[----:B------:R-:W-:Y:S01]  /*1660*/  IMAD R23, R4, 0x20, R3 ;  /* 0x0000002004177824 */ /* 0x000fe200078e0203 */
[----:B------:R-:W-:Y:S01]  /*1670*/  LEA.HI R4, R8, R8, RZ, 0x1 ;  /* 0x0000000808047211 */ /* 0x000fe200078f08ff */
[----:B------:R-:W-:Y:S02]  /*1680*/  IMAD.SHL.U32 R3, R16, 0x20, RZ ;  /* 0x0000002010037824 */ /* 0x000fe400078e00ff */
[----:B------:R-:W-:Y:S01]  /*1690*/  IMAD.IADD R12, R6, 0x1, -R5 ;  /* 0x00000001060c7824 */ /* 0x000fe200078e0a05 */
[----:B------:R-:W-:Y:S01]  /*16a0*/  SHF.R.U32.HI R5, RZ, 0x3, R2 ;  /* 0x00000003ff057819 */ /* 0x000fe20000011602 */
[----:B------:R-:W-:Y:S01]  /*16b0*/  IMAD.SHL.U32 R2, R7, 0x200, RZ ;  /* 0x0000020007027824 */ /* 0x000fe200078e00ff */
[----:B------:R-:W-:Y:S01]  /*16c0*/  LOP3.LUT R3, R3, 0xffffff00, RZ, 0xc0, !PT ;  /* 0xffffff0003037812 */ /* 0x000fe200078ec0ff */
[----:B------:R-:W-:Y:S01]  /*16d0*/  STL [R1+0xb4], R23 ;  /* 0x0000b41701007387 */ /* 0x000fe20000100800 */
[----:B------:R-:W-:Y:S02]  /*16e0*/  LOP3.LUT R6, R4, 0x3fffffe, RZ, 0xc0, !PT ;  /* 0x03fffffe04067812 */ /* 0x000fe400078ec0ff */
[----:B------:R-:W-:Y:S01]  /*16f0*/  LOP3.LUT R9, R9, R5, RZ, 0x3c, !PT ;  /* 0x0000000509097212 */ /* 0x000fe200078e3cff */
[----:B------:R-:W-:Y:S01]  /*1700*/  IMAD.IADD R5, R3, 0x1, R2 ;  /* 0x0000000103057824 */ /* 0x000fe200078e0202 */
[----:B------:R-:W-:Y:S01]  /*1710*/  LOP3.LUT R7, R20, 0xfffffffe, RZ, 0xc0, !PT ;  /* 0xfffffffe14077812 */ /* 0x000fe200078ec0ff */
[----:B------:R-:W-:Y:S01]  /*1720*/  IMAD.IADD R6, R8, 0x1, -R6 ;  /* 0x0000000108067824 */ /* 0x000fe200078e0a06 */
[----:B------:R-:W-:Y:S01]  /*1730*/  SHF.R.S32.HI R4, RZ, 0x1, R4 ;  /* 0x00000001ff047819 */ /* 0x000fe20000011404 */
[----:B------:R-:W-:Y:S01]  /*1740*/  IMAD R2, R13, 0x2, R2 ;  /* 0x000000020d027824 */ /* 0x000fe200078e0202 */
[----:B------:R-:W-:Y:S01]  /*1750*/  LOP3.LUT P4, RZ, R12, 0x2, RZ, 0xc0, !PT ;  /* 0x000000020cff7812 */ /* 0x000fe2000788c0ff */
[----:B------:R-:W-:Y:S01]  /*1760*/  IMAD.IADD R170, R24, 0x1, -R7 ;  /* 0x0000000118aa7824 */ /* 0x000fe200078e0a07 */
[----:B------:R-:W-:Y:S01]  /*1770*/  LOP3.LUT P0, RZ, R4, 0x2, RZ, 0xc0, !PT ;  /* 0x0000000204ff7812 */ /* 0x000fe2000780c0ff */
[----:B------:R-:W-:Y:S01]  /*1780*/  IMAD R10, R6, 0x20, R2 ;  /* 0x00000020060a7824 */ /* 0x000fe200078e0202 */
[----:B------:R-:W-:Y:S01]  /*1790*/  LOP3.LUT R2, R4, 0x1, RZ, 0xc0, !PT ;  /* 0x0000000104027812 */ /* 0x000fe200078ec0ff */
[----:B------:R-:W-:-:S02]  /*17a0*/  IMAD R16, R15, 0x20, R3 ;  /* 0x000000200f107824 */ /* 0x000fc400078e0203 */
[----:B------:R-:W-:Y:S01]  /*17b0*/  IMAD R15, R15, 0x20, R5 ;  /* 0x000000200f0f7824 */ /* 0x000fe200078e0205 */
[----:B------:R-:W-:Y:S01]  /*17c0*/  LEA.HI R5, R11, R32, RZ, 0x2 ;  /* 0x000000200b057211 */ /* 0x000fe200078f10ff */
[----:B------:R-:W-:Y:S01]  /*17d0*/  IMAD R3, R19, 0x8, R17 ;  /* 0x0000000813037824 */ /* 0x000fe200078e0211 */
[----:B------:R-:W-:Y:S01]  /*17e0*/  ISETP.NE.U32.AND P1, PT, R2, 0x1, PT ;  /* 0x000000010200780c */ /* 0x000fe20003f25070 */
[----:B------:R-:W-:Y:S02]  /*17f0*/  IMAD.SHL.U32 R164, R170, 0x4, RZ ;  /* 0x00000004aaa47824 */ /* 0x000fe400078e00ff */
[----:B------:R-:W-:Y:S01]  /*1800*/  IMAD.U32 R2, R3, 0x20, R9 ;  /* 0x0000002003027824 */ /* 0x000fe200078e0009 */
[----:B------:R-:W-:Y:S01]  /*1810*/  LOP3.LUT R3, R5, 0xfffffffc, RZ, 0xc0, !PT ;  /* 0xfffffffc05037812 */ /* 0x000fe200078ec0ff */
[----:B------:R-:W-:Y:S01]  /*1820*/  IMAD.SHL.U32 R7, R0, 0x20, RZ ;  /* 0x0000002000077824 */ /* 0x000fe200078e00ff */
[----:B------:R-:W-:Y:S01]  /*1830*/  IADD3 R166, R164, 0x10, RZ ;  /* 0x00000010a4a67810 */ /* 0x000fe20007ffe0ff */
[----:B------:R-:W-:Y:S01]  /*1840*/  IMAD.SHL.U32 R8, R19, 0x8, RZ ;  /* 0x0000000813087824 */ /* 0x000fe200078e00ff */
[----:B------:R-:W-:Y:S01]  /*1850*/  SHF.R.S32.HI R5, RZ, 0x1, R14 ;  /* 0x00000001ff057819 */ /* 0x000fe2000001140e */
[----:B------:R-:W-:Y:S01]  /*1860*/  IMAD.IADD R3, R32, 0x1, -R3 ;  /* 0x0000000120037824 */ /* 0x000fe200078e0a03 */
[C---:B------:R-:W-:Y:S01]  /*1870*/  IADD3 R139, R164.reuse, 0x20, RZ ;  /* 0x00000020a48b7810 */ /* 0x040fe20007ffe0ff */
[C---:B------:R-:W-:Y:S01]  /*1880*/  IMAD.IADD R137, R164.reuse, 0x1, R166 ;  /* 0x00000001a4897824 */ /* 0x040fe200078e02a6 */
[C---:B------:R-:W-:Y:S01]  /*1890*/  IADD3 R169, R164.reuse, 0x8, RZ ;  /* 0x00000008a4a97810 */ /* 0x040fe20007ffe0ff */
[----:B------:R-:W-:Y:S01]  /*18a0*/  IMAD.SHL.U32 R6, R5, 0x40, RZ ;  /* 0x0000004005067824 */ /* 0x000fe200078e00ff */
[C---:B------:R-:W-:Y:S01]  /*18b0*/  LOP3.LUT P2, RZ, R3.reuse, 0x2, RZ, 0xc0, !PT ;  /* 0x0000000203ff7812 */ /* 0x040fe2000784c0ff */
[----:B------:R-:W-:Y:S01]  /*18c0*/  IMAD.SHL.U32 R5, R3, 0x40, RZ ;  /* 0x0000004003057824 */ /* 0x000fe200078e00ff */
[----:B------:R-:W-:Y:S01]  /*18d0*/  SHF.R.S32.HI R3, RZ, 0x1f, R137 ;  /* 0x0000001fff037819 */ /* 0x000fe20000011489 */
[----:B------:R-:W-:Y:S01]  /*18e0*/  IMAD.IADD R136, R164, 0x1, R139 ;  /* 0x00000001a4887824 */ /* 0x000fe200078e028b */
[----:B------:R-:W-:Y:S01]  /*18f0*/  LOP3.LUT R28, R6, 0xc0, RZ, 0xc0, !PT ;  /* 0x000000c0061c7812 */ /* 0x000fe200078ec0ff */
[----:B------:R-:W-:Y:S01]  /*1900*/  IMAD.SHL.U32 R110, R170, 0x8, RZ ;  /* 0x00000008aa6e7824 */ /* 0x000fe200078e00ff */
[----:B------:R-:W-:-:S02]  /*1910*/  LEA.HI R0, R3, R137, RZ, 0x5 ;  /* 0x0000008903007211 */ /* 0x000fc400078f28ff */
[----:B------:R-:W-:Y:S01]  /*1920*/  LOP3.LUT R26, R5, 0xc0, RZ, 0xc0, !PT ;  /* 0x000000c0051a7812 */ /* 0x000fe200078ec0ff */
[----:B------:R-:W-:Y:S01]  /*1930*/  IMAD.SHL.U32 R5, R4, 0x40, RZ ;  /* 0x0000004004057824 */ /* 0x000fe200078e00ff */
[----:B------:R-:W-:Y:S01]  /*1940*/  LEA.HI R9, R3, R137, RZ, 0x3 ;  /* 0x0000008903097211 */ /* 0x000fe200078f18ff */
[----:B------:R-:W-:Y:S01]  /*1950*/  IMAD.SHL.U32 R0, R0, 0x80, RZ ;  /* 0x0000008000007824 */ /* 0x000fe200078e00ff */
[----:B------:R-:W-:Y:S01]  /*1960*/  SHF.R.U32.HI R24, RZ, 0x3, R26 ;  /* 0x00000003ff187819 */ /* 0x000fe2000001161a */
[----:B------:R-:W-:Y:S01]  /*1970*/  STL [R1+0xac], R28 ;  /* 0x0000ac1c01007387 */ /* 0x000fe20000100800 */
[--C-:B------:R-:W-:Y:S02]  /*1980*/  LOP3.LUT R4, R26, 0x18, R9.reuse, 0xf8, !PT ;  /* 0x000000181a047812 */ /* 0x100fe400078ef809 */
[----:B------:R-:W-:Y:S01]  /*1990*/  SHF.R.U32.HI R25, RZ, 0x3, R28 ;  /* 0x00000003ff197819 */ /* 0x000fe2000001161c */
[----:B------:R-:W-:Y:S01]  /*19a0*/  STL [R1+0x68], R26 ;  /* 0x0000681a01007387 */ /* 0x000fe20000100800 */
[----:B------:R-:W-:-:S02]  /*19b0*/  LOP3.LUT R3, R28, 0x18, R9, 0xf8, !PT ;  /* 0x000000181c037812 */ /* 0x000fc400078ef809 */
[----:B------:R-:W-:Y:S01]  /*19c0*/  LOP3.LUT R6, R4, R24, RZ, 0x3c, !PT ;  /* 0x0000001804067212 */ /* 0x000fe200078e3cff */
[----:B------:R-:W-:Y:S01]  /*19d0*/  STL [R1+0xb0], R25 ;  /* 0x0000b01901007387 */ /* 0x000fe20000100800 */
[----:B------:R-:W-:Y:S02]  /*19e0*/  LOP3.LUT R0, R0, 0xfffff000, RZ, 0xc0, !PT ;  /* 0xfffff00000007812 */ /* 0x000fe400078ec0ff */
[----:B------:R-:W-:Y:S01]  /*19f0*/  LOP3.LUT R4, R3, R25, RZ, 0x3c, !PT ;  /* 0x0000001903047212 */ /* 0x000fe200078e3cff */
[----:B------:R-:W-:Y:S01]  /*1a00*/  STL [R1+0x6c], R24 ;  /* 0x00006c1801007387 */ /* 0x000fe20000100800 */
[----:B------:R-:W-:Y:S02]  /*1a10*/  LOP3.LUT R5, R5, 0xc0, RZ, 0xc0, !PT ;  /* 0x000000c005057812 */ /* 0x000fe400078ec0ff */
[----:B------:R-:W-:Y:S02]  /*1a20*/  SHF.R.S32.HI R3, RZ, 0x1f, R136 ;  /* 0x0000001fff037819 */ /* 0x000fe40000011488 */
[----:B------:R-:W-:-:S02]  /*1a30*/  IADD3 R17, R6, R0, R7 ;  /* 0x0000000006117210 */ /* 0x000fc40007ffe007 */
[----:B------:R-:W-:Y:S01]  /*1a40*/  IADD3 R14, R4, R23, R0 ;  /* 0x00000017040e7210 */ /* 0x000fe20007ffe000 */
[----:B------:R-:W-:Y:S01]  /*1a50*/  IMAD.SHL.U32 R4, R12, 0x40, RZ ;  /* 0x000000400c047824 */ /* 0x000fe200078e00ff */
[----:B------:R-:W-:Y:S01]  /*1a60*/  LEA.HI R5, R5, R5, RZ, 0x1d ;  /* 0x0000000505057211 */ /* 0x000fe200078fe8ff */
[----:B------:R-:W-:Y:S01]  /*1a70*/  IMAD.MOV.U32 R12, RZ, RZ, 0x20 ;  /* 0x00000020ff0c7424 */ /* 0x000fe200078e00ff */
[CC--:B------:R-:W-:Y:S02]  /*1a80*/  LEA.HI R0, R3.reuse, R136.reuse, RZ, 0x5 ;  /* 0x0000008803007211 */ /* 0x0c0fe400078f28ff */
[----:B------:R-:W-:Y:S01]  /*1a90*/  LEA.HI R6, R3, R136, RZ, 0x3 ;  /* 0x0000008803067211 */ /* 0x000fe200078f18ff */
[----:B------:R-:W-:Y:S01]  /*1aa0*/  IMAD.IADD R10, R5, 0x1, R10 ;  /* 0x00000001050a7824 */ /* 0x000fe200078e020a */
[----:B------:R-:W-:Y:S01]  /*1ab0*/  LOP3.LUT R3, R4, 0xc0, RZ, 0xc0, !PT ;  /* 0x000000c004037812 */ /* 0x000fe200078ec0ff */
[----:B------:R-:W-:Y:S01]  /*1ac0*/  IMAD.SHL.U32 R0, R0, 0x80, RZ ;  /* 0x0000008000007824 */ /* 0x000fe200078e00ff */
[----:B------:R-:W-:Y:S01]  /*1ad0*/  LOP3.LUT R5, R26, 0x18, R6, 0xf8, !PT ;  /* 0x000000181a057812 */ /* 0x000fe200078ef806 */
[----:B------:R-:W-:Y:S01]  /*1ae0*/  IMAD.SHL.U32 R21, R10, 0x2, RZ ;  /* 0x000000020a157824 */ /* 0x000fe200078e00ff */
[----:B------:R-:W-:-:S02]  /*1af0*/  LOP3.LUT R8, R3, 0x8, R8, 0xf8, !PT ;  /* 0x0000000803087812 */ /* 0x000fc400078ef808 */
[----:B------:R-:W-:Y:S02]  /*1b00*/  LOP3.LUT R4, R28, 0x18, R6, 0xf8, !PT ;  /* 0x000000181c047812 */ /* 0x000fe400078ef806 */
[----:B------:R-:W-:Y:S01]  /*1b10*/  LOP3.LUT R0, R0, 0xfffff000, RZ, 0xc0, !PT ;  /* 0xfffff00000007812 */ /* 0x000fe200078ec0ff */
[----:B------:R-:W-:Y:S01]  /*1b20*/  STL [R1+0x98], R21 ;  /* 0x0000981501007387 */ /* 0x000fe20000100800 */
[----:B------:R-:W-:Y:S02]  /*1b30*/  SHF.R.U32.HI R3, RZ, 0x3, R3 ;  /* 0x00000003ff037819 */ /* 0x000fe40000011603 */
[----:B------:R-:W-:Y:S02]  /*1b40*/  LOP3.LUT R5, R5, R24, RZ, 0x3c, !PT ;  /* 0x0000001805057212 */ /* 0x000fe400078e3cff */
[----:B------:R-:W-:Y:S02]  /*1b50*/  LOP3.LUT R4, R4, R25, RZ, 0x3c, !PT ;  /* 0x0000001904047212 */ /* 0x000fe400078e3cff */
[----:B------:R-:W-:-:S02]  /*1b60*/  LOP3.LUT R3, R8, R3, RZ, 0x3c, !PT ;  /* 0x0000000308037212 */ /* 0x000fc400078e3cff */
[----:B------:R-:W-:Y:S02]  /*1b70*/  IADD3 R11, R5, R0, R7 ;  /* 0x00000000050b7210 */ /* 0x000fe40007ffe007 */
[----:B------:R-:W-:Y:S02]  /*1b80*/  IADD3 R5, R21, 0x80, RZ ;  /* 0x0000008015057810 */ /* 0x000fe40007ffe0ff */
[----:B------:R-:W-:Y:S01]  /*1b90*/  IADD3 R10, R4, R23, R0 ;  /* 0x00000017040a7210 */ /* 0x000fe20007ffe000 */
[----:B------:R-:W-:Y:S01]  /*1ba0*/  IMAD.IADD R0, R3, 0x1, R15 ;  /* 0x0000000103007824 */ /* 0x000fe200078e020f */
[----:B------:R-:W-:Y:S01]  /*1bb0*/  IADD3 R20, R21, 0x70, RZ ;  /* 0x0000007015147810 */ /* 0x000fe20007ffe0ff */
[----:B------:R-:W-:Y:S01]  /*1bc0*/  IMAD.IADD R4, R3, 0x1, R16 ;  /* 0x0000000103047824 */ /* 0x000fe200078e0210 */
[----:B------:R-:W-:Y:S01]  /*1bd0*/  @P1 IADD3 R20, R5, 0x10, RZ ;  /* 0x0000001005141810 */ /* 0x000fe20007ffe0ff */
[----:B------:R-:W-:Y:S01]  /*1be0*/  IMAD R3, R13, 0x20, R32 ;  /* 0x000000200d037824 */ /* 0x000fe200078e0220 */
[----:B------:R-:W-:-:S02]  /*1bf0*/  IADD3 R15, R110, 0x40, RZ ;  /* 0x000000406e0f7810 */ /* 0x000fc40007ffe0ff */
[----:B------:R-:W-:Y:S01]  /*1c00*/  SHF.R.S32.HI R5, RZ, 0x1f, R169 ;  /* 0x0000001fff057819 */ /* 0x000fe200000114a9 */
[----:B------:R-:W-:Y:S01]  /*1c10*/  STL [R1+0x9c], R20 ;  /* 0x00009c1401007387 */ /* 0x000fe20000100800 */
[----:B------:R-:W-:Y:S02]  /*1c20*/  IADD3 R8, R110, 0x50, RZ ;  /* 0x000000506e087810 */ /* 0x000fe40007ffe0ff */
[C---:B------:R-:W-:Y:S01]  /*1c30*/  IADD3 R168, R164.reuse, 0x18, RZ ;  /* 0x00000018a4a87810 */ /* 0x040fe20007ffe0ff */
[----:B------:R1:W-:Y:S01]  /*1c40*/  STL [R1+0x24], R3 ;  /* 0x0000240301007387 */ /* 0x0003e20000100800 */
[----:B------:R-:W-:Y:S02]  /*1c50*/  IADD3 R167, R164, 0x28, RZ ;  /* 0x00000028a4a77810 */ /* 0x000fe40007ffe0ff */
[----:B------:R-:W-:Y:S02]  /*1c60*/  SHF.R.S32.HI R16, RZ, 0x1f, R168 ;  /* 0x0000001fff107819 */ /* 0x000fe400000114a8 */
[----:B------:R-:W-:-:S02]  /*1c70*/  SHF.R.S32.HI R13, RZ, 0x1f, R167 ;  /* 0x0000001fff0d7819 */ /* 0x000fc400000114a7 */
[----:B------:R-:W-:Y:S02]  /*1c80*/  LEA R171, R2, 0x3c80, 0x1 ;  /* 0x00003c8002ab7811 */ /* 0x000fe400078e08ff */
[----:B------:R-:W-:Y:S02]  /*1c90*/  LEA R2, R17, 0x6080, 0x1 ;  /* 0x0000608011027811 */ /* 0x000fe400078e08ff */
[----:B------:R-:W-:Y:S02]  /*1ca0*/  LEA R10, R10, 0x6080, 0x1 ;  /* 0x000060800a0a7811 */ /* 0x000fe400078e08ff */
[----:B------:R-:W-:Y:S02]  /*1cb0*/  LEA R198, R0, 0x6080, 0x1 ;  /* 0x0000608000c67811 */ /* 0x000fe400078e08ff */
[----:B------:R-:W-:Y:S02]  /*1cc0*/  IADD3 R200, R171, 0x20, RZ ;  /* 0x00000020abc87810 */ /* 0x000fe40007ffe0ff */
[----:B------:R-:W-:-:S02]  /*1cd0*/  LEA R196, R4, 0x1880, 0x1 ;  /* 0x0000188004c47811 */ /* 0x000fc400078e08ff */
[----:B------:R-:W-:Y:S02]  /*1ce0*/  @P3 IADD3 R200, R171, -0x20, RZ ;  /* 0xffffffe0abc83810 */ /* 0x000fe40007ffe0ff */
[----:B------:R-:W-:Y:S02]  /*1cf0*/  SHF.R.S32.HI R111, RZ, 0x1f, R110 ;  /* 0x0000001fff6f7819 */ /* 0x000fe4000001146e */
[----:B------:R-:W-:Y:S02]  /*1d00*/  IADD3 R208, R200, 0x400, RZ ;  /* 0x00000400c8d07810 */ /* 0x000fe40007ffe0ff */
[----:B-1----:R-:W-:Y:S02]  /*1d10*/  IADD3 R3, R110, 0x30, RZ ;  /* 0x000000306e037810 */ /* 0x002fe40007ffe0ff */
[C---:B------:R-:W-:Y:S02]  /*1d20*/  IADD3 R207, R200.reuse, 0x800, RZ ;  /* 0x00000800c8cf7810 */ /* 0x040fe40007ffe0ff */
[C---:B------:R-:W-:Y:S01]  /*1d30*/  IADD3 R206, R200.reuse, 0xc00, RZ ;  /* 0x00000c00c8ce7810 */ /* 0x040fe20007ffe0ff */
[----:B------:R-:W-:Y:S01]  /*1d40*/  STL [R1+0x1c], R3 ;  /* 0x00001c0301007387 */ /* 0x000fe20000100800 */
[----:B------:R-:W-:-:S02]  /*1d50*/  IADD3 R205, R200, 0x1000, RZ ;  /* 0x00001000c8cd7810 */ /* 0x000fc40007ffe0ff */
[C---:B------:R-:W-:Y:S01]  /*1d60*/  IADD3 R204, R200.reuse, 0x1400, RZ ;  /* 0x00001400c8cc7810 */ /* 0x040fe20007ffe0ff */
[----:B------:R1:W-:Y:S01]  /*1d70*/  STL [R1+0x18], R15 ;  /* 0x0000180f01007387 */ /* 0x0003e20000100800 */
[C---:B------:R-:W-:Y:S02]  /*1d80*/  IADD3 R203, R200.reuse, 0x1800, RZ ;  /* 0x00001800c8cb7810 */ /* 0x040fe40007ffe0ff */
[C---:B------:R-:W-:Y:S01]  /*1d90*/  IADD3 R202, R200.reuse, 0x1c00, RZ ;  /* 0x00001c00c8ca7810 */ /* 0x040fe20007ffe0ff */
[----:B------:R-:W-:Y:S01]  /*1da0*/  STL.64 [R1], R30 ;  /* 0x0000001e01007387 */ /* 0x000fe20000100a00 */
[----:B------:R-:W-:-:S03]  /*1db0*/  IADD3 R201, R200, 0x2000, RZ ;  /* 0x00002000c8c97810 */ /* 0x000fc60007ffe0ff */
[----:B------:R2:W-:Y:S04]  /*1dc0*/  STL [R1+0xc8], R5 ;  /* 0x0000c80501007387 */ /* 0x0005e80000100800 */
[----:B------:R-:W-:Y:S01]  /*1dd0*/  STL [R1+0x14], R8 ;  /* 0x0000140801007387 */ /* 0x000fe20000100800 */
[----:B-1----:R-:W-:Y:S02]  /*1de0*/  SHF.R.S32.HI R15, RZ, 0x1f, R15 ;  /* 0x0000001fff0f7819 */ /* 0x002fe4000001140f */
[----:B--2---:R-:W-:-:S05]  /*1df0*/  SHF.R.S32.HI R5, RZ, 0x1f, R166 ;  /* 0x0000001fff057819 */ /* 0x004fca00000114a6 */
[----:B------:R1:W-:Y:S04]  /*1e00*/  STL [R1+0xc4], R5 ;  /* 0x0000c40501007387 */ /* 0x0003e80000100800 */
[----:B------:R-:W-:Y:S01]  /*1e10*/  STL [R1+0xc0], R16 ;  /* 0x0000c01001007387 */ /* 0x000fe20000100800 */
[----:B-1----:R-:W-:-:S05]  /*1e20*/  SHF.R.S32.HI R5, RZ, 0x1f, R139 ;  /* 0x0000001fff057819 */ /* 0x002fca000001148b */
[----:B------:R1:W-:Y:S04]  /*1e30*/  STL [R1+0xbc], R5 ;  /* 0x0000bc0501007387 */ /* 0x0003e80000100800 */
[----:B------:R2:W-:Y:S01]  /*1e40*/  STL [R1+0xb8], R13 ;  /* 0x0000b80d01007387 */ /* 0x0005e20000100800 */
[----:B-1----:R-:W-:Y:S02]  /*1e50*/  IADD3 R5, R30, 0x40, RZ ;  /* 0x000000401e057810 */ /* 0x002fe40007ffe0ff */
[----:B--2---:R-:W-:Y:S02]  /*1e60*/  SHF.R.S32.HI R13, RZ, 0x1f, R3 ;  /* 0x0000001fff0d7819 */ /* 0x004fe40000011403 */
[----:B------:R-:W-:-:S03]  /*1e70*/  LOP3.LUT R3, R18, 0x7ffffffc, RZ, 0xc0, !PT ;  /* 0x7ffffffc12037812 */ /* 0x000fc600078ec0ff */
[----:B------:R1:W-:Y:S02]  /*1e80*/  STL [R1+0x78], R13 ;  /* 0x0000780d01007387 */ /* 0x0003e40000100800 */
[----:B------:R-:W-:Y:S02]  /*1e90*/  IMAD.IADD R3, R29, 0x1, -R3 ;  /* 0x000000011d037824 */ /* 0x000fe400078e0a03 */
[----:B------:R-:W-:Y:S02]  /*1ea0*/  STL [R1+0x8], R5 ;  /* 0x0000080501007387 */ /* 0x000fe40000100800 */
[----:B------:R-:W-:Y:S01]  /*1eb0*/  IMAD.SHL.U32 R251, R3, 0x2, RZ ;  /* 0x0000000203fb7824 */ /* 0x000fe200078e00ff */
[----:B------:R-:W-:Y:S01]  /*1ec0*/  SHF.R.S32.HI R3, RZ, 0x3, R9 ;  /* 0x00000003ff037819 */ /* 0x000fe20000011409 */
[----:B------:R2:W-:Y:S01]  /*1ed0*/  STL [R1+0x74], R15 ;  /* 0x0000740f01007387 */ /* 0x0005e20000100800 */
[----:B------:R-:W-:Y:S02]  /*1ee0*/  LOP3.LUT R9, R26, 0x18, R110, 0xf8, !PT ;  /* 0x000000181a097812 */ /* 0x000fe400078ef86e */
[----:B------:R-:W-:-:S02]  /*1ef0*/  IADD3 R18, R251, 0x40, RZ ;  /* 0x00000040fb127810 */ /* 0x000fc40007ffe0ff */
[----:B------:R-:W-:Y:S02]  /*1f00*/  LOP3.LUT R9, R9, R24, RZ, 0x3c, !PT ;  /* 0x0000001809097212 */ /* 0x000fe400078e3cff */
[C---:B------:R-:W-:Y:S02]  /*1f10*/  IADD3 R19, R251.reuse, 0x38, RZ ;  /* 0x00000038fb137810 */ /* 0x040fe40007ffe0ff */
[----:B------:R-:W-:Y:S01]  /*1f20*/  IADD3 R16, R251, 0x48, RZ ;  /* 0x00000048fb107810 */ /* 0x000fe20007ffe0ff */
[----:B------:R-:W-:-:S03]  /*1f30*/  IMAD.IADD R9, R7, 0x1, R9 ;  /* 0x0000000107097824 */ /* 0x000fc600078e0209 */
[----:B------:R-:W-:Y:S02]  /*1f40*/  SHF.R.S32.HI R16, RZ, 0x1f, R16 ;  /* 0x0000001fff107819 */ /* 0x000fe40000011410 */
[----:B-1----:R-:W-:Y:S02]  /*1f50*/  SHF.R.S32.HI R13, RZ, 0x1f, R8 ;  /* 0x0000001fff0d7819 */ /* 0x002fe40000011408 */
[----:B------:R-:W-:-:S03]  /*1f60*/  SHF.R.S32.HI R8, RZ, 0x1f, R252 ;  /* 0x0000001fff087819 */ /* 0x000fc600000114fc */
[----:B------:R1:W-:Y:S01]  /*1f70*/  STL [R1+0x70], R13 ;  /* 0x0000700d01007387 */ /* 0x0003e20000100800 */
[----:B--2---:R-:W-:-:S03]  /*1f80*/  IADD3 R15, R251, 0x50, RZ ;  /* 0x00000050fb0f7810 */ /* 0x004fc60007ffe0ff */
[----:B------:R2:W-:Y:S01]  /*1f90*/  STL [R1+0x94], R8 ;  /* 0x0000940801007387 */ /* 0x0005e20000100800 */
[----:B-1----:R-:W-:Y:S02]  /*1fa0*/  SHF.R.S32.HI R13, RZ, 0x1f, R5 ;  /* 0x0000001fff0d7819 */ /* 0x002fe40000011405 */
[----:B------:R-:W-:Y:S01]  /*1fb0*/  LOP3.LUT R5, R28, 0x18, R110, 0xf8, !PT ;  /* 0x000000181c057812 */ /* 0x000fe200078ef86e */
[----:B--2---:R-:W-:Y:S02]  /*1fc0*/  IMAD.IADD R8, R27, 0x1, R22 ;  /* 0x000000011b087824 */ /* 0x004fe400078e0216 */
[----:B------:R1:W-:Y:S01]  /*1fd0*/  STL [R1+0x90], R13 ;  /* 0x0000900d01007387 */ /* 0x0003e20000100800 */
[C---:B------:R-:W-:Y:S02]  /*1fe0*/  IADD3 R27, R251.reuse, 0x8, RZ ;  /* 0x00000008fb1b7810 */ /* 0x040fe40007ffe0ff */
[C---:B------:R-:W-:Y:S01]  /*1ff0*/  IADD3 R22, R251.reuse, 0x30, RZ ;  /* 0x00000030fb167810 */ /* 0x040fe20007ffe0ff */
[----:B------:R2:W-:Y:S03]  /*2000*/  STL [R1+0x7c], R8 ;  /* 0x00007c0801007387 */ /* 0x0005e60000100800 */
[----:B------:R-:W-:Y:S01]  /*2010*/  SHF.R.S32.HI R22, RZ, 0x1f, R22 ;  /* 0x0000001fff167819 */ /* 0x000fe20000011416 */
[----:B------:R3:W-:Y:S01]  /*2020*/  STL [R1+0x64], R3 ;  /* 0x0000640301007387 */ /* 0x0007e20000100800 */
[----:B-1----:R-:W-:-:S02]  /*2030*/  IADD3 R13, R251, 0x58, RZ ;  /* 0x00000058fb0d7810 */ /* 0x002fc40007ffe0ff */
[----:B--2---:R-:W-:Y:S02]  /*2040*/  LOP3.LUT R8, R26, 0x8, R110, 0xf8, !PT ;  /* 0x000000081a087812 */ /* 0x004fe400078ef86e */
[----:B------:R-:W-:Y:S02]  /*2050*/  IADD3 R26, R251, 0x10, RZ ;  /* 0x00000010fb1a7810 */ /* 0x000fe40007ffe0ff */
[----:B---3--:R-:W-:Y:S02]  /*2060*/  LOP3.LUT R3, R5, R25, RZ, 0x3c, !PT ;  /* 0x0000001905037212 */ /* 0x008fe400078e3cff */
[----:B------:R-:W-:Y:S02]  /*2070*/  SHF.R.S32.HI R5, RZ, 0x3, R6 ;  /* 0x00000003ff057819 */ /* 0x000fe40000011406 */
[----:B------:R-:W-:Y:S01]  /*2080*/  LOP3.LUT R8, R8, R24, RZ, 0x3c, !PT ;  /* 0x0000001808087212 */ /* 0x000fe200078e3cff */
[----:B------:R-:W-:Y:S01]  /*2090*/  IMAD.IADD R6, R23, 0x1, R3 ;  /* 0x0000000117067824 */ /* 0x000fe200078e0203 */
[----:B------:R-:W-:Y:S01]  /*20a0*/  IADD3 R23, R251, 0x28, RZ ;  /* 0x00000028fb177810 */ /* 0x000fe20007ffe0ff */
[----:B------:R1:W-:Y:S01]  /*20b0*/  STL [R1+0x60], R5 ;  /* 0x0000600501007387 */ /* 0x0003e20000100800 */
[----:B------:R-:W-:Y:S01]  /*20c0*/  SHF.R.S32.HI R3, RZ, 0x1f, R251 ;  /* 0x0000001fff037819 */ /* 0x000fe200000114fb */
[----:B------:R-:W-:Y:S01]  /*20d0*/  IMAD.IADD R8, R7, 0x1, R8 ;  /* 0x0000000107087824 */ /* 0x000fe200078e0208 */
[----:B------:R-:W-:-:S02]  /*20e0*/  LEA R28, R6, 0x6080, 0x1 ;  /* 0x00006080061c7811 */ /* 0x000fc400078e08ff */
[----:B------:R-:W-:Y:S02]  /*20f0*/  SHF.R.S32.HI R6, RZ, 0x1f, R26 ;  /* 0x0000001fff067819 */ /* 0x000fe4000001141a */
[----:B------:R-:W-:Y:S01]  /*2100*/  SHF.R.S32.HI R6, RZ, 0x1f, R23 ;  /* 0x0000001fff067819 */ /* 0x000fe20000011417 */
[----:B------:R-:W-:Y:S01]  /*2110*/  STL [R1+0xe0], R28 ;  /* 0x0000e01c01007387 */ /* 0x000fe20000100800 */
[----:B------:R-:W-:Y:S02]  /*2120*/  SHF.R.S32.HI R6, RZ, 0x1f, R18 ;  /* 0x0000001fff067819 */ /* 0x000fe40000011412 */
[----:B------:R-:W-:Y:S01]  /*2130*/  SHF.R.S32.HI R6, RZ, 0x1f, R13 ;  /* 0x0000001fff067819 */ /* 0x000fe2000001140d */
[----:B------:R2:W-:Y:S01]  /*2140*/  STL [R1+0xdc], R2 ;  /* 0x0000dc0201007387 */ /* 0x0005e20000100800 */
[----:B------:R-:W-:Y:S02]  /*2150*/  LEA R6, R8, 0x1880, 0x1 ;  /* 0x0000188008067811 */ /* 0x000fe400078e08ff */
[----:B------:R-:W-:-:S02]  /*2160*/  LEA R8, R14, 0x6080, 0x1 ;  /* 0x000060800e087811 */ /* 0x000fc400078e08ff */
[C---:B------:R-:W-:Y:S02]  /*2170*/  IADD3 R24, R251.reuse, 0x20, RZ ;  /* 0x00000020fb187810 */ /* 0x040fe40007ffe0ff */
[----:B------:R-:W-:Y:S01]  /*2180*/  SEL R3, R12, 0xffffffe0, !P4 ;  /* 0xffffffe00c037807 */ /* 0x000fe20006000000 */
[----:B------:R3:W-:Y:S01]  /*2190*/  STL [R1+0xd8], R8 ;  /* 0x0000d80801007387 */ /* 0x0007e20000100800 */
[----:B------:R-:W-:-:S03]  /*21a0*/  IADD3 R25, R251, 0x18, RZ ;  /* 0x00000018fb197810 */ /* 0x000fc60007ffe0ff */
[----:B------:R-:W-:Y:S01]  /*21b0*/  STL [R1+0xc], R6 ;  /* 0x00000c0601007387 */ /* 0x000fe20000100800 */
[----:B-1----:R-:W-:Y:S01]  /*21c0*/  SEL R5, R12, 0xffffffe0, !P0 ;  /* 0xffffffe00c057807 */ /* 0x002fe20004000000 */
[----:B------:R-:W-:Y:S01]  /*21d0*/  IMAD.IADD R199, R198, 0x1, R3 ;  /* 0x00000001c6c77824 */ /* 0x000fe200078e0203 */
[----:B------:R-:W-:Y:S01]  /*21e0*/  SHF.R.S32.HI R12, RZ, 0x1f, R27 ;  /* 0x0000001fff0c7819 */ /* 0x000fe2000001141b */
[----:B------:R-:W-:Y:S01]  /*21f0*/  IMAD.IADD R197, R3, 0x1, R196 ;  /* 0x0000000103c57824 */ /* 0x000fe200078e02c4 */
[----:B------:R-:W-:Y:S01]  /*2200*/  SHF.R.S32.HI R12, RZ, 0x1f, R24 ;  /* 0x0000001fff0c7819 */ /* 0x000fe20000011418 */
[----:B------:R-:W-:Y:S01]  /*2210*/  IMAD.IADD R0, R5, 0x1, R20 ;  /* 0x0000000105007824 */ /* 0x000fe200078e0214 */
[----:B------:R-:W-:Y:S02]  /*2220*/  SHF.R.S32.HI R12, RZ, 0x1f, R19 ;  /* 0x0000001fff0c7819 */ /* 0x000fe40000011413 */
[----:B------:R-:W-:Y:S02]  /*2230*/  SHF.R.S32.HI R25, RZ, 0x1f, R25 ;  /* 0x0000001fff197819 */ /* 0x000fe40000011419 */
[----:B------:R-:W-:-:S02]  /*2240*/  SHF.R.S32.HI R12, RZ, 0x1f, R15 ;  /* 0x0000001fff0c7819 */ /* 0x000fc4000001140f */
[----:B--2---:R-:W-:-:S05]  /*2250*/  LEA R2, R11, 0x6080, 0x1 ;  /* 0x000060800b027811 */ /* 0x004fca00078e08ff */
[----:B------:R1:W-:Y:S01]  /*2260*/  STL [R1+0xd4], R2 ;  /* 0x0000d40201007387 */ /* 0x0003e20000100800 */
[----:B---3--:R-:W-:-:S03]  /*2270*/  LEA R8, R9, 0x6080, 0x1 ;  /* 0x0000608009087811 */ /* 0x008fc600078e08ff */
[----:B------:R-:W-:Y:S04]  /*2280*/  STL [R1+0xd0], R10 ;  /* 0x0000d00a01007387 */ /* 0x000fe80000100800 */
[----:B------:R-:W-:Y:S01]  /*2290*/  STL [R1+0xcc], R8 ;  /* 0x0000cc0801007387 */ /* 0x000fe20000100800 */
[C---:B-1----:R-:W-:Y:S02]  /*22a0*/  IADD3 R2, R6.reuse, 0x20, RZ ;  /* 0x0000002006027810 */ /* 0x042fe40007ffe0ff */
[----:B------:R-:W-:-:S05]  /*22b0*/  @P2 IADD3 R2, R6, -0x20, RZ ;  /* 0xffffffe006022810 */ /* 0x000fca0007ffe0ff */
[----:B------:R1:W-:Y:S02]  /*22c0*/  STL [R1+0x10], R2 ;  /* 0x0000100201007387 */ /* 0x0003e40000100800 */
[----:B-1----:R-:W-:-:S05]  /*22d0*/  IMAD.IADD R2, R21, 0x1, R5 ;  /* 0x0000000115027824 */ /* 0x002fca00078e0205 */
[----:B------:R1:W-:Y:S04]  /*22e0*/  STL [R1+0xa4], R2 ;  /* 0x0000a40201007387 */ /* 0x0003e80000100800 */
[----:B------:R1:W-:Y:S02]  /*22f0*/  STL [R1+0xa0], R0 ;  /* 0x0000a00001007387 */ /* 0x0003e40000100800 */
.L_x_1169:
[----:B------:R-:W2:Y:S01]  /*2300*/  LDL R19, [R1+0x8c] ;  /* 0x00008c0001137983 */ /* 0x000ea20000100800 */
[----:B------:R-:W-:Y:S01]  /*2310*/  ISETP.NE.U32.AND P0, PT, RZ, c[0x0][0x370], PT ;  /* 0x0000dc00ff007a0c */ /* 0x000fe20003f05070 */
[----:B------:R-:W-:Y:S01]  /*2320*/  IMAD.MOV.U32 R18, RZ, RZ, 0x4 ;  /* 0x00000004ff127424 */ /* 0x000fe200078e00ff */
[----:B------:R-:W-:Y:S01]  /*2330*/  CS2R R16, SRZ ;  /* 0x0000000000107805 */ /* 0x000fe2000001ff00 */
[----:B------:R-:W-:Y:S01]  /*2340*/  ISETP.NE.U32.AND P1, PT, RZ, c[0x0][0x360], PT ;  /* 0x0000d800ff007a0c */ /* 0x000fe20003f25070 */
[----:B------:R-:W-:Y:S01]  /*2350*/  IMAD.MOV.U32 R132, RZ, RZ, RZ ;  /* 0x000000ffff847224 */ /* 0x000fe200078e00ff */
[----:B------:R-:W-:Y:S01]  /*2360*/  ISETP.NE.AND.EX P2, PT, RZ, c[0x0][0x374], PT, P0 ;  /* 0x0000dd00ff007a0c */ /* 0x000fe20003f45300 */
[----:B------:R-:W-:Y:S01]  /*2370*/  IMAD.MOV.U32 R15, RZ, RZ, RZ ;  /* 0x000000ffff0f7224 */ /* 0x000fe200078e00ff */
[----:B------:R-:W-:-:S02]  /*2380*/  ISETP.NE.AND.EX P0, PT, RZ, c[0x0][0x364], PT, P1 ;  /* 0x0000d900ff007a0c */ /* 0x000fc40003f05310 */
[----:B------:R-:W-:Y:S02]  /*2390*/  ISETP.NE.U32.AND P1, PT, RZ, c[0x0][0x348], PT ;  /* 0x0000d200ff007a0c */ /* 0x000fe40003f25070 */
[----:B------:R-:W-:Y:S02]  /*23a0*/  ISETP.NE.U32.AND P3, PT, RZ, c[0x0][0x350], PT ;  /* 0x0000d400ff007a0c */ /* 0x000fe40003f65070 */
[----:B------:R-:W-:Y:S02]  /*23b0*/  ISETP.NE.U32.AND P4, PT, RZ, c[0x0][0x358], PT ;  /* 0x0000d600ff007a0c */ /* 0x000fe40003f85070 */
[----:B------:R-:W-:Y:S02]  /*23c0*/  ISETP.NE.AND.EX P1, PT, RZ, c[0x0][0x34c], PT, P1 ;  /* 0x0000d300ff007a0c */ /* 0x000fe40003f25310 */
[----:B------:R-:W-:Y:S02]  /*23d0*/  ISETP.NE.AND.EX P3, PT, RZ, c[0x0][0x354], PT, P3 ;  /* 0x0000d500ff007a0c */ /* 0x000fe40003f65330 */
[----:B------:R-:W-:Y:S01]  /*23e0*/  ISETP.NE.AND.EX P4, PT, RZ, c[0x0][0x35c], PT, P4 ;  /* 0x0000d700ff007a0c */ /* 0x000fe20003f85340 */
[----:B--2---:R-:W-:-:S04]  /*23f0*/  @P2 IMAD.WIDE R12, R19, R18, c[0x0][0x370] ;  /* 0x0000dc00130c2625 */ /* 0x004fc800078e0212 */
[CC--:B------:R-:W-:Y:S01]  /*2400*/  @P0 IMAD.WIDE R10, R19.reuse, R18.reuse, c[0x0][0x360] ;  /* 0x0000d800130a0625 */ /* 0x0c0fe200078e0212 */
[----:B------:R-:W2:Y:S03]  /*2410*/  @P2 LDG.E R16, [R12.64] ;  /* 0x000000080c102981 */ /* 0x000ea6000c1e1900 */
[CC--:B------:R-:W-:Y:S01]  /*2420*/  IMAD.WIDE R8, R19.reuse, R18.reuse, c[0x0][0x348] ;  /* 0x0000d20013087625 */ /* 0x0c0fe200078e0212 */
[----:B------:R3:W5:Y:S03]  /*2430*/  @P0 LDG.E R249, [R10.64] ;  /* 0x000000080af90981 */ /* 0x000766000c1e1900 */
[CC--:B------:R-:W-:Y:S01]  /*2440*/  IMAD.WIDE R4, R19.reuse, R18.reuse, c[0x0][0x350] ;  /* 0x0000d40013047625 */ /* 0x0c0fe200078e0212 */
[----:B------:R3:W5:Y:S03]  /*2450*/  @P1 LDG.E R132, [R8.64] ;  /* 0x0000000808841981 */ /* 0x000766000c1e1900 */
[----:B-1----:R-:W-:Y:S01]  /*2460*/  IMAD.WIDE R2, R19, R18, c[0x0][0x358] ;  /* 0x0000d60013027625 */ /* 0x002fe200078e0212 */
[----:B------:R3:W5:Y:S04]  /*2470*/  @P3 LDG.E R17, [R4.64] ;  /* 0x0000000804113981 */ /* 0x000768000c1e1900 */
[----:B------:R3:W5:Y:S01]  /*2480*/  @P4 LDG.E R15, [R2.64] ;  /* 0x00000008020f4981 */ /* 0x000762000c1e1900 */
[----:B------:R-:W-:Y:S03]  /*2490*/  YIELD ;  /* 0x0000000000007946 */ /* 0x000fe60003800000 */
[----:B--2---:R3:W-:Y:S01]  /*24a0*/  STL [R1+0x5c], R16 ;  /* 0x00005c1001007387 */ /* 0x0047e20000100800 */
[----:B------:R-:W-:Y:S05]  /*24b0*/  @P0 BRA `(.L_x_871) ;  /* 0x0000005000000947 */ /* 0x000fea0003800000 */
[----:B-----5:R-:W-:Y:S01]  /*24c0*/  MOV R249, c[0x0][0x168] ;  /* 0x00005a0000f97a02 */ /* 0x020fe20000000f00 */
[----:B------:R-:W-:Y:S05]  /*24d0*/  @!P1 BRA `(.L_x_871) ;  /* 0x0000003000009947 */ /* 0x000fea0003800000 */
[----:B------:R-:W2:Y:S04]  /*24e0*/  LDG.E R6, [R8.64] ;  /* 0x0000000808067981 */ /* 0x000ea8000c1e1900 */
[----:B------:R-:W2:Y:S02]  /*24f0*/  LDG.E R0, [R8.64+0x4] ;  /* 0x0000040808007981 */ /* 0x000ea4000c1e1900 */
[----:B--2---:R-:W-:-:S02]  /*2500*/  IADD3 R249, -R6, R0, RZ ;  /* 0x0000000006f97210 */ /* 0x004fc40007ffe1ff */
.L_x_871:
[----:B------:R-:W-:-:S04]  /*2510*/  ISETP.NE.U32.AND P0, PT, RZ, c[0x0][0x368], PT ;  /* 0x0000da00ff007a0c */ /* 0x000fc80003f05070 */
[----:B------:R-:W-:-:S13]  /*2520*/  ISETP.NE.AND.EX P0, PT, RZ, c[0x0][0x36c], PT, P0 ;  /* 0x0000db00ff007a0c */ /* 0x000fda0003f05300 */
[----:B------:R-:W-:Y:S05]  /*2530*/  @!P0 BRA `(.L_x_872) ;  /* 0x0000003000008947 */ /* 0x000fea0003800000 */
[----:B---3--:R-:W-:-:S05]  /*2540*/  IMAD.WIDE R4, R19, R18, c[0x0][0x368] ;  /* 0x0000da0013047625 */ /* 0x008fca00078e0212 */
[----:B------:R1:W5:Y:S01]  /*2550*/  LDG.E R14, [R4.64] ;  /* 0x00000008040e7981 */ /* 0x000362000c1e1900 */
[----:B------:R-:W-:Y:S05]  /*2560*/  BRA `(.L_x_873) ;  /* 0x0000005000007947 */ /* 0x000fea0003800000 */
.L_x_872:
[----:B------:R-:W-:Y:S01]  /*2570*/  MOV R14, UR6 ;  /* 0x00000006000e7c02 */ /* 0x000fe20008000f00 */
[----:B------:R-:W-:Y:S05]  /*2580*/  @!P3 BRA `(.L_x_873) ;  /* 0x000000300000b947 */ /* 0x000fea0003800000 */
[----:B------:R-:W2:Y:S04]  /*2590*/  LDG.E R6, [R4.64] ;  /* 0x0000000804067981 */ /* 0x000ea8000c1e1900 */
[----:B------:R-:W2:Y:S02]  /*25a0*/  LDG.E R0, [R4.64+0x4] ;  /* 0x0000040804007981 */ /* 0x000ea4000c1e1900 */
[----:B--2---:R-:W-:Y:S02]  /*25b0*/  IADD3 R14, -R6, R0, RZ ;  /* 0x00000000060e7210 */ /* 0x004fe40007ffe1ff */
.L_x_873:
[----:B-1-3--:R-:W2:Y:S04]  /*25c0*/  LDL.LU R5, [R1+0x84] ;  /* 0x0000840001057983 */ /* 0x00aea80000300800 */
[----:B------:R1:W3:Y:S04]  /*25d0*/  @P4 LDG.E R4, [R2.64] ;  /* 0x0000000802044981 */ /* 0x0002e8000c1e1900 */
[----:B------:R1:W3:Y:S01]  /*25e0*/  @P4 LDG.E R0, [R2.64+0x4] ;  /* 0x0000040802004981 */ /* 0x0002e2000c1e1900 */
[----:B------:R-:W-:Y:S01]  /*25f0*/  ISETP.NE.U32.AND P0, PT, RZ, c[0x0][0x378], PT ;  /* 0x0000de00ff007a0c */ /* 0x000fe20003f05070 */
[----:B-----5:R-:W-:-:S03]  /*2600*/  IMAD.MOV.U32 R125, RZ, RZ, R14 ;  /* 0x000000ffff7d7224 */ /* 0x020fc600078e000e */
[----:B------:R-:W-:Y:S01]  /*2610*/  ISETP.NE.AND.EX P0, PT, RZ, c[0x0][0x37c], PT, P0 ;  /* 0x0000df00ff007a0c */ /* 0x000fe20003f05300 */
[----:B------:R-:W-:-:S05]  /*2620*/  IMAD.MOV.U32 R6, RZ, RZ, c[0x0][0x2c4] ;  /* 0x0000b100ff067624 */ /* 0x000fca00078e00ff */
[----:B------:R-:W-:Y:S01]  /*2630*/  ISETP.NE.AND P2, PT, R6, 0x1, PT ;  /* 0x000000010600780c */ /* 0x000fe20003f45270 */
[----:B------:R-:W-:Y:S02]  /*2640*/  IMAD.IADD R13, R14, 0x1, -R16 ;  /* 0x000000010e0d7824 */ /* 0x000fe400078e0a10 */
[----:B------:R-:W-:-:S04]  /*2650*/  IMAD.MOV.U32 R6, RZ, RZ, c[0x0][0x32c] ;  /* 0x0000cb00ff067624 */ /* 0x000fc800078e00ff */
[----:B-1----:R-:W-:-:S05]  /*2660*/  @P0 IMAD.WIDE R2, R19, R18, c[0x0][0x378] ;  /* 0x0000de0013020625 */ /* 0x002fca00078e0212 */
[----:B------:R1:W5:Y:S01]  /*2670*/  @P0 LDG.E R125, [R2.64] ;  /* 0x00000008027d0981 */ /* 0x000362000c1e1900 */
[----:B------:R-:W-:Y:S02]  /*2680*/  ISETP.GE.AND P1, PT, R6, 0x1, PT ;  /* 0x000000010600780c */ /* 0x000fe40003f26270 */
[----:B------:R-:W-:-:S04]  /*2690*/  LOP3.LUT R209, R209, 0xfffffdff, RZ, 0xc0, !PT ;  /* 0xfffffdffd1d17812 */ /* 0x000fc800078ec0ff */
[----:B------:R-:W-:-:S04]  /*26a0*/  @P2 LOP3.LUT R209, R209, 0x200, RZ, 0xfc, !PT ;  /* 0x00000200d1d12812 */ /* 0x000fc800078efcff */
[----:B------:R-:W-:-:S04]  /*26b0*/  LOP3.LUT R209, R209, 0xffffff7f, RZ, 0xc0, !PT ;  /* 0xffffff7fd1d17812 */ /* 0x000fc800078ec0ff */
[----:B------:R-:W-:Y:S01]  /*26c0*/  @P1 LOP3.LUT R209, R209, 0x80, RZ, 0xfc, !PT ;  /* 0x00000080d1d11812 */ /* 0x000fe200078efcff */
[----:B-1----:R-:W-:Y:S02]  /*26d0*/  IMAD.MOV.U32 R2, RZ, RZ, c[0x0][0x228] ;  /* 0x00008a00ff027624 */ /* 0x002fe400078e00ff */
[----:B--2---:R-:W-:-:S05]  /*26e0*/  IMAD.SHL.U32 R8, R5, 0x80, RZ ;  /* 0x0000008005087824 */ /* 0x004fca00078e00ff */
[----:B------:R1:W-:Y:S01]  /*26f0*/  STL [R1+0x58], R8 ;  /* 0x0000580801007387 */ /* 0x0003e20000100800 */
[----:B---3--:R-:W-:Y:S01]  /*2700*/  @P4 IMAD.IADD R2, R0, 0x1, -R4 ;  /* 0x0000000100024824 */ /* 0x008fe200078e0a04 */
[----:B------:R-:W-:-:S03]  /*2710*/  IADD3 R0, R8, 0x7f, RZ ;  /* 0x0000007f08007810 */ /* 0x000fc60007ffe0ff */
[----:B------:R-:W-:Y:S02]  /*2720*/  IMAD.IADD R250, R13, 0x1, R2 ;  /* 0x000000010dfa7824 */ /* 0x000fe400078e0202 */
[----:B------:R-:W-:-:S03]  /*2730*/  @P2 IMAD.HI.U32 R4, R0, c[0x0][0x2c8], RZ ;  /* 0x0000b20000042a27 */ /* 0x000fc600078e00ff */
[C---:B------:R-:W-:Y:S02]  /*2740*/  IADD3 R3, R250.reuse, 0x2f, RZ ;  /* 0x0000002ffa037810 */ /* 0x040fe40007ffe0ff */
[----:B------:R-:W-:Y:S02]  /*2750*/  @P2 SHF.R.U32.HI R0, RZ, c[0x0][0x2cc], R4 ;  /* 0x0000b300ff002a19 */ /* 0x000fe40000011604 */
[----:B------:R-:W-:Y:S01]  /*2760*/  IADD3 R4, R250, 0x1, -R249 ;  /* 0x00000001fa047810 */ /* 0x000fe20007ffe8f9 */
[----:B------:R-:W-:-:S04]  /*2770*/  IMAD.HI R3, R3, 0x2aaaaaab, RZ ;  /* 0x2aaaaaab03037827 */ /* 0x000fc800078e02ff */
[----:B------:R-:W-:Y:S01]  /*2780*/  IMAD.IADD R0, R4, 0x1, R0 ;  /* 0x0000000104007824 */ /* 0x000fe200078e0200 */
[----:B------:R-:W-:-:S04]  /*2790*/  SHF.R.U32.HI R5, RZ, 0x1f, R3 ;  /* 0x0000001fff057819 */ /* 0x000fc80000011603 */
[----:B------:R-:W-:Y:S02]  /*27a0*/  LEA.HI.SX32 R135, R3, R5, 0x1d ;  /* 0x0000000503877211 */ /* 0x000fe400078feaff */
[----:B------:R-:W-:Y:S01]  /*27b0*/  IADD3 R4, R0, c[0x0][0x328], RZ ;  /* 0x0000ca0000047a10 */ /* 0x000fe20007ffe0ff */
[----:B------:R-:W-:Y:S05]  /*27c0*/  @!P1 BRA `(.L_x_874) ;  /* 0x0000010000009947 */ /* 0x000fea0003800000 */
[C---:B-1----:R-:W-:Y:S01]  /*27d0*/  ISETP.GT.AND P0, PT, R0.reuse, RZ, PT ;  /* 0x000000ff0000720c */ /* 0x042fe20003f04270 */
        /* <DEDUP_REMOVED lines=9> */
.L_x_876:
[----:B------:R-:W-:-:S13]  /*2870*/  ISETP.NE.AND P0, PT, R6, 0x1, PT ;  /* 0x000000010600780c */ /* 0x000fda0003f05270 */
[----:B------:R-:W-:-:S05]  /*2880*/  @P0 IMAD.HI.U32 R0, R3, c[0x0][0x330], RZ ;  /* 0x0000cc0003000a27 */ /* 0x000fca00078e00ff */
[----:B------:R-:W-:Y:S02]  /*2890*/  @P0 SHF.R.U32.HI R3, RZ, c[0x0][0x334], R0 ;  /* 0x0000cd00ff030a19 */ /* 0x000fe40000011600 */
.L_x_877:
[----:B------:R-:W-:Y:S05]  /*28a0*/  BSYNC B0 ;  /* 0x0000000000007941 */ /* 0x000fea0003800000 */
.L_x_875:
[----:B------:R-:W-:-:S05]  /*28b0*/  IMAD R3, R3, R6, c[0x0][0x32c] ;  /* 0x0000cb0003037624 */ /* 0x000fca00078e0206 */
[----:B------:R-:W-:-:S04]  /*28c0*/  IMNMX R4, R4, R3, PT ;  /* 0x0000000304047217 */ /* 0x000fc80003800200 */
.L_x_874:
[----:B-1----:R-:W-:Y:S01]  /*28d0*/  IADD3 R4, R4, 0x2f, RZ ;  /* 0x0000002f04047810 */ /* 0x002fe20007ffe0ff */
[----:B------:R-:W-:-:S04]  /*28e0*/  @P2 IMAD.HI.U32 R3, R8, c[0x0][0x2c8], RZ ;  /* 0x0000b20008032a27 */ /* 0x000fc800078e00ff */
[----:B------:R-:W-:-:S04]  /*28f0*/  IMAD.HI R4, R4, 0x2aaaaaab, RZ ;  /* 0x2aaaaaab04047827 */ /* 0x000fc800078e02ff */
[----:B------:R-:W-:Y:S01]  /*2900*/  IMAD.MOV.U32 R0, RZ, RZ, R8 ;  /* 0x000000ffff007224 */ /* 0x000fe200078e0008 */
[----:B------:R-:W-:Y:S01]  /*2910*/  @P2 SHF.R.U32.HI R0, RZ, c[0x0][0x2cc], R3 ;  /* 0x0000b300ff002a19 */ /* 0x000fe20000011603 */
[----:B------:R-:W-:Y:S01]  /*2920*/  IMAD.IADD R211, R250, 0x1, -R249 ;  /* 0x00000001fad37824 */ /* 0x000fe200078e0af9 */
[----:B------:R-:W-:-:S03]  /*2930*/  SHF.R.U32.HI R3, RZ, 0x1f, R4 ;  /* 0x0000001fff037819 */ /* 0x000fc60000011604 */
[----:B------:R-:W-:Y:S01]  /*2940*/  IMAD.IADD R0, R211, 0x1, R0 ;  /* 0x00000001d3007824 */ /* 0x000fe200078e0200 */
[----:B------:R-:W-:-:S04]  /*2950*/  LEA.HI.SX32 R4, R4, R3, 0x1d ;  /* 0x0000000304047211 */ /* 0x000fc800078feaff */
[----:B------:R-:W-:Y:S02]  /*2960*/  IADD3 R3, R0, -c[0x0][0x324], RZ ;  /* 0x8000c90000037a10 */ /* 0x000fe40007ffe0ff */
        /* <DEDUP_REMOVED lines=11> */
.L_x_880:
[----:B------:R-:W-:-:S13]  /*2a20*/  ISETP.NE.AND P0, PT, R6, 0x1, PT ;  /* 0x000000010600780c */ /* 0x000fda0003f05270 */
[----:B------:R-:W-:-:S05]  /*2a30*/  @P0 IMAD.HI.U32 R4, R0, c[0x0][0x330], RZ ;  /* 0x0000cc0000040a27 */ /* 0x000fca00078e00ff */
[----:B------:R-:W-:Y:S02]  /*2a40*/  @P0 SHF.R.U32.HI R0, RZ, c[0x0][0x334], R4 ;  /* 0x0000cd00ff000a19 */ /* 0x000fe40000011604 */
.L_x_881:
[----:B------:R-:W-:Y:S05]  /*2a50*/  BSYNC B0 ;  /* 0x0000000000007941 */ /* 0x000fea0003800000 */
.L_x_879:
[----:B------:R-:W-:-:S05]  /*2a60*/  IMAD R0, R0, c[0x0][0x32c], RZ ;  /* 0x0000cb0000007a24 */ /* 0x000fca00078e02ff */
[----:B------:R-:W-:-:S04]  /*2a70*/  IMNMX R3, R3, R0, !PT ;  /* 0x0000000003037217 */ /* 0x000fc80007800200 */
.L_x_878:
        /* <DEDUP_REMOVED lines=12> */
[----:B------:R-:W-:Y:S02]  /*2b40*/  SHF.R.U32.HI R9, RZ, 0x10, R3 ;  /* 0x00000010ff097819 */ /* 0x000fe40000011603 */
[----:B------:R-:W-:Y:S02]  /*2b50*/  LOP3.LUT R20, R3, 0xff, RZ, 0xc0, !PT ;  /* 0x000000ff03147812 */ /* 0x000fe400078ec0ff */
[C---:B------:R-:W-:Y:S01]  /*2b60*/  ISETP.NE.AND P1, PT, R9.reuse, RZ, PT ;  /* 0x000000ff0900720c */ /* 0x040fe20003f25270 */
[----:B------:R1:W-:Y:S03]  /*2b70*/  STL [R1+0x84], R9 ;  /* 0x0000840901007387 */ /* 0x0003e60000100800 */
[----:B------:R-:W-:Y:S01]  /*2b80*/  SEL R124, R9, c[0x0][0x338], P1 ;  /* 0x0000ce00097c7a07 */ /* 0x000fe20000800000 */
[----:B------:R1:W-:Y:S01]  /*2b90*/  STL [R1+0xa8], R20 ;  /* 0x0000a81401007387 */ /* 0x0003e20000100800 */
[----:B------:R-:W-:Y:S05]  /*2ba0*/  @!P0 BRA `(.L_x_883) ;  /* 0x000001d000008947 */ /* 0x000fea0003800000 */
[----:B------:R-:W-:Y:S02]  /*2bb0*/  IABS R3, R124 ;  /* 0x0000007c00037213 */ /* 0x000fe40000000000 */
[----:B------:R-:W-:-:S02]  /*2bc0*/  IADD3 R4, R124, -0x1, R8 ;  /* 0xffffffff7c047810 */ /* 0x000fc40007ffe008 */
[----:B------:R-:W2:Y:S03]  /*2bd0*/  I2F.RP R0, R3 ;  /* 0x0000000300007306 */ /* 0x000ea60000209400 */
[----:B-1----:R-:W-:Y:S02]  /*2be0*/  IMAD.IADD R9, R4, 0x1, -R6 ;  /* 0x0000000104097824 */ /* 0x002fe400078e0a06 */
[----:B------:R-:W-:-:S03]  /*2bf0*/  IMAD.MOV.U32 R4, RZ, RZ, RZ ;  /* 0x000000ffff047224 */ /* 0x000fc600078e00ff */
[----:B------:R-:W-:Y:S01]  /*2c00*/  IABS R12, R9 ;  /* 0x00000009000c7213 */ /* 0x000fe20000000000 */
[----:B--2---:R-:W1:Y:S02]  /*2c10*/  MUFU.RCP R0, R0 ;  /* 0x0000000000007308 */ /* 0x004e640000001000 */
[----:B-1----:R-:W-:-:S06]  /*2c20*/  IADD3 R0, R0, 0xffffffe, RZ ;  /* 0x0ffffffe00007810 */ /* 0x002fcc0007ffe0ff */
[----:B------:R-:W1:Y:S02]  /*2c30*/  F2I.FTZ.U32.TRUNC.NTZ R5, R0 ;  /* 0x0000000000057305 */ /* 0x000e64000021f000 */
        /* <DEDUP_REMOVED lines=20> */
.L_x_883:
[----:B------:R-:W-:Y:S05]  /*2d80*/  BSYNC B0 ;  /* 0x0000000000007941 */ /* 0x000fea0003800000 */
.L_x_882:
[----:B------:R-:W-:-:S04]  /*2d90*/  IMAD R3, R20, R0, R6 ;  /* 0x0000000014037224 */ /* 0x000fc800078e0206 */
[C---:B------:R-:W-:Y:S02]  /*2da0*/  IMAD.IADD R0, R3.reuse, 0x1, R0 ;  /* 0x0000000103007824 */ /* 0x040fe400078e0200 */
[----:B------:R-:W-:-:S03]  /*2db0*/  IMAD R3, R3, 0x30, -R13 ;  /* 0x0000003003037824 */ /* 0x000fc600078e0a0d */
[----:B------:R-:W-:Y:S02]  /*2dc0*/  IMNMX R0, R8, R0, PT ;  /* 0x0000000008007217 */ /* 0x000fe40003800200 */
[----:B------:R-:W-:-:S03]  /*2dd0*/  IMNMX R3, RZ, R3, !PT ;  /* 0x00000003ff037217 */ /* 0x000fc60007800200 */
[----:B------:R-:W-:Y:S02]  /*2de0*/  IMAD R0, R0, 0x30, -R13 ;  /* 0x0000003000007824 */ /* 0x000fe400078e0a0d */
[----:B------:R-:W-:-:S03]  /*2df0*/  IMAD.WIDE.U32 R4, R3, -0x55555555, RZ ;  /* 0xaaaaaaab03047825 */ /* 0x000fc600078e00ff */
        /* <DEDUP_REMOVED lines=10> */
[----:B-1----:R-:W2:Y:S04]  /*2ea0*/  LDL.64 R20, [R1] ;  /* 0x0000000001147983 */ /* 0x002ea80000100a00 */
[----:B------:R-:W3:Y:S04]  /*2eb0*/  LDL R13, [R1+0x8] ;  /* 0x00000800010d7983 */ /* 0x000ee80000100800 */
[----:B------:R-:W4:Y:S04]  /*2ec0*/  LDL R11, [R1+0x3c] ;  /* 0x00003c00010b7983 */ /* 0x000f280000100800 */
[----:B------:R-:W1:Y:S01]  /*2ed0*/  S2R R10, SR_TID.X ;  /* 0x00000000000a7919 */ /* 0x000e620000002100 */
[----:B------:R-:W-:-:S02]  /*2ee0*/  SHF.R.S32.HI R3, RZ, 0x1f, R15 ;  /* 0x0000001fff037819 */ /* 0x000fc4000001140f */
[----:B-1----:R-:W-:-:S04]  /*2ef0*/  SHF.R.S32.HI R9, RZ, 0x1f, R10 ;  /* 0x0000001fff097819 */ /* 0x002fc8000001140a */
[----:B------:R-:W-:-:S04]  /*2f00*/  LEA.HI R9, R9, R10, RZ, 0x2 ;  /* 0x0000000a09097211 */ /* 0x000fc800078f10ff */
[----:B------:R-:W-:-:S04]  /*2f10*/  SHF.R.S32.HI R9, RZ, 0x2, R9 ;  /* 0x00000002ff097819 */ /* 0x000fc80000011409 */
[----:B------:R-:W-:-:S04]  /*2f20*/  IADD3 R88, P0, R9, R15, RZ ;  /* 0x0000000f09587210 */ /* 0x000fc80007f1e0ff */
[----:B------:R-:W-:-:S05]  /*2f30*/  LEA.HI.X.SX32 R89, R9, R3, 0x1, P0 ;  /* 0x0000000309597211 */ /* 0x000fca00000f0eff */
[----:B------:R-:W-:Y:S01]  /*2f40*/  IMAD R3, R89, c[0x0][0x238], RZ ;  /* 0x00008e0059037a24 */ /* 0x000fe200078e02ff */
[----:B------:R-:W-:Y:S02]  /*2f50*/  IADD3 R33, R0, -0x1, RZ ;  /* 0xffffffff00217810 */ /* 0x000fe40007ffe0ff */
[----:B------:R-:W-:Y:S01]  /*2f60*/  SHF.R.S32.HI R10, RZ, 0x1f, R19 ;  /* 0x0000001fff0a7819 */ /* 0x000fe20000011413 */
[----:B------:R-:W-:Y:S01]  /*2f70*/  IMAD R3, R88, c[0x0][0x23c], R3 ;  /* 0x00008f0058037a24 */ /* 0x000fe200078e0203 */
[----:B------:R-:W-:Y:S02]  /*2f80*/  LOP3.LUT R26, R16, 0xffff, RZ, 0xc0, !PT ;  /* 0x0000ffff101a7812 */ /* 0x000fe400078ec0ff */
[----:B------:R-:W-:Y:S02]  /*2f90*/  SEL R12, R10, RZ, !P4 ;  /* 0x000000ff0a0c7207 */ /* 0x000fe40006000000 */
[----:B------:R-:W-:Y:S01]  /*2fa0*/  SEL R16, R19, RZ, !P4 ;  /* 0x000000ff13107207 */ /* 0x000fe20006000000 */
[----:B------:R-:W-:-:S02]  /*2fb0*/  IMAD.MOV.U32 R126, RZ, RZ, 0x30 ;  /* 0x00000030ff7e7424 */ /* 0x000fc400078e00ff */
[----:B------:R-:W-:Y:S02]  /*2fc0*/  IMAD R0, R12, c[0x0][0x248], RZ ;  /* 0x000092000c007a24 */ /* 0x000fe400078e02ff */
[----:B------:R-:W-:Y:S02]  /*2fd0*/  IMAD R141, R126, c[0x0][0x23c], RZ ;  /* 0x00008f007e8d7a24 */ /* 0x000fe400078e02ff */
[----:B------:R-:W-:Y:S02]  /*2fe0*/  IMAD R6, R16, c[0x0][0x24c], R0 ;  /* 0x0000930010067a24 */ /* 0x000fe400078e0200 */
[----:B------:R-:W-:-:S04]  /*2ff0*/  IMAD.WIDE.U32 R130, R126, c[0x0][0x238], RZ ;  /* 0x00008e007e827a25 */ /* 0x000fc800078e00ff */
[----:B------:R-:W-:Y:S01]  /*3000*/  IMAD.IADD R141, R131, 0x1, R141 ;  /* 0x00000001838d7824 */ /* 0x000fe200078e028d */
[----:B------:R-:W-:Y:S01]  /*3010*/  ISETP.GE.AND P3, PT, R252, c[0x0][0x1d4], PT ;  /* 0x00007500fc007a0c */ /* 0x000fe20003f66270 */
[----:B------:R-:W-:Y:S02]  /*3020*/  IMAD.MOV.U32 R142, RZ, RZ, c[0x0][0x238] ;  /* 0x00008e00ff8e7624 */ /* 0x000fe400078e00ff */
[----:B------:R-:W-:-:S05]  /*3030*/  IMAD.MOV.U32 R140, RZ, RZ, 0x5 ;  /* 0x00000005ff8c7424 */ /* 0x000fca00078e00ff */
[C---:B------:R-:W-:Y:S01]  /*3040*/  SHF.L.U64.HI R140, R142.reuse, R140, c[0x0][0x23c] ;  /* 0x00008f008e8c7619 */ /* 0x040fe2000001028c */
[----:B------:R-:W-:Y:S02]  /*3050*/  IMAD.SHL.U32 R142, R142, 0x20, RZ ;  /* 0x000000208e8e7824 */ /* 0x000fe400078e00ff */
[----:B--2---:R-:W-:-:S04]  /*3060*/  IMAD.WIDE.U32 R4, R88, c[0x0][0x238], R20 ;  /* 0x00008e0058047a25 */ /* 0x004fc800078e0014 */
[----:B------:R-:W-:Y:S02]  /*3070*/  IMAD.IADD R5, R5, 0x1, R3 ;  /* 0x0000000105057824 */ /* 0x000fe400078e0203 */
[----:B------:R-:W-:Y:S02]  /*3080*/  IMAD R3, R33, -0x30, R2 ;  /* 0xffffffd021037824 */ /* 0x000fe400078e0202 */
[----:B------:R-:W-:-:S03]  /*3090*/  IMAD.WIDE.U32 R4, R26, c[0x0][0x240], R4 ;  /* 0x000090001a047a25 */ /* 0x000fc600078e0004 */
[----:B------:R-:W-:Y:S01]  /*30a0*/  IMNMX R3, R3, 0x30, PT ;  /* 0x0000003003037817 */ /* 0x000fe20003800200 */
[----:B------:R-:W-:-:S04]  /*30b0*/  IMAD R5, R26, c[0x0][0x244], R5 ;  /* 0x000091001a057a24 */ /* 0x000fc800078e0205 */
[----:B------:R-:W-:Y:S02]  /*30c0*/  IMAD.IADD R0, R3, 0x1, -R9 ;  /* 0x0000000103007824 */ /* 0x000fe400078e0a09 */
[----:B------:R-:W-:-:S03]  /*30d0*/  IMAD.WIDE.U32 R92, R16, c[0x0][0x248], R4 ;  /* 0x00009200105c7a25 */ /* 0x000fc600078e0004 */
[----:B------:R-:W-:Y:S01]  /*30e0*/  ISETP.GE.AND P1, PT, R0, 0x1, PT ;  /* 0x000000010000780c */ /* 0x000fe20003f26270 */
[----:B------:R-:W-:Y:S01]  /*30f0*/  IMAD R3, R141, R33, RZ ;  /* 0x000000218d037224 */ /* 0x000fe200078e02ff */
[----:B------:R-:W-:Y:S01]  /*3100*/  SHF.R.S32.HI R4, RZ, 0x1f, R33 ;  /* 0x0000001fff047819 */ /* 0x000fe20000011421 */
[----:B------:R-:W-:Y:S02]  /*3110*/  IMAD.IADD R91, R93, 0x1, R6 ;  /* 0x000000015d5b7824 */ /* 0x000fe400078e0206 */
[----:B------:R-:W-:Y:S02]  /*3120*/  IMAD.MOV.U32 R90, RZ, RZ, R92 ;  /* 0x000000ffff5a7224 */ /* 0x000fe400078e005c */
[-C--:B------:R-:W-:Y:S02]  /*3130*/  IMAD R3, R4, R130.reuse, R3 ;  /* 0x0000008204037224 */ /* 0x080fe400078e0203 */
[----:B------:R-:W-:Y:S01]  /*3140*/  IMAD.WIDE.U32 R8, R33, R130, R90 ;  /* 0x0000008221087225 */ /* 0x000fe200078e005a */
[----:B------:R-:W-:-:S03]  /*3150*/  ISETP.GE.AND P5, PT, R20, c[0x0][0x1d4], PT ;  /* 0x0000750014007a0c */ /* 0x000fc60003fa6270 */
[----:B------:R-:W-:Y:S01]  /*3160*/  IMAD.IADD R3, R9, 0x1, R3 ;  /* 0x0000000109037824 */ /* 0x000fe200078e0203 */
[C---:B------:R-:W-:Y:S02]  /*3170*/  @P1 LEA R4, P0, R8.reuse, c[0x0][0x220], 0x1 ;  /* 0x0000880008041a11 */ /* 0x040fe400078008ff */
[----:B---3--:R-:W-:Y:S02]  /*3180*/  ISETP.GE.AND P2, PT, R13, c[0x0][0x1d4], PT ;  /* 0x000075000d007a0c */ /* 0x008fe40003f46270 */
[----:B------:R-:W-:Y:S02]  /*3190*/  @P1 LEA.HI.X R5, R8, c[0x0][0x224], R3, 0x1, P0 ;  /* 0x0000890008051a11 */ /* 0x000fe400000f0c03 */
[----:B------:R-:W-:Y:S01]  /*31a0*/  ISETP.GT.AND P0, PT, R0, 0x20, PT ;  /* 0x000000200000780c */ /* 0x000fe20003f04270 */
[----:B----4-:R-:W-:-:S05]  /*31b0*/  @P1 IMAD.SHL.U32 R0, R11, 0x2, RZ ;  /* 0x000000020b001824 */ /* 0x010fca00078e00ff */
[----:B------:R-:W-:Y:S01]  /*31c0*/  @!PT LDS RZ, [RZ] ;  /* 0x00000000fffff984 */ /* 0x000fe20000000800 */
[----:B------:R-:W-:Y:S01]  /*31d0*/  @!PT LDS RZ, [RZ] ;  /* 0x00000000fffff984 */ /* 0x000fe20000000800 */
[----:B------:R-:W-:Y:S01]  /*31e0*/  @!PT LDS RZ, [RZ] ;  /* 0x00000000fffff984 */ /* 0x000fe20000000800 */
[----:B------:R1:W-:Y:S04]  /*31f0*/  @P1 LDGSTS.E.BYPASS.LTC128B.128 [R0+0x3c80], [R4.64], !P5 ;  /* 0x03c8000004001fae */ /* 0x0003e8000e901d48 */
[----:B------:R1:W-:Y:S04]  /*3200*/  @P1 LDGSTS.E.BYPASS.LTC128B.128 [R0+0x4880], [R4.64+0x40], !P3 ;  /* 0x0488004004001fae */ /* 0x0003e8000d901d48 */
[----:B------:R1:W-:Y:S02]  /*3210*/  @P1 LDGSTS.E.BYPASS.LTC128B.128 [R0+0x5480], [R4.64+0x80], !P2 ;  /* 0x0548008004001fae */ /* 0x0003e4000d101d48 */
[----:B-1----:R-:W-:-:S05]  /*3220*/  @P0 IADD3 R0, P1, R142, R8, RZ ;  /* 0x000000088e000210 */ /* 0x002fca0007f3e0ff */
[----:B------:R-:W-:Y:S01]  /*3230*/  @P0 IMAD.X R3, R3, 0x1, R140, P1 ;  /* 0x0000000103030824 */ /* 0x000fe200008e068c */
[----:B------:R-:W-:-:S04]  /*3240*/  @P0 LEA R4, P1, R0, c[0x0][0x220], 0x1 ;  /* 0x0000880000040a11 */ /* 0x000fc800078208ff */
[----:B------:R-:W-:Y:S02]  /*3250*/  @P0 LEA.HI.X R5, R0, c[0x0][0x224], R3, 0x1, P1 ;  /* 0x0000890000050a11 */ /* 0x000fe400008f0c03 */
[----:B------:R-:W-:-:S04]  /*3260*/  ISETP.NE.U32.AND P1, PT, RZ, c[0x0][0x340], PT ;  /* 0x0000d000ff007a0c */ /* 0x000fc80003f25070 */
[----:B------:R-:W-:-:S13]  /*3270*/  ISETP.NE.AND.EX P1, PT, RZ, c[0x0][0x344], PT, P1 ;  /* 0x0000d100ff007a0c */ /* 0x000fda0003f25310 */
[----:B------:R-:W-:-:S05]  /*3280*/  @P1 IMAD.WIDE R8, R19, R18, c[0x0][0x340] ;  /* 0x0000d00013081625 */ /* 0x000fca00078e0212 */
[----:B------:R-:W2:Y:S01]  /*3290*/  @P1 LDG.E R3, [R8.64] ;  /* 0x0000000808031981 */ /* 0x000ea2000c1e1900 */
[----:B------:R-:W-:-:S04]  /*32a0*/  LOP3.LUT R209, R209, 0xfffffffb, RZ, 0xc0, !PT ;  /* 0xfffffffbd1d17812 */ /* 0x000fc800078ec0ff */
[----:B------:R-:W-:Y:S01]  /*32b0*/  @P5 LOP3.LUT R209, R209, 0x4, RZ, 0xfc, !PT ;  /* 0x00000004d1d15812 */ /* 0x000fe200078efcff */
[----:B------:R-:W-:-:S03]  /*32c0*/  @P0 IMAD.SHL.U32 R0, R11, 0x2, RZ ;  /* 0x000000020b000824 */ /* 0x000fc600078e00ff */
[----:B------:R-:W-:Y:S02]  /*32d0*/  LOP3.LUT R209, R209, 0xfffffffd, RZ, 0xc0, !PT ;  /* 0xfffffffdd1d17812 */ /* 0x000fe400078ec0ff */
[----:B------:R1:W-:Y:S02]  /*32e0*/  @P0 LDGSTS.E.BYPASS.LTC128B.128 [R0+0x4480], [R4.64], !P5 ;  /* 0x0448000004000fae */ /* 0x0003e4000e901d48 */
[----:B------:R-:W-:Y:S02]  /*32f0*/  @P3 LOP3.LUT R209, R209, 0x2, RZ, 0xfc, !PT ;  /* 0x00000002d1d13812 */ /* 0x000fe400078efcff */
[----:B------:R1:W-:Y:S02]  /*3300*/  @P0 LDGSTS.E.BYPASS.LTC128B.128 [R0+0x5080], [R4.64+0x40], !P3 ;  /* 0x0508004004000fae */ /* 0x0003e4000d901d48 */
[----:B------:R-:W-:Y:S02]  /*3310*/  LOP3.LUT R209, R209, 0xfffffffe, RZ, 0xc0, !PT ;  /* 0xfffffffed1d17812 */ /* 0x000fe400078ec0ff */
[----:B------:R1:W-:Y:S01]  /*3320*/  @P0 LDGSTS.E.BYPASS.LTC128B.128 [R0+0x5c80], [R4.64+0x80], !P2 ;  /* 0x05c8008004000fae */ /* 0x0003e2000d101d48 */
[----:B------:R-:W-:-:S03]  /*3330*/  SHF.R.S32.HI R165, RZ, 0x1f, R164 ;  /* 0x0000001fffa57819 */ /* 0x000fc600000114a4 */
[----:B------:R-:W0:Y:S01]  /*3340*/  LDGDEPBAR ;  /* 0x00000000000079af */ /* 0x000e220000000000 */
[----:B------:R-:W-:Y:S01]  /*3350*/  WARPSYNC 0xffffffff ;  /* 0xffffffff00007948 */ /* 0x000fe20003800000 */
[----:B------:R-:W-:Y:S02]  /*3360*/  @P2 LOP3.LUT R209, R209, 0x1, RZ, 0xfc, !PT ;  /* 0x00000001d1d12812 */ /* 0x000fe400078efcff */
[----:B------:R-:W-:Y:S02]  /*3370*/  ISETP.GE.AND P2, PT, R110, c[0x0][0x27c], PT ;  /* 0x00009f006e007a0c */ /* 0x000fe40003f46270 */
[----:B------:R-:W-:Y:S02]  /*3380*/  SHF.R.S32.HI R13, RZ, 0x1f, R138 ;  /* 0x0000001fff0d7819 */ /* 0x000fe4000001148a */
[----:B-----5:R-:W-:Y:S01]  /*3390*/  SHF.R.S32.HI R24, RZ, 0x1f, R125 ;  /* 0x0000001fff187819 */ /* 0x020fe2000001147d */
[----:B-1----:R-:W-:-:S04]  /*33a0*/  IMAD.MOV.U32 R0, RZ, RZ, c[0x0][0x27c] ;  /* 0x00009f00ff007624 */ /* 0x002fc800078e00ff */
[----:B------:R-:W-:Y:S01]  /*33b0*/  IMAD.SHL.U32 R65, R0, 0x2, RZ ;  /* 0x0000000200417824 */ /* 0x000fe200078e00ff */
[--C-:B--2---:R-:W-:Y:S01]  /*33c0*/  @P1 SHF.R.S32.HI R9, RZ, 0x1f, R3.reuse ;  /* 0x0000001fff091819 */ /* 0x104fe20000011403 */
[----:B------:R-:W-:Y:S02]  /*33d0*/  @P1 IMAD.MOV.U32 R8, RZ, RZ, R3 ;  /* 0x000000ffff081224 */ /* 0x000fe400078e0003 */
[----:B------:R-:W-:Y:S02]  /*33e0*/  @!P1 IMAD.MOV.U32 R8, RZ, RZ, R19 ;  /* 0x000000ffff089224 */ /* 0x000fe400078e0013 */
[----:B------:R-:W-:Y:S02]  /*33f0*/  @!P1 IMAD.MOV.U32 R9, RZ, RZ, R10 ;  /* 0x000000ffff099224 */ /* 0x000fe400078e000a */
[----:B------:R-:W-:Y:S01]  /*3400*/  IMAD.WIDE.U32 R4, R26, c[0x0][0x260], R20 ;  /* 0x000098001a047a25 */ /* 0x000fe200078e0014 */
[----:B------:R-:W2:Y:S04]  /*3410*/  LDL R27, [R1+0x6c] ;  /* 0x00006c00011b7983 */ /* 0x000ea80000100800 */
[----:B------:R-:W3:Y:S01]  /*3420*/  LDL R21, [R1+0x68] ;  /* 0x0000680001157983 */ /* 0x000ee20000100800 */
[----:B------:R-:W-:-:S02]  /*3430*/  IMAD R0, R13, c[0x0][0x280], RZ ;  /* 0x0000a0000d007a24 */ /* 0x000fc400078e02ff */
[----:B------:R-:W-:Y:S02]  /*3440*/  IMAD R6, R12, c[0x0][0x268], RZ ;  /* 0x00009a000c067a24 */ /* 0x000fe400078e02ff */
[----:B------:R-:W-:Y:S02]  /*3450*/  IMAD R3, R13, c[0x0][0x290], RZ ;  /* 0x0000a4000d037a24 */ /* 0x000fe400078e02ff */
[C---:B------:R-:W-:Y:S02]  /*3460*/  IMAD R0, R138.reuse, c[0x0][0x284], R0 ;  /* 0x0000a1008a007a24 */ /* 0x040fe400078e0200 */
[----:B------:R-:W-:-:S04]  /*3470*/  IMAD.WIDE.U32 R12, R138, c[0x0][0x280], R110 ;  /* 0x0000a0008a0c7a25 */ /* 0x000fc800078e006e */
[----:B------:R-:W-:Y:S01]  /*3480*/  IMAD.WIDE.U32 R10, R138, c[0x0][0x280], R164 ;  /* 0x0000a0008a0a7a25 */ /* 0x000fe200078e00a4 */
[----:B------:R-:W-:-:S03]  /*3490*/  IADD3 R13, R0, R13, RZ ;  /* 0x0000000d000d7210 */ /* 0x000fc60007ffe0ff */
[----:B------:R-:W-:Y:S02]  /*34a0*/  IMAD.IADD R123, R14, 0x1, R17 ;  /* 0x000000010e7b7824 */ /* 0x000fe400078e0211 */
[----:B------:R-:W-:Y:S02]  /*34b0*/  IMAD R5, R26, c[0x0][0x264], R5 ;  /* 0x000099001a057a24 */ /* 0x000fe400078e0205 */
[----:B------:R-:W-:Y:S01]  /*34c0*/  IMAD.IADD R17, R11, 0x1, R0 ;  /* 0x000000010b117824 */ /* 0x000fe200078e0200 */
[----:B------:R-:W-:Y:S02]  /*34d0*/  SEL R0, RZ, c[0x0][0x27c], !P2 ;  /* 0x00009f00ff007a07 */ /* 0x000fe40005000000 */
[----:B------:R-:W-:Y:S01]  /*34e0*/  ISETP.GE.AND P1, PT, R137, c[0x0][0x27c], PT ;  /* 0x00009f0089007a0c */ /* 0x000fe20003f26270 */
[----:B------:R-:W-:Y:S01]  /*34f0*/  IMAD R25, R16, c[0x0][0x26c], R6 ;  /* 0x00009b0010197a24 */ /* 0x000fe200078e0206 */
[----:B------:R-:W-:Y:S01]  /*3500*/  ISETP.GE.AND P3, PT, R136, c[0x0][0x27c], PT ;  /* 0x00009f0088007a0c */ /* 0x000fe20003f66270 */
[----:B------:R-:W-:Y:S01]  /*3510*/  IMAD.WIDE.U32 R82, R16, c[0x0][0x268], R4 ;  /* 0x00009a0010527a25 */ /* 0x000fe200078e0004 */
[----:B------:R-:W-:-:S02]  /*3520*/  MOV R16, R10 ;  /* 0x0000000a00107202 */ /* 0x000fc40000000f00 */
[----:B------:R-:W-:Y:S01]  /*3530*/  SEL R10, RZ, c[0x0][0x27c], !P1 ;  /* 0x00009f00ff0a7a07 */ /* 0x000fe20004800000 */
[C---:B------:R-:W-:Y:S02]  /*3540*/  IMAD R3, R138.reuse, c[0x0][0x294], R3 ;  /* 0x0000a5008a037a24 */ /* 0x040fe400078e0203 */
[----:B------:R-:W-:Y:S01]  /*3550*/  IMAD.WIDE.U32 R4, R138, c[0x0][0x290], R110 ;  /* 0x0000a4008a047a25 */ /* 0x000fe200078e006e */
[----:B------:R-:W-:-:S03]  /*3560*/  SEL R6, RZ, c[0x0][0x27c], !P3 ;  /* 0x00009f00ff067a07 */ /* 0x000fc60005800000 */
[----:B------:R-:W-:-:S04]  /*3570*/  IMAD.WIDE.U32 R14, R138, c[0x0][0x290], R164 ;  /* 0x0000a4008a0e7a25 */ /* 0x000fc800078e00a4 */
[----:B------:R-:W-:Y:S01]  /*3580*/  IMAD.IADD R0, R110, 0x1, R0 ;  /* 0x000000016e007824 */ /* 0x000fe200078e0200 */
[----:B------:R-:W-:Y:S01]  /*3590*/  IADD3 R11, R3, R5, RZ ;  /* 0x00000005030b7210 */ /* 0x000fe20007ffe0ff */
[----:B------:R-:W-:Y:S02]  /*35a0*/  IMAD.IADD R15, R15, 0x1, R3 ;  /* 0x000000010f0f7824 */ /* 0x000fe400078e0203 */
[----:B------:R-:W-:Y:S01]  /*35b0*/  IMAD.IADD R3, R137, 0x1, R10 ;  /* 0x0000000189037824 */ /* 0x000fe200078e020a */
[----:B------:R-:W-:Y:S01]  /*35c0*/  SHF.R.S32.HI R5, RZ, 0x1f, R0 ;  /* 0x0000001fff057819 */ /* 0x000fe20000011400 */
[----:B------:R-:W-:Y:S01]  /*35d0*/  IMAD.IADD R6, R136, 0x1, R6 ;  /* 0x0000000188067824 */ /* 0x000fe200078e0206 */
[----:B------:R-:W-:Y:S02]  /*35e0*/  MOV R10, R4 ;  /* 0x00000004000a7202 */ /* 0x000fe40000000f00 */
[----:B------:R-:W-:Y:S02]  /*35f0*/  LEA.HI R4, R5, R0, RZ, 0x5 ;  /* 0x0000000005047211 */ /* 0x000fe400078f28ff */
[----:B------:R-:W-:-:S02]  /*3600*/  SHF.R.S32.HI R18, RZ, 0x1f, R3 ;  /* 0x0000001fff127819 */ /* 0x000fc40000011403 */
[----:B------:R-:W-:Y:S02]  /*3610*/  LEA.HI R5, R5, R0, RZ, 0x3 ;  /* 0x0000000005057211 */ /* 0x000fe400078f18ff */
[----:B------:R-:W-:Y:S02]  /*3620*/  SHF.R.S32.HI R0, RZ, 0x1f, R6 ;  /* 0x0000001fff007819 */ /* 0x000fe40000011406 */
[----:B------:R-:W-:Y:S02]  /*3630*/  SHF.R.S32.HI R20, RZ, 0x5, R4 ;  /* 0x00000005ff147819 */ /* 0x000fe40000011404 */
[CC--:B------:R-:W-:Y:S02]  /*3640*/  LEA.HI R4, R18.reuse, R3.reuse, RZ, 0x3 ;  /* 0x0000000312047211 */ /* 0x0c0fe400078f18ff */
[----:B------:R-:W-:Y:S02]  /*3650*/  LEA.HI R18, R18, R3, RZ, 0x5 ;  /* 0x0000000312127211 */ /* 0x000fe400078f28ff */
[----:B------:R-:W-:-:S02]  /*3660*/  LEA.HI R3, R0, R6, RZ, 0x3 ;  /* 0x0000000600037211 */ /* 0x000fc400078f18ff */
[----:B------:R-:W-:Y:S01]  /*3670*/  LEA.HI R0, R0, R6, RZ, 0x5 ;  /* 0x0000000600007211 */ /* 0x000fe200078f28ff */
[----:B------:R-:W-:Y:S01]  /*3680*/  IMAD.MOV.U32 R144, RZ, RZ, c[0x0][0x2b8] ;  /* 0x0000ae00ff907624 */ /* 0x000fe200078e00ff */
[----:B------:R-:W-:Y:S02]  /*3690*/  SHF.R.S32.HI R18, RZ, 0x5, R18 ;  /* 0x00000005ff127819 */ /* 0x000fe40000011412 */
[----:B------:R-:W-:Y:S01]  /*36a0*/  SHF.R.S32.HI R0, RZ, 0x5, R0 ;  /* 0x00000005ff007819 */ /* 0x000fe20000011400 */
[----:B------:R-:W-:Y:S01]  /*36b0*/  IMAD R23, R20, 0x600, R7 ;  /* 0x0000060014177824 */ /* 0x000fe200078e0207 */
[----:B------:R-:W-:Y:S02]  /*36c0*/  MOV R143, c[0x0][0x27c] ;  /* 0x00009f00008f7a02 */ /* 0x000fe40000000f00 */
[----:B------:R-:W-:Y:S02]  /*36d0*/  ISETP.NE.AND P4, PT, R144, 0x1, PT ;  /* 0x000000019000780c */ /* 0x000fe40003f85270 */
[----:B------:R-:W-:-:S02]  /*36e0*/  ISETP.GE.AND P0, PT, R143, 0x1, PT ;  /* 0x000000018f00780c */ /* 0x000fc40003f06270 */
[----:B------:R-:W-:Y:S01]  /*36f0*/  LOP3.LUT R209, R209, 0xffffffef, RZ, 0xc0, !PT ;  /* 0xffffffefd1d17812 */ /* 0x000fe200078ec0ff */
[----:B------:R-:W-:-:S03]  /*3700*/  IMAD.WIDE.U32 R106, R8, c[0x0][0x2b0], RZ ;  /* 0x0000ac00086a7a25 */ /* 0x000fc600078e00ff */
[----:B------:R-:W-:Y:S01]  /*3710*/  LOP3.LUT R209, R209, 0xfffffff7, RZ, 0xc0, !PT ;  /* 0xfffffff7d1d17812 */ /* 0x000fe200078ec0ff */
[C---:B------:R-:W-:Y:S01]  /*3720*/  IMAD R133, R126.reuse, c[0x0][0x284], RZ ;  /* 0x0000a1007e857a24 */ /* 0x040fe200078e02ff */
[----:B------:R-:W-:Y:S01]  /*3730*/  LOP3.LUT R86, R5, 0xfffffff8, RZ, 0xc0, !PT ;  /* 0xfffffff805567812 */ /* 0x000fe200078ec0ff */
[----:B------:R-:W-:Y:S01]  /*3740*/  IMAD R134, R126, c[0x0][0x294], RZ ;  /* 0x0000a5007e867a24 */ /* 0x000fe200078e02ff */
[----:B------:R-:W-:Y:S01]  /*3750*/  LOP3.LUT R85, R4, 0xfffffff8, RZ, 0xc0, !PT ;  /* 0xfffffff804557812 */ /* 0x000fe200078ec0ff */
[----:B------:R-:W-:Y:S01]  /*3760*/  IMAD.WIDE.U32 R128, R126, c[0x0][0x280], RZ ;  /* 0x0000a0007e807a25 */ /* 0x000fe200078e00ff */
[----:B------:R-:W-:Y:S02]  /*3770*/  LOP3.LUT R84, R3, 0xfffffff8, RZ, 0xc0, !PT ;  /* 0xfffffff803547812 */ /* 0x000fe400078ec0ff */
[----:B------:R-:W-:Y:S01]  /*3780*/  @P4 LOP3.LUT R209, R209, 0x8, RZ, 0xfc, !PT ;  /* 0x00000008d1d14812 */ /* 0x000fe200078efcff */
[----:B------:R-:W-:-:S04]  /*3790*/  IMAD.WIDE.U32 R100, R125, c[0x0][0x280], R16 ;  /* 0x0000a0007d647a25 */ /* 0x000fc800078e0010 */
[----:B------:R-:W-:-:S04]  /*37a0*/  IMAD.WIDE.U32 R98, R125, c[0x0][0x290], R14 ;  /* 0x0000a4007d627a25 */ /* 0x000fc800078e000e */
[----:B------:R-:W-:-:S04]  /*37b0*/  IMAD.WIDE.U32 R126, R126, c[0x0][0x290], RZ ;  /* 0x0000a4007e7e7a25 */ /* 0x000fc800078e00ff */
[----:B------:R-:W-:-:S04]  /*37c0*/  IMAD.WIDE.U32 R104, R26, c[0x0][0x1e8], RZ ;  /* 0x00007a001a687a25 */ /* 0x000fc800078e00ff */
[----:B------:R-:W-:-:S04]  /*37d0*/  IMAD.WIDE.U32 R102, R26, c[0x0][0x210], RZ ;  /* 0x000084001a667a25 */ /* 0x000fc800078e00ff */
[----:B------:R-:W-:-:S04]  /*37e0*/  IMAD.WIDE.U32 R96, R125, c[0x0][0x280], R12 ;  /* 0x0000a0007d607a25 */ /* 0x000fc800078e000c */
[----:B------:R-:W-:Y:S01]  /*37f0*/  IMAD.WIDE.U32 R94, R125, c[0x0][0x290], R10 ;  /* 0x0000a4007d5e7a25 */ /* 0x000fe200078e000a */
[----:B------:R-:W-:Y:S02]  /*3800*/  IADD3 R133, R129, R133, RZ ;  /* 0x0000008581857210 */ /* 0x000fe40007ffe0ff */
[----:B------:R-:W-:Y:S01]  /*3810*/  SHF.R.S32.HI R63, RZ, 0x3, R5 ;  /* 0x00000003ff3f7819 */ /* 0x000fe20000011405 */
[----:B------:R-:W-:Y:S01]  /*3820*/  IMAD.IADD R134, R127, 0x1, R134 ;  /* 0x000000017f867824 */ /* 0x000fe200078e0286 */
[----:B------:R-:W-:Y:S01]  /*3830*/  SHF.R.S32.HI R62, RZ, 0x3, R4 ;  /* 0x00000003ff3e7819 */ /* 0x000fe20000011404 */
[C---:B------:R-:W-:Y:S01]  /*3840*/  IMAD R122, R26.reuse, c[0x0][0x1ec], R105 ;  /* 0x00007b001a7a7a24 */ /* 0x040fe200078e0269 */
[----:B------:R-:W-:Y:S01]  /*3850*/  SHF.R.S32.HI R61, RZ, 0x3, R3 ;  /* 0x00000003ff3d7819 */ /* 0x000fe20000011403 */
[----:B------:R-:W-:Y:S01]  /*3860*/  IMAD R121, R26, c[0x0][0x214], R103 ;  /* 0x000085001a797a24 */ /* 0x000fe200078e0267 */
[----:B------:R-:W-:Y:S01]  /*3870*/  SHF.R.S32.HI R116, RZ, 0x1f, R86 ;  /* 0x0000001fff747819 */ /* 0x000fe20000011456 */
[----:B------:R-:W-:Y:S01]  /*3880*/  IMAD.IADD R81, R83, 0x1, R25 ;  /* 0x0000000153517824 */ /* 0x000fe200078e0219 */
[----:B------:R-:W-:-:S02]  /*3890*/  SHF.R.S32.HI R115, RZ, 0x1f, R85 ;  /* 0x0000001fff737819 */ /* 0x000fc40000011455 */
[----:B------:R-:W-:Y:S02]  /*38a0*/  SHF.R.S32.HI R114, RZ, 0x1f, R84 ;  /* 0x0000001fff727819 */ /* 0x000fe40000011454 */
[----:B------:R-:W-:Y:S01]  /*38b0*/  @P0 LOP3.LUT R209, R209, 0x10, RZ, 0xfc, !PT ;  /* 0x00000010d1d10812 */ /* 0x000fe200078efcff */
[----:B------:R-:W-:Y:S01]  /*38c0*/  ULDC.U8 UR5, c[0x0][0x298] ;  /* 0x0000a60000057ab9 */ /* 0x000fe20000000000 */
[C---:B---3--:R-:W-:Y:S02]  /*38d0*/  LOP3.LUT R19, R21.reuse, 0x18, R5, 0xf8, !PT ;  /* 0x0000001815137812 */ /* 0x048fe400078ef805 */
[----:B------:R-:W-:Y:S02]  /*38e0*/  LOP3.LUT R6, R21, 0x18, R4, 0xf8, !PT ;  /* 0x0000001815067812 */ /* 0x000fe400078ef804 */
[-C--:B--2---:R-:W-:Y:S02]  /*38f0*/  LOP3.LUT R22, R19, R27.reuse, RZ, 0x3c, !PT ;  /* 0x0000001b13167212 */ /* 0x084fe400078e3cff */
[----:B------:R-:W-:Y:S01]  /*3900*/  LOP3.LUT R19, R21, 0x18, R3, 0xf8, !PT ;  /* 0x0000001815137812 */ /* 0x000fe200078ef803 */
[--C-:B------:R-:W-:Y:S01]  /*3910*/  IMAD R21, R18, 0x600, R7.reuse ;  /* 0x0000060012157824 */ /* 0x100fe200078e0207 */
[-C--:B------:R-:W-:Y:S01]  /*3920*/  LOP3.LUT R20, R6, R27.reuse, RZ, 0x3c, !PT ;  /* 0x0000001b06147212 */ /* 0x080fe200078e3cff */
[----:B------:R-:W-:Y:S01]  /*3930*/  IMAD R18, R0, 0x600, R7 ;  /* 0x0000060000127824 */ /* 0x000fe200078e0207 */
[----:B------:R-:W-:Y:S01]  /*3940*/  LOP3.LUT R6, R19, R27, RZ, 0x3c, !PT ;  /* 0x0000001b13067212 */ /* 0x000fe200078e3cff */
[----:B------:R-:W-:-:S03]  /*3950*/  IMAD R0, R9, c[0x0][0x2b0], RZ ;  /* 0x0000ac0009007a24 */ /* 0x000fc600078e02ff */
[----:B------:R-:W-:Y:S01]  /*3960*/  IADD3 R19, R18, R6, RZ ;  /* 0x0000000612137210 */ /* 0x000fe20007ffe0ff */
[C---:B------:R-:W-:Y:S02]  /*3970*/  IMAD R6, R24.reuse, c[0x0][0x280], RZ ;  /* 0x0000a00018067a24 */ /* 0x040fe400078e02ff */
[----:B------:R-:W-:Y:S02]  /*3980*/  IMAD R9, R24, c[0x0][0x290], RZ ;  /* 0x0000a40018097a24 */ /* 0x000fe400078e02ff */
[----:B------:R-:W-:Y:S02]  /*3990*/  IMAD R18, R8, c[0x0][0x2b4], R0 ;  /* 0x0000ad0008127a24 */ /* 0x000fe400078e0200 */
[----:B------:R-:W-:Y:S01]  /*39a0*/  IMAD R8, R125, c[0x0][0x284], R6 ;  /* 0x0000a1007d087a24 */ /* 0x000fe200078e0206 */
[----:B------:R-:W-:Y:S01]  /*39b0*/  IADD3 R22, R23, R22, RZ ;  /* 0x0000001617167210 */ /* 0x000fe20007ffe0ff */
[----:B------:R-:W-:Y:S02]  /*39c0*/  IMAD R6, R125, c[0x0][0x294], R9 ;  /* 0x0000a5007d067a24 */ /* 0x000fe400078e0209 */
[----:B------:R-:W-:Y:S01]  /*39d0*/  IMAD.IADD R20, R21, 0x1, R20 ;  /* 0x0000000115147824 */ /* 0x000fe200078e0214 */
[----:B------:R-:W-:Y:S01]  /*39e0*/  IADD3 R120, R107, R18, RZ ;  /* 0x000000126b787210 */ /* 0x000fe20007ffe0ff */
[----:B------:R-:W-:Y:S01]  /*39f0*/  IMAD R0, R170, 0x40, R138 ;  /* 0x00000040aa007824 */ /* 0x000fe200078e028a */
[----:B------:R-:W-:Y:S01]  /*3a00*/  IADD3 R119, R101, R8, RZ ;  /* 0x0000000865777210 */ /* 0x000fe20007ffe0ff */
[----:B------:R-:W-:Y:S01]  /*3a10*/  IMAD.IADD R117, R8, 0x1, R97 ;  /* 0x0000000108757824 */ /* 0x000fe200078e0261 */
[----:B------:R-:W-:Y:S01]  /*3a20*/  IADD3 R118, R99, R6, RZ ;  /* 0x0000000663767210 */ /* 0x000fe20007ffe0ff */
[----:B------:R-:W-:Y:S01]  /*3a30*/  IMAD.IADD R113, R6, 0x1, R95 ;  /* 0x0000000106717824 */ /* 0x000fe200078e025f */
[----:B------:R-:W-:Y:S01]  /*3a40*/  SHF.L.U32 R112, R22, 0x1, RZ ;  /* 0x0000000116707819 */ /* 0x000fe200000006ff */
[----:B------:R-:W-:Y:S01]  /*3a50*/  IMAD.SHL.U32 R109, R20, 0x2, RZ ;  /* 0x00000002146d7824 */ /* 0x000fe200078e00ff */
[----:B------:R-:W-:Y:S01]  /*3a60*/  SHF.L.U32 R108, R19, 0x1, RZ ;  /* 0x00000001136c7819 */ /* 0x000fe200000006ff */
[----:B------:R-:W-:Y:S06]  /*3a70*/  BAR.SYNC.DEFER_BLOCKING 0x0 ;  /* 0x0000000000007b1d */ /* 0x000fec0000010000 */
.L_x_911:
[----:B-1----:R-:W-:Y:S01]  /*3a80*/  IMAD R3, R33, 0x30, R0 ;  /* 0x0000003021037824 */ /* 0x002fe200078e0200 */
[----:B------:R-:W-:Y:S01]  /*3a90*/  ISETP.NE.AND P4, PT, R144, 0x1, PT ;  /* 0x000000019000780c */ /* 0x000fe20003f85270 */
[----:B------:R-:W-:Y:S01]  /*3aa0*/  IMAD.MOV.U32 R77, RZ, RZ, RZ ;  /* 0x000000ffff4d7224 */ /* 0x000fe200078e00ff */
[----:B------:R-:W-:Y:S04]  /*3ab0*/  DEPBAR.LE SB0, 0x0 ;  /* 0x000080000000791a */ /* 0x000fe80000000000 */
[----:B------:R-:W-:Y:S01]  /*3ac0*/  IMAD.IADD R4, R123, 0x1, R3 ;  /* 0x000000017b047824 */ /* 0x000fe200078e0203 */
[----:B------:R-:W-:Y:S01]  /*3ad0*/  ISETP.GE.AND P0, PT, R3, R2, PT ;  /* 0x000000020300720c */ /* 0x000fe20003f06270 */
[----:B------:R-:W-:Y:S01]  /*3ae0*/  WARPSYNC 0xffffffff ;  /* 0xffffffff00007948 */ /* 0x000fe20003800000 */
[----:B------:R-:W-:Y:S01]  /*3af0*/  ISETP.GE.AND P5, PT, R143, 0x1, PT ;  /* 0x000000018f00780c */ /* 0x000fe20003fa6270 */
[--C-:B------:R-:W-:Y:S01]  /*3b00*/  IMAD.MOV.U32 R3, RZ, RZ, R4.reuse ;  /* 0x000000ffff037224 */ /* 0x100fe200078e0004 */
[----:B------:R-:W-:Y:S01]  /*3b10*/  ISETP.GT.OR P0, PT, R0, 0x2f, P0 ;  /* 0x0000002f0000780c */ /* 0x000fe20000704670 */
[----:B------:R-:W-:Y:S01]  /*3b20*/  BSSY B1, `(.L_x_885) ;  /* 0x00003f4000017945 */ /* 0x000fe20003800000 */
[----:B------:R-:W-:Y:S05]  /*3b30*/  @P4 IMAD.HI.U32 R5, R4, c[0x0][0x2bc], RZ ;  /* 0x0000af0004054a27 */ /* 0x000fea00078e00ff */
        /* <DEDUP_REMOVED lines=95> */
.L_x_889:
[----:B------:R-:W-:Y:S05]  /*4130*/  BSYNC B0 ;  /* 0x0000000000007941 */ /* 0x000fea0003800000 */
.L_x_888:
        /* <DEDUP_REMOVED lines=37> */
[----:B------:R-:W4:Y:S01]  /*4390*/  LDL R12, [R1+0xc] ;  /* 0x00000c00010c7983 */ /* 0x000f220000100800 */
[----:B------:R-:W-:Y:S01]  /*43a0*/  MOV R6, R4 ;  /* 0x0000000400067202 */ /* 0x000fe20000000f00 */
[----:B--2---:R-:W-:Y:S01]  /*43b0*/  IMAD.MOV.U32 R32, RZ, RZ, R30 ;  /* 0x000000ffff207224 */ /* 0x004fe200078e001e */
        /* <DEDUP_REMOVED lines=15> */
[----:B----4-:R-:W1:Y:S02]  /*44b0*/  LDS.128 R12, [R12+0x2400] ;  /* 0x002400000c0c7984 */ /* 0x010e640000000c00 */
        /* <DEDUP_REMOVED lines=38> */
.L_x_892:
[----:B------:R-:W-:Y:S05]  /*4720*/  BSYNC B0 ;  /* 0x0000000000007941 */ /* 0x000fea0003800000 */
.L_x_891:
[----:B------:R-:W-:Y:S01]  /*4730*/  ISETP.GE.AND P0, PT, R137, c[0x0][0x1d4], PT ;  /* 0x0000750089007a0c */ /* 0x000fe20003f06270 */
[----:B------:R-:W-:Y:S01]  /*4740*/  @!UPT UIADD3 URZ, URZ, URZ, URZ ;  /* 0x0000003f3f3ff290 */ /* 0x000fe2000fffe03f */
[----:B------:R-:W-:Y:S11]  /*4750*/  BSSY B0, `(.L_x_893) ;  /* 0x000003b000007945 */ /* 0x000ff60003800000 */
[----:B------:R-:W-:-:S05]  /*4760*/  @P0 BRA `(.L_x_894) ;  /* 0x0000039000000947 */ /* 0x000fca0003800000 */
[----:B------:R-:W5:Y:S04]  /*4770*/  LDL R4, [R1+0x10] ;  /* 0x0000100001047983 */ /* 0x000f680000100800 */
[----:B--2---:R-:W2:Y:S02]  /*4780*/  LDL R3, [R1+0x64] ;  /* 0x0000640001037983 */ /* 0x004ea40000100800 */
[----:B--2---:R-:W-:Y:S02]  /*4790*/  SHF.L.U32 R3, R3, 0x3, RZ ;  /* 0x0000000303037819 */ /* 0x004fe400000006ff */
[----:B-1---5:R-:W1:Y:S02]  /*47a0*/  LDS.128 R12, [R4+0x2400] ;  /* 0x00240000040c7984 */ /* 0x022e640000000c00 */
[C---:B----4-:R-:W-:Y:S04]  /*47b0*/  LEA R34, P0, R3.reuse, R52, 0x1 ;  /* 0x0000003403227211 */ /* 0x050fe800078008ff */
[----:B---3--:R-:W-:Y:S02]  /*47c0*/  LEA.HI.X.SX32 R35, R3, R53, 0x1, P0 ;  /* 0x0000003503237211 */ /* 0x008fe400000f0eff */
[----:B------:R-:W-:Y:S11]  /*47d0*/  ISETP.GE.AND P0, PT, R169, c[0x0][0x27c], PT ;  /* 0x00009f00a9007a0c */ /* 0x000ff60003f06270 */
[----:B------:R-:W-:Y:S02]  /*47e0*/  @!UPT UIADD3 URZ, URZ, URZ, URZ ;  /* 0x0000003f3f3ff290 */ /* 0x000fe4000fffe03f */
[----:B------:R-:W-:Y:S01]  /*47f0*/  @!P0 SHF.R.U64 R6, R8, 0x10, R9 ;  /* 0x0000001008068819 */ /* 0x000fe20000001209 */
[----:B------:R-:W-:Y:S01]  /*4800*/  @!P0 HADD2.F32 R3, -RZ, R23.H0_H0 ;  /* 0x20000017ff038230 */ /* 0x000fe20000004100 */
[--C-:B------:R-:W-:Y:S01]  /*4810*/  @!P0 SHF.R.U64 R22, R38, 0x10, R39.reuse ;  /* 0x0000001026168819 */ /* 0x100fe20000001227 */
[----:B------:R-:W-:Y:S01]  /*4820*/  @!P0 HADD2.F32 R10, -RZ, R37.H0_H0 ;  /* 0x20000025ff0a8230 */ /* 0x000fe20000004100 */
[----:B------:R-:W-:Y:S01]  /*4830*/  @!P0 SHF.R.U32.HI R32, RZ, 0x10, R39 ;  /* 0x00000010ff208819 */ /* 0x000fe20000011627 */
[----:B------:R-:W-:Y:S01]  /*4840*/  @!P0 HADD2.F32 R6, -RZ, R6.H0_H0 ;  /* 0x20000006ff068230 */ /* 0x000fe20000004100 */
[----:B------:R-:W-:Y:S01]  /*4850*/  @!P0 SHF.R.U32.HI R9, RZ, 0x10, R9 ;  /* 0x00000010ff098819 */ /* 0x000fe20000011609 */
        /* <DEDUP_REMOVED lines=22> */
[--C-:B------:R-:W-:Y:S01]  /*49c0*/  @!P0 HADD2.F32 R8, -RZ, R6.reuse.H0_H0 ;  /* 0x20000006ff088230 */ /* 0x100fe20000004100 */
[----:B------:R-:W-:Y:S01]  /*49d0*/  @!P0 F2FP.PACK_AB R4, R4, R38 ;  /* 0x000000260404823e */ /* 0x000fe200000000ff */
[----:B------:R-:W-:Y:S02]  /*49e0*/  @!P0 HADD2.F32 R30, -RZ, R37.H1_H1 ;  /* 0x30000025ff1e8230 */ /* 0x000fe40000004100 */
[----:B------:R-:W-:Y:S01]  /*49f0*/  @!P0 HADD2.F32 R31, -RZ, R6.H1_H1 ;  /* 0x30000006ff1f8230 */ /* 0x000fe20000004100 */
[-C--:B------:R-:W-:Y:S02]  /*4a00*/  @!P0 FMUL.FTZ R6, R23, R5.reuse ;  /* 0x0000000517068220 */ /* 0x080fe40000410000 */
[----:B------:R-:W-:Y:S02]  /*4a10*/  @!P0 FMUL.FTZ R5, R9, R5 ;  /* 0x0000000509058220 */ /* 0x000fe40000410000 */
[----:B------:R-:W-:Y:S02]  /*4a20*/  @!P0 FMUL.FTZ R36, R31, R10 ;  /* 0x0000000a1f248220 */ /* 0x000fe40000410000 */
[----:B------:R-:W-:Y:S02]  /*4a30*/  @!P0 FFMA.FTZ R9, R9, R30, -R6 ;  /* 0x0000001e09098223 */ /* 0x000fe40000010806 */
[C---:B------:R-:W-:Y:S02]  /*4a40*/  @!P0 FMUL.FTZ R6, R8.reuse, R10 ;  /* 0x0000000a08068220 */ /* 0x040fe40000410000 */
        /* <DEDUP_REMOVED lines=11> */
.L_x_894:
[----:B------:R-:W-:Y:S05]  /*4b00*/  BSYNC B0 ;  /* 0x0000000000007941 */ /* 0x000fea0003800000 */
.L_x_893:
[----:B------:R-:W-:Y:S01]  /*4b10*/  ISETP.GE.AND P0, PT, R136, c[0x0][0x1d4], PT ;  /* 0x0000750088007a0c */ /* 0x000fe20003f06270 */
[----:B------:R-:W-:Y:S01]  /*4b20*/  @!UPT UIADD3 URZ, URZ, URZ, URZ ;  /* 0x0000003f3f3ff290 */ /* 0x000fe2000fffe03f */
[----:B------:R-:W-:Y:S11]  /*4b30*/  BSSY B0, `(.L_x_895) ;  /* 0x000003e000007945 */ /* 0x000ff60003800000 */
[----:B------:R-:W-:-:S05]  /*4b40*/  @P0 BRA `(.L_x_896) ;  /* 0x000003c000000947 */ /* 0x000fca0003800000 */
[----:B------:R-:W5:Y:S01]  /*4b50*/  LDL R4, [R1+0xc] ;  /* 0x00000c0001047983 */ /* 0x000f620000100800 */
[----:B---3--:R-:W-:Y:S03]  /*4b60*/  IMAD.MOV.U32 R5, RZ, RZ, R53 ;  /* 0x000000ffff057224 */ /* 0x008fe600078e0035 */
[----:B------:R-:W3:Y:S01]  /*4b70*/  LDL R3, [R1+0x60] ;  /* 0x0000600001037983 */ /* 0x000ee20000100800 */
[----:B-----5:R-:W-:Y:S02]  /*4b80*/  MOV R6, R4 ;  /* 0x0000000400067202 */ /* 0x020fe40000000f00 */
[----:B----4-:R-:W-:Y:S02]  /*4b90*/  MOV R4, R52 ;  /* 0x0000003400047202 */ /* 0x010fe40000000f00 */
[----:B---3--:R-:W-:Y:S01]  /*4ba0*/  SHF.L.U32 R3, R3, 0x3, RZ ;  /* 0x0000000303037819 */ /* 0x008fe200000006ff */
[----:B------:R3:W4:Y:S03]  /*4bb0*/  LDS.128 R8, [R6+0x3000] ;  /* 0x0030000006087984 */ /* 0x0007260000000c00 */
[C---:B-12---:R-:W-:Y:S04]  /*4bc0*/  LEA R34, P0, R3.reuse, R4, 0x1 ;  /* 0x0000000403227211 */ /* 0x046fe800078008ff */
[----:B------:R-:W-:Y:S02]  /*4bd0*/  LEA.HI.X.SX32 R35, R3, R5, 0x1, P0 ;  /* 0x0000000503237211 */ /* 0x000fe400000f0eff */
[----:B------:R-:W-:Y:S11]  /*4be0*/  ISETP.GE.AND P0, PT, R166, c[0x0][0x27c], PT ;  /* 0x00009f00a6007a0c */ /* 0x000ff60003f06270 */
[----:B------:R-:W-:Y:S02]  /*4bf0*/  @!UPT UIADD3 URZ, URZ, URZ, URZ ;  /* 0x0000003f3f3ff290 */ /* 0x000fe4000fffe03f */
[----:B------:R-:W-:Y:S01]  /*4c00*/  @!P0 HADD2.F32 R3, -RZ, R26.H0_H0 ;  /* 0x2000001aff038230 */ /* 0x000fe20000004100 */
[----:B---3--:R-:W-:Y:S01]  /*4c10*/  @!P0 SHF.R.U64 R6, R16, 0x10, R17 ;  /* 0x0000001010068819 */ /* 0x008fe20000001211 */
[--C-:B------:R-:W-:Y:S01]  /*4c20*/  @!P0 HADD2.F32 R14, -RZ, R48.reuse.H0_H0 ;  /* 0x20000030ff0e8230 */ /* 0x100fe20000004100 */
[----:B------:R-:W-:Y:S01]  /*4c30*/  @!P0 SHF.R.U64 R16, R40, 0x10, R41 ;  /* 0x0000001028108819 */ /* 0x000fe20000001229 */
[----:B------:R-:W-:Y:S01]  /*4c40*/  @!P0 HADD2.F32 R22, -RZ, R48.H1_H1 ;  /* 0x30000030ff168230 */ /* 0x000fe20000004100 */
[----:B------:R-:W-:Y:S01]  /*4c50*/  @!P0 SHF.R.U32.HI R13, RZ, 0x10, R17 ;  /* 0x00000010ff0d8819 */ /* 0x000fe20000011611 */
[----:B------:R-:W-:Y:S01]  /*4c60*/  @!P0 HADD2.F32 R6, -RZ, R6.H0_H0 ;  /* 0x20000006ff068230 */ /* 0x000fe20000004100 */
[----:B------:R-:W-:Y:S01]  /*4c70*/  @!P0 SHF.R.U32.HI R30, RZ, 0x10, R41 ;  /* 0x00000010ff1e8819 */ /* 0x000fe20000011629 */
[----:B------:R-:W-:Y:S01]  /*4c80*/  @!P0 HADD2.F32 R16, -RZ, R16.H0_H0 ;  /* 0x20000010ff108230 */ /* 0x000fe20000004100 */
[----:B----4-:R-:W-:Y:S02]  /*4c90*/  @!P0 MOV R4, R8 ;  /* 0x0000000800048202 */ /* 0x010fe40000000f00 */
        /* <DEDUP_REMOVED lines=39> */
.L_x_896:
[----:B------:R-:W-:Y:S05]  /*4f10*/  BSYNC B0 ;  /* 0x0000000000007941 */ /* 0x000fea0003800000 */
.L_x_895:
[----:B------:R-:W5:Y:S01]  /*4f20*/  LDL R4, [R1+0x1c] ;  /* 0x00001c0001047983 */ /* 0x000f620000100800 */
[----:B------:R-:W-:Y:S01]  /*4f30*/  BSSY B0, `(.L_x_897) ;  /* 0x000003c000007945 */ /* 0x000fe20003800000 */
[----:B-----5:R-:W-:Y:S11]  /*4f40*/  ISETP.GE.AND P0, PT, R4, c[0x0][0x1d4], PT ;  /* 0x0000750004007a0c */ /* 0x020ff60003f06270 */
[----:B------:R-:W-:Y:S02]  /*4f50*/  @!UPT UIADD3 URZ, URZ, URZ, URZ ;  /* 0x0000003f3f3ff290 */ /* 0x000fe4000fffe03f */
[----:B------:R-:W-:-:S05]  /*4f60*/  @P0 BRA `(.L_x_898) ;  /* 0x0000038000000947 */ /* 0x000fca0003800000 */
[C---:B----4-:R-:W-:Y:S01]  /*4f70*/  LEA R30, P0, R4.reuse, R52, 0x1 ;  /* 0x00000034041e7211 */ /* 0x050fe200078008ff */
[----:B------:R-:W4:Y:S04]  /*4f80*/  LDL R3, [R1+0x10] ;  /* 0x0000100001037983 */ /* 0x000f280000100800 */
[----:B------:R-:W5:Y:S02]  /*4f90*/  LDL R5, [R1+0x78] ;  /* 0x0000780001057983 */ /* 0x000f640000100800 */
[----:B---3-5:R-:W-:Y:S02]  /*4fa0*/  LEA.HI.X R31, R4, R53, R5, 0x1, P0 ;  /* 0x00000035041f7211 */ /* 0x028fe400000f0c05 */
[----:B-1--4-:R1:W3:Y:S01]  /*4fb0*/  LDS.128 R8, [R3+0x3000] ;  /* 0x0030000003087984 */ /* 0x0122e20000000c00 */
[----:B------:R-:W-:Y:S11]  /*4fc0*/  ISETP.GE.AND P0, PT, R168, c[0x0][0x27c], PT ;  /* 0x00009f00a8007a0c */ /* 0x000ff60003f06270 */
[----:B------:R-:W-:Y:S02]  /*4fd0*/  @!UPT UIADD3 URZ, URZ, URZ, URZ ;  /* 0x0000003f3f3ff290 */ /* 0x000fe4000fffe03f */
[--C-:B------:R-:W-:Y:S01]  /*4fe0*/  @!P0 HADD2.F32 R13, -RZ, R49.reuse.H0_H0 ;  /* 0x20000031ff0d8230 */ /* 0x100fe20000004100 */
[----:B------:R-:W-:Y:S01]  /*4ff0*/  @!P0 SHF.R.U64 R6, R18, 0x10, R19 ;  /* 0x0000001012068819 */ /* 0x000fe20000001213 */
[----:B------:R-:W-:Y:S01]  /*5000*/  @!P0 HADD2.F32 R18, -RZ, R49.H1_H1 ;  /* 0x30000031ff128230 */ /* 0x000fe20000004100 */
[----:B------:R-:W-:Y:S02]  /*5010*/  @!P0 SHF.R.U64 R16, R42, 0x10, R43 ;  /* 0x000000102a108819 */ /* 0x000fe4000000122b */
[----:B------:R-:W-:Y:S01]  /*5020*/  @!P0 SHF.R.U32.HI R14, RZ, 0x10, R19 ;  /* 0x00000010ff0e8819 */ /* 0x000fe20000011613 */
[----:B------:R-:W-:Y:S01]  /*5030*/  @!P0 HADD2.F32 R6, -RZ, R6.H0_H0 ;  /* 0x20000006ff068230 */ /* 0x000fe20000004100 */
[----:B------:R-:W-:Y:S01]  /*5040*/  @!P0 SHF.R.U32.HI R22, RZ, 0x10, R43 ;  /* 0x00000010ff168819 */ /* 0x000fe2000001162b */
[----:B------:R-:W-:Y:S02]  /*5050*/  @!P0 HADD2.F32 R16, -RZ, R16.H0_H0 ;  /* 0x20000010ff108230 */ /* 0x000fe40000004100 */
[----:B-1----:R-:W-:Y:S02]  /*5060*/  @!P0 HADD2.F32 R3, -RZ, R27.H0_H0 ;  /* 0x2000001bff038230 */ /* 0x002fe40000004100 */
[----:B------:R-:W-:Y:S02]  /*5070*/  @!P0 HADD2.F32 R14, -RZ, R14.H0_H0 ;  /* 0x2000000eff0e8230 */ /* 0x000fe40000004100 */
[----:B------:R-:W-:Y:S01]  /*5080*/  @!P0 HADD2.F32 R22, -RZ, R22.H0_H0 ;  /* 0x20000016ff168230 */ /* 0x000fe20000004100 */
[----:B---3--:R-:W-:Y:S02]  /*5090*/  @!P0 MOV R4, R8 ;  /* 0x0000000800048202 */ /* 0x008fe40000000f00 */
[----:B------:R-:W-:Y:S03]  /*50a0*/  @!P0 MOV R5, R9 ;  /* 0x0000000900058202 */ /* 0x000fe60000000f00 */
[--C-:B------:R-:W-:Y:S02]  /*50b0*/  @!P0 HADD2.F32 R12, -RZ, R4.reuse.H1_H1 ;  /* 0x30000004ff0c8230 */ /* 0x100fe40000004100 */
[----:B------:R-:W-:Y:S02]  /*50c0*/  @!P0 HADD2.F32 R4, -RZ, R4.H0_H0 ;  /* 0x20000004ff048230 */ /* 0x000fe40000004100 */
[--C-:B------:R-:W-:Y:S01]  /*50d0*/  @!P0 HADD2.F32 R15, -RZ, R5.reuse.H1_H1 ;  /* 0x30000005ff0f8230 */ /* 0x100fe20000004100 */
[-C--:B------:R-:W-:Y:S01]  /*50e0*/  @!P0 FMUL.FTZ R17, R12, R3.reuse ;  /* 0x000000030c118220 */ /* 0x080fe20000410000 */
[----:B------:R-:W-:Y:S01]  /*50f0*/  @!P0 HADD2.F32 R5, -RZ, R5.H0_H0 ;  /* 0x20000005ff058230 */ /* 0x000fe20000004100 */
[C---:B------:R-:W-:Y:S02]  /*5100*/  @!P0 FMUL.FTZ R3, R4.reuse, R3 ;  /* 0x0000000304038220 */ /* 0x040fe40000410000 */
[-C--:B--2---:R-:W-:Y:S02]  /*5110*/  @!P0 FFMA.FTZ R32, R4, R13.reuse, -R17 ;  /* 0x0000000d04208223 */ /* 0x084fe40000010811 */
[----:B------:R-:W-:Y:S01]  /*5120*/  @!P0 FFMA.FTZ R3, R12, R13, R3 ;  /* 0x0000000d0c038223 */ /* 0x000fe20000010003 */
[----:B------:R-:W-:Y:S01]  /*5130*/  @!P0 MOV R12, R10 ;  /* 0x0000000a000c8202 */ /* 0x000fe20000000f00 */
[-C--:B------:R-:W-:Y:S02]  /*5140*/  @!P0 FMUL.FTZ R17, R15, R6.reuse ;  /* 0x000000060f118220 */ /* 0x080fe40000410000 */
[C---:B------:R-:W-:Y:S01]  /*5150*/  @!P0 FMUL.FTZ R4, R5.reuse, R6 ;  /* 0x0000000605048220 */ /* 0x040fe20000410000 */
[----:B------:R-:W-:Y:S01]  /*5160*/  @!P0 MOV R6, R11 ;  /* 0x0000000b00068202 */ /* 0x000fe20000000f00 */
[-C--:B------:R-:W-:Y:S01]  /*5170*/  @!P0 FFMA.FTZ R26, R5, R16.reuse, -R17 ;  /* 0x00000010051a8223 */ /* 0x080fe20000010811 */
[--C-:B------:R-:W-:Y:S01]  /*5180*/  @!P0 HADD2.F32 R17, -RZ, R12.reuse.H1_H1 ;  /* 0x3000000cff118230 */ /* 0x100fe20000004100 */
[----:B------:R-:W-:Y:S01]  /*5190*/  @!P0 FFMA.FTZ R4, R15, R16, R4 ;  /* 0x000000100f048223 */ /* 0x000fe20000010004 */
[----:B------:R-:W-:Y:S02]  /*51a0*/  @!P0 HADD2.F32 R5, -RZ, R27.H1_H1 ;  /* 0x3000001bff058230 */ /* 0x000fe40000004100 */
[----:B------:R-:W-:Y:S02]  /*51b0*/  @!P0 HADD2.F32 R13, -RZ, R12.H0_H0 ;  /* 0x2000000cff0d8230 */ /* 0x000fe40000004100 */
[----:B------:R-:W-:Y:S01]  /*51c0*/  @!P0 F2FP.PACK_AB R4, R4, R26 ;  /* 0x0000001a0404823e */ /* 0x000fe200000000ff */
[--C-:B------:R-:W-:Y:S02]  /*51d0*/  @!P0 HADD2.F32 R12, -RZ, R6.reuse.H0_H0 ;  /* 0x20000006ff0c8230 */ /* 0x100fe40000004100 */
[----:B------:R-:W-:Y:S01]  /*51e0*/  @!P0 HADD2.F32 R19, -RZ, R6.H1_H1 ;  /* 0x30000006ff138230 */ /* 0x000fe20000004100 */
[-C--:B------:R-:W-:Y:S01]  /*51f0*/  @!P0 FMUL.FTZ R6, R17, R5.reuse ;  /* 0x0000000511068220 */ /* 0x080fe20000410000 */
[----:B------:R-:W-:Y:S01]  /*5200*/  @!P0 MOV R9, R4 ;  /* 0x0000000400098202 */ /* 0x000fe20000000f00 */
        /* <DEDUP_REMOVED lines=14> */
.L_x_898:
[----:B------:R-:W-:Y:S05]  /*52f0*/  BSYNC B0 ;  /* 0x0000000000007941 */ /* 0x000fea0003800000 */
.L_x_897:
        /* <DEDUP_REMOVED lines=33> */
[----:B------:R-:W-:Y:S01]  /*5510*/  @!P0 MOV R12, R10 ;  /* 0x0000000a000c8202 */ /* 0x000fe20000000f00 */
        /* <DEDUP_REMOVED lines=27> */
.L_x_900:
[----:B------:R-:W-:Y:S05]  /*56d0*/  BSYNC B0 ;  /* 0x0000000000007941 */ /* 0x000fea0003800000 */
.L_x_899:
[----:B------:R-:W5:Y:S02]  /*56e0*/  LDL R4, [R1+0x14] ;  /* 0x0000140001047983 */ /* 0x000f640000100800 */
[----:B-----5:R-:W-:Y:S11]  /*56f0*/  ISETP.GE.AND P0, PT, R4, c[0x0][0x1d4], PT ;  /* 0x0000750004007a0c */ /* 0x020ff60003f06270 */
[----:B------:R-:W-:Y:S02]  /*5700*/  @!UPT UIADD3 URZ, URZ, URZ, URZ ;  /* 0x0000003f3f3ff290 */ /* 0x000fe4000fffe03f */
[----:B------:R-:W-:-:S05]  /*5710*/  @P0 BRA `(.L_x_890) ;  /* 0x0000234000000947 */ /* 0x000fca0003800000 */
[C---:B-1--4-:R-:W-:Y:S01]  /*5720*/  LEA R22, P0, R4.reuse, R52, 0x1 ;  /* 0x0000003404167211 */ /* 0x052fe200078008ff */
[----:B------:R-:W4:Y:S04]  /*5730*/  LDL R3, [R1+0x10] ;  /* 0x0000100001037983 */ /* 0x000f280000100800 */
[----:B------:R-:W5:Y:S02]  /*5740*/  LDL R5, [R1+0x70] ;  /* 0x0000700001057983 */ /* 0x000f640000100800 */
[----:B---3-5:R-:W-:Y:S02]  /*5750*/  LEA.HI.X R23, R4, R53, R5, 0x1, P0 ;  /* 0x0000003504177211 */ /* 0x028fe400000f0c05 */
[----:B----4-:R1:W3:Y:S01]  /*5760*/  LDS.128 R8, [R3+0x3c00] ;  /* 0x003c000003087984 */ /* 0x0102e20000000c00 */
        /* <DEDUP_REMOVED lines=52> */
.L_x_887:
        /* <DEDUP_REMOVED lines=47> */
.L_x_902:
[----:B------:R-:W-:Y:S05]  /*5da0*/  BSYNC B0 ;  /* 0x0000000000007941 */ /* 0x000fea0003800000 */
.L_x_901:
        /* <DEDUP_REMOVED lines=24> */
[----:B--2---:R-:W-:Y:S01]  /*5f30*/  PRMT R32, R5, 0x5410, R6 ;  /* 0x0000541005207816 */ /* 0x004fe20000000006 */
        /* <DEDUP_REMOVED lines=29> */
[----:B------:R-:W-:Y:S01]  /*6110*/  @!P0 SHF.R.U32.HI R28, RZ, 0x10, R11 ;  /* 0x00000010ff1c8819 */ /* 0x000fe2000001160b */
[----:B------:R-:W-:Y:S01]  /*6120*/  @!P0 HADD2.F32 R11, -RZ, R6.H0_H0 ;  /* 0x20000006ff0b8230 */ /* 0x000fe20000004100 */
[--C-:B------:R-:W-:Y:S01]  /*6130*/  @!P0 SHF.R.U64 R35, R36, 0x10, R37.reuse ;  /* 0x0000001024238819 */ /* 0x100fe20000001225 */
[----:B------:R-:W-:Y:S01]  /*6140*/  IMAD.IADD R3, R3, 0x1, R4 ;  /* 0x0000000103037824 */ /* 0x000fe200078e0204 */
[----:B------:R-:W-:Y:S01]  /*6150*/  @!P0 SHF.R.U32.HI R37, RZ, 0x10, R37 ;  /* 0x00000010ff258819 */ /* 0x000fe20000011625 */
[----:B------:R-:W-:Y:S01]  /*6160*/  IMAD.MOV.U32 R4, RZ, RZ, R8 ;  /* 0x000000ffff047224 */ /* 0x000fe200078e0008 */
[----:B------:R-:W-:Y:S01]  /*6170*/  @!P0 SHF.R.U32.HI R8, RZ, 0x10, R9 ;  /* 0x00000010ff088819 */ /* 0x000fe20000011609 */
[----:B------:R-:W-:Y:S01]  /*6180*/  @!P0 HADD2.F32 R35, -RZ, R35.H0_H0 ;  /* 0x20000023ff238230 */ /* 0x000fe20000004100 */
[----:B------:R-:W-:Y:S01]  /*6190*/  SHF.L.U32 R3, R3, 0x1, RZ ;  /* 0x0000000103037819 */ /* 0x000fe200000006ff */
[----:B------:R-:W-:Y:S01]  /*61a0*/  @!P0 HADD2.F32 R37, -RZ, R37.H0_H0 ;  /* 0x20000025ff258230 */ /* 0x000fe20000004100 */
[--C-:B------:R-:W-:Y:S01]  /*61b0*/  @!P0 SHF.R.U64 R42, R38, 0x10, R39.reuse ;  /* 0x00000010262a8819 */ /* 0x100fe20000001227 */
[----:B------:R-:W-:Y:S01]  /*61c0*/  @!P0 HADD2.F32 R9, -RZ, R4.H0_H0 ;  /* 0x20000004ff098230 */ /* 0x000fe20000004100 */
[----:B------:R-:W-:Y:S01]  /*61d0*/  @!P0 SHF.R.U32.HI R56, RZ, 0x10, R39 ;  /* 0x00000010ff388819 */ /* 0x000fe20000011627 */
[----:B------:R1:W2:Y:S01]  /*61e0*/  LDS.128 R48, [R3+0x3c80] ;  /* 0x003c800003307984 */ /* 0x0002a20000000c00 */
[----:B------:R-:W-:Y:S01]  /*61f0*/  @!P0 HADD2.F32 R4, -RZ, R5.H0_H0 ;  /* 0x20000005ff048230 */ /* 0x000fe20000004100 */
[----:B------:R-:W-:Y:S01]  /*6200*/  MOV R43, R39 ;  /* 0x00000027002b7202 */ /* 0x000fe20000000f00 */
[----:B------:R-:W-:Y:S02]  /*6210*/  @!P0 HADD2.F32 R39, -RZ, R41.H0_H0 ;  /* 0x20000029ff278230 */ /* 0x000fe40000004100 */
[----:B------:R-:W-:Y:S02]  /*6220*/  @!P0 HADD2.F32 R41, -RZ, R42.H0_H0 ;  /* 0x2000002aff298230 */ /* 0x000fe40000004100 */
        /* <DEDUP_REMOVED lines=20> */
[----:B------:R-:W-:Y:S02]  /*6370*/  @!P0 HADD2.F32 R34, -RZ, R11.H0_H0 ;  /* 0x2000000bff228230 */ /* 0x000fe40000004100 */
[----:B------:R-:W-:Y:S02]  /*6380*/  @!P0 HADD2.F32 R6, -RZ, R5.H0_H0 ;  /* 0x20000005ff068230 */ /* 0x000fe40000004100 */
[----:B------:R-:W-:Y:S01]  /*6390*/  @!P0 HADD2.F32 R36, -RZ, R11.H1_H1 ;  /* 0x3000000bff248230 */ /* 0x000fe20000004100 */
[-C--:B------:R-:W-:Y:S01]  /*63a0*/  @!P0 FMUL.FTZ R11, R34, R9.reuse ;  /* 0x00000009220b8220 */ /* 0x080fe20000410000 */
[----:B------:R-:W-:Y:S02]  /*63b0*/  @!P0 HADD2.F32 R35, -RZ, R40.H0_H0 ;  /* 0x20000028ff238230 */ /* 0x000fe40000004100 */
[----:B------:R-:W-:Y:S01]  /*63c0*/  @!P0 HADD2.F32 R8, -RZ, R5.H1_H1 ;  /* 0x30000005ff088230 */ /* 0x000fe20000004100 */
[----:B------:R-:W-:Y:S01]  /*63d0*/  @!P0 FMUL.FTZ R5, R6, R9 ;  /* 0x0000000906058220 */ /* 0x000fe20000410000 */
[----:B------:R-:W-:Y:S01]  /*63e0*/  @!P0 HADD2.F32 R20, -RZ, R22.H0_H0 ;  /* 0x20000016ff148230 */ /* 0x000fe20000004100 */
[-C--:B------:R-:W-:Y:S02]  /*63f0*/  @!P0 FMUL.FTZ R9, R36, R10.reuse ;  /* 0x0000000a24098220 */ /* 0x080fe40000410000 */
[----:B------:R-:W-:Y:S01]  /*6400*/  @!P0 FFMA.FTZ R73, R6, R35, -R11 ;  /* 0x0000002306498223 */ /* 0x000fe2000001080b */
[----:B------:R-:W-:Y:S01]  /*6410*/  @!P0 HADD2.F32 R11, -RZ, R21.H0_H0 ;  /* 0x20000015ff0b8230 */ /* 0x000fe20000004100 */
[C---:B------:R-:W-:Y:S02]  /*6420*/  @!P0 FMUL.FTZ R6, R8.reuse, R10 ;  /* 0x0000000a08068220 */ /* 0x040fe40000410000 */
[----:B------:R-:W-:Y:S02]  /*6430*/  @!P0 IMAD.MOV.U32 R10, RZ, RZ, R50 ;  /* 0x000000ffff0a8224 */ /* 0x000fe400078e0032 */
[----:B------:R-:W-:Y:S01]  /*6440*/  @!P0 FFMA.FTZ R72, R8, R37, -R9 ;  /* 0x0000002508488223 */ /* 0x000fe20000010809 */
[----:B------:R-:W-:Y:S01]  /*6450*/  @!P0 MOV R8, R18 ;  /* 0x0000001200088202 */ /* 0x000fe20000000f00 */
[----:B------:R-:W-:Y:S01]  /*6460*/  @!P0 FFMA.FTZ R5, R34, R35, R5 ;  /* 0x0000002322058223 */ /* 0x000fe20000010005 */
[--C-:B------:R-:W-:Y:S01]  /*6470*/  @!P0 HADD2.F32 R38, -RZ, R10.reuse.H0_H0 ;  /* 0x2000000aff268230 */ /* 0x100fe20000004100 */
[----:B------:R-:W-:Y:S01]  /*6480*/  @!P0 FFMA.FTZ R6, R36, R37, R6 ;  /* 0x0000002524068223 */ /* 0x000fe20000010006 */
[----:B------:R-:W-:Y:S01]  /*6490*/  @!P0 HADD2.F32 R40, -RZ, R10.H1_H1 ;  /* 0x3000000aff288230 */ /* 0x000fe20000004100 */
[----:B------:R-:W-:Y:S01]  /*64a0*/  @!P0 F2FP.PACK_AB R35, R72, R73 ;  /* 0x000000494823823e */ /* 0x000fe200000000ff */
[--C-:B------:R-:W-:Y:S01]  /*64b0*/  @!P0 HADD2.F32 R9, -RZ, R8.reuse.H0_H0 ;  /* 0x20000008ff098230 */ /* 0x100fe20000004100 */
[----:B------:R-:W-:Y:S01]  /*64c0*/  @!P0 FMUL.FTZ R22, R38, R11 ;  /* 0x0000000b26168220 */ /* 0x000fe20000410000 */
[----:B------:R-:W-:Y:S01]  /*64d0*/  @!P0 HADD2.F32 R10, -RZ, R8.H1_H1 ;  /* 0x30000008ff0a8230 */ /* 0x000fe20000004100 */
[-C--:B------:R-:W-:Y:S01]  /*64e0*/  @!P0 FMUL.FTZ R21, R40, R20.reuse ;  /* 0x0000001428158220 */ /* 0x080fe20000410000 */
[----:B------:R-:W-:Y:S01]  /*64f0*/  @!P0 MOV R17, R35 ;  /* 0x0000002300118202 */ /* 0x000fe20000000f00 */
[C---:B------:R-:W-:Y:S01]  /*6500*/  @!P0 FMUL.FTZ R8, R9.reuse, R11 ;  /* 0x0000000b09088220 */ /* 0x040fe20000410000 */
[----:B------:R-:W-:Y:S01]  /*6510*/  @!P0 MOV R11, R51 ;  /* 0x00000033000b8202 */ /* 0x000fe20000000f00 */
[----:B------:R-:W-:Y:S01]  /*6520*/  @!P0 FFMA.FTZ R71, R9, R39, -R22 ;  /* 0x0000002709478223 */ /* 0x000fe20000010816 */
[----:B------:R-:W-:Y:S01]  /*6530*/  @!P0 HADD2.F32 R22, -RZ, R28.H0_H0 ;  /* 0x2000001cff168230 */ /* 0x000fe20000004100 */
[----:B------:R-:W-:Y:S01]  /*6540*/  @!P0 FMUL.FTZ R9, R10, R20 ;  /* 0x000000140a098220 */ /* 0x000fe20000410000 */
[----:B------:R-:W-:Y:S01]  /*6550*/  @!P0 F2FP.PACK_AB R5, R6, R5 ;  /* 0x000000050605823e */ /* 0x000fe200000000ff */
[----:B------:R-:W-:Y:S01]  /*6560*/  @!P0 FFMA.FTZ R70, R10, R41, -R21 ;  /* 0x000000290a468223 */ /* 0x000fe20000010815 */
[----:B------:R-:W-:Y:S01]  /*6570*/  @!P0 HADD2.F32 R21, -RZ, R23.H0_H0 ;  /* 0x20000017ff158230 */ /* 0x000fe20000004100 */
[----:B------:R-:W-:Y:S01]  /*6580*/  @!P0 IMAD.MOV.U32 R10, RZ, RZ, R19 ;  /* 0x000000ffff0a8224 */ /* 0x000fe200078e0013 */
[----:B------:R-:W-:Y:S01]  /*6590*/  @!P0 F2FP.PACK_AB R34, R74, R75 ;  /* 0x0000004b4a22823e */ /* 0x000fe200000000ff */
[----:B------:R-:W-:Y:S01]  /*65a0*/  @!P0 FFMA.FTZ R8, R38, R39, R8 ;  /* 0x0000002726088223 */ /* 0x000fe20000010008 */
[--C-:B------:R-:W-:Y:S01]  /*65b0*/  @!P0 HADD2.F32 R23, -RZ, R11.reuse.H0_H0 ;  /* 0x2000000bff178230 */ /* 0x100fe20000004100 */
[----:B------:R-:W-:Y:S01]  /*65c0*/  @!P0 FFMA.FTZ R9, R40, R41, R9 ;  /* 0x0000002928098223 */ /* 0x000fe20000010009 */
[----:B------:R-:W-:Y:S01]  /*65d0*/  @!P0 MOV R16, R34 ;  /* 0x0000002200108202 */ /* 0x000fe20000000f00 */
[----:B------:R-:W-:Y:S01]  /*65e0*/  @!P0 HADD2.F32 R28, -RZ, R11.H1_H1 ;  /* 0x3000000bff1c8230 */ /* 0x000fe20000004100 */
[----:B------:R-:W-:Y:S01]  /*65f0*/  @!P0 IMAD.MOV.U32 R49, RZ, RZ, R5 ;  /* 0x000000ffff318224 */ /* 0x000fe200078e0005 */
[--C-:B------:R-:W-:Y:S01]  /*6600*/  @!P0 HADD2.F32 R11, -RZ, R10.reuse.H0_H0 ;  /* 0x2000000aff0b8230 */ /* 0x100fe20000004100 */
[-C--:B------:R-:W-:Y:S01]  /*6610*/  @!P0 FMUL.FTZ R69, R23, R21.reuse ;  /* 0x0000001517458220 */ /* 0x080fe20000410000 */
[----:B------:R-:W-:Y:S01]  /*6620*/  @!P0 HADD2.F32 R20, -RZ, R10.H1_H1 ;  /* 0x3000000aff148230 */ /* 0x000fe20000004100 */
[----:B------:R-:W-:Y:S02]  /*6630*/  @!P0 FMUL.FTZ R56, R28, R22 ;  /* 0x000000161c388220 */ /* 0x000fe40000410000 */
[C---:B------:R-:W-:Y:S02]  /*6640*/  @!P0 FMUL.FTZ R10, R11.reuse, R21 ;  /* 0x000000150b0a8220 */ /* 0x040fe40000410000 */
[----:B------:R-:W-:Y:S02]  /*6650*/  @!P0 FFMA.FTZ R69, R11, R42, -R69 ;  /* 0x0000002a0b458223 */ /* 0x000fe40000010845 */
[----:B------:R-:W-:Y:S01]  /*6660*/  @!P0 FMUL.FTZ R11, R20, R22 ;  /* 0x00000016140b8220 */ /* 0x000fe20000410000 */
[----:B------:R-:W-:Y:S01]  /*6670*/  @!P0 F2FP.PACK_AB R22, R70, R71 ;  /* 0x000000474616823e */ /* 0x000fe200000000ff */
[----:B------:R-:W-:Y:S02]  /*6680*/  @!P0 FFMA.FTZ R10, R23, R42, R10 ;  /* 0x0000002a170a8223 */ /* 0x000fe4000001000a */
[----:B------:R-:W-:Y:S01]  /*6690*/  @!P0 FFMA.FTZ R56, R20, R43, -R56 ;  /* 0x0000002b14388223 */ /* 0x000fe20000010838 */
[----:B------:R-:W-:Y:S01]  /*66a0*/  @!P0 F2FP.PACK_AB R20, R4, R3 ;  /* 0x000000030414823e */ /* 0x000fe200000000ff */
[----:B------:R-:W-:Y:S01]  /*66b0*/  @!P0 FFMA.FTZ R11, R28, R43, R11 ;  /* 0x0000002b1c0b8223 */ /* 0x000fe2000001000b */
        /* <DEDUP_REMOVED lines=14> */
.L_x_904:
[----:B------:R-:W-:Y:S05]  /*67a0*/  BSYNC B0 ;  /* 0x0000000000007941 */ /* 0x000fea0003800000 */
.L_x_903:
        /* <DEDUP_REMOVED lines=101> */
[C---:B------:R-:W-:Y:S01]  /*6e00*/  @!P0 FMUL.FTZ R38, R29.reuse, R14 ;  /* 0x0000000e1d268220 */ /* 0x040fe20000410000 */
        /* <DEDUP_REMOVED lines=20> */
.L_x_906:
[----:B------:R-:W-:Y:S05]  /*6f50*/  BSYNC B0 ;  /* 0x0000000000007941 */ /* 0x000fea0003800000 */
.L_x_905:
        /* <DEDUP_REMOVED lines=125> */
.L_x_886:
[----:B------:R1:W2:Y:S01]  /*7730*/  SHFL.IDX PT, R5, R32, RZ, 0x1e1f ;  /* 0x001e1fff20057589 */ /* 0x0002a200000e0000 */
[----:B------:R-:W-:Y:S03]  /*7740*/  IMAD R3, R33, -0x30, R2 ;  /* 0xffffffd021037824 */ /* 0x000fe600078e0202 */
[----:B------:R1:W3:Y:S02]  /*7750*/  SHFL.IDX PT, R4, R34, RZ, 0x1e1f ;  /* 0x001e1fff22047589 */ /* 0x0002e400000e0000 */
[----:B------:R-:W-:Y:S04]  /*7760*/  IMNMX R76, R3, 0x30, PT ;  /* 0x00000030034c7817 */ /* 0x000fe80003800200 */
[----:B------:R-:W-:Y:S11]  /*7770*/  ISETP.GT.AND P0, PT, R76, R138, PT ;  /* 0x0000008a4c00720c */ /* 0x000ff60003f04270 */
[----:B------:R-:W-:Y:S02]  /*7780*/  @!UPT UIADD3 URZ, URZ, URZ, URZ ;  /* 0x0000003f3f3ff290 */ /* 0x000fe4000fffe03f */
[----:B------:R-:W-:-:S05]  /*7790*/  @!P0 BRA `(.L_x_890) ;  /* 0x000002c000008947 */ /* 0x000fca0003800000 */
[----:B------:R-:W4:Y:S01]  /*77a0*/  LDL R10, [R1+0x1c] ;  /* 0x00001c00010a7983 */ /* 0x000f220000100800 */
[C---:B------:R-:W-:Y:S03]  /*77b0*/  ISETP.GE.AND P0, PT, R110.reuse, c[0x0][0x1d4], PT ;  /* 0x000075006e007a0c */ /* 0x040fe60003f06270 */
[----:B------:R-:W5:Y:S04]  /*77c0*/  LDL R11, [R1+0x78] ;  /* 0x00007800010b7983 */ /* 0x000f680000100800 */
[----:B---3--:R-:W3:Y:S04]  /*77d0*/  LDL R16, [R1+0x18] ;  /* 0x0000180001107983 */ /* 0x008ee80000100800 */
[----:B--2---:R-:W2:Y:S02]  /*77e0*/  LDL R17, [R1+0x74] ;  /* 0x0000740001117983 */ /* 0x004ea40000100800 */
[CC--:B------:R-:W-:Y:S02]  /*77f0*/  @!P0 LEA R8, P4, R110.reuse, R4.reuse, 0x1 ;  /* 0x000000046e088211 */ /* 0x0c0fe400078808ff */
[----:B------:R-:W2:Y:S02]  /*7800*/  LDL R14, [R1+0xc] ;  /* 0x00000c00010e7983 */ /* 0x000ea40000100800 */
[-C--:B------:R-:W-:Y:S02]  /*7810*/  @!P0 LEA.HI.X R9, R110, R5.reuse, R111, 0x1, P4 ;  /* 0x000000056e098211 */ /* 0x080fe400020f0c6f */
[----:B------:R-:W2:Y:S04]  /*7820*/  LDL R6, [R1+0x10] ;  /* 0x0000100001067983 */ /* 0x000ea80000100800 */
[----:B------:R-:W2:Y:S04]  /*7830*/  LDL R20, [R1+0x64] ;  /* 0x0000640001147983 */ /* 0x000ea80000100800 */
[----:B------:R-:W2:Y:S04]  /*7840*/  LDL R25, [R1+0x60] ;  /* 0x0000600001197983 */ /* 0x000ea80000100800 */
[----:B------:R-:W2:Y:S04]  /*7850*/  LDL R15, [R1+0x14] ;  /* 0x00001400010f7983 */ /* 0x000ea80000100800 */
[----:B------:R-:W2:Y:S01]  /*7860*/  LDL R24, [R1+0x70] ;  /* 0x0000700001187983 */ /* 0x000ea20000100800 */
[C---:B----4-:R-:W-:Y:S11]  /*7870*/  ISETP.GE.AND P5, PT, R10.reuse, c[0x0][0x1d4], PT ;  /* 0x000075000a007a0c */ /* 0x050ff60003fa6270 */
[----:B------:R-:W-:Y:S02]  /*7880*/  @!UPT UIADD3 URZ, URZ, URZ, URZ ;  /* 0x0000003f3f3ff290 */ /* 0x000fe4000fffe03f */
[CC--:B------:R-:W-:Y:S04]  /*7890*/  @!P5 LEA R12, P4, R10.reuse, R4.reuse, 0x1 ;  /* 0x000000040a0cd211 */ /* 0x0c0fe800078808ff */
[-C--:B-----5:R-:W-:Y:S02]  /*78a0*/  @!P5 LEA.HI.X R13, R10, R5.reuse, R11, 0x1, P4 ;  /* 0x000000050a0dd211 */ /* 0x0a0fe400020f0c0b */
[C---:B---3--:R-:W-:Y:S11]  /*78b0*/  ISETP.GE.AND P4, PT, R16.reuse, c[0x0][0x1d4], PT ;  /* 0x0000750010007a0c */ /* 0x048ff60003f86270 */
[----:B------:R-:W-:Y:S02]  /*78c0*/  @!UPT UIADD3 URZ, URZ, URZ, URZ ;  /* 0x0000003f3f3ff290 */ /* 0x000fe4000fffe03f */
[CC--:B------:R-:W-:Y:S04]  /*78d0*/  @!P4 LEA R10, P6, R16.reuse, R4.reuse, 0x1 ;  /* 0x00000004100ac211 */ /* 0x0c0fe800078c08ff */
[-C--:B--2---:R-:W-:Y:S02]  /*78e0*/  @!P4 LEA.HI.X R11, R16, R5.reuse, R17, 0x1, P6 ;  /* 0x00000005100bc211 */ /* 0x084fe400030f0c11 */
[----:B------:R-:W2:Y:S04]  /*78f0*/  @!P0 LDS.128 R16, [R14+0x2400] ;  /* 0x002400000e108984 */ /* 0x000ea80000000c00 */
[----:B--2---:R2:W-:Y:S01]  /*7900*/  @!P0 ST.E.128 [R8.64], R16 ;  /* 0x0000001008008985 */ /* 0x0045e2000c101d08 */
[----:B------:R-:W-:Y:S11]  /*7910*/  ISETP.GE.AND P0, PT, R137, c[0x0][0x1d4], PT ;  /* 0x0000750089007a0c */ /* 0x000ff60003f06270 */
[----:B------:R-:W-:Y:S02]  /*7920*/  @!UPT UIADD3 URZ, URZ, URZ, URZ ;  /* 0x0000003f3f3ff290 */ /* 0x000fe4000fffe03f */
[----:B------:R-:W3:Y:S01]  /*7930*/  @!P0 LDS.128 R16, [R6+0x2400] ;  /* 0x0024000006108984 */ /* 0x000ee20000000c00 */
[----:B------:R-:W-:Y:S04]  /*7940*/  @!P0 IMAD.SHL.U32 R3, R20, 0x8, RZ ;  /* 0x0000000814038824 */ /* 0x000fe800078e00ff */
[--C-:B--2---:R-:W-:Y:S05]  /*7950*/  @!P0 IMAD.WIDE R8, R3, 0x2, R4.reuse ;  /* 0x0000000203088825 */ /* 0x104fea00078e0204 */
[----:B---3--:R2:W-:Y:S01]  /*7960*/  @!P0 ST.E.128 [R8.64], R16 ;  /* 0x0000001008008985 */ /* 0x0085e2000c101d08 */
[----:B------:R-:W-:Y:S11]  /*7970*/  ISETP.GE.AND P0, PT, R136, c[0x0][0x1d4], PT ;  /* 0x0000750088007a0c */ /* 0x000ff60003f06270 */
[----:B------:R-:W-:Y:S02]  /*7980*/  @!UPT UIADD3 URZ, URZ, URZ, URZ ;  /* 0x0000003f3f3ff290 */ /* 0x000fe4000fffe03f */
[----:B------:R-:W3:Y:S01]  /*7990*/  @!P0 LDS.128 R20, [R14+0x3000] ;  /* 0x003000000e148984 */ /* 0x000ee20000000c00 */
[----:B------:R-:W-:Y:S04]  /*79a0*/  @!P0 IMAD.SHL.U32 R3, R25, 0x8, RZ ;  /* 0x0000000819038824 */ /* 0x000fe800078e00ff */
[----:B--2---:R-:W-:Y:S05]  /*79b0*/  @!P0 IMAD.WIDE R8, R3, 0x2, R4 ;  /* 0x0000000203088825 */ /* 0x004fea00078e0204 */
[----:B---3--:R-:W-:Y:S01]  /*79c0*/  @!P0 ST.E.128 [R8.64], R20 ;  /* 0x0000001408008985 */ /* 0x008fe2000c101d08 */
[C---:B------:R-:W-:Y:S03]  /*79d0*/  ISETP.GE.AND P0, PT, R15.reuse, c[0x0][0x1d4], PT ;  /* 0x000075000f007a0c */ /* 0x040fe60003f06270 */
[----:B------:R-:W2:Y:S10]  /*79e0*/  @!P5 LDS.128 R16, [R6+0x3000] ;  /* 0x003000000610d984 */ /* 0x000eb40000000c00 */
[C---:B------:R-:W-:Y:S04]  /*79f0*/  @!P0 LEA R4, P6, R15.reuse, R4, 0x1 ;  /* 0x000000040f048211 */ /* 0x040fe800078c08ff */
[----:B------:R-:W-:Y:S01]  /*7a00*/  @!P0 LEA.HI.X R5, R15, R5, R24, 0x1, P6 ;  /* 0x000000050f058211 */ /* 0x000fe200030f0c18 */
[----:B--2---:R-:W-:Y:S04]  /*7a10*/  @!P5 ST.E.128 [R12.64], R16 ;  /* 0x000000100c00d985 */ /* 0x004fe8000c101d08 */
[----:B------:R-:W2:Y:S04]  /*7a20*/  @!P4 LDS.128 R12, [R14+0x3c00] ;  /* 0x003c00000e0cc984 */ /* 0x000ea80000000c00 */
[----:B--2---:R-:W-:Y:S04]  /*7a30*/  @!P4 ST.E.128 [R10.64], R12 ;  /* 0x0000000c0a00c985 */ /* 0x004fe8000c101d08 */
[----:B------:R-:W2:Y:S04]  /*7a40*/  @!P0 LDS.128 R8, [R6+0x3c00] ;  /* 0x003c000006088984 */ /* 0x000ea80000000c00 */
[----:B--2---:R2:W-:Y:S02]  /*7a50*/  @!P0 ST.E.128 [R4.64], R8 ;  /* 0x0000000804008985 */ /* 0x0045e4000c101d08 */
.L_x_890:
[----:B------:R-:W-:Y:S05]  /*7a60*/  BSYNC B1 ;  /* 0x0000000000017941 */ /* 0x000fea0003800000 */
.L_x_885:
[----:B-123-5:R-:W-:Y:S01]  /*7a70*/  IMAD.WIDE R4, R33, 0x30, R88 ;  /* 0x0000003021047825 */ /* 0x02efe200078e0258 */
[----:B------:R-:W2:Y:S01]  /*7a80*/  LDL R24, [R1+0x3c] ;  /* 0x00003c0001187983 */ /* 0x000ea20000100800 */
[----:B------:R-:W-:Y:S01]  /*7a90*/  P2R R13, PR, RZ, 0x2 ;  /* 0x00000002ff0d7803 */ /* 0x000fe20000000000 */
[----:B------:R-:W-:Y:S01]  /*7aa0*/  BSSY B0, `(.L_x_907) ;  /* 0x000006a000007945 */ /* 0x000fe20003800000 */
[----:B------:R-:W-:Y:S01]  /*7ab0*/  IMAD R10, R80, c[0x0][0x218], RZ ;  /* 0x00008600500a7a24 */ /* 0x000fe200078e02ff */
[C---:B------:R-:W-:Y:S01]  /*7ac0*/  LOP3.LUT P1, RZ, R209.reuse, 0x4, RZ, 0xc0, !PT ;  /* 0x00000004d1ff7812 */ /* 0x040fe2000782c0ff */
[----:B------:R-:W1:Y:S01]  /*7ad0*/  S2R R3, SR_TID.X ;  /* 0x0000000000037919 */ /* 0x000e620000002100 */
[----:B------:R-:W-:Y:S01]  /*7ae0*/  LOP3.LUT P6, RZ, R209, 0x1, RZ, 0xc0, !PT ;  /* 0x00000001d1ff7812 */ /* 0x000fe200078cc0ff */
[----:B------:R-:W-:Y:S01]  /*7af0*/  IMAD R10, R77, c[0x0][0x21c], R10 ;  /* 0x000087004d0a7a24 */ /* 0x000fe200078e020a */
[----:B-1----:R-:W-:Y:S04]  /*7b00*/  SHF.R.S32.HI R25, RZ, 0x1f, R3 ;  /* 0x0000001fff197819 */ /* 0x002fe80000011403 */
[----:B------:R-:W-:Y:S04]  /*7b10*/  LEA.HI R25, R25, R3, RZ, 0x2 ;  /* 0x0000000319197211 */ /* 0x000fe800078f10ff */
[----:B------:R-:W-:Y:S05]  /*7b20*/  SHF.R.S32.HI R25, RZ, 0x2, R25 ;  /* 0x00000002ff197819 */ /* 0x000fea0000011419 */
[----:B------:R-:W-:Y:S05]  /*7b30*/  IMAD.IADD R3, R76, 0x1, -R25 ;  /* 0x000000014c037824 */ /* 0x000fea00078e0a19 */
[C---:B------:R-:W-:Y:S11]  /*7b40*/  ISETP.GE.AND P0, PT, R3.reuse, 0x21, PT ;  /* 0x000000210300780c */ /* 0x040ff60003f06270 */
[----:B------:R-:W-:Y:S02]  /*7b50*/  @!UPT UIADD3 URZ, URZ, URZ, URZ ;  /* 0x0000003f3f3ff290 */ /* 0x000fe4000fffe03f */
[C---:B------:R-:W-:Y:S05]  /*7b60*/  @P0 IADD3 R6, P4, R4.reuse, 0x20, RZ ;  /* 0x0000002004060810 */ /* 0x040fea0007f9e0ff */
[----:B------:R-:W-:Y:S01]  /*7b70*/  @P0 IMAD.X R11, RZ, RZ, R5, P4 ;  /* 0x000000ffff0b0224 */ /* 0x000fe200020e0605 */
[----:B------:R-:W-:Y:S11]  /*7b80*/  ISETP.GE.AND P4, PT, R3, 0x1, PT ;  /* 0x000000010300780c */ /* 0x000ff60003f86270 */
[----:B------:R-:W-:Y:S02]  /*7b90*/  @!UPT UIADD3 URZ, URZ, URZ, URZ ;  /* 0x0000003f3f3ff290 */ /* 0x000fe4000fffe03f */
[----:B------:R-:W-:Y:S01]  /*7ba0*/  @P4 MOV R9, R81 ;  /* 0x0000005100094202 */ /* 0x000fe20000000f00 */
        /* <DEDUP_REMOVED lines=9> */
[----:B------:R-:W-:Y:S04]  /*7c40*/  IMAD R3, R78, c[0x0][0x20c], R3 ;  /* 0x000083004e037a24 */ /* 0x000fe800078e0203 */
[----:B------:R-:W-:Y:S04]  /*7c50*/  IMAD.IADD R9, R9, 0x1, R3 ;  /* 0x0000000109097824 */ /* 0x000fe800078e0203 */
[----:B------:R-:W-:Y:S05]  /*7c60*/  IMAD.WIDE.U32 R8, R77, c[0x0][0x218], R8 ;  /* 0x000086004d087a25 */ /* 0x000fea00078e0008 */
[----:B------:R-:W-:Y:S01]  /*7c70*/  IADD3 R3, P5, R102, R8, RZ ;  /* 0x0000000866037210 */ /* 0x000fe20007fbe0ff */
[----:B------:R-:W-:Y:S02]  /*7c80*/  @P0 IMAD R8, R11, c[0x0][0x258], RZ ;  /* 0x000096000b080a24 */ /* 0x000fe400078e02ff */
[----:B------:R-:W-:Y:S01]  /*7c90*/  @P0 IMAD.MOV.U32 R11, RZ, RZ, R81 ;  /* 0x000000ffff0b0224 */ /* 0x000fe200078e0051 */
[----:B------:R-:W-:Y:S02]  /*7ca0*/  IADD3.X R12, R121, R9, R10, P5, !PT ;  /* 0x00000009790c7210 */ /* 0x000fe40002ffe40a */
[----:B------:R-:W-:Y:S05]  /*7cb0*/  @P0 MOV R10, R82 ;  /* 0x00000052000a0202 */ /* 0x000fea0000000f00 */
[C---:B------:R-:W-:Y:S04]  /*7cc0*/  @P0 IMAD.WIDE.U32 R10, R6.reuse, c[0x0][0x258], R10 ;  /* 0x00009600060a0a25 */ /* 0x040fe800078e000a */
[----:B------:R-:W-:Y:S01]  /*7cd0*/  @P0 IMAD R6, R6, c[0x0][0x25c], R8 ;  /* 0x0000970006060a24 */ /* 0x000fe200078e0208 */
[C---:B------:R-:W-:Y:S03]  /*7ce0*/  @P0 LEA R8, P5, R10.reuse, c[0x0][0x250], 0x1 ;  /* 0x000094000a080a11 */ /* 0x040fe600078a08ff */
[----:B------:R-:W-:Y:S05]  /*7cf0*/  @P0 IMAD.IADD R6, R11, 0x1, R6 ;  /* 0x000000010b060824 */ /* 0x000fea00078e0206 */
[----:B------:R-:W-:Y:S02]  /*7d00*/  @P0 LEA.HI.X R9, R10, c[0x0][0x254], R6, 0x1, P5 ;  /* 0x000095000a090a11 */ /* 0x000fe400028f0c06 */
[C---:B------:R-:W-:Y:S04]  /*7d10*/  LEA R6, P5, R3.reuse, c[0x0][0x1f8], 0x1 ;  /* 0x00007e0003067a11 */ /* 0x040fe800078a08ff */
[----:B------:R-:W-:Y:S02]  /*7d20*/  LEA.HI.X R10, R3, c[0x0][0x1fc], R12, 0x1, P5 ;  /* 0x00007f00030a7a11 */ /* 0x000fe400028f0c0c */
[----:B------:R-:W-:Y:S02]  /*7d30*/  LOP3.LUT P5, RZ, R209, 0x2, RZ, 0xc0, !PT ;  /* 0x00000002d1ff7812 */ /* 0x000fe400078ac0ff */
[C---:B--2---:R-:W-:Y:S05]  /*7d40*/  @P4 SHF.L.U32 R3, R24.reuse, 0x1, RZ ;  /* 0x0000000118034819 */ /* 0x044fea00000006ff */
[----:B------:R-:W-:Y:S01]  /*7d50*/  @!PT LDS RZ, [RZ] ;  /* 0x00000000fffff984 */ /* 0x000fe20000000800 */
[----:B------:R-:W-:Y:S01]  /*7d60*/  @!PT LDS RZ, [RZ] ;  /* 0x00000000fffff984 */ /* 0x000fe20000000800 */
[----:B------:R-:W-:Y:S01]  /*7d70*/  @!PT LDS RZ, [RZ] ;  /* 0x00000000fffff984 */ /* 0x000fe20000000800 */
[----:B------:R1:W-:Y:S01]  /*7d80*/  @P4 LDGSTS.E.BYPASS.LTC128B.128 [R3+0x1880], [R4.64], !P1 ;  /* 0x0188000004034fae */ /* 0x0003e2000c901d48 */
[----:B------:R-:W-:Y:S05]  /*7d90*/  ISETP.NE.AND P1, PT, R13, RZ, PT ;  /* 0x000000ff0d00720c */ /* 0x000fea0003f25270 */
[----:B------:R1:W-:Y:S04]  /*7da0*/  @P4 LDGSTS.E.BYPASS.LTC128B.128 [R3+0x2480], [R4.64+0x40], !P5 ;  /* 0x0248004004034fae */ /* 0x0003e8000e901d48 */
[----:B------:R1:W-:Y:S01]  /*7db0*/  @P4 LDGSTS.E.BYPASS.LTC128B.128 [R3+0x3080], [R4.64+0x80], !P6 ;  /* 0x0308008004034fae */ /* 0x0003e2000f101d48 */
[----:B------:R-:W-:Y:S03]  /*7dc0*/  LOP3.LUT P4, RZ, R209, 0x4, RZ, 0xc0, !PT ;  /* 0x00000004d1ff7812 */ /* 0x000fe6000788c0ff */
[----:B-1----:R1:W2:Y:S01]  /*7dd0*/  SHFL.IDX PT, R4, R6, RZ, 0x1e1f ;  /* 0x001e1fff06047589 */ /* 0x0022a200000e0000 */
[----:B------:R-:W-:Y:S03]  /*7de0*/  @P0 IMAD.SHL.U32 R3, R24, 0x2, RZ ;  /* 0x0000000218030824 */ /* 0x000fe600078e00ff */
[----:B------:R1:W3:Y:S06]  /*7df0*/  SHFL.IDX PT, R5, R10, RZ, 0x1e1f ;  /* 0x001e1fff0a057589 */ /* 0x0002ec00000e0000 */
[----:B------:R1:W-:Y:S04]  /*7e00*/  @P0 LDGSTS.E.BYPASS.LTC128B.128 [R3+0x2080], [R8.64], !P4 ;  /* 0x0208000008030fae */ /* 0x0003e8000e101d48 */
[----:B------:R1:W-:Y:S04]  /*7e10*/  @P0 LDGSTS.E.BYPASS.LTC128B.128 [R3+0x2c80], [R8.64+0x40], !P5 ;  /* 0x02c8004008030fae */ /* 0x0003e8000e901d48 */
[----:B------:R1:W-:Y:S01]  /*7e20*/  @P0 LDGSTS.E.BYPASS.LTC128B.128 [R3+0x3880], [R8.64+0x80], !P6 ;  /* 0x0388008008030fae */ /* 0x0003e2000f101d48 */
[----:B------:R-:W-:Y:S03]  /*7e30*/  ISETP.GT.AND P0, PT, R76, R138, PT ;  /* 0x0000008a4c00720c */ /* 0x000fe60003f04270 */
[----:B------:R-:W0:Y:S01]  /*7e40*/  LDGDEPBAR ;  /* 0x00000000000079af */ /* 0x000e220000000000 */
[----:B------:R-:W-:Y:S04]  /*7e50*/  DEPBAR.LE SB0, 0x0 ;  /* 0x000080000000791a */ /* 0x000fe80000000000 */
[----:B------:R-:W-:Y:S06]  /*7e60*/  BAR.SYNC.DEFER_BLOCKING 0x0 ;  /* 0x0000000000007b1d */ /* 0x000fec0000010000 */
[----:B------:R-:W-:-:S05]  /*7e70*/  @!P0 BRA `(.L_x_908) ;  /* 0x000002c000008947 */ /* 0x000fca0003800000 */
[----:B-123--:R-:W2:Y:S01]  /*7e80*/  LDL R18, [R1+0x1c] ;  /* 0x00001c0001127983 */ /* 0x00eea20000100800 */
[C---:B------:R-:W-:Y:S03]  /*7e90*/  ISETP.GE.AND P0, PT, R110.reuse, c[0x0][0x1d4], PT ;  /* 0x000075006e007a0c */ /* 0x040fe60003f06270 */
[----:B------:R-:W3:Y:S04]  /*7ea0*/  LDL R19, [R1+0x78] ;  /* 0x0000780001137983 */ /* 0x000ee80000100800 */
[----:B------:R-:W5:Y:S04]  /*7eb0*/  LDL R16, [R1+0x18] ;  /* 0x0000180001107983 */ /* 0x000f680000100800 */
[----:B----4-:R-:W4:Y:S02]  /*7ec0*/  LDL R17, [R1+0x74] ;  /* 0x0000740001117983 */ /* 0x010f240000100800 */
[CC--:B------:R-:W-:Y:S02]  /*7ed0*/  @!P0 LEA R8, P4, R110.reuse, R4.reuse, 0x1 ;  /* 0x000000046e088211 */ /* 0x0c0fe400078808ff */
[----:B------:R-:W3:Y:S02]  /*7ee0*/  LDL R14, [R1+0xc] ;  /* 0x00000c00010e7983 */ /* 0x000ee40000100800 */
[-C--:B------:R-:W-:Y:S02]  /*7ef0*/  @!P0 LEA.HI.X R9, R110, R5.reuse, R111, 0x1, P4 ;  /* 0x000000056e098211 */ /* 0x080fe400020f0c6f */
[----:B------:R-:W4:Y:S04]  /*7f00*/  LDL R26, [R1+0x10] ;  /* 0x00001000011a7983 */ /* 0x000f280000100800 */
[----:B------:R-:W4:Y:S04]  /*7f10*/  LDL R20, [R1+0x64] ;  /* 0x0000640001147983 */ /* 0x000f280000100800 */
[----:B------:R-:W4:Y:S04]  /*7f20*/  LDL R28, [R1+0x60] ;  /* 0x00006000011c7983 */ /* 0x000f280000100800 */
[----:B------:R-:W4:Y:S04]  /*7f30*/  LDL R15, [R1+0x14] ;  /* 0x00001400010f7983 */ /* 0x000f280000100800 */
[----:B------:R-:W4:Y:S01]  /*7f40*/  LDL R27, [R1+0x70] ;  /* 0x00007000011b7983 */ /* 0x000f220000100800 */
[C---:B--2---:R-:W-:Y:S11]  /*7f50*/  ISETP.GE.AND P5, PT, R18.reuse, c[0x0][0x1d4], PT ;  /* 0x0000750012007a0c */ /* 0x044ff60003fa6270 */
[----:B------:R-:W-:Y:S02]  /*7f60*/  @!UPT UIADD3 URZ, URZ, URZ, URZ ;  /* 0x0000003f3f3ff290 */ /* 0x000fe4000fffe03f */
[CC--:B------:R-:W-:Y:S04]  /*7f70*/  @!P5 LEA R12, P4, R18.reuse, R4.reuse, 0x1 ;  /* 0x00000004120cd211 */ /* 0x0c0fe800078808ff */
[-C--:B---3--:R-:W-:Y:S02]  /*7f80*/  @!P5 LEA.HI.X R13, R18, R5.reuse, R19, 0x1, P4 ;  /* 0x00000005120dd211 */ /* 0x088fe400020f0c13 */
[C---:B-----5:R-:W-:Y:S11]  /*7f90*/  ISETP.GE.AND P4, PT, R16.reuse, c[0x0][0x1d4], PT ;  /* 0x0000750010007a0c */ /* 0x060ff60003f86270 */
[----:B------:R-:W-:Y:S02]  /*7fa0*/  @!UPT UIADD3 URZ, URZ, URZ, URZ ;  /* 0x0000003f3f3ff290 */ /* 0x000fe4000fffe03f */
[CC--:B------:R-:W-:Y:S04]  /*7fb0*/  @!P4 LEA R10, P6, R16.reuse, R4.reuse, 0x1 ;  /* 0x00000004100ac211 */ /* 0x0c0fe800078c08ff */
[-C--:B----4-:R-:W-:Y:S02]  /*7fc0*/  @!P4 LEA.HI.X R11, R16, R5.reuse, R17, 0x1, P6 ;  /* 0x00000005100bc211 */ /* 0x090fe400030f0c11 */
[----:B------:R-:W1:Y:S04]  /*7fd0*/  @!P0 LDS.128 R16, [R14] ;  /* 0x000000000e108984 */ /* 0x000e680000000c00 */
[----:B-1----:R1:W-:Y:S01]  /*7fe0*/  @!P0 ST.E.128 [R8.64], R16 ;  /* 0x0000001008008985 */ /* 0x0023e2000c101d08 */
[----:B------:R-:W-:Y:S11]  /*7ff0*/  ISETP.GE.AND P0, PT, R137, c[0x0][0x1d4], PT ;  /* 0x0000750089007a0c */ /* 0x000ff60003f06270 */
[----:B------:R-:W-:Y:S02]  /*8000*/  @!UPT UIADD3 URZ, URZ, URZ, URZ ;  /* 0x0000003f3f3ff290 */ /* 0x000fe4000fffe03f */
[----:B------:R-:W2:Y:S01]  /*8010*/  @!P0 LDS.128 R16, [R26] ;  /* 0x000000001a108984 */ /* 0x000ea20000000c00 */
[----:B------:R-:W-:Y:S04]  /*8020*/  @!P0 IMAD.SHL.U32 R3, R20, 0x8, RZ ;  /* 0x0000000814038824 */ /* 0x000fe800078e00ff */
[--C-:B-1----:R-:W-:Y:S05]  /*8030*/  @!P0 IMAD.WIDE R8, R3, 0x2, R4.reuse ;  /* 0x0000000203088825 */ /* 0x102fea00078e0204 */
[----:B--2---:R1:W-:Y:S01]  /*8040*/  @!P0 ST.E.128 [R8.64], R16 ;  /* 0x0000001008008985 */ /* 0x0043e2000c101d08 */
[----:B------:R-:W-:Y:S11]  /*8050*/  ISETP.GE.AND P0, PT, R136, c[0x0][0x1d4], PT ;  /* 0x0000750088007a0c */ /* 0x000ff60003f06270 */
[----:B------:R-:W-:Y:S02]  /*8060*/  @!UPT UIADD3 URZ, URZ, URZ, URZ ;  /* 0x0000003f3f3ff290 */ /* 0x000fe4000fffe03f */
[----:B------:R-:W2:Y:S01]  /*8070*/  @!P0 LDS.128 R20, [R14+0xc00] ;  /* 0x000c00000e148984 */ /* 0x000ea20000000c00 */
[----:B------:R-:W-:Y:S04]  /*8080*/  @!P0 IMAD.SHL.U32 R3, R28, 0x8, RZ ;  /* 0x000000081c038824 */ /* 0x000fe800078e00ff */
[----:B-1----:R-:W-:Y:S05]  /*8090*/  @!P0 IMAD.WIDE R8, R3, 0x2, R4 ;  /* 0x0000000203088825 */ /* 0x002fea00078e0204 */
[----:B--2---:R-:W-:Y:S01]  /*80a0*/  @!P0 ST.E.128 [R8.64], R20 ;  /* 0x0000001408008985 */ /* 0x004fe2000c101d08 */
[C---:B------:R-:W-:Y:S03]  /*80b0*/  ISETP.GE.AND P0, PT, R15.reuse, c[0x0][0x1d4], PT ;  /* 0x000075000f007a0c */ /* 0x040fe60003f06270 */
[----:B------:R-:W1:Y:S10]  /*80c0*/  @!P5 LDS.128 R16, [R26+0xc00] ;  /* 0x000c00001a10d984 */ /* 0x000e740000000c00 */
[C---:B------:R-:W-:Y:S04]  /*80d0*/  @!P0 LEA R4, P6, R15.reuse, R4, 0x1 ;  /* 0x000000040f048211 */ /* 0x040fe800078c08ff */
[----:B------:R-:W-:Y:S01]  /*80e0*/  @!P0 LEA.HI.X R5, R15, R5, R27, 0x1, P6 ;  /* 0x000000050f058211 */ /* 0x000fe200030f0c1b */
[----:B-1----:R-:W-:Y:S04]  /*80f0*/  @!P5 ST.E.128 [R12.64], R16 ;  /* 0x000000100c00d985 */ /* 0x002fe8000c101d08 */
[----:B------:R-:W1:Y:S04]  /*8100*/  @!P4 LDS.128 R12, [R14+0x1800] ;  /* 0x001800000e0cc984 */ /* 0x000e680000000c00 */
[----:B-1----:R-:W-:Y:S04]  /*8110*/  @!P4 ST.E.128 [R10.64], R12 ;  /* 0x0000000c0a00c985 */ /* 0x002fe8000c101d08 */
[----:B------:R-:W1:Y:S04]  /*8120*/  @!P0 LDS.128 R8, [R26+0x1800] ;  /* 0x001800001a088984 */ /* 0x000e680000000c00 */
[----:B-1----:R1:W-:Y:S02]  /*8130*/  @!P0 ST.E.128 [R4.64], R8 ;  /* 0x0000000804008985 */ /* 0x0023e4000c101d08 */
.L_x_908:
[----:B-123--:R-:W-:Y:S05]  /*8140*/  BSYNC B0 ;  /* 0x0000000000007941 */ /* 0x00efea0003800000 */
.L_x_907:
[----:B------:R-:W-:Y:S01]  /*8150*/  ISETP.GT.AND P5, PT, R33, R87, PT ;  /* 0x000000572100720c */ /* 0x000fe20003fa4270 */
[----:B------:R-:W-:Y:S01]  /*8160*/  @!UPT UIADD3 URZ, URZ, URZ, URZ ;  /* 0x0000003f3f3ff290 */ /* 0x000fe2000fffe03f */
[----:B------:R-:W-:Y:S11]  /*8170*/  BSSY B0, `(.L_x_909) ;  /* 0x0000029000007945 */ /* 0x000ff60003800000 */
[----:B------:R-:W-:-:S05]  /*8180*/  @!P5 BRA `(.L_x_910) ;  /* 0x000002700000d947 */ /* 0x000fca0003800000 */
[----:B------:R-:W-:Y:S01]  /*8190*/  IADD3 R3, R33, -0x1, RZ ;  /* 0xffffffff21037810 */ /* 0x000fe20007ffe0ff */
[----:B------:R-:W-:Y:S01]  /*81a0*/  IMAD.MOV.U32 R4, RZ, RZ, R92 ;  /* 0x000000ffff047224 */ /* 0x000fe200078e005c */
[----:B------:R-:W-:Y:S01]  /*81b0*/  P2R R10, PR, RZ, 0x4 ;  /* 0x00000004ff0a7803 */ /* 0x000fe20000000000 */
[----:B------:R-:W-:Y:S01]  /*81c0*/  IMAD.MOV.U32 R5, RZ, RZ, R91 ;  /* 0x000000ffff057224 */ /* 0x000fe200078e005b */
        /* <DEDUP_REMOVED lines=35> */
.L_x_910:
[----:B------:R-:W-:Y:S05]  /*8400*/  BSYNC B0 ;  /* 0x0000000000007941 */ /* 0x000fea0003800000 */
.L_x_909:
[----:B------:R-:W0:Y:S01]  /*8410*/  LDGDEPBAR ;  /* 0x00000000000079af */ /* 0x000e220000000000 */
[----:B------:R-:W-:Y:S01]  /*8420*/  IADD3 R33, R33, -0x1, RZ ;  /* 0xffffffff21217810 */ /* 0x000fe20007ffe0ff */
[----:B------:R-:W-:-:S05]  /*8430*/  @P5 BRA `(.L_x_911) ;  /* 0xffffb64000005947 */ /* 0x000fca000383ffff */
[----:B------:R-:W-:Y:S01]  /*8440*/  WARPSYNC 0xffffffff ;  /* 0xffffffff00007948 */ /* 0x000fe20003800000 */
[----:B------:R-:W-:Y:S06]  /*8450*/  BAR.SYNC.DEFER_BLOCKING 0x0 ;  /* 0x0000000000007b1d */ /* 0x000fec0000010000 */
.L_x_884:
[----:B------:R-:W2:Y:S01]  /*8460*/  LDL R14, [R1+0x58] ;  /* 0x00005800010e7983 */ /* 0x000ea20000100800 */
[----:B------:R-:W-:-:S05]  /*8470*/  IMAD.MOV.U32 R0, RZ, RZ, c[0x0][0x2c4] ;  /* 0x0000b100ff007624 */ /* 0x000fca00078e00ff */
[----:B------:R-:W-:Y:S01]  /*8480*/  ISETP.NE.AND P3, PT, R0, 0x1, PT ;  /* 0x000000010000780c */ /* 0x000fe20003f65270 */
[----:B-1----:R-:W-:-:S05]  /*8490*/  IMAD.MOV.U32 R4, RZ, RZ, c[0x0][0x32c] ;  /* 0x0000cb00ff047624 */ /* 0x002fca00078e00ff */
[----:B------:R-:W-:Y:S02]  /*84a0*/  ISETP.GE.AND P1, PT, R4, 0x1, PT ;  /* 0x000000010400780c */ /* 0x000fe40003f26270 */
[----:B------:R-:W-:Y:S02]  /*84b0*/  IADD3 R2, R250, 0x1, -R249 ;  /* 0x00000001fa027810 */ /* 0x000fe40007ffe8f9 */
[----:B--2---:R-:W-:-:S05]  /*84c0*/  IADD3 R0, R14, 0x7f, RZ ;  /* 0x0000007f0e007810 */ /* 0x004fca0007ffe0ff */
[----:B------:R-:W-:-:S05]  /*84d0*/  @P3 IMAD.HI.U32 R3, R0, c[0x0][0x2c8], RZ ;  /* 0x0000b20000033a27 */ /* 0x000fca00078e00ff */
[----:B------:R-:W-:-:S05]  /*84e0*/  @P3 SHF.R.U32.HI R0, RZ, c[0x0][0x2cc], R3 ;  /* 0x0000b300ff003a19 */ /* 0x000fca0000011603 */
[----:B------:R-:W-:-:S05]  /*84f0*/  IMAD.IADD R0, R2, 0x1, R0 ;  /* 0x0000000102007824 */ /* 0x000fca00078e0200 */
[----:B------:R-:W-:Y:S01]  /*8500*/  IADD3 R3, R0, c[0x0][0x328], RZ ;  /* 0x0000ca0000037a10 */ /* 0x000fe20007ffe0ff */
[----:B------:R-:W-:Y:S05]  /*8510*/  @!P1 BRA `(.L_x_912) ;  /* 0x0000011000009947 */ /* 0x000fea0003800000 */
[C---:B------:R-:W-:Y:S01]  /*8520*/  ISETP.GT.AND P0, PT, R0.reuse, RZ, PT ;  /* 0x000000ff0000720c */ /* 0x040fe20003f04270 */
[----:B------:R-:W-:Y:S01]  /*8530*/  BSSY B0, `(.L_x_913) ;  /* 0x000000d000007945 */ /* 0x000fe20003800000 */
[----:B------:R-:W-:Y:S01]  /*8540*/  IADD3 R2, R0, -0x1, RZ ;  /* 0xffffffff00027810 */ /* 0x000fe20007ffe0ff */
[----:B------:R-:W-:-:S10]  /*8550*/  IMAD.MOV.U32 R4, RZ, RZ, c[0x0][0x32c] ;  /* 0x0000cb00ff047624 */ /* 0x000fd400078e00ff */
[----:B------:R-:W-:Y:S05]  /*8560*/  @P0 BRA `(.L_x_914) ;  /* 0x0000006000000947 */ /* 0x000fea0003800000 */
[----:B------:R-:W-:Y:S01]  /*8570*/  ISETP.NE.AND P0, PT, R4, 0x1, PT ;  /* 0x000000010400780c */ /* 0x000fe20003f05270 */
[----:B------:R-:W-:-:S12]  /*8580*/  IMAD.MOV R0, RZ, RZ, -R0 ;  /* 0x000000ffff007224 */ /* 0x000fd800078e0a00 */
[----:B------:R-:W-:-:S05]  /*8590*/  @P0 IMAD.HI.U32 R2, R0, c[0x0][0x330], RZ ;  /* 0x0000cc0000020a27 */ /* 0x000fca00078e00ff */
[----:B------:R-:W-:-:S04]  /*85a0*/  @P0 SHF.R.U32.HI R0, RZ, c[0x0][0x334], R2 ;  /* 0x0000cd00ff000a19 */ /* 0x000fc80000011602 */
[----:B------:R-:W-:Y:S01]  /*85b0*/  LOP3.LUT R2, RZ, R0, RZ, 0x33, !PT ;  /* 0x00000000ff027212 */ /* 0x000fe200078e33ff */
[----:B------:R-:W-:Y:S05]  /*85c0*/  BRA `(.L_x_915) ;  /* 0x0000003000007947 */ /* 0x000fea0003800000 */
.L_x_914:
[----:B------:R-:W-:-:S13]  /*85d0*/  ISETP.NE.AND P0, PT, R4, 0x1, PT ;  /* 0x000000010400780c */ /* 0x000fda0003f05270 */
[----:B------:R-:W-:-:S05]  /*85e0*/  @P0 IMAD.HI.U32 R0, R2, c[0x0][0x330], RZ ;  /* 0x0000cc0002000a27 */ /* 0x000fca00078e00ff */
[----:B------:R-:W-:Y:S02]  /*85f0*/  @P0 SHF.R.U32.HI R2, RZ, c[0x0][0x334], R0 ;  /* 0x0000cd00ff020a19 */ /* 0x000fe40000011600 */
.L_x_915:
[----:B------:R-:W-:Y:S05]  /*8600*/  BSYNC B0 ;  /* 0x0000000000007941 */ /* 0x000fea0003800000 */
.L_x_913:
[----:B------:R-:W-:-:S05]  /*8610*/  IMAD R2, R2, R4, c[0x0][0x32c] ;  /* 0x0000cb0002027624 */ /* 0x000fca00078e0204 */
[----:B------:R-:W-:-:S04]  /*8620*/  IMNMX R3, R3, R2, PT ;  /* 0x0000000203037217 */ /* 0x000fc80003800200 */
.L_x_912:
[----:B------:R-:W-:Y:S01]  /*8630*/  IADD3 R3, R3, 0x2f, RZ ;  /* 0x0000002f03037810 */ /* 0x000fe20007ffe0ff */
[----:B------:R-:W-:-:S04]  /*8640*/  @P3 IMAD.HI.U32 R2, R14, c[0x0][0x2c8], RZ ;  /* 0x0000b2000e023a27 */ /* 0x000fc800078e00ff */
[----:B------:R-:W-:-:S04]  /*8650*/  IMAD.HI R3, R3, 0x2aaaaaab, RZ ;  /* 0x2aaaaaab03037827 */ /* 0x000fc800078e02ff */
[----:B------:R-:W-:Y:S01]  /*8660*/  IMAD.MOV.U32 R0, RZ, RZ, R14 ;  /* 0x000000ffff007224 */ /* 0x000fe200078e000e */
[----:B------:R-:W-:Y:S02]  /*8670*/  @P3 SHF.R.U32.HI R0, RZ, c[0x0][0x2cc], R2 ;  /* 0x0000b300ff003a19 */ /* 0x000fe40000011602 */
        /* <DEDUP_REMOVED lines=16> */
.L_x_918:
[----:B------:R-:W-:-:S04]  /*8780*/  MOV R3, c[0x0][0x32c] ;  /* 0x0000cb0000037a02 */ /* 0x000fc80000000f00 */
[----:B------:R-:W-:-:S13]  /*8790*/  ISETP.NE.AND P0, PT, R3, 0x1, PT ;  /* 0x000000010300780c */ /* 0x000fda0003f05270 */
[----:B------:R-:W-:-:S05]  /*87a0*/  @P0 IMAD.HI.U32 R3, R0, c[0x0][0x330], RZ ;  /* 0x0000cc0000030a27 */ /* 0x000fca00078e00ff */
[----:B------:R-:W-:Y:S02]  /*87b0*/  @P0 SHF.R.U32.HI R0, RZ, c[0x0][0x334], R3 ;  /* 0x0000cd00ff000a19 */ /* 0x000fe40000011603 */
.L_x_919:
[----:B------:R-:W-:Y:S05]  /*87c0*/  BSYNC B0 ;  /* 0x0000000000007941 */ /* 0x000fea0003800000 */
.L_x_917:
[----:B------:R-:W-:-:S05]  /*87d0*/  IMAD R0, R0, c[0x0][0x32c], RZ ;  /* 0x0000cb0000007a24 */ /* 0x000fca00078e02ff */
[----:B------:R-:W-:-:S05]  /*87e0*/  IMNMX R2, R2, R0, !PT ;  /* 0x0000000002027217 */ /* 0x000fca0007800200 */
.L_x_916:
[----:B------:R-:W-:Y:S01]  /*87f0*/  IMAD.HI R2, R2, 0x2aaaaaab, RZ ;  /* 0x2aaaaaab02027827 */ /* 0x000fe200078e02ff */
[----:B------:R-:W-:Y:S04]  /*8800*/  BSSY B0, `(.L_x_920) ;  /* 0x0000024000007945 */ /* 0x000fe80003800000 */
[----:B------:R-:W-:-:S04]  /*8810*/  SHF.R.U32.HI R0, RZ, 0x1f, R2 ;  /* 0x0000001fff007819 */ /* 0x000fc80000011602 */
[----:B------:R-:W-:Y:S01]  /*8820*/  LEA.HI.SX32 R2, R2, R0, 0x1d ;  /* 0x0000000002027211 */ /* 0x000fe200078feaff */
[----:B------:R-:W-:-:S03]  /*8830*/  IMAD.MOV.U32 R0, RZ, RZ, RZ ;  /* 0x000000ffff007224 */ /* 0x000fc600078e00ff */
[----:B------:R-:W-:-:S04]  /*8840*/  IMNMX R6, RZ, R2, !PT ;  /* 0x00000002ff067217 */ /* 0x000fc80007800200 */
[----:B------:R-:W-:-:S13]  /*8850*/  ISETP.GT.AND P0, PT, R8, R6, PT ;  /* 0x000000060800720c */ /* 0x000fda0003f04270 */
[----:B------:R-:W-:Y:S05]  /*8860*/  @!P0 BRA `(.L_x_921) ;  /* 0x000001d000008947 */ /* 0x000fea0003800000 */
[----:B------:R-:W-:Y:S02]  /*8870*/  IABS R2, R124 ;  /* 0x0000007c00027213 */ /* 0x000fe40000000000 */
[----:B------:R-:W-:Y:S02]  /*8880*/  IADD3 R3, R124, -0x1, R8 ;  /* 0xffffffff7c037810 */ /* 0x000fe40007ffe008 */
[----:B------:R-:W1:Y:S03]  /*8890*/  I2F.RP R0, R2 ;  /* 0x0000000200007306 */ /* 0x000e660000209400 */
[----:B------:R-:W-:-:S05]  /*88a0*/  IMAD.IADD R9, R3, 0x1, -R6 ;  /* 0x0000000103097824 */ /* 0x000fca00078e0a06 */
[----:B------:R-:W-:Y:S01]  /*88b0*/  IABS R11, R9 ;  /* 0x00000009000b7213 */ /* 0x000fe20000000000 */
[----:B-1----:R-:W1:Y:S02]  /*88c0*/  MUFU.RCP R0, R0 ;  /* 0x0000000000007308 */ /* 0x002e640000001000 */
[----:B-1----:R-:W-:-:S06]  /*88d0*/  IADD3 R0, R0, 0xffffffe, RZ ;  /* 0x0ffffffe00007810 */ /* 0x002fcc0007ffe0ff */
[----:B------:R-:W1:Y:S02]  /*88e0*/  F2I.FTZ.U32.TRUNC.NTZ R5, R0 ;  /* 0x0000000000057305 */ /* 0x000e64000021f000 */
        /* <DEDUP_REMOVED lines=21> */
.L_x_921:
[----:B------:R-:W-:Y:S05]  /*8a40*/  BSYNC B0 ;  /* 0x0000000000007941 */ /* 0x000fea0003800000 */
.L_x_920:
[----:B------:R-:W2:Y:S01]  /*8a50*/  LDL R2, [R1+0xa8] ;  /* 0x0000a80001027983 */ /* 0x000ea20000100800 */
        /* <DEDUP_REMOVED lines=14> */
[----:B----4-:R-:W-:Y:S01]  /*8b40*/  CS2R R66, SRZ ;  /* 0x0000000000427805 */ /* 0x010fe2000001ff00 */
        /* <DEDUP_REMOVED lines=35> */
[----:B--2---:R-:W-:-:S04]  /*8d80*/  IMAD R3, R2, R0, R6 ;  /* 0x0000000002037224 */ /* 0x004fc800078e0206 */
[--C-:B------:R-:W-:Y:S01]  /*8d90*/  IMAD.IADD R2, R3, 0x1, R0.reuse ;  /* 0x0000000103027824 */ /* 0x100fe200078e0200 */
[----:B------:R1:W-:Y:S01]  /*8da0*/  STL [R1+0x20], R3 ;  /* 0x0000200301007387 */ /* 0x0003e20000100800 */
[----:B------:R-:W-:-:S03]  /*8db0*/  PRMT R0, RZ, 0x7610, R0 ;  /* 0x00007610ff007816 */ /* 0x000fc60000000000 */
[----:B------:R-:W-:-:S04]  /*8dc0*/  IMNMX R221, R8, R2, PT ;  /* 0x0000000208dd7217 */ /* 0x000fc80003800200 */
[----:B------:R-:W-:-:S13]  /*8dd0*/  ISETP.GT.AND P0, PT, R221, R3, PT ;  /* 0x00000003dd00720c */ /* 0x000fda0003f04270 */
[----:B------:R-:W-:Y:S05]  /*8de0*/  @!P0 BRA `(.L_x_922) ;  /* 0x0001880000008947 */ /* 0x000fea0003800000 */
[----:B------:R-:W2:Y:S04]  /*8df0*/  LDL R9, [R1+0x8c] ;  /* 0x00008c0001097983 */ /* 0x000ea80000100800 */
[----:B------:R-:W3:Y:S04]  /*8e00*/  LDL R4, [R1+0x24] ;  /* 0x0000240001047983 */ /* 0x000ee80000100800 */
[----:B------:R-:W4:Y:S01]  /*8e10*/  LDL R5, [R1+0x88] ;  /* 0x0000880001057983 */ /* 0x000f220000100800 */
[----:B------:R-:W-:-:S03]  /*8e20*/  ISETP.NE.U32.AND P0, PT, RZ, c[0x0][0x340], PT ;  /* 0x0000d000ff007a0c */ /* 0x000fc60003f05070 */
[----:B------:R-:W4:Y:S01]  /*8e30*/  LDL.64 R16, [R1] ;  /* 0x0000000001107983 */ /* 0x000f220000100a00 */
[----:B------:R-:W-:-:S03]  /*8e40*/  ISETP.NE.AND.EX P1, PT, RZ, c[0x0][0x344], PT, P0 ;  /* 0x0000d100ff007a0c */ /* 0x000fc60003f25300 */
[----:B------:R-:W4:Y:S10]  /*8e50*/  LDL R11, [R1+0x8] ;  /* 0x00000800010b7983 */ /* 0x000f340000100800 */
[----:B------:R-:W-:Y:S01]  /*8e60*/  @P1 IMAD.MOV.U32 R2, RZ, RZ, 0x4 ;  /* 0x00000004ff021424 */ /* 0x000fe200078e00ff */
[----:B------:R-:W-:-:S05]  /*8e70*/  SHF.R.S32.HI R0, RZ, 0x1f, R132 ;  /* 0x0000001fff007819 */ /* 0x000fca0000011484 */
[----:B------:R-:W-:Y:S01]  /*8e80*/  IMAD R0, R0, c[0x0][0x178], RZ ;  /* 0x00005e0000007a24 */ /* 0x000fe200078e02ff */
[----:B------:R-:W-:-:S03]  /*8e90*/  ISETP.NE.U32.AND P0, PT, RZ, c[0x0][0x348], PT ;  /* 0x0000d200ff007a0c */ /* 0x000fc60003f05070 */
[----:B------:R-:W-:Y:S01]  /*8ea0*/  IMAD R0, R132, c[0x0][0x17c], R0 ;  /* 0x00005f0084007a24 */ /* 0x000fe200078e0200 */
[----:B------:R-:W-:Y:S01]  /*8eb0*/  ISETP.NE.AND.EX P0, PT, RZ, c[0x0][0x34c], PT, P0 ;  /* 0x0000d300ff007a0c */ /* 0x000fe20003f05300 */
[----:B-12---:R-:W-:-:S05]  /*8ec0*/  @P1 IMAD.WIDE R2, R9, R2, c[0x0][0x340] ;  /* 0x0000d00009021625 */ /* 0x006fca00078e0202 */
[----:B------:R1:W5:Y:S01]  /*8ed0*/  @P1 LDG.E R13, [R2.64] ;  /* 0x00000008020d1981 */ /* 0x000362000c1e1900 */
[----:B---3--:R-:W-:Y:S02]  /*8ee0*/  IADD3 R4, R4, R14, RZ ;  /* 0x0000000e04047210 */ /* 0x008fe40007ffe0ff */
[----:B----4-:R-:W-:Y:S01]  /*8ef0*/  LOP3.LUT R95, R5, 0xffff, RZ, 0xc0, !PT ;  /* 0x0000ffff055f7812 */ /* 0x010fe200078ec0ff */
[----:B------:R-:W2:Y:S02]  /*8f00*/  S2R R15, SR_TID.X ;  /* 0x00000000000f7919 */ /* 0x000ea40000002100 */
[----:B------:R-:W-:Y:S01]  /*8f10*/  @P3 IMAD.HI.U32 R8, R4, c[0x0][0x2c8], RZ ;  /* 0x0000b20004083a27 */ /* 0x000fe200078e00ff */
[----:B------:R-:W-:-:S03]  /*8f20*/  SEL R5, R9, RZ, !P0 ;  /* 0x000000ff09057207 */ /* 0x000fc60004000000 */
[----:B-1----:R-:W-:-:S04]  /*8f30*/  IMAD.WIDE.U32 R2, R132, c[0x0][0x178], RZ ;  /* 0x00005e0084027a25 */ /* 0x002fc800078e00ff */
[----:B------:R-:W-:Y:S01]  /*8f40*/  IMAD.IADD R3, R3, 0x1, R0 ;  /* 0x0000000103037824 */ /* 0x000fe200078e0200 */
[----:B------:R-:W-:-:S03]  /*8f50*/  SHF.R.S32.HI R0, RZ, 0x1f, R9 ;  /* 0x0000001fff007819 */ /* 0x000fc60000011409 */
[----:B------:R-:W-:Y:S01]  /*8f60*/  IMAD.WIDE.U32 R2, R95, c[0x0][0x1b8], R2 ;  /* 0x00006e005f027a25 */ /* 0x000fe200078e0002 */
[----:B------:R-:W-:-:S03]  /*8f70*/  SEL R6, R0, RZ, !P0 ;  /* 0x000000ff00067207 */ /* 0x000fc60004000000 */
[----:B------:R-:W-:Y:S01]  /*8f80*/  IMAD.MOV.U32 R0, RZ, RZ, R4 ;  /* 0x000000ffff007224 */ /* 0x000fe200078e0004 */
[----:B------:R-:W-:Y:S01]  /*8f90*/  @P3 SHF.R.U32.HI R0, RZ, c[0x0][0x2cc], R8 ;  /* 0x0000b300ff003a19 */ /* 0x000fe20000011608 */
[----:B------:R-:W-:Y:S02]  /*8fa0*/  IMAD R3, R95, c[0x0][0x1bc], R3 ;  /* 0x00006f005f037a24 */ /* 0x000fe400078e0203 */
[----:B------:R-:W-:Y:S01]  /*8fb0*/  IMAD R6, R6, c[0x0][0x1c0], RZ ;  /* 0x0000700006067a24 */ /* 0x000fe200078e02ff */
[----:B------:R-:W-:Y:S01]  /*8fc0*/  SHF.R.S32.HI R8, RZ, 0x1f, R0 ;  /* 0x0000001fff087819 */ /* 0x000fe20000011400 */
[----:B------:R-:W-:-:S04]  /*8fd0*/  IMAD.WIDE.U32 R2, R5, c[0x0][0x1c0], R2 ;  /* 0x0000700005027a25 */ /* 0x000fc800078e0002 */
[----:B------:R-:W-:Y:S02]  /*8fe0*/  IMAD R6, R5, c[0x0][0x1c4], R6 ;  /* 0x0000710005067a24 */ /* 0x000fe400078e0206 */
[----:B------:R-:W-:-:S04]  /*8ff0*/  IMAD.MOV R5, RZ, RZ, -R0 ;  /* 0x000000ffff057224 */ /* 0x000fc800078e0a00 */
[----:B------:R-:W-:Y:S01]  /*9000*/  IMAD R4, R5, c[0x0][0x2c4], R4 ;  /* 0x0000b10005047a24 */ /* 0x000fe200078e0204 */
[----:B------:R-:W-:Y:S01]  /*9010*/  IADD3 R3, R3, R6, RZ ;  /* 0x0000000603037210 */ /* 0x000fe20007ffe0ff */
[----:B------:R-:W-:-:S04]  /*9020*/  IMAD R5, R8, c[0x0][0x1b0], RZ ;  /* 0x00006c0008057a24 */ /* 0x000fc800078e02ff */
[C---:B------:R-:W-:Y:S01]  /*9030*/  IMAD R6, R0.reuse, c[0x0][0x1b4], R5 ;  /* 0x00006d0000067a24 */ /* 0x040fe200078e0205 */
[----:B------:R-:W-:Y:S01]  /*9040*/  SHF.R.S32.HI R5, RZ, 0x1f, R4 ;  /* 0x0000001fff057819 */ /* 0x000fe20000011404 */
[----:B------:R-:W-:Y:S01]  /*9050*/  IMAD.WIDE.U32 R2, R0, c[0x0][0x1b0], R2 ;  /* 0x00006c0000027a25 */ /* 0x000fe200078e0002 */
[----:B--2---:R-:W-:-:S03]  /*9060*/  SHF.R.S32.HI R10, RZ, 0x1f, R15 ;  /* 0x0000001fff0a7819 */ /* 0x004fc6000001140f */
[----:B------:R-:W-:Y:S02]  /*9070*/  IMAD R0, R5, c[0x0][0x1a8], RZ ;  /* 0x00006a0005007a24 */ /* 0x000fe400078e02ff */
[----:B------:R-:W-:Y:S01]  /*9080*/  IMAD.IADD R3, R3, 0x1, R6 ;  /* 0x0000000103037824 */ /* 0x000fe200078e0206 */
[----:B------:R-:W-:Y:S01]  /*9090*/  LEA.HI R10, R10, R15, RZ, 0x2 ;  /* 0x0000000f0a0a7211 */ /* 0x000fe200078f10ff */
[C---:B------:R-:W-:Y:S02]  /*90a0*/  IMAD R0, R4.reuse, c[0x0][0x1ac], R0 ;  /* 0x00006b0004007a24 */ /* 0x040fe400078e0200 */
[----:B------:R-:W-:Y:S01]  /*90b0*/  IMAD.WIDE.U32 R2, R4, c[0x0][0x1a8], R2 ;  /* 0x00006a0004027a25 */ /* 0x000fe200078e0002 */
[----:B------:R-:W-:-:S04]  /*90c0*/  SHF.R.S32.HI R10, RZ, 0x2, R10 ;  /* 0x00000002ff0a7819 */ /* 0x000fc8000001140a */
[----:B------:R-:W-:Y:S02]  /*90d0*/  IADD3 R0, R3, R0, RZ ;  /* 0x0000000003007210 */ /* 0x000fe40007ffe0ff */
[----:B------:R-:W-:Y:S01]  /*90e0*/  LEA R12, P0, R2, c[0x0][0x160], 0x1 ;  /* 0x00005800020c7a11 */ /* 0x000fe200078008ff */
[----:B------:R-:W-:Y:S01]  /*90f0*/  IMAD.IADD R5, R10, 0x1, R14 ;  /* 0x000000010a057824 */ /* 0x000fe200078e020e */
[----:B------:R-:W-:Y:S02]  /*9100*/  ISETP.GE.AND P4, PT, R16, c[0x0][0x198], PT ;  /* 0x0000660010007a0c */ /* 0x000fe40003f86270 */
[----:B------:R-:W-:Y:S02]  /*9110*/  ISETP.GE.AND P3, PT, R252, c[0x0][0x198], PT ;  /* 0x00006600fc007a0c */ /* 0x000fe40003f66270 */
[----:B------:R-:W-:Y:S02]  /*9120*/  ISETP.GE.AND P2, PT, R11, c[0x0][0x198], PT ;  /* 0x000066000b007a0c */ /* 0x000fe40003f46270 */
[----:B------:R-:W-:-:S02]  /*9130*/  LEA.HI.X R6, R2, c[0x0][0x164], R0, 0x1, P0 ;  /* 0x0000590002067a11 */ /* 0x000fc400000f0c00 */
[----:B------:R-:W-:Y:S02]  /*9140*/  IADD3 R134, R221, -0x1, RZ ;  /* 0xffffffffdd867810 */ /* 0x000fe40007ffe0ff */
[----:B------:R-:W-:Y:S01]  /*9150*/  @!P1 MOV R13, R9 ;  /* 0x00000009000d9202 */ /* 0x000fe20000000f00 */
[----:B------:R-:W-:Y:S05]  /*9160*/  BRA.DIV ~URZ, `(.L_x_923) ;  /* 0x0001d7927f007947 */ /* 0x000fea000b800000 */
[----:B------:R1:W2:Y:S02]  /*9170*/  SHFL.IDX PT, R4, R6, RZ, 0x1c1f ;  /* 0x001c1fff06047589 */ /* 0x0002a400000e0000 */
.L_x_1174:
[----:B------:R-:W-:Y:S05]  /*9180*/  BRA.DIV ~URZ, `(.L_x_924) ;  /* 0x0001d7e27f007947 */ /* 0x000fea000b800000 */
[----:B------:R3:W4:Y:S02]  /*9190*/  SHFL.IDX PT, R0, R12, RZ, 0x1c1f ;  /* 0x001c1fff0c007589 */ /* 0x00072400000e0000 */
.L_x_1175:
[----:B------:R-:W-:Y:S01]  /*91a0*/  IMAD R34, R249, c[0x0][0x2c4], RZ ;  /* 0x0000b100f9227a24 */ /* 0x000fe200078e02ff */
[----:B------:R-:W-:Y:S04]  /*91b0*/  BSSY B0, `(.L_x_925) ;  /* 0x0000015000007945 */ /* 0x000fe80003800000 */
[----:B------:R-:W-:-:S13]  /*91c0*/  ISETP.GE.AND P0, PT, R5, R34, PT ;  /* 0x000000220500720c */ /* 0x000fda0003f06270 */
[----:B------:R-:W-:Y:S05]  /*91d0*/  @P0 BRA `(.L_x_926) ;  /* 0x0000012000000947 */ /* 0x000fea0003800000 */
[----:B---3--:R-:W3:Y:S04]  /*91e0*/  LDL.64 R2, [R1] ;  /* 0x0000000001027983 */ /* 0x008ee80000100a00 */
[----:B----4-:R-:W4:Y:S04]  /*91f0*/  LDL R15, [R1+0x8] ;  /* 0x00000800010f7983 */ /* 0x010f280000100800 */
[----:B--2---:R-:W2:Y:S04]  /*9200*/  LDL R14, [R1+0x3c] ;  /* 0x00003c00010e7983 */ /* 0x004ea80000100800 */
[----:B------:R-:W2:Y:S04]  /*9210*/  LDL R17, [R1+0x94] ;  /* 0x0000940001117983 */ /* 0x000ea80000100800 */
[----:B------:R-:W2:Y:S01]  /*9220*/  LDL R16, [R1+0x90] ;  /* 0x0000900001107983 */ /* 0x000ea20000100800 */
[----:B------:R-:W-:-:S02]  /*9230*/  LEA R8, P1, R252, R0, 0x1 ;  /* 0x00000000fc087211 */ /* 0x000fc400078208ff */
[----:B---3--:R-:W-:-:S04]  /*9240*/  LEA R10, P0, R2, R0, 0x1 ;  /* 0x00000000020a7211 */ /* 0x008fc800078008ff */
[----:B------:R-:W-:Y:S02]  /*9250*/  LEA.HI.X R11, R2, R4, R3, 0x1, P0 ;  /* 0x00000004020b7211 */ /* 0x000fe400000f0c03 */
[----:B----4-:R-:W-:Y:S01]  /*9260*/  LEA R2, P0, R15, R0, 0x1 ;  /* 0x000000000f027211 */ /* 0x010fe200078008ff */
[----:B--2---:R-:W-:Y:S01]  /*9270*/  IMAD.SHL.U32 R0, R14, 0x2, RZ ;  /* 0x000000020e007824 */ /* 0x004fe200078e00ff */
[----:B------:R-:W-:-:S04]  /*9280*/  LEA.HI.X R9, R252, R4, R17, 0x1, P1 ;  /* 0x00000004fc097211 */ /* 0x000fc800008f0c11 */
[----:B------:R-:W-:Y:S01]  /*9290*/  @!PT LDS RZ, [RZ] ;  /* 0x00000000fffff984 */ /* 0x000fe20000000800 */
[----:B------:R-:W-:Y:S01]  /*92a0*/  @!PT LDS RZ, [RZ] ;  /* 0x00000000fffff984 */ /* 0x000fe20000000800 */
[----:B------:R-:W-:Y:S01]  /*92b0*/  @!PT LDS RZ, [RZ] ;  /* 0x00000000fffff984 */ /* 0x000fe20000000800 */
[----:B------:R2:W-:Y:S01]  /*92c0*/  LDGSTS.E.BYPASS.LTC128B.128 [R0+0x6080], [R10.64], !P4 ;  /* 0x060800000a007fae */ /* 0x0005e2000e101d48 */
[----:B------:R-:W-:-:S03]  /*92d0*/  LEA.HI.X R3, R15, R4, R16, 0x1, P0 ;  /* 0x000000040f037211 */ /* 0x000fc600000f0c10 */
[----:B------:R2:W-:Y:S04]  /*92e0*/  LDGSTS.E.BYPASS.LTC128B.128 [R0+0x8080], [R8.64], !P3 ;  /* 0x0808000008007fae */ /* 0x0005e8000d901d48 */
[----:B------:R2:W-:Y:S02]  /*92f0*/  LDGSTS.E.BYPASS.LTC128B.128 [R0+0xa080], [R2.64], !P2 ;  /* 0x0a08000002007fae */ /* 0x0005e4000d101d48 */
.L_x_926:
[----:B------:R-:W-:Y:S05]  /*9300*/  BSYNC B0 ;  /* 0x0000000000007941 */ /* 0x000fea0003800000 */
.L_x_925:
[----:B------:R-:W-:Y:S05]  /*9310*/  BRA.DIV ~URZ, `(.L_x_927) ;  /* 0x0001d6c27f007947 */ /* 0x000fea000b800000 */
[----:B--2---:R2:W1:Y:S04]  /*9320*/  SHFL.IDX PT, R4, R6, 0x1, 0x1c1f ;  /* 0x003c1f0006047f89 */ /* 0x00446800000e0000 */
[----:B----4-:R2:W4:Y:S02]  /*9330*/  SHFL.IDX PT, R0, R12, 0x1, 0x1c1f ;  /* 0x003c1f000c007f89 */ /* 0x01052400000e0000 */
.L_x_1176:
[----:B------:R-:W-:Y:S01]  /*9340*/  IADD3 R2, R5, 0x20, RZ ;  /* 0x0000002005027810 */ /* 0x000fe20007ffe0ff */
[----:B------:R-:W-:Y:S03]  /*9350*/  BSSY B0, `(.L_x_928) ;  /* 0x0000015000007945 */ /* 0x000fe60003800000 */
[----:B------:R-:W-:-:S13]  /*9360*/  ISETP.GE.AND P0, PT, R2, R34, PT ;  /* 0x000000220200720c */ /* 0x000fda0003f06270 */
[----:B------:R-:W-:Y:S05]  /*9370*/  @P0 BRA `(.L_x_929) ;  /* 0x0000012000000947 */ /* 0x000fea0003800000 */
[----:B--2---:R-:W2:Y:S04]  /*9380*/  LDL.64 R18, [R1] ;  /* 0x0000000001127983 */ /* 0x004ea80000100a00 */
[----:B---3--:R-:W3:Y:S04]  /*9390*/  LDL R15, [R1+0x8] ;  /* 0x00000800010f7983 */ /* 0x008ee80000100800 */
[----:B----4-:R-:W4:Y:S04]  /*93a0*/  LDL R14, [R1+0x3c] ;  /* 0x00003c00010e7983 */ /* 0x010f280000100800 */
[----:B------:R-:W4:Y:S04]  /*93b0*/  LDL R17, [R1+0x94] ;  /* 0x0000940001117983 */ /* 0x000f280000100800 */
[----:B------:R-:W4:Y:S01]  /*93c0*/  LDL R16, [R1+0x90] ;  /* 0x0000900001107983 */ /* 0x000f220000100800 */
[----:B------:R-:W-:-:S02]  /*93d0*/  LEA R8, P1, R252, R0, 0x1 ;  /* 0x00000000fc087211 */ /* 0x000fc400078208ff */
[----:B--2---:R-:W-:-:S04]  /*93e0*/  LEA R10, P0, R18, R0, 0x1 ;  /* 0x00000000120a7211 */ /* 0x004fc800078008ff */
[----:B-1----:R-:W-:Y:S02]  /*93f0*/  LEA.HI.X R11, R18, R4, R19, 0x1, P0 ;  /* 0x00000004120b7211 */ /* 0x002fe400000f0c13 */
[----:B---3--:R-:W-:Y:S01]  /*9400*/  LEA R2, P0, R15, R0, 0x1 ;  /* 0x000000000f027211 */ /* 0x008fe200078008ff */
[----:B----4-:R-:W-:Y:S01]  /*9410*/  IMAD.SHL.U32 R0, R14, 0x2, RZ ;  /* 0x000000020e007824 */ /* 0x010fe200078e00ff */
        /* <DEDUP_REMOVED lines=8> */
.L_x_929:
[----:B------:R-:W-:Y:S05]  /*94a0*/  BSYNC B0 ;  /* 0x0000000000007941 */ /* 0x000fea0003800000 */
.L_x_928:
[----:B------:R-:W-:Y:S05]  /*94b0*/  BRA.DIV ~URZ, `(.L_x_930) ;  /* 0x0001d5f27f007947 */ /* 0x000fea000b800000 */
[----:B-1----:R1:W2:Y:S02]  /*94c0*/  SHFL.IDX PT, R4, R6, 0x2, 0x1c1f ;  /* 0x005c1f0006047f89 */ /* 0x0022a400000e0000 */
.L_x_1177:
[----:B------:R-:W-:Y:S05]  /*94d0*/  BRA.DIV ~URZ, `(.L_x_931) ;  /* 0x0001d6427f007947 */ /* 0x000fea000b800000 */
[----:B----4-:R4:W1:Y:S02]  /*94e0*/  SHFL.IDX PT, R0, R12, 0x2, 0x1c1f ;  /* 0x005c1f000c007f89 */ /* 0x01086400000e0000 */
.L_x_1178:
[----:B------:R-:W-:Y:S01]  /*94f0*/  IADD3 R2, R5, 0x40, RZ ;  /* 0x0000004005027810 */ /* 0x000fe20007ffe0ff */
[----:B------:R-:W-:Y:S03]  /*9500*/  BSSY B0, `(.L_x_932) ;  /* 0x0000015000007945 */ /* 0x000fe60003800000 */
[----:B------:R-:W-:-:S13]  /*9510*/  ISETP.GE.AND P0, PT, R2, R34, PT ;  /* 0x000000220200720c */ /* 0x000fda0003f06270 */
[----:B------:R-:W-:Y:S05]  /*9520*/  @P0 BRA `(.L_x_933) ;  /* 0x0000012000000947 */ /* 0x000fea0003800000 */
[----:B---3--:R-:W3:Y:S04]  /*9530*/  LDL.64 R18, [R1] ;  /* 0x0000000001127983 */ /* 0x008ee80000100a00 */
[----:B----4-:R-:W4:Y:S04]  /*9540*/  LDL R15, [R1+0x8] ;  /* 0x00000800010f7983 */ /* 0x010f280000100800 */
[----:B--2---:R-:W2:Y:S04]  /*9550*/  LDL R14, [R1+0x3c] ;  /* 0x00003c00010e7983 */ /* 0x004ea80000100800 */
[----:B------:R-:W2:Y:S04]  /*9560*/  LDL R17, [R1+0x94] ;  /* 0x0000940001117983 */ /* 0x000ea80000100800 */
[----:B------:R-:W2:Y:S01]  /*9570*/  LDL R16, [R1+0x90] ;  /* 0x0000900001107983 */ /* 0x000ea20000100800 */
[----:B-1----:R-:W-:-:S02]  /*9580*/  LEA R8, P1, R252, R0, 0x1 ;  /* 0x00000000fc087211 */ /* 0x002fc400078208ff */
        /* <DEDUP_REMOVED lines=12> */
.L_x_933:
[----:B------:R-:W-:Y:S05]  /*9650*/  BSYNC B0 ;  /* 0x0000000000007941 */ /* 0x000fea0003800000 */
.L_x_932:
[----:B------:R-:W-:Y:S05]  /*9660*/  BRA.DIV ~URZ, `(.L_x_934) ;  /* 0x0001d5227f007947 */ /* 0x000fea000b800000 */
[----:B--2---:R2:W3:Y:S04]  /*9670*/  SHFL.IDX PT, R4, R6, 0x3, 0x1c1f ;  /* 0x007c1f0006047f89 */ /* 0x0044e800000e0000 */
[----:B-1----:R2:W1:Y:S02]  /*9680*/  SHFL.IDX PT, R0, R12, 0x3, 0x1c1f ;  /* 0x007c1f000c007f89 */ /* 0x00246400000e0000 */
.L_x_1179:
[----:B--2---:R-:W2:Y:S04]  /*9690*/  LDL.64 R116, [R1] ;  /* 0x0000000001747983 */ /* 0x004ea80000100a00 */
[----:B----4-:R-:W4:Y:S04]  /*96a0*/  LDL R113, [R1+0x94] ;  /* 0x0000940001717983 */ /* 0x010f280000100800 */
[----:B---3--:R-:W3:Y:S04]  /*96b0*/  LDL R109, [R1+0x8] ;  /* 0x00000800016d7983 */ /* 0x008ee80000100800 */
[----:B------:R-:W3:Y:S04]  /*96c0*/  LDL R115, [R1+0x3c] ;  /* 0x00003c0001737983 */ /* 0x000ee80000100800 */
[----:B------:R-:W3:Y:S01]  /*96d0*/  LDL R112, [R1+0x90] ;  /* 0x0000900001707983 */ /* 0x000ee20000100800 */
[----:B------:R-:W-:-:S04]  /*96e0*/  IADD3 R2, R5, 0x60, RZ ;  /* 0x0000006005027810 */ /* 0x000fc80007ffe0ff */
[----:B------:R-:W-:Y:S01]  /*96f0*/  ISETP.GE.AND P0, PT, R2, R34, PT ;  /* 0x000000220200720c */ /* 0x000fe20003f06270 */
[----:B-----5:R-:W-:-:S05]  /*9700*/  IMAD.WIDE.U32 R16, R13, c[0x0][0x2b0], RZ ;  /* 0x0000ac000d107a25 */ /* 0x020fca00078e00ff */
[----:B------:R1:W-:Y:S07]  /*9710*/  STL.64 [R1+0x48], R16 ;  /* 0x0000481001007387 */ /* 0x0003ee0000100a00 */
[----:B-12---:R-:W-:-:S04]  /*9720*/  @!P0 LEA R10, P1, R116, R0, 0x1 ;  /* 0x00000000740a8211 */ /* 0x006fc800078208ff */
[----:B------:R-:W-:Y:S02]  /*9730*/  @!P0 LEA.HI.X R11, R116, R4, R117, 0x1, P1 ;  /* 0x00000004740b8211 */ /* 0x000fe400008f0c75 */
[----:B------:R-:W-:-:S04]  /*9740*/  @!P0 LEA R8, P1, R252, R0, 0x1 ;  /* 0x00000000fc088211 */ /* 0x000fc800078208ff */
[----:B----4-:R-:W-:Y:S02]  /*9750*/  @!P0 LEA.HI.X R9, R252, R4, R113, 0x1, P1 ;  /* 0x00000004fc098211 */ /* 0x010fe400008f0c71 */
[----:B---3--:R-:W-:Y:S01]  /*9760*/  @!P0 LEA R2, P1, R109, R0, 0x1 ;  /* 0x000000006d028211 */ /* 0x008fe200078208ff */
[----:B------:R-:W-:-:S03]  /*9770*/  @!P0 IMAD.SHL.U32 R0, R115, 0x2, RZ ;  /* 0x0000000273008824 */ /* 0x000fc600078e00ff */
[----:B------:R-:W-:Y:S02]  /*9780*/  @!P0 LEA.HI.X R3, R109, R4, R112, 0x1, P1 ;  /* 0x000000046d038211 */ /* 0x000fe400008f0c70 */
[----:B------:R-:W-:Y:S01]  /*9790*/  @!PT LDS RZ, [RZ] ;  /* 0x00000000fffff984 */ /* 0x000fe20000000800 */
[----:B------:R-:W-:Y:S01]  /*97a0*/  @!PT LDS RZ, [RZ] ;  /* 0x00000000fffff984 */ /* 0x000fe20000000800 */
[----:B------:R-:W-:Y:S01]  /*97b0*/  @!PT LDS RZ, [RZ] ;  /* 0x00000000fffff984 */ /* 0x000fe20000000800 */
[----:B------:R1:W-:Y:S04]  /*97c0*/  @!P0 LDGSTS.E.BYPASS.LTC128B.128 [R0+0x7880], [R10.64], !P4 ;  /* 0x078800000a008fae */ /* 0x0003e8000e101d48 */
[----:B------:R1:W-:Y:S04]  /*97d0*/  @!P0 LDGSTS.E.BYPASS.LTC128B.128 [R0+0x9880], [R8.64], !P3 ;  /* 0x0988000008008fae */ /* 0x0003e8000d901d48 */
[----:B------:R1:W-:Y:S04]  /*97e0*/  @!P0 LDGSTS.E.BYPASS.LTC128B.128 [R0+0xb880], [R2.64], !P2 ;  /* 0x0b88000002008fae */ /* 0x0003e8000d101d48 */
[----:B------:R-:W0:Y:S01]  /*97f0*/  LDGDEPBAR ;  /* 0x00000000000079af */ /* 0x000e220000000000 */
[----:B-1----:R-:W-:-:S05]  /*9800*/  SHF.R.S32.HI R0, RZ, 0x1f, R13 ;  /* 0x0000001fff007819 */ /* 0x002fca000001140d */
[----:B------:R-:W-:-:S04]  /*9810*/  IMAD R0, R0, c[0x0][0x2b0], RZ ;  /* 0x0000ac0000007a24 */ /* 0x000fc800078e02ff */
[----:B------:R-:W-:-:S04]  /*9820*/  IMAD R0, R13, c[0x0][0x2b4], R0 ;  /* 0x0000ad000d007a24 */ /* 0x000fc800078e0200 */
[----:B------:R-:W-:-:S05]  /*9830*/  IMAD.IADD R6, R17, 0x1, R0 ;  /* 0x0000000111067824 */ /* 0x000fca00078e0200 */
[----:B------:R1:W-:Y:S01]  /*9840*/  STL [R1+0x54], R6 ;  /* 0x0000540601007387 */ /* 0x0003e20000100800 */
[----:B------:R-:W-:Y:S02]  /*9850*/  WARPSYNC 0xffffffff ;  /* 0xffffffff00007948 */ /* 0x000fe40003800000 */
[----:B------:R-:W2:Y:S04]  /*9860*/  LDL R14, [R1+0x24] ;  /* 0x00002400010e7983 */ /* 0x000ea80000100800 */
[----:B------:R-:W3:Y:S01]  /*9870*/  LDL R12, [R1+0x5c] ;  /* 0x00005c00010c7983 */ /* 0x000ee20000100800 */
[----:B------:R-:W-:Y:S02]  /*9880*/  IMAD.MOV.U32 R108, RZ, RZ, 0x30 ;  /* 0x00000030ff6c7424 */ /* 0x000fe400078e00ff */
[----:B------:R-:W-:Y:S02]  /*9890*/  IMAD.MOV.U32 R0, RZ, RZ, c[0x0][0x2b8] ;  /* 0x0000ae00ff007624 */ /* 0x000fe400078e00ff */
[----:B------:R-:W-:Y:S01]  /*98a0*/  IMAD R133, R221, R108, -0x30 ;  /* 0xffffffd0dd857424 */ /* 0x000fe200078e026c */
[----:B------:R-:W-:Y:S02]  /*98b0*/  BAR.SYNC.DEFER_BLOCKING 0x0 ;  /* 0x0000000000007b1d */ /* 0x000fe40000010000 */
[----:B------:R-:W-:-:S02]  /*98c0*/  ISETP.NE.AND P1, PT, R0, 0x1, PT ;  /* 0x000000010000780c */ /* 0x000fc40003f25270 */
[----:B------:R-:W-:Y:S01]  /*98d0*/  LOP3.LUT R209, R209, 0xfffffeff, RZ, 0xc0, !PT ;  /* 0xfffffeffd1d17812 */ /* 0x000fe200078ec0ff */
[----:B------:R-:W-:-:S10]  /*98e0*/  IMAD.MOV.U32 R220, RZ, RZ, RZ ;  /* 0x000000ffffdc7224 */ /* 0x000fd400078e00ff */
[----:B------:R-:W-:Y:S01]  /*98f0*/  @P1 LOP3.LUT R209, R209, 0x100, RZ, 0xfc, !PT ;  /* 0x00000100d1d11812 */ /* 0x000fe200078efcff */
[----:B--2---:R-:W-:-:S05]  /*9900*/  IMAD.IADD R2, R14, 0x1, R133 ;  /* 0x000000010e027824 */ /* 0x004fca00078e0285 */
[C---:B------:R-:W-:Y:S01]  /*9910*/  ISETP.GE.AND P0, PT, R2.reuse, R250, PT ;  /* 0x000000fa0200720c */ /* 0x040fe20003f06270 */
[----:B---3--:R-:W-:-:S03]  /*9920*/  IMAD.IADD R2, R2, 0x1, R12 ;  /* 0x0000000102027824 */ /* 0x008fc600078e020c */
[----:B------:R-:W-:Y:S01]  /*9930*/  ISETP.GT.OR P0, PT, R14, 0x2f, P0 ;  /* 0x0000002f0e00780c */ /* 0x000fe20000704670 */
[----:B------:R-:W-:-:S04]  /*9940*/  @P1 IMAD.HI.U32 R3, R2, c[0x0][0x2bc], RZ ;  /* 0x0000af0002031a27 */ /* 0x000fc800078e00ff */
[----:B------:R-:W-:Y:S01]  /*9950*/  IMAD.MOV.U32 R0, RZ, RZ, R2 ;  /* 0x000000ffff007224 */ /* 0x000fe200078e0002 */
[----:B------:R-:W-:-:S07]  /*9960*/  @P1 SHF.R.U32.HI R0, RZ, c[0x0][0x2c0], R3 ;  /* 0x0000b000ff001a19 */ /* 0x000fce0000011603 */
[----:B------:R-:W-:-:S04]  /*9970*/  @!P0 IADD3 R3, P1, R0, R16, RZ ;  /* 0x0000001000038210 */ /* 0x000fc80007f3e0ff */
[----:B------:R-:W-:Y:S02]  /*9980*/  @!P0 LEA.HI.X.SX32 R5, R0, R6, 0x1, P1 ;  /* 0x0000000600058211 */ /* 0x000fe400008f0eff */
[----:B------:R-:W-:-:S04]  /*9990*/  @!P0 LEA R4, P1, R3, c[0x0][0x2a0], 0x2 ;  /* 0x0000a80003048a11 */ /* 0x000fc800078210ff */
[----:B------:R-:W-:-:S05]  /*99a0*/  @!P0 LEA.HI.X R5, R3, c[0x0][0x2a4], R5, 0x2, P1 ;  /* 0x0000a90003058a11 */ /* 0x000fca00008f1405 */
[----:B------:R-:W2:Y:S01]  /*99b0*/  @!P0 LDG.E R220, [R4.64] ;  /* 0x0000000804dc8981 */ /* 0x000ea2000c1e1900 */
[----:B------:R-:W-:-:S04]  /*99c0*/  IMAD.MOV R0, RZ, RZ, -R0 ;  /* 0x000000ffff007224 */ /* 0x000fc800078e0a00 */
[----:B------:R-:W-:Y:S01]  /*99d0*/  IMAD R222, R0, c[0x0][0x2b8], R2 ;  /* 0x0000ae0000de7a24 */ /* 0x000fe200078e0202 */
[----:B-1----:R-:W1:Y:S04]  /*99e0*/  S2R R6, SR_TID.X ;  /* 0x0000000000067919 */ /* 0x002e680000002100 */
[----:B------:R-:W-:Y:S01]  /*99f0*/  SHF.R.S32.HI R106, RZ, 0x1f, R222 ;  /* 0x0000001fff6a7819 */ /* 0x000fe200000114de */
[----:B------:R-:W-:-:S04]  /*9a00*/  IMAD.WIDE.U32 R2, R222, c[0x0][0x1e0], RZ ;  /* 0x00007800de027a25 */ /* 0x000fc800078e00ff */
[----:B------:R-:W-:-:S04]  /*9a10*/  IMAD R0, R106, c[0x0][0x1e0], RZ ;  /* 0x000078006a007a24 */ /* 0x000fc800078e02ff */
[----:B------:R-:W-:-:S04]  /*9a20*/  IMAD R0, R222, c[0x0][0x1e4], R0 ;  /* 0x00007900de007a24 */ /* 0x000fc800078e0200 */
[----:B------:R-:W-:Y:S02]  /*9a30*/  IMAD.IADD R3, R3, 0x1, R0 ;  /* 0x0000000103037824 */ /* 0x000fe400078e0200 */
[----:B------:R-:W-:-:S04]  /*9a40*/  IMAD.WIDE.U32 R10, R95, c[0x0][0x1e8], RZ ;  /* 0x00007a005f0a7a25 */ /* 0x000fc800078e00ff */
[----:B------:R-:W-:Y:S01]  /*9a50*/  IMAD R108, R221, -0x30, R108 ;  /* 0xffffffd0dd6c7824 */ /* 0x000fe200078e026c */
[----:B-1----:R-:W-:Y:S01]  /*9a60*/  SHF.R.S32.HI R114, RZ, 0x1f, R6 ;  /* 0x0000001fff727819 */ /* 0x002fe20000011406 */
[----:B------:R-:W-:Y:S02]  /*9a70*/  IMAD R8, R95, c[0x0][0x1ec], R11 ;  /* 0x00007b005f087a24 */ /* 0x000fe400078e020b */
[----:B------:R-:W-:Y:S01]  /*9a80*/  IMAD.IADD R132, R250, 0x1, R108 ;  /* 0x00000001fa847824 */ /* 0x000fe200078e026c */
[----:B------:R-:W-:-:S04]  /*9a90*/  LEA.HI R114, R114, R6, RZ, 0x2 ;  /* 0x0000000672727211 */ /* 0x000fc800078f10ff */
[----:B------:R-:W-:Y:S02]  /*9aa0*/  SHF.R.S32.HI R114, RZ, 0x2, R114 ;  /* 0x00000002ff727819 */ /* 0x000fe40000011472 */
[----:B------:R-:W-:-:S05]  /*9ab0*/  IMNMX R6, R132, 0x30, PT ;  /* 0x0000003084067817 */ /* 0x000fca0003800200 */
[----:B------:R-:W-:-:S05]  /*9ac0*/  IMAD.IADD R6, R6, 0x1, -R114 ;  /* 0x0000000106067824 */ /* 0x000fca00078e0a72 */
[----:B------:R-:W-:Y:S01]  /*9ad0*/  ISETP.GE.AND P1, PT, R6, 0x1, PT ;  /* 0x000000010600780c */ /* 0x000fe20003f26270 */
[----:B------:R-:W-:Y:S04]  /*9ae0*/  STL.64 [R1+0x40], R10 ;  /* 0x0000400a01007387 */ /* 0x000fe80000100a00 */
[----:B------:R-:W-:Y:S08]  /*9af0*/  STL [R1+0x50], R8 ;  /* 0x0000500801007387 */ /* 0x000ff00000100800 */
[----:B------:R-:W-:-:S02]  /*9b00*/  @P1 ISETP.GE.AND P2, PT, R116, c[0x0][0x1d4], PT ;  /* 0x0000750074001a0c */ /* 0x000fc40003f46270 */
[----:B------:R-:W-:Y:S02]  /*9b10*/  @P1 ISETP.GE.AND P3, PT, R252, c[0x0][0x1d4], PT ;  /* 0x00007500fc001a0c */ /* 0x000fe40003f66270 */
[----:B------:R-:W-:Y:S02]  /*9b20*/  LOP3.LUT R209, R209, 0xffffffbf, RZ, 0xc0, !PT ;  /* 0xffffffbfd1d17812 */ /* 0x000fe400078ec0ff */
[----:B--2---:R-:W-:Y:S01]  /*9b30*/  SHF.R.S32.HI R107, RZ, 0x1f, R220 ;  /* 0x0000001fff6b7819 */ /* 0x004fe200000114dc */
[----:B------:R-:W-:-:S04]  /*9b40*/  IMAD.WIDE.U32 R2, R220, c[0x0][0x1f0], R2 ;  /* 0x00007c00dc027a25 */ /* 0x000fc800078e0002 */
[----:B------:R-:W-:-:S04]  /*9b50*/  IMAD R0, R107, c[0x0][0x1f0], RZ ;  /* 0x00007c006b007a24 */ /* 0x000fc800078e02ff */
[----:B------:R-:W-:Y:S01]  /*9b60*/  IMAD R4, R220, c[0x0][0x1f4], R0 ;  /* 0x00007d00dc047a24 */ /* 0x000fe200078e0200 */
[----:B------:R-:W-:-:S04]  /*9b70*/  IADD3 R0, P0, R2, R10, RZ ;  /* 0x0000000a02007210 */ /* 0x000fc80007f1e0ff */
[----:B------:R-:W-:Y:S02]  /*9b80*/  IADD3.X R2, R8, R3, R4, P0, !PT ;  /* 0x0000000308027210 */ /* 0x000fe400007fe404 */
[----:B------:R-:W-:-:S04]  /*9b90*/  LEA R3, P0, R0, c[0x0][0x1c8], 0x1 ;  /* 0x0000720000037a11 */ /* 0x000fc800078008ff */
[----:B------:R-:W-:Y:S02]  /*9ba0*/  LEA.HI.X R5, R0, c[0x0][0x1cc], R2, 0x1, P0 ;  /* 0x0000730000057a11 */ /* 0x000fe400000f0c02 */
[----:B------:R-:W1:Y:S04]  /*9bb0*/  SHFL.IDX PT, R0, R3, RZ, 0x1c1f ;  /* 0x001c1fff03007589 */ /* 0x000e6800000e0000 */
[----:B------:R-:W2:Y:S04]  /*9bc0*/  SHFL.IDX PT, R2, R5, RZ, 0x1c1f ;  /* 0x001c1fff05027589 */ /* 0x000ea800000e0000 */
[----:B------:R3:W4:Y:S04]  /*9bd0*/  SHFL.IDX PT, R4, R3, 0x1, 0x1c1f ;  /* 0x003c1f0003047f89 */ /* 0x00072800000e0000 */
[----:B------:R-:W5:Y:S01]  /*9be0*/  SHFL.IDX PT, R5, R5, 0x1, 0x1c1f ;  /* 0x003c1f0005057f89 */ /* 0x000f6200000e0000 */
[----:B-1----:R-:W-:-:S04]  /*9bf0*/  @P1 LEA R8, P0, R116, R0, 0x1 ;  /* 0x0000000074081211 */ /* 0x002fc800078008ff */
[----:B--2---:R-:W-:Y:S01]  /*9c00*/  @P1 LEA.HI.X R9, R116, R2, R117, 0x1, P0 ;  /* 0x0000000274091211 */ /* 0x004fe200000f0c75 */
[----:B---3--:R-:W-:-:S05]  /*9c10*/  @P1 IMAD.SHL.U32 R3, R115, 0x2, RZ ;  /* 0x0000000273031824 */ /* 0x008fca00078e00ff */
[----:B------:R1:W-:Y:S01]  /*9c20*/  @P1 LDGSTS.E.BYPASS.LTC128B.128 [R3+0x3c80], [R8.64], !P2 ;  /* 0x03c8000008031fae */ /* 0x0003e2000d101d48 */
[----:B------:R-:W-:Y:S02]  /*9c30*/  ISETP.GE.AND P0, PT, R6, 0x21, PT ;  /* 0x000000210600780c */ /* 0x000fe40003f06270 */
[----:B-1----:R-:W-:-:S04]  /*9c40*/  @P1 LEA R8, P2, R252, R0, 0x1 ;  /* 0x00000000fc081211 */ /* 0x002fc800078408ff */
[----:B------:R-:W-:Y:S02]  /*9c50*/  @P1 LEA.HI.X R9, R252, R2, R113, 0x1, P2 ;  /* 0x00000002fc091211 */ /* 0x000fe400010f0c71 */
[----:B------:R-:W-:-:S03]  /*9c60*/  @P1 LEA R12, P2, R109, R0, 0x1 ;  /* 0x000000006d0c1211 */ /* 0x000fc600078408ff */
[----:B------:R1:W-:Y:S01]  /*9c70*/  @P1 LDGSTS.E.BYPASS.LTC128B.128 [R3+0x4880], [R8.64], !P3 ;  /* 0x0488000008031fae */ /* 0x0003e2000d901d48 */
[C---:B------:R-:W-:Y:S02]  /*9c80*/  @P1 LEA.HI.X R13, R109.reuse, R2, R112, 0x1, P2 ;  /* 0x000000026d0d1211 */ /* 0x040fe400010f0c70 */
[----:B------:R-:W-:Y:S02]  /*9c90*/  @P1 ISETP.GE.AND P2, PT, R109, c[0x0][0x1d4], PT ;  /* 0x000075006d001a0c */ /* 0x000fe40003f46270 */
[C---:B----4-:R-:W-:Y:S02]  /*9ca0*/  @P0 LEA R10, P3, R116.reuse, R4, 0x1 ;  /* 0x00000004740a0211 */ /* 0x050fe400078608ff */
[C---:B------:R-:W-:Y:S02]  /*9cb0*/  @P0 ISETP.GE.AND P4, PT, R116.reuse, c[0x0][0x1d4], PT ;  /* 0x0000750074000a0c */ /* 0x040fe40003f86270 */
[----:B-----5:R-:W-:Y:S02]  /*9cc0*/  @P0 LEA.HI.X R11, R116, R5, R117, 0x1, P3 ;  /* 0x00000005740b0211 */ /* 0x020fe400018f0c75 */
[----:B------:R-:W-:-:S05]  /*9cd0*/  @P0 ISETP.GE.AND P3, PT, R252, c[0x0][0x1d4], PT ;  /* 0x00007500fc000a0c */ /* 0x000fca0003f66270 */
[----:B------:R2:W-:Y:S01]  /*9ce0*/  @P1 LDGSTS.E.BYPASS.LTC128B.128 [R3+0x5480], [R12.64], !P2 ;  /* 0x054800000c031fae */ /* 0x0005e2000d101d48 */
[----:B------:R-:W-:Y:S01]  /*9cf0*/  @P0 ISETP.GE.AND P2, PT, R109, c[0x0][0x1d4], PT ;  /* 0x000075006d000a0c */ /* 0x000fe20003f46270 */
[----:B------:R-:W-:-:S05]  /*9d00*/  @P0 IMAD.SHL.U32 R0, R115, 0x2, RZ ;  /* 0x0000000273000824 */ /* 0x000fca00078e00ff */
[----:B------:R3:W-:Y:S01]  /*9d10*/  @P0 LDGSTS.E.BYPASS.LTC128B.128 [R0+0x4480], [R10.64], !P4 ;  /* 0x044800000a000fae */ /* 0x0007e2000e101d48 */
[----:B-1----:R-:W-:-:S04]  /*9d20*/  @P0 LEA R8, P1, R252, R4, 0x1 ;  /* 0x00000004fc080211 */ /* 0x002fc800078208ff */
[----:B------:R-:W-:Y:S02]  /*9d30*/  @P0 LEA.HI.X R9, R252, R5, R113, 0x1, P1 ;  /* 0x00000005fc090211 */ /* 0x000fe400008f0c71 */
[----:B------:R-:W-:-:S03]  /*9d40*/  @P0 LEA R2, P1, R109, R4, 0x1 ;  /* 0x000000046d020211 */ /* 0x000fc600078208ff */
[----:B------:R3:W-:Y:S01]  /*9d50*/  @P0 LDGSTS.E.BYPASS.LTC128B.128 [R0+0x5080], [R8.64], !P3 ;  /* 0x0508000008000fae */ /* 0x0007e2000d901d48 */
[----:B--2---:R-:W-:Y:S02]  /*9d60*/  @P0 LEA.HI.X R3, R109, R5, R112, 0x1, P1 ;  /* 0x000000056d030211 */ /* 0x004fe400008f0c70 */
[----:B------:R-:W-:-:S03]  /*9d70*/  ISETP.GT.AND P1, PT, R14, 0x2f, PT ;  /* 0x0000002f0e00780c */ /* 0x000fc60003f24270 */
[----:B------:R3:W-:Y:S01]  /*9d80*/  @P0 LDGSTS.E.BYPASS.LTC128B.128 [R0+0x5c80], [R2.64], !P2 ;  /* 0x05c8000002000fae */ /* 0x0007e2000d101d48 */
[----:B------:R-:W-:-:S03]  /*9d90*/  ISETP.LT.AND P0, PT, RZ, c[0x0][0x27c], PT ;  /* 0x00009f00ff007a0c */ /* 0x000fc60003f01270 */
[----:B------:R-:W0:Y:S06]  /*9da0*/  LDGDEPBAR ;  /* 0x00000000000079af */ /* 0x000e2c0000000000 */
[----:B------:R-:W-:-:S04]  /*9db0*/  @P1 LOP3.LUT R209, R209, 0x40, RZ, 0xfc, !PT ;  /* 0x00000040d1d11812 */ /* 0x000fc800078efcff */
[----:B------:R-:W-:Y:S05]  /*9dc0*/  @P0 BRA `(.L_x_935) ;  /* 0x0000002000000947 */ /* 0x000fea0003800000 */
[----:B------:R-:W-:-:S04]  /*9dd0*/  DEPBAR.LE SB0, 0x1 ;  /* 0x000080400000791a */ /* 0x000fc80000000000 */
[----:B------:R-:W-:Y:S05]  /*9de0*/  BRA `(.L_x_936) ;  /* 0x0000698000007947 */ /* 0x000fea0003800000 */
.L_x_935:
[----:B------:R-:W2:Y:S01]  /*9df0*/  LDL R118, [R1+0x58] ;  /* 0x0000580001767983 */ /* 0x000ea20000100800 */
[----:B------:R-:W-:Y:S01]  /*9e00*/  ULDC.U8 UR4, c[0x0][0x298] ;  /* 0x0000a60000047ab9 */ /* 0x000fe20000000000 */
[----:B---3--:R-:W-:Y:S01]  /*9e10*/  SHF.R.S32.HI R0, RZ, 0x1f, R125 ;  /* 0x0000001fff007819 */ /* 0x008fe2000001147d */
[C---:B------:R-:W-:Y:S01]  /*9e20*/  IMAD.WIDE.U32 R4, R125.reuse, c[0x0][0x280], RZ ;  /* 0x0000a0007d047a25 */ /* 0x040fe200078e00ff */
[----:B------:R-:W-:Y:S01]  /*9e30*/  ISETP.NE.AND P0, PT, RZ, UR4, PT ;  /* 0x00000004ff007c0c */ /* 0x000fe2000bf05270 */
[----:B------:R-:W-:Y:S02]  /*9e40*/  BSSY B2, `(.L_x_936) ;  /* 0x0000692000027945 */ /* 0x000fe40003800000 */
[C---:B------:R-:W-:Y:S02]  /*9e50*/  IMAD R2, R0.reuse, c[0x0][0x280], RZ ;  /* 0x0000a00000027a24 */ /* 0x040fe400078e02ff */
[----:B------:R-:W-:Y:S02]  /*9e60*/  IMAD R0, R0, c[0x0][0x290], RZ ;  /* 0x0000a40000007a24 */ /* 0x000fe400078e02ff */
[----:B------:R-:W-:-:S02]  /*9e70*/  IMAD R8, R125, c[0x0][0x284], R2 ;  /* 0x0000a1007d087a24 */ /* 0x000fc400078e0202 */
[C---:B------:R-:W-:Y:S02]  /*9e80*/  IMAD R6, R125.reuse, c[0x0][0x294], R0 ;  /* 0x0000a5007d067a24 */ /* 0x040fe400078e0200 */
[----:B------:R-:W-:Y:S01]  /*9e90*/  IMAD.WIDE.U32 R2, R125, c[0x0][0x290], RZ ;  /* 0x0000a4007d027a25 */ /* 0x000fe200078e00ff */
[----:B------:R-:W-:-:S04]  /*9ea0*/  IADD3 R8, R8, R5, RZ ;  /* 0x0000000508087210 */ /* 0x000fc80007ffe0ff */
[----:B------:R-:W-:Y:S02]  /*9eb0*/  IADD3 R6, R6, R3, RZ ;  /* 0x0000000306067210 */ /* 0x000fe40007ffe0ff */
[----:B--2---:R-:W-:-:S04]  /*9ec0*/  IADD3 R28, R138, R118, RZ ;  /* 0x000000768a1c7210 */ /* 0x004fc80007ffe0ff */
[----:B------:R-:W-:Y:S01]  /*9ed0*/  LEA R0, R170, R28, 0x6 ;  /* 0x0000001caa007211 */ /* 0x000fe200078e30ff */
[----:B------:R-:W-:Y:S05]  /*9ee0*/  @!P0 BRA `(.L_x_937) ;  /* 0x0000348000008947 */ /* 0x000fea0003800000 */
[----:B------:R1:W5:Y:S01]  /*9ef0*/  LDL R82, [R1+0xc8] ;  /* 0x0000c80001527983 */ /* 0x0003620000100800 */
[----:B------:R-:W-:-:S03]  /*9f00*/  IMAD.MOV.U32 R9, RZ, RZ, c[0x0][0x2c4] ;  /* 0x0000b100ff097624 */ /* 0x000fc600078e00ff */
[----:B------:R1:W5:Y:S02]  /*9f10*/  LDL R81, [R1+0xc4] ;  /* 0x0000c40001517983 */ /* 0x0003640000100800 */
[----:B------:R-:W-:Y:S02]  /*9f20*/  ISETP.NE.AND P1, PT, R9, 0x1, PT ;  /* 0x000000010900780c */ /* 0x000fe40003f25270 */
[----:B------:R1:W5:Y:S04]  /*9f30*/  LDL R80, [R1+0xc0] ;  /* 0x0000c00001507983 */ /* 0x0003680000100800 */
[----:B------:R1:W5:Y:S04]  /*9f40*/  LDL R79, [R1+0xbc] ;  /* 0x0000bc00014f7983 */ /* 0x0003680000100800 */
[----:B------:R1:W5:Y:S03]  /*9f50*/  LDL R75, [R1+0xb8] ;  /* 0x0000b800014b7983 */ /* 0x0003660000100800 */
[----:B------:R-:W-:-:S05]  /*9f60*/  @P1 IMAD.HI.U32 R3, R0, c[0x0][0x2c8], RZ ;  /* 0x0000b20000031a27 */ /* 0x000fca00078e00ff */
[----:B------:R-:W-:Y:S01]  /*9f70*/  @P1 SHF.R.U32.HI R0, RZ, c[0x0][0x2cc], R3 ;  /* 0x0000b300ff001a19 */ /* 0x000fe20000011603 */
[----:B------:R-:W-:-:S03]  /*9f80*/  IMAD.MOV.U32 R5, RZ, RZ, R8 ;  /* 0x000000ffff057224 */ /* 0x000fc600078e0008 */
[----:B------:R-:W-:Y:S01]  /*9f90*/  SHF.R.S32.HI R3, RZ, 0x1f, R0 ;  /* 0x0000001fff037819 */ /* 0x000fe20000011400 */
[----:B------:R-:W-:Y:S01]  /*9fa0*/  IMAD.MOV.U32 R9, RZ, RZ, R6 ;  /* 0x000000ffff097224 */ /* 0x000fe200078e0006 */
[----:B------:R-:W-:-:S03]  /*9fb0*/  MOV R8, R2 ;  /* 0x0000000200087202 */ /* 0x000fc60000000f00 */
[C---:B------:R-:W-:Y:S02]  /*9fc0*/  IMAD R6, R3.reuse, c[0x0][0x280], RZ ;  /* 0x0000a00003067a24 */ /* 0x040fe400078e02ff */
[----:B------:R-:W-:Y:S02]  /*9fd0*/  IMAD R10, R3, c[0x0][0x290], RZ ;  /* 0x0000a400030a7a24 */ /* 0x000fe400078e02ff */
[----:B------:R-:W-:-:S04]  /*9fe0*/  IMAD.WIDE.U32 R4, R0, c[0x0][0x280], R4 ;  /* 0x0000a00000047a25 */ /* 0x000fc800078e0004 */
[----:B------:R-:W-:-:S04]  /*9ff0*/  IMAD.WIDE.U32 R2, R0, c[0x0][0x290], R8 ;  /* 0x0000a40000027a25 */ /* 0x000fc800078e0008 */
[C---:B------:R-:W-:Y:S02]  /*a000*/  IMAD R6, R0.reuse, c[0x0][0x284], R6 ;  /* 0x0000a10000067a24 */ /* 0x040fe400078e0206 */
[----:B------:R-:W-:Y:S01]  /*a010*/  IMAD R0, R0, c[0x0][0x294], R10 ;  /* 0x0000a50000007a24 */ /* 0x000fe200078e020a */
[----:B------:R-:W-:-:S04]  /*a020*/  LEA R41, P0, R2, c[0x0][0x288], 0x1 ;  /* 0x0000a20002297a11 */ /* 0x000fc800078008ff */
[----:B------:R-:W-:-:S04]  /*a030*/  IADD3 R0, R3, R0, RZ ;  /* 0x0000000003007210 */ /* 0x000fc80007ffe0ff */
[----:B------:R-:W-:Y:S02]  /*a040*/  LEA.HI.X R29, R2, c[0x0][0x28c], R0, 0x1, P0 ;  /* 0x0000a300021d7a11 */ /* 0x000fe400000f0c00 */
[----:B------:R-:W-:Y:S02]  /*a050*/  ISETP.GE.AND P0, PT, R28, R34, PT ;  /* 0x000000221c00720c */ /* 0x000fe40003f06270 */
[----:B------:R-:W-:Y:S02]  /*a060*/  LEA R40, P1, R4, c[0x0][0x270], 0x1 ;  /* 0x00009c0004287a11 */ /* 0x000fe400078208ff */
[----:B------:R-:W-:-:S04]  /*a070*/  IADD3 R6, R5, R6, RZ ;  /* 0x0000000605067210 */ /* 0x000fc80007ffe0ff */
[----:B------:R-:W-:Y:S01]  /*a080*/  LEA.HI.X R35, R4, c[0x0][0x274], R6, 0x1, P1 ;  /* 0x00009d0004237a11 */ /* 0x000fe200008f0c06 */
[----:B------:R1:W2:Y:S01]  /*a090*/  SHFL.IDX PT, R2, R41, RZ, 0x1e1f ;  /* 0x001e1fff29027589 */ /* 0x0002a200000e0000 */
[----:B------:R-:W-:Y:S03]  /*a0a0*/  BSSY B0, `(.L_x_938) ;  /* 0x0000050000007945 */ /* 0x000fe60003800000 */
[----:B------:R1:W3:Y:S01]  /*a0b0*/  SHFL.IDX PT, R4, R40, RZ, 0x1e1f ;  /* 0x001e1fff28047589 */ /* 0x0002e200000e0000 */
[----:B------:R-:W-:-:S03]  /*a0c0*/  CS2R R64, SRZ ;  /* 0x0000000000407805 */ /* 0x000fc6000001ff00 */
[----:B------:R1:W4:Y:S01]  /*a0d0*/  SHFL.IDX PT, R5, R35, RZ, 0x1e1f ;  /* 0x001e1fff23057589 */ /* 0x00032200000e0000 */
[----:B------:R-:W-:-:S03]  /*a0e0*/  CS2R R42, SRZ ;  /* 0x00000000002a7805 */ /* 0x000fc6000001ff00 */
[----:B------:R1:W1:Y:S01]  /*a0f0*/  SHFL.IDX PT, R3, R29, RZ, 0x1e1f ;  /* 0x001e1fff1d037589 */ /* 0x00026200000e0000 */
        /* <DEDUP_REMOVED lines=11> */
[----:B------:R-:W-:Y:S05]  /*a1b0*/  @P0 BRA `(.L_x_939) ;  /* 0x000003e000000947 */ /* 0x000fea0003800000 */
[----:B--2---:R-:W-:Y:S01]  /*a1c0*/  ISETP.GE.AND P0, PT, R169, c[0x0][0x27c], PT ;  /* 0x00009f00a9007a0c */ /* 0x004fe20003f06270 */
[----:B------:R-:W-:Y:S01]  /*a1d0*/  CS2R R22, SRZ ;  /* 0x0000000000167805 */ /* 0x000fe2000001ff00 */
[----:B------:R-:W-:Y:S01]  /*a1e0*/  ISETP.GE.AND P1, PT, R166, c[0x0][0x27c], PT ;  /* 0x00009f00a6007a0c */ /* 0x000fe20003f26270 */
[----:B------:R-:W-:-:S10]  /*a1f0*/  CS2R R20, SRZ ;  /* 0x0000000000147805 */ /* 0x000fd4000001ff00 */
[C---:B------:R-:W-:Y:S01]  /*a200*/  @!P0 IMAD.SHL.U32 R0, R169.reuse, 0x2, RZ ;  /* 0x00000002a9008824 */ /* 0x040fe200078e00ff */
[----:B-----5:R-:W-:-:S04]  /*a210*/  @!P0 SHF.L.U64.HI R6, R169, 0x1, R82 ;  /* 0x00000001a9068819 */ /* 0x020fc80000010252 */
[----:B---3--:R-:W-:-:S05]  /*a220*/  @!P0 IADD3 R10, P2, R4, R0, RZ ;  /* 0x00000000040a8210 */ /* 0x008fca0007f5e0ff */
[----:B----4-:R-:W-:Y:S01]  /*a230*/  @!P0 IMAD.X R11, R5, 0x1, R6, P2 ;  /* 0x00000001050b8824 */ /* 0x010fe200010e0606 */
[----:B------:R-:W-:-:S04]  /*a240*/  @!P0 IADD3 R8, P2, R2, R0, RZ ;  /* 0x0000000002088210 */ /* 0x000fc80007f5e0ff */
[----:B------:R2:W5:Y:S01]  /*a250*/  @!P0 LD.E.64 R22, [R10.64] ;  /* 0x000000080a168980 */ /* 0x000562000c101b00 */
[----:B-1----:R-:W-:Y:S02]  /*a260*/  @!P0 IMAD.X R9, R3, 0x1, R6, P2 ;  /* 0x0000000103098824 */ /* 0x002fe400010e0606 */
[C---:B------:R-:W-:Y:S01]  /*a270*/  @!P1 IMAD.SHL.U32 R6, R166.reuse, 0x2, RZ ;  /* 0x00000002a6069824 */ /* 0x040fe200078e00ff */
[----:B------:R-:W-:Y:S02]  /*a280*/  @!P1 SHF.L.U64.HI R0, R166, 0x1, R81 ;  /* 0x00000001a6009819 */ /* 0x000fe40000010251 */
[----:B------:R1:W5:Y:S01]  /*a290*/  @!P0 LD.E.64 R20, [R8.64] ;  /* 0x0000000808148980 */ /* 0x000362000c101b00 */
[----:B------:R-:W-:Y:S01]  /*a2a0*/  ISETP.GE.AND P0, PT, R168, c[0x0][0x27c], PT ;  /* 0x00009f00a8007a0c */ /* 0x000fe20003f06270 */
[----:B------:R-:W-:Y:S01]  /*a2b0*/  CS2R R24, SRZ ;  /* 0x0000000000187805 */ /* 0x000fe2000001ff00 */
[----:B------:R-:W-:Y:S01]  /*a2c0*/  CS2R R26, SRZ ;  /* 0x00000000001a7805 */ /* 0x000fe2000001ff00 */
[----:B--2---:R-:W-:-:S05]  /*a2d0*/  @!P1 IADD3 R10, P2, R4, R6, RZ ;  /* 0x00000006040a9210 */ /* 0x004fca0007f5e0ff */
[----:B------:R-:W-:Y:S01]  /*a2e0*/  @!P1 IMAD.X R11, R5, 0x1, R0, P2 ;  /* 0x00000001050b9824 */ /* 0x000fe200010e0600 */
[----:B-1----:R-:W-:-:S04]  /*a2f0*/  @!P1 IADD3 R8, P2, R2, R6, RZ ;  /* 0x0000000602089210 */ /* 0x002fc80007f5e0ff */
[C---:B------:R-:W-:Y:S01]  /*a300*/  @!P0 IMAD.SHL.U32 R6, R168.reuse, 0x2, RZ ;  /* 0x00000002a8068824 */ /* 0x040fe200078e00ff */
[----:B------:R-:W-:Y:S01]  /*a310*/  ISETP.GE.AND P3, PT, R139, c[0x0][0x27c], PT ;  /* 0x00009f008b007a0c */ /* 0x000fe20003f66270 */
[----:B------:R1:W5:Y:S01]  /*a320*/  @!P1 LD.E.64 R24, [R10.64] ;  /* 0x000000080a189980 */ /* 0x000362000c101b00 */
[----:B------:R-:W-:Y:S01]  /*a330*/  @!P1 IMAD.X R9, R3, 0x1, R0, P2 ;  /* 0x0000000103099824 */ /* 0x000fe200010e0600 */
[----:B------:R-:W-:-:S04]  /*a340*/  @!P0 SHF.L.U64.HI R0, R168, 0x1, R80 ;  /* 0x00000001a8008819 */ /* 0x000fc80000010250 */
[----:B------:R2:W5:Y:S01]  /*a350*/  @!P1 LD.E.64 R26, [R8.64] ;  /* 0x00000008081a9980 */ /* 0x000562000c101b00 */
[----:B------:R-:W-:Y:S01]  /*a360*/  CS2R R30, SRZ ;  /* 0x00000000001e7805 */ /* 0x000fe2000001ff00 */
[----:B------:R-:W-:Y:S01]  /*a370*/  CS2R R32, SRZ ;  /* 0x0000000000207805 */ /* 0x000fe2000001ff00 */
[----:B-1----:R-:W-:-:S05]  /*a380*/  @!P0 IADD3 R10, P1, R4, R6, RZ ;  /* 0x00000006040a8210 */ /* 0x002fca0007f3e0ff */
[----:B------:R-:W-:Y:S01]  /*a390*/  @!P0 IMAD.X R11, R5, 0x1, R0, P1 ;  /* 0x00000001050b8824 */ /* 0x000fe200008e0600 */
[----:B--2---:R-:W-:Y:S01]  /*a3a0*/  @!P0 IADD3 R8, P1, R2, R6, RZ ;  /* 0x0000000602088210 */ /* 0x004fe20007f3e0ff */
[----:B------:R-:W-:-:S03]  /*a3b0*/  @!P3 IMAD.SHL.U32 R6, R139, 0x2, RZ ;  /* 0x000000028b06b824 */ /* 0x000fc600078e00ff */
[----:B------:R1:W5:Y:S01]  /*a3c0*/  @!P0 LD.E.64 R30, [R10.64] ;  /* 0x000000080a1e8980 */ /* 0x000362000c101b00 */
[----:B------:R-:W-:Y:S01]  /*a3d0*/  @!P0 IMAD.X R9, R3, 0x1, R0, P1 ;  /* 0x0000000103098824 */ /* 0x000fe200008e0600 */
[----:B------:R-:W-:-:S04]  /*a3e0*/  @!P3 SHF.L.U64.HI R0, R139, 0x1, R79 ;  /* 0x000000018b00b819 */ /* 0x000fc8000001024f */
[----:B------:R2:W5:Y:S01]  /*a3f0*/  @!P0 LD.E.64 R32, [R8.64] ;  /* 0x0000000808208980 */ /* 0x000562000c101b00 */
[----:B------:R-:W-:Y:S02]  /*a400*/  @!P3 IADD3 R12, P0, R2, R6, RZ ;  /* 0x00000006020cb210 */ /* 0x000fe40007f1e0ff */
[----:B------:R-:W-:-:S03]  /*a410*/  ISETP.GE.AND P1, PT, R164, c[0x0][0x27c], PT ;  /* 0x00009f00a4007a0c */ /* 0x000fc60003f26270 */
[----:B------:R-:W-:Y:S01]  /*a420*/  @!P3 IMAD.X R13, R3, 0x1, R0, P0 ;  /* 0x00000001030db824 */ /* 0x000fe200000e0600 */
[----:B------:R-:W-:Y:S02]  /*a430*/  ISETP.GE.AND P0, PT, R167, c[0x0][0x27c], PT ;  /* 0x00009f00a7007a0c */ /* 0x000fe40003f06270 */
[----:B------:R-:W-:-:S05]  /*a440*/  @!P3 IADD3 R14, P2, R4, R6, RZ ;  /* 0x00000006040eb210 */ /* 0x000fca0007f5e0ff */
[----:B------:R-:W-:Y:S02]  /*a450*/  @!P3 IMAD.X R15, R5, 0x1, R0, P2 ;  /* 0x00000001050fb824 */ /* 0x000fe400010e0600 */
[----:B------:R-:W-:Y:S01]  /*a460*/  @!P1 IMAD.WIDE R18, R164, 0x2, R4 ;  /* 0x00000002a4129825 */ /* 0x000fe200078e0204 */
[----:B-1----:R-:W-:-:S03]  /*a470*/  CS2R R10, SRZ ;  /* 0x00000000000a7805 */ /* 0x002fc6000001ff00 */
[----:B------:R-:W-:Y:S01]  /*a480*/  @!P1 IMAD.WIDE R16, R164, 0x2, R2 ;  /* 0x00000002a4109825 */ /* 0x000fe200078e0202 */
[----:B--2---:R-:W-:-:S03]  /*a490*/  CS2R R8, SRZ ;  /* 0x0000000000087805 */ /* 0x004fc6000001ff00 */
[C---:B------:R-:W-:Y:S01]  /*a4a0*/  @!P0 IMAD.SHL.U32 R0, R167.reuse, 0x2, RZ ;  /* 0x00000002a7008824 */ /* 0x040fe200078e00ff */
[----:B------:R1:W5:Y:S01]  /*a4b0*/  @!P1 LD.E.64 R10, [R18.64] ;  /* 0x00000008120a9980 */ /* 0x000362000c101b00 */
[----:B------:R-:W-:-:S03]  /*a4c0*/  @!P0 SHF.L.U64.HI R6, R167, 0x1, R75 ;  /* 0x00000001a7068819 */ /* 0x000fc6000001024b */
[----:B------:R1:W5:Y:S01]  /*a4d0*/  @!P1 LD.E.64 R8, [R16.64] ;  /* 0x0000000810089980 */ /* 0x000362000c101b00 */
[----:B------:R-:W-:-:S05]  /*a4e0*/  @!P0 IADD3 R4, P1, R4, R0, RZ ;  /* 0x0000000004048210 */ /* 0x000fca0007f3e0ff */
[--C-:B------:R-:W-:Y:S01]  /*a4f0*/  @!P0 IMAD.X R5, R5, 0x1, R6.reuse, P1 ;  /* 0x0000000105058824 */ /* 0x100fe200008e0606 */
[----:B------:R-:W-:Y:S01]  /*a500*/  @!P0 IADD3 R2, P1, R2, R0, RZ ;  /* 0x0000000002028210 */ /* 0x000fe20007f3e0ff */
[----:B------:R-:W-:Y:S01]  /*a510*/  CS2R R36, SRZ ;  /* 0x0000000000247805 */ /* 0x000fe2000001ff00 */
[----:B------:R-:W-:Y:S01]  /*a520*/  CS2R R38, SRZ ;  /* 0x0000000000267805 */ /* 0x000fe2000001ff00 */
[----:B------:R-:W-:Y:S01]  /*a530*/  CS2R R42, SRZ ;  /* 0x00000000002a7805 */ /* 0x000fe2000001ff00 */
[----:B------:R-:W-:Y:S01]  /*a540*/  CS2R R44, SRZ ;  /* 0x00000000002c7805 */ /* 0x000fe2000001ff00 */
[----:B------:R-:W-:Y:S02]  /*a550*/  @!P0 IMAD.X R3, R3, 0x1, R6, P1 ;  /* 0x0000000103038824 */ /* 0x000fe400008e0606 */
[----:B------:R1:W5:Y:S04]  /*a560*/  @!P3 LD.E.64 R36, [R14.64] ;  /* 0x000000080e24b980 */ /* 0x000368000c101b00 */
[----:B------:R1:W5:Y:S04]  /*a570*/  @!P3 LD.E.64 R38, [R12.64] ;  /* 0x000000080c26b980 */ /* 0x000368000c101b00 */
[----:B------:R1:W5:Y:S04]  /*a580*/  @!P0 LD.E.64 R42, [R4.64] ;  /* 0x00000008042a8980 */ /* 0x000368000c101b00 */
[----:B------:R1:W5:Y:S02]  /*a590*/  @!P0 LD.E.64 R44, [R2.64] ;  /* 0x00000008022c8980 */ /* 0x000364000c101b00 */
.L_x_939:
[----:B--2---:R-:W-:Y:S05]  /*a5a0*/  BSYNC B0 ;  /* 0x0000000000007941 */ /* 0x004fea0003800000 */
.L_x_938:
[----:B------:R-:W-:Y:S01]  /*a5b0*/  IADD3 R0, R28, 0x40, RZ ;  /* 0x000000401c007810 */ /* 0x000fe20007ffe0ff */
[----:B-1---5:R-:W-:Y:S01]  /*a5c0*/  IMAD.MOV.U32 R2, RZ, RZ, R36 ;  /* 0x000000ffff027224 */ /* 0x022fe200078e0024 */
[----:B------:R-:W-:Y:S01]  /*a5d0*/  MOV R6, R8 ;  /* 0x0000000800067202 */ /* 0x000fe20000000f00 */
[----:B------:R-:W-:Y:S01]  /*a5e0*/  IMAD.MOV.U32 R3, RZ, RZ, R43 ;  /* 0x000000ffff037224 */ /* 0x000fe200078e002b */
[----:B------:R-:W-:Y:S01]  /*a5f0*/  ISETP.GE.AND P0, PT, R0, R34, PT ;  /* 0x000000220000720c */ /* 0x000fe20003f06270 */
[----:B------:R-:W-:Y:S01]  /*a600*/  IMAD.MOV.U32 R0, RZ, RZ, R37 ;  /* 0x000000ffff007224 */ /* 0x000fe200078e0025 */
[----:B----4-:R1:W2:Y:S01]  /*a610*/  SHFL.IDX PT, R5, R35, 0x1, 0x1e1f ;  /* 0x003e1f0023057f89 */ /* 0x0102a200000e0000 */
[----:B---3--:R-:W-:Y:S01]  /*a620*/  IMAD.MOV.U32 R4, RZ, RZ, R42 ;  /* 0x000000ffff047224 */ /* 0x008fe200078e002a */
[----:B------:R-:W-:Y:S01]  /*a630*/  PRMT R78, R78, 0x5410, R3 ;  /* 0x000054104e4e7816 */ /* 0x000fe20000000003 */
[----:B------:R-:W-:Y:S01]  /*a640*/  IMAD.MOV.U32 R3, RZ, RZ, R31 ;  /* 0x000000ffff037224 */ /* 0x000fe200078e001f */
[----:B------:R-:W-:Y:S01]  /*a650*/  PRMT R74, R2, 0x5410, R0 ;  /* 0x00005410024a7816 */ /* 0x000fe20000000000 */
[----:B------:R-:W-:Y:S01]  /*a660*/  IMAD.MOV.U32 R2, RZ, RZ, R24 ;  /* 0x000000ffff027224 */ /* 0x000fe200078e0018 */
[----:B------:R-:W-:Y:S01]  /*a670*/  PRMT R77, R77, 0x5410, R4 ;  /* 0x000054104d4d7816 */ /* 0x000fe20000000004 */
[----:B------:R-:W-:Y:S01]  /*a680*/  IMAD.MOV.U32 R0, RZ, RZ, R25 ;  /* 0x000000ffff007224 */ /* 0x000fe200078e0019 */
[----:B------:R-:W-:Y:S01]  /*a690*/  MOV R4, R30 ;  /* 0x0000001e00047202 */ /* 0x000fe20000000f00 */
[----:B------:R-:W-:Y:S01]  /*a6a0*/  IMAD.MOV.U32 R13, RZ, RZ, R20 ;  /* 0x000000ffff0d7224 */ /* 0x000fe200078e0014 */
[----:B------:R-:W-:Y:S01]  /*a6b0*/  BSSY B0, `(.L_x_940) ;  /* 0x0000066000007945 */ /* 0x000fe20003800000 */
[----:B------:R-:W-:Y:S01]  /*a6c0*/  IMAD.MOV.U32 R12, RZ, RZ, R21 ;  /* 0x000000ffff0c7224 */ /* 0x000fe200078e0015 */
[----:B------:R-:W-:Y:S01]  /*a6d0*/  PRMT R70, R2, 0x5410, R0 ;  /* 0x0000541002467816 */ /* 0x000fe20000000000 */
[----:B------:R-:W-:Y:S01]  /*a6e0*/  IMAD.MOV.U32 R2, RZ, RZ, R10 ;  /* 0x000000ffff027224 */ /* 0x000fe200078e000a */
[----:B------:R-:W-:Y:S01]  /*a6f0*/  PRMT R72, R4, 0x5410, R3 ;  /* 0x0000541004487816 */ /* 0x000fe20000000003 */
[----:B------:R-:W-:Y:S01]  /*a700*/  IMAD.MOV.U32 R0, RZ, RZ, R11 ;  /* 0x000000ffff007224 */ /* 0x000fe200078e000b */
[----:B------:R-:W-:Y:S01]  /*a710*/  MOV R4, R22 ;  /* 0x0000001600047202 */ /* 0x000fe20000000f00 */
[----:B------:R-:W-:Y:S01]  /*a720*/  IMAD.MOV.U32 R3, RZ, RZ, R23 ;  /* 0x000000ffff037224 */ /* 0x000fe200078e0017 */
[----:B------:R-:W-:Y:S01]  /*a730*/  PRMT R67, R13, 0x5410, R12 ;  /* 0x000054100d437816 */ /* 0x000fe2000000000c */
[----:B------:R-:W-:Y:S01]  /*a740*/  CS2R R58, SRZ ;  /* 0x00000000003a7805 */ /* 0x000fe2000001ff00 */
[----:B------:R-:W-:Y:S01]  /*a750*/  PRMT R66, R2, 0x5410, R0 ;  /* 0x0000541002427816 */ /* 0x000fe20000000000 */
[----:B------:R-:W-:Y:S01]  /*a760*/  IMAD.MOV.U32 R2, RZ, RZ, R38 ;  /* 0x000000ffff027224 */ /* 0x000fe200078e0026 */
[----:B------:R-:W-:Y:S01]  /*a770*/  PRMT R68, R4, 0x5410, R3 ;  /* 0x0000541004447816 */ /* 0x000fe20000000003 */
[----:B------:R-:W-:Y:S01]  /*a780*/  IMAD.MOV.U32 R0, RZ, RZ, R39 ;  /* 0x000000ffff007224 */ /* 0x000fe200078e0027 */
[----:B------:R-:W-:Y:S01]  /*a790*/  MOV R4, R44 ;  /* 0x0000002c00047202 */ /* 0x000fe20000000f00 */
[----:B------:R-:W-:Y:S01]  /*a7a0*/  IMAD.MOV.U32 R3, RZ, RZ, R45 ;  /* 0x000000ffff037224 */ /* 0x000fe200078e002d */
[----:B------:R-:W-:Y:S01]  /*a7b0*/  CS2R R54, SRZ ;  /* 0x0000000000367805 */ /* 0x000fe2000001ff00 */
[----:B------:R-:W-:Y:S01]  /*a7c0*/  CS2R R50, SRZ ;  /* 0x0000000000327805 */ /* 0x000fe2000001ff00 */
[----:B------:R-:W-:Y:S01]  /*a7d0*/  PRMT R73, R2, 0x5410, R0 ;  /* 0x0000541002497816 */ /* 0x000fe20000000000 */
[----:B------:R-:W-:Y:S01]  /*a7e0*/  IMAD.MOV.U32 R2, RZ, RZ, R26 ;  /* 0x000000ffff027224 */ /* 0x000fe200078e001a */
[----:B------:R-:W-:Y:S01]  /*a7f0*/  PRMT R76, R4, 0x5410, R3 ;  /* 0x00005410044c7816 */ /* 0x000fe20000000003 */
[----:B------:R-:W-:Y:S01]  /*a800*/  IMAD.MOV.U32 R3, RZ, RZ, R33 ;  /* 0x000000ffff037224 */ /* 0x000fe200078e0021 */
[----:B------:R-:W-:Y:S01]  /*a810*/  MOV R0, R27 ;  /* 0x0000001b00007202 */ /* 0x000fe20000000f00 */
[----:B------:R-:W-:Y:S01]  /*a820*/  CS2R R46, SRZ ;  /* 0x00000000002e7805 */ /* 0x000fe2000001ff00 */
[----:B------:R-:W-:Y:S01]  /*a830*/  MOV R4, R32 ;  /* 0x0000002000047202 */ /* 0x000fe20000000f00 */
[----:B------:R-:W-:Y:S01]  /*a840*/  CS2R R62, SRZ ;  /* 0x00000000003e7805 */ /* 0x000fe2000001ff00 */
[----:B------:R-:W-:Y:S01]  /*a850*/  PRMT R69, R2, 0x5410, R0 ;  /* 0x0000541002457816 */ /* 0x000fe20000000000 */
[----:B------:R-:W-:Y:S01]  /*a860*/  IMAD.MOV.U32 R0, RZ, RZ, R9 ;  /* 0x000000ffff007224 */ /* 0x000fe200078e0009 */
[----:B------:R-:W-:Y:S01]  /*a870*/  PRMT R71, R4, 0x5410, R3 ;  /* 0x0000541004477816 */ /* 0x000fe20000000003 */
[----:B------:R-:W3:Y:S01]  /*a880*/  SHFL.IDX PT, R2, R41, 0x1, 0x1e1f ;  /* 0x003e1f0029027f89 */ /* 0x000ee200000e0000 */
[----:B------:R-:W-:Y:S01]  /*a890*/  CS2R R60, SRZ ;  /* 0x00000000003c7805 */ /* 0x000fe2000001ff00 */
[----:B------:R-:W-:Y:S01]  /*a8a0*/  CS2R R56, SRZ ;  /* 0x0000000000387805 */ /* 0x000fe2000001ff00 */
[----:B-1----:R-:W-:Y:S01]  /*a8b0*/  PRMT R35, R6, 0x5410, R0 ;  /* 0x0000541006237816 */ /* 0x002fe20000000000 */
[----:B------:R1:W4:Y:S01]  /*a8c0*/  SHFL.IDX PT, R4, R40, 0x1, 0x1e1f ;  /* 0x003e1f0028047f89 */ /* 0x00032200000e0000 */
[----:B------:R-:W-:Y:S01]  /*a8d0*/  CS2R R52, SRZ ;  /* 0x0000000000347805 */ /* 0x000fe2000001ff00 */
[----:B------:R-:W-:-:S02]  /*a8e0*/  CS2R R48, SRZ ;  /* 0x0000000000307805 */ /* 0x000fc4000001ff00 */
[----:B------:R2:W3:Y:S01]  /*a8f0*/  SHFL.IDX PT, R3, R29, 0x1, 0x1e1f ;  /* 0x003e1f001d037f89 */ /* 0x0004e200000e0000 */
[----:B-1----:R-:W-:Y:S01]  /*a900*/  CS2R R40, SRZ ;  /* 0x0000000000287805 */ /* 0x002fe2000001ff00 */
[----:B--2---:R-:W-:Y:S01]  /*a910*/  CS2R R28, SRZ ;  /* 0x00000000001c7805 */ /* 0x004fe2000001ff00 */
[----:B------:R-:W-:Y:S05]  /*a920*/  @P0 BRA `(.L_x_941) ;  /* 0x000003e000000947 */ /* 0x000fea0003800000 */
[----:B---34-:R-:W-:Y:S01]  /*a930*/  ISETP.GE.AND P0, PT, R169, c[0x0][0x27c], PT ;  /* 0x00009f00a9007a0c */ /* 0x018fe20003f06270 */
[----:B------:R-:W-:Y:S01]  /*a940*/  CS2R R46, SRZ ;  /* 0x00000000002e7805 */ /* 0x000fe2000001ff00 */
[----:B------:R-:W-:Y:S01]  /*a950*/  ISETP.GE.AND P1, PT, R166, c[0x0][0x27c], PT ;  /* 0x00009f00a6007a0c */ /* 0x000fe20003f26270 */
[----:B------:R-:W-:-:S10]  /*a960*/  CS2R R48, SRZ ;  /* 0x0000000000307805 */ /* 0x000fd4000001ff00 */
[C---:B------:R-:W-:Y:S01]  /*a970*/  @!P0 IMAD.SHL.U32 R0, R169.reuse, 0x2, RZ ;  /* 0x00000002a9008824 */ /* 0x040fe200078e00ff */
[----:B------:R-:W-:-:S04]  /*a980*/  @!P0 SHF.L.U64.HI R6, R169, 0x1, R82 ;  /* 0x00000001a9068819 */ /* 0x000fc80000010252 */
[----:B------:R-:W-:-:S05]  /*a990*/  @!P0 IADD3 R14, P2, R4, R0, RZ ;  /* 0x00000000040e8210 */ /* 0x000fca0007f5e0ff */
[----:B------:R-:W-:Y:S01]  /*a9a0*/  @!P0 IMAD.X R15, R5, 0x1, R6, P2 ;  /* 0x00000001050f8824 */ /* 0x000fe200010e0606 */
[----:B------:R-:W-:Y:S01]  /*a9b0*/  @!P0 IADD3 R12, P2, R2, R0, RZ ;  /* 0x00000000020c8210 */ /* 0x000fe20007f5e0ff */
[----:B------:R-:W-:-:S03]  /*a9c0*/  @!P1 IMAD.SHL.U32 R0, R166, 0x2, RZ ;  /* 0x00000002a6009824 */ /* 0x000fc600078e00ff */
[----:B------:R1:W5:Y:S01]  /*a9d0*/  @!P0 LD.E.64 R46, [R14.64] ;  /* 0x000000080e2e8980 */ /* 0x000362000c101b00 */
[----:B------:R-:W-:Y:S01]  /*a9e0*/  @!P0 IMAD.X R13, R3, 0x1, R6, P2 ;  /* 0x00000001030d8824 */ /* 0x000fe200010e0606 */
[----:B------:R-:W-:-:S04]  /*a9f0*/  @!P1 SHF.L.U64.HI R6, R166, 0x1, R81 ;  /* 0x00000001a6069819 */ /* 0x000fc80000010251 */
[----:B------:R2:W5:Y:S01]  /*aa00*/  @!P0 LD.E.64 R48, [R12.64] ;  /* 0x000000080c308980 */ /* 0x000562000c101b00 */
[----:B------:R-:W-:Y:S01]  /*aa10*/  ISETP.GE.AND P0, PT, R168, c[0x0][0x27c], PT ;  /* 0x00009f00a8007a0c */ /* 0x000fe20003f06270 */
[----:B------:R-:W-:Y:S01]  /*aa20*/  CS2R R50, SRZ ;  /* 0x0000000000327805 */ /* 0x000fe2000001ff00 */
[----:B------:R-:W-:Y:S01]  /*aa30*/  CS2R R52, SRZ ;  /* 0x0000000000347805 */ /* 0x000fe2000001ff00 */
[----:B-1----:R-:W-:-:S05]  /*aa40*/  @!P1 IADD3 R14, P2, R4, R0, RZ ;  /* 0x00000000040e9210 */ /* 0x002fca0007f5e0ff */
[----:B------:R-:W-:Y:S01]  /*aa50*/  @!P1 IMAD.X R15, R5, 0x1, R6, P2 ;  /* 0x00000001050f9824 */ /* 0x000fe200010e0606 */
[----:B--2---:R-:W-:-:S04]  /*aa60*/  @!P1 IADD3 R12, P2, R2, R0, RZ ;  /* 0x00000000020c9210 */ /* 0x004fc80007f5e0ff */
[C---:B------:R-:W-:Y:S01]  /*aa70*/  @!P0 IMAD.SHL.U32 R0, R168.reuse, 0x2, RZ ;  /* 0x00000002a8008824 */ /* 0x040fe200078e00ff */
[----:B------:R-:W-:Y:S01]  /*aa80*/  ISETP.GE.AND P3, PT, R139, c[0x0][0x27c], PT ;  /* 0x00009f008b007a0c */ /* 0x000fe20003f66270 */
[----:B------:R1:W5:Y:S01]  /*aa90*/  @!P1 LD.E.64 R50, [R14.64] ;  /* 0x000000080e329980 */ /* 0x000362000c101b00 */
[----:B------:R-:W-:Y:S01]  /*aaa0*/  @!P1 IMAD.X R13, R3, 0x1, R6, P2 ;  /* 0x00000001030d9824 */ /* 0x000fe200010e0606 */
[----:B------:R-:W-:-:S04]  /*aab0*/  @!P0 SHF.L.U64.HI R6, R168, 0x1, R80 ;  /* 0x00000001a8068819 */ /* 0x000fc80000010250 */
[----:B------:R2:W5:Y:S01]  /*aac0*/  @!P1 LD.E.64 R52, [R12.64] ;  /* 0x000000080c349980 */ /* 0x000562000c101b00 */
[----:B------:R-:W-:Y:S01]  /*aad0*/  CS2R R54, SRZ ;  /* 0x0000000000367805 */ /* 0x000fe2000001ff00 */
[----:B------:R-:W-:-:S04]  /*aae0*/  CS2R R56, SRZ ;  /* 0x0000000000387805 */ /* 0x000fc8000001ff00 */
[----:B------:R-:W-:Y:S01]  /*aaf0*/  @!P3 IMAD.SHL.U32 R16, R139, 0x2, RZ ;  /* 0x000000028b10b824 */ /* 0x000fe200078e00ff */
[----:B-1----:R-:W-:-:S05]  /*ab00*/  @!P0 IADD3 R14, P1, R4, R0, RZ ;  /* 0x00000000040e8210 */ /* 0x002fca0007f3e0ff */
[----:B------:R-:W-:Y:S01]  /*ab10*/  @!P0 IMAD.X R15, R5, 0x1, R6, P1 ;  /* 0x00000001050f8824 */ /* 0x000fe200008e0606 */
[----:B--2---:R-:W-:-:S04]  /*ab20*/  @!P0 IADD3 R12, P1, R2, R0, RZ ;  /* 0x00000000020c8210 */ /* 0x004fc80007f3e0ff */
[----:B------:R1:W5:Y:S01]  /*ab30*/  @!P0 LD.E.64 R54, [R14.64] ;  /* 0x000000080e368980 */ /* 0x000362000c101b00 */
[----:B------:R-:W-:Y:S01]  /*ab40*/  @!P0 IMAD.X R13, R3, 0x1, R6, P1 ;  /* 0x00000001030d8824 */ /* 0x000fe200008e0606 */
[----:B------:R-:W-:-:S04]  /*ab50*/  @!P3 SHF.L.U64.HI R0, R139, 0x1, R79 ;  /* 0x000000018b00b819 */ /* 0x000fc8000001024f */
[----:B------:R2:W5:Y:S01]  /*ab60*/  @!P0 LD.E.64 R56, [R12.64] ;  /* 0x000000080c388980 */ /* 0x000562000c101b00 */
[----:B------:R-:W-:Y:S01]  /*ab70*/  ISETP.GE.AND P1, PT, R164, c[0x0][0x27c], PT ;  /* 0x00009f00a4007a0c */ /* 0x000fe20003f26270 */
[----:B------:R-:W-:Y:S01]  /*ab80*/  CS2R R28, SRZ ;  /* 0x00000000001c7805 */ /* 0x000fe2000001ff00 */
[----:B------:R-:W-:Y:S01]  /*ab90*/  CS2R R40, SRZ ;  /* 0x0000000000287805 */ /* 0x000fe2000001ff00 */
[----:B--2---:R-:W-:-:S05]  /*aba0*/  @!P3 IADD3 R12, P0, R2, R16, RZ ;  /* 0x00000010020cb210 */ /* 0x004fca0007f1e0ff */
[----:B------:R-:W-:Y:S01]  /*abb0*/  @!P3 IMAD.X R13, R3, 0x1, R0, P0 ;  /* 0x00000001030db824 */ /* 0x000fe200000e0600 */
[----:B------:R-:W-:Y:S02]  /*abc0*/  ISETP.GE.AND P0, PT, R167, c[0x0][0x27c], PT ;  /* 0x00009f00a7007a0c */ /* 0x000fe40003f06270 */
[----:B-1----:R-:W-:Y:S02]  /*abd0*/  @!P3 IADD3 R14, P2, R4, R16, RZ ;  /* 0x00000010040eb210 */ /* 0x002fe40007f5e0ff */
[----:B------:R-:W-:-:S04]  /*abe0*/  @!P1 IMAD.WIDE R18, R164, 0x2, R4 ;  /* 0x00000002a4129825 */ /* 0x000fc800078e0204 */
[----:B------:R-:W-:Y:S01]  /*abf0*/  @!P3 IMAD.X R15, R5, 0x1, R0, P2 ;  /* 0x00000001050fb824 */ /* 0x000fe200010e0600 */
[----:B------:R1:W5:Y:S01]  /*ac00*/  @!P1 LD.E.64 R28, [R18.64] ;  /* 0x00000008121c9980 */ /* 0x000362000c101b00 */
[----:B------:R-:W-:-:S04]  /*ac10*/  @!P1 IMAD.WIDE R16, R164, 0x2, R2 ;  /* 0x00000002a4109825 */ /* 0x000fc800078e0202 */
[C---:B------:R-:W-:Y:S01]  /*ac20*/  @!P0 IMAD.SHL.U32 R0, R167.reuse, 0x2, RZ ;  /* 0x00000002a7008824 */ /* 0x040fe200078e00ff */
[----:B------:R1:W5:Y:S01]  /*ac30*/  @!P1 LD.E.64 R40, [R16.64] ;  /* 0x0000000810289980 */ /* 0x000362000c101b00 */
[----:B------:R-:W-:-:S03]  /*ac40*/  @!P0 SHF.L.U64.HI R6, R167, 0x1, R75 ;  /* 0x00000001a7068819 */ /* 0x000fc6000001024b */
        /* <DEDUP_REMOVED lines=12> */
.L_x_941:
[----:B---34-:R-:W-:Y:S05]  /*ad10*/  BSYNC B0 ;  /* 0x0000000000007941 */ /* 0x018fea0003800000 */
.L_x_940:
[----:B-----5:R-:W-:Y:S01]  /*ad20*/  IMAD.MOV.U32 R0, RZ, RZ, R64 ;  /* 0x000000ffff007224 */ /* 0x020fe200078e0040 */
[----:B------:R-:W-:-:S04]  /*ad30*/  DEPBAR.LE SB0, 0x1 ;  /* 0x000080400000791a */ /* 0x000fc80000000000 */
[----:B-1----:R-:W-:Y:S01]  /*ad40*/  IMAD.MOV.U32 R4, RZ, RZ, R65 ;  /* 0x000000ffff047224 */ /* 0x002fe200078e0041 */
[----:B------:R-:W-:Y:S01]  /*ad50*/  BSSY B1, `(.L_x_942) ;  /* 0x0000145000017945 */ /* 0x000fe20003800000 */
[----:B------:R-:W-:Y:S02]  /*ad60*/  IMAD.MOV.U32 R3, RZ, RZ, R58 ;  /* 0x000000ffff037224 */ /* 0x000fe400078e003a */
[----:B------:R-:W-:Y:S01]  /*ad70*/  IMAD.MOV.U32 R2, RZ, RZ, R59 ;  /* 0x000000ffff027224 */ /* 0x000fe200078e003b */
[----:B------:R-:W-:Y:S01]  /*ad80*/  PRMT R87, R0, 0x5410, R4 ;  /* 0x0000541000577816 */ /* 0x000fe20000000004 */
[----:B------:R-:W-:Y:S02]  /*ad90*/  IMAD.MOV.U32 R0, RZ, RZ, R54 ;  /* 0x000000ffff007224 */ /* 0x000fe400078e0036 */
[----:B------:R-:W-:Y:S01]  /*ada0*/  IMAD.MOV.U32 R4, RZ, RZ, R55 ;  /* 0x000000ffff047224 */ /* 0x000fe200078e0037 */
[----:B------:R-:W-:Y:S01]  /*adb0*/  PRMT R85, R3, 0x5410, R2 ;  /* 0x0000541003557816 */ /* 0x000fe20000000002 */
[----:B------:R-:W-:Y:S01]  /*adc0*/  IMAD.MOV.U32 R2, RZ, RZ, R51 ;  /* 0x000000ffff027224 */ /* 0x000fe200078e0033 */
[----:B------:R-:W-:Y:S01]  /*add0*/  PRMT R83, R0, 0x7610, R83 ;  /* 0x0000761000537816 */ /* 0x000fe20000000053 */
[----:B------:R-:W-:Y:S01]  /*ade0*/  IMAD.MOV.U32 R0, RZ, RZ, R46 ;  /* 0x000000ffff007224 */ /* 0x000fe200078e002e */
[----:B------:R-:W-:-:S02]  /*adf0*/  MOV R3, R50 ;  /* 0x0000003200037202 */ /* 0x000fc40000000f00 */
        /* <DEDUP_REMOVED lines=8> */
[----:B------:R-:W-:Y:S02]  /*ae80*/  PRMT R86, R0, 0x7610, R86 ;  /* 0x0000761000567816 */ /* 0x000fe40000000056 */
[----:B------:R-:W-:-:S02]  /*ae90*/  MOV R2, R29 ;  /* 0x0000001d00027202 */ /* 0x000fc40000000f00 */
[----:B------:R-:W-:Y:S01]  /*aea0*/  PRMT R86, R86, 0x5410, R4 ;  /* 0x0000541056567816 */ /* 0x000fe20000000004 */
[----:B------:R-:W-:Y:S01]  /*aeb0*/  IMAD.IADD R4, R34, 0x1, -R118 ;  /* 0x0000000122047824 */ /* 0x000fe200078e0a76 */
[----:B------:R-:W-:Y:S01]  /*aec0*/  PRMT R75, R3, 0x5410, R2 ;  /* 0x00005410034b7816 */ /* 0x000fe20000000002 */
[----:B------:R-:W-:Y:S01]  /*aed0*/  IMAD.MOV.U32 R3, RZ, RZ, R60 ;  /* 0x000000ffff037224 */ /* 0x000fe200078e003c */
[----:B------:R-:W-:Y:S01]  /*aee0*/  MOV R0, R56 ;  /* 0x0000003800007202 */ /* 0x000fe20000000f00 */
[----:B------:R-:W-:Y:S01]  /*aef0*/  IMAD.MOV.U32 R2, RZ, RZ, R61 ;  /* 0x000000ffff027224 */ /* 0x000fe200078e003d */
[----:B------:R-:W-:Y:S02]  /*af00*/  IMNMX R19, R4, 0x80, PT ;  /* 0x0000008004137817 */ /* 0x000fe40003800200 */
[----:B------:R-:W-:Y:S01]  /*af10*/  PRMT R82, R0, 0x7610, R82 ;  /* 0x0000761000527816 */ /* 0x000fe20000000052 */
[----:B------:R-:W-:Y:S01]  /*af20*/  IMAD.MOV.U32 R0, RZ, RZ, R53 ;  /* 0x000000ffff007224 */ /* 0x000fe200078e0035 */
[----:B------:R-:W-:Y:S01]  /*af30*/  BAR.SYNC.DEFER_BLOCKING 0x0 ;  /* 0x0000000000007b1d */ /* 0x000fe20000010000 */
[----:B------:R-:W-:-:S02]  /*af40*/  ISETP.GE.AND P0, PT, R138, R19, PT ;  /* 0x000000138a00720c */ /* 0x000fc40003f06270 */
[----:B------:R-:W-:Y:S01]  /*af50*/  PRMT R84, R3, 0x5410, R2 ;  /* 0x0000541003547816 */ /* 0x000fe20000000002 */
[----:B------:R-:W-:Y:S01]  /*af60*/  IMAD.MOV.U32 R3, RZ, RZ, R57 ;  /* 0x000000ffff037224 */ /* 0x000fe200078e0039 */
[----:B------:R-:W-:Y:S01]  /*af70*/  MOV R4, R48 ;  /* 0x0000003000047202 */ /* 0x000fe20000000f00 */
[----:B------:R-:W-:-:S03]  /*af80*/  IMAD.MOV.U32 R2, RZ, RZ, R52 ;  /* 0x000000ffff027224 */ /* 0x000fc600078e0034 */
[----:B------:R-:W-:Y:S01]  /*af90*/  PRMT R82, R82, 0x5410, R3 ;  /* 0x0000541052527816 */ /* 0x000fe20000000003 */
[----:B------:R-:W-:Y:S01]  /*afa0*/  IMAD.MOV.U32 R3, RZ, RZ, R49 ;  /* 0x000000ffff037224 */ /* 0x000fe200078e0031 */
[----:B------:R-:W-:Y:S01]  /*afb0*/  PRMT R80, R2, 0x5410, R0 ;  /* 0x0000541002507816 */ /* 0x000fe20000000000 */
[----:B------:R-:W-:Y:S01]  /*afc0*/  IMAD.MOV.U32 R2, RZ, RZ, R40 ;  /* 0x000000ffff027224 */ /* 0x000fe200078e0028 */
[----:B------:R-:W-:Y:S01]  /*afd0*/  PRMT R77, R4, 0x7610, R77 ;  /* 0x00007610044d7816 */ /* 0x000fe2000000004d */
[----:B------:R-:W-:Y:S01]  /*afe0*/  IMAD.MOV.U32 R0, RZ, RZ, R41 ;  /* 0x000000ffff007224 */ /* 0x000fe200078e0029 */
[----:B------:R-:W-:-:S04]  /*aff0*/  PRMT R78, R3, 0x7610, R78 ;  /* 0x00007610034e7816 */ /* 0x000fc8000000004e */
[----:B------:R-:W-:Y:S01]  /*b000*/  PRMT R34, R2, 0x5410, R0 ;  /* 0x0000541002227816 */ /* 0x000fe20000000000 */
[----:B------:R-:W-:Y:S05]  /*b010*/  @P0 BRA `(.L_x_943) ;  /* 0x0000118000000947 */ /* 0x000fea0003800000 */
[----:B------:R-:W-:Y:S01]  /*b020*/  ISETP.GE.AND P0, PT, R164, c[0x0][0x27c], PT ;  /* 0x00009f00a4007a0c */ /* 0x000fe20003f06270 */
[----:B------:R-:W-:-:S12]  /*b030*/  BSSY B0, `(.L_x_944) ;  /* 0x000002d000007945 */ /* 0x000fd80003800000 */
[----:B------:R-:W-:Y:S05]  /*b040*/  @P0 BRA `(.L_x_945) ;  /* 0x000002b000000947 */ /* 0x000fea0003800000 */
[----:B------:R-:W2:Y:S01]  /*b050*/  LDL R88, [R1+0xc] ;  /* 0x00000c0001587983 */ /* 0x000ea20000100800 */
[----:B------:R-:W-:Y:S02]  /*b060*/  SHF.R.U32.HI R0, RZ, 0x10, R9 ;  /* 0x00000010ff007819 */ /* 0x000fe40000011609 */
[--C-:B------:R-:W-:Y:S02]  /*b070*/  SHF.R.U64 R17, R10, 0x10, R11.reuse ;  /* 0x000000100a117819 */ /* 0x100fe4000000120b */
[----:B------:R-:W-:Y:S02]  /*b080*/  SHF.R.U32.HI R3, RZ, 0x10, R11 ;  /* 0x00000010ff037819 */ /* 0x000fe4000001160b */
[----:B------:R-:W-:Y:S01]  /*b090*/  SHF.R.U64 R16, R8, 0x10, R9 ;  /* 0x0000001008107819 */ /* 0x000fe20000001209 */
[----:B------:R-:W-:Y:S02]  /*b0a0*/  HADD2.F32 R17, -RZ, R17.H0_H0 ;  /* 0x20000011ff117230 */ /* 0x000fe40000004100 */
[----:B------:R-:W-:-:S02]  /*b0b0*/  HADD2.F32 R18, -RZ, R3.H0_H0 ;  /* 0x20000003ff127230 */ /* 0x000fc40000004100 */
[----:B------:R-:W-:Y:S01]  /*b0c0*/  HADD2.F32 R3, -RZ, R66.H0_H0 ;  /* 0x20000042ff037230 */ /* 0x000fe20000004100 */
[----:B--2---:R-:W1:Y:S02]  /*b0d0*/  LDS.128 R12, [R88+0x4800] ;  /* 0x00480000580c7984 */ /* 0x004e640000000c00 */
[--C-:B-1----:R-:W-:Y:S02]  /*b0e0*/  HADD2.F32 R11, -RZ, R14.reuse.H0_H0 ;  /* 0x2000000eff0b7230 */ /* 0x102fe40000004100 */
[----:B------:R-:W-:Y:S02]  /*b0f0*/  HADD2.F32 R4, -RZ, R14.H1_H1 ;  /* 0x3000000eff047230 */ /* 0x000fe40000004100 */
[--C-:B------:R-:W-:Y:S02]  /*b100*/  HADD2.F32 R2, -RZ, R15.reuse.H1_H1 ;  /* 0x3000000fff027230 */ /* 0x100fe40000004100 */
[----:B------:R-:W-:Y:S02]  /*b110*/  HADD2.F32 R14, -RZ, R0.H0_H0 ;  /* 0x20000000ff0e7230 */ /* 0x000fe40000004100 */
[----:B------:R-:W-:-:S02]  /*b120*/  HADD2.F32 R10, -RZ, R15.H0_H0 ;  /* 0x2000000fff0a7230 */ /* 0x000fc40000004100 */
[--C-:B------:R-:W-:Y:S02]  /*b130*/  HADD2.F32 R8, -RZ, R12.reuse.H1_H1 ;  /* 0x3000000cff087230 */ /* 0x100fe40000004100 */
[----:B------:R-:W-:Y:S02]  /*b140*/  HADD2.F32 R0, -RZ, R35.H0_H0 ;  /* 0x20000023ff007230 */ /* 0x000fe40000004100 */
[----:B------:R-:W-:Y:S01]  /*b150*/  HADD2.F32 R9, -RZ, R12.H0_H0 ;  /* 0x2000000cff097230 */ /* 0x000fe20000004100 */
[-C--:B------:R-:W-:Y:S01]  /*b160*/  FMUL.FTZ R12, R2, R14.reuse ;  /* 0x0000000e020c7220 */ /* 0x080fe20000410000 */
[--C-:B------:R-:W-:Y:S02]  /*b170*/  HADD2.F32 R6, -RZ, R13.reuse.H0_H0 ;  /* 0x2000000dff067230 */ /* 0x100fe40000004100 */
[----:B------:R-:W-:Y:S01]  /*b180*/  HADD2.F32 R5, -RZ, R13.H1_H1 ;  /* 0x3000000dff057230 */ /* 0x000fe20000004100 */
[----:B------:R-:W-:Y:S02]  /*b190*/  FMUL.FTZ R13, R10, R14 ;  /* 0x0000000e0a0d7220 */ /* 0x000fe40000410000 */
[----:B------:R-:W-:-:S02]  /*b1a0*/  FMUL.FTZ R14, R8, R0 ;  /* 0x00000000080e7220 */ /* 0x000fc40000410000 */
[----:B------:R-:W-:Y:S02]  /*b1b0*/  FFMA.FTZ R15, R10, R18, -R12 ;  /* 0x000000120a0f7223 */ /* 0x000fe4000001080c */
[C---:B------:R-:W-:Y:S01]  /*b1c0*/  FMUL.FTZ R10, R9.reuse, R0 ;  /* 0x00000000090a7220 */ /* 0x040fe20000410000 */
[----:B------:R-:W-:Y:S01]  /*b1d0*/  HADD2.F32 R0, -RZ, R35.H1_H1 ;  /* 0x30000023ff007230 */ /* 0x000fe20000004100 */
[-C--:B------:R-:W-:Y:S01]  /*b1e0*/  FFMA.FTZ R14, R9, R3.reuse, -R14 ;  /* 0x00000003090e7223 */ /* 0x080fe2000001080e */
[----:B------:R-:W-:Y:S01]  /*b1f0*/  HADD2.F32 R9, -RZ, R16.H0_H0 ;  /* 0x20000010ff097230 */ /* 0x000fe20000004100 */
[----:B------:R-:W-:Y:S01]  /*b200*/  FFMA.FTZ R13, R2, R18, R13 ;  /* 0x00000012020d7223 */ /* 0x000fe2000001000d */
[----:B------:R-:W-:Y:S01]  /*b210*/  HADD2.F32 R2, -RZ, R66.H1_H1 ;  /* 0x30000042ff027230 */ /* 0x000fe20000004100 */
[----:B------:R-:W-:Y:S02]  /*b220*/  FFMA.FTZ R12, R8, R3, R10 ;  /* 0x00000003080c7223 */ /* 0x000fe4000001000a */
[----:B------:R-:W-:-:S02]  /*b230*/  FMUL.FTZ R3, R4, R0 ;  /* 0x0000000004037220 */ /* 0x000fc40000410000 */
[----:B------:R-:W-:Y:S02]  /*b240*/  FMUL.FTZ R0, R11, R0 ;  /* 0x000000000b007220 */ /* 0x000fe40000410000 */
[-C--:B------:R-:W-:Y:S02]  /*b250*/  FMUL.FTZ R8, R5, R9.reuse ;  /* 0x0000000905087220 */ /* 0x080fe40000410000 */
[----:B------:R-:W-:Y:S02]  /*b260*/  FMUL.FTZ R9, R6, R9 ;  /* 0x0000000906097220 */ /* 0x000fe40000410000 */
[-C--:B------:R-:W-:Y:S01]  /*b270*/  FFMA.FTZ R10, R11, R2.reuse, -R3 ;  /* 0x000000020b0a7223 */ /* 0x080fe20000010803 */
[----:B------:R-:W-:Y:S01]  /*b280*/  F2FP.PACK_AB R11, R13, R15 ;  /* 0x0000000f0d0b723e */ /* 0x000fe200000000ff */
[----:B------:R-:W-:Y:S02]  /*b290*/  FFMA.FTZ R2, R4, R2, R0 ;  /* 0x0000000204027223 */ /* 0x000fe40000010000 */
[-C--:B------:R-:W-:Y:S01]  /*b2a0*/  FFMA.FTZ R3, R6, R17.reuse, -R8 ;  /* 0x0000001106037223 */ /* 0x080fe20000010808 */
[----:B------:R-:W-:Y:S01]  /*b2b0*/  F2FP.PACK_AB R8, R12, R14 ;  /* 0x0000000e0c08723e */ /* 0x000fe200000000ff */
[----:B------:R-:W-:Y:S01]  /*b2c0*/  FFMA.FTZ R0, R5, R17, R9 ;  /* 0x0000001105007223 */ /* 0x000fe20000010009 */
[----:B------:R-:W-:-:S04]  /*b2d0*/  F2FP.PACK_AB R10, R2, R10 ;  /* 0x0000000a020a723e */ /* 0x000fc800000000ff */
[----:B------:R-:W-:-:S05]  /*b2e0*/  F2FP.PACK_AB R9, R0, R3 ;  /* 0x000000030009723e */ /* 0x000fca00000000ff */
[----:B------:R1:W-:Y:S02]  /*b2f0*/  STS.128 [R88+0x4800], R8 ;  /* 0x0048000858007388 */ /* 0x0003e40000000c00 */
.L_x_945:
[----:B------:R-:W-:Y:S05]  /*b300*/  BSYNC B0 ;  /* 0x0000000000007941 */ /* 0x000fea0003800000 */
.L_x_944:
[----:B------:R-:W-:Y:S01]  /*b310*/  ISETP.GE.AND P0, PT, R169, c[0x0][0x27c], PT ;  /* 0x00009f00a9007a0c */ /* 0x000fe20003f06270 */
[----:B------:R-:W-:-:S12]  /*b320*/  BSSY B0, `(.L_x_946) ;  /* 0x000002d000007945 */ /* 0x000fd80003800000 */
[----:B------:R-:W-:Y:S05]  /*b330*/  @P0 BRA `(.L_x_947) ;  /* 0x000002b000000947 */ /* 0x000fea0003800000 */
[----:B------:R-:W2:Y:S01]  /*b340*/  LDL R35, [R1+0x10] ;  /* 0x0000100001237983 */ /* 0x000ea20000100800 */
[----:B------:R-:W-:Y:S02]  /*b350*/  SHF.R.U32.HI R0, RZ, 0x10, R21 ;  /* 0x00000010ff007819 */ /* 0x000fe40000011615 */
[----:B------:R-:W-:Y:S02]  /*b360*/  SHF.R.U32.HI R2, RZ, 0x10, R23 ;  /* 0x00000010ff027819 */ /* 0x000fe40000011617 */
[----:B------:R-:W-:Y:S02]  /*b370*/  SHF.R.U64 R16, R20, 0x10, R21 ;  /* 0x0000001014107819 */ /* 0x000fe40000001215 */
[----:B------:R-:W-:Y:S01]  /*b380*/  SHF.R.U64 R17, R22, 0x10, R23 ;  /* 0x0000001016117819 */ /* 0x000fe20000001217 */
[----:B------:R-:W-:Y:S02]  /*b390*/  HADD2.F32 R18, -RZ, R2.H0_H0 ;  /* 0x20000002ff127230 */ /* 0x000fe40000004100 */
[----:B------:R-:W-:Y:S01]  /*b3a0*/  HADD2.F32 R2, -RZ, R68.H0_H0 ;  /* 0x20000044ff027230 */ /* 0x000fe20000004100 */
[----:B-12---:R-:W1:Y:S02]  /*b3b0*/  LDS.128 R8, [R35+0x4800] ;  /* 0x0048000023087984 */ /* 0x006e640000000c00 */
[----:B-1----:R-:W-:-:S02]  /*b3c0*/  HADD2.F32 R13, -RZ, R10.H0_H0 ;  /* 0x2000000aff0d7230 */ /* 0x002fc40000004100 */
[----:B------:R-:W-:Y:S02]  /*b3d0*/  HADD2.F32 R5, -RZ, R10.H1_H1 ;  /* 0x3000000aff057230 */ /* 0x000fe40000004100 */
[--C-:B------:R-:W-:Y:S02]  /*b3e0*/  HADD2.F32 R4, -RZ, R11.reuse.H1_H1 ;  /* 0x3000000bff047230 */ /* 0x100fe40000004100 */
[----:B------:R-:W-:Y:S02]  /*b3f0*/  HADD2.F32 R10, -RZ, R0.H0_H0 ;  /* 0x20000000ff0a7230 */ /* 0x000fe40000004100 */
[----:B------:R-:W-:Y:S02]  /*b400*/  HADD2.F32 R12, -RZ, R11.H0_H0 ;  /* 0x2000000bff0c7230 */ /* 0x000fe40000004100 */
[--C-:B------:R-:W-:Y:S02]  /*b410*/  HADD2.F32 R6, -RZ, R9.reuse.H0_H0 ;  /* 0x20000009ff067230 */ /* 0x100fe40000004100 */
[----:B------:R-:W-:Y:S01]  /*b420*/  HADD2.F32 R3, -RZ, R9.H1_H1 ;  /* 0x30000009ff037230 */ /* 0x000fe20000004100 */
[-C--:B------:R-:W-:Y:S01]  /*b430*/  FMUL.FTZ R9, R4, R10.reuse ;  /* 0x0000000a04097220 */ /* 0x080fe20000410000 */
[--C-:B------:R-:W-:Y:S01]  /*b440*/  HADD2.F32 R11, -RZ, R8.reuse.H0_H0 ;  /* 0x20000008ff0b7230 */ /* 0x100fe20000004100 */
[C---:B------:R-:W-:Y:S01]  /*b450*/  FMUL.FTZ R10, R12.reuse, R10 ;  /* 0x0000000a0c0a7220 */ /* 0x040fe20000410000 */
[----:B------:R-:W-:Y:S01]  /*b460*/  HADD2.F32 R0, -RZ, R67.H0_H0 ;  /* 0x20000043ff007230 */ /* 0x000fe20000004100 */
[-C--:B------:R-:W-:Y:S01]  /*b470*/  FFMA.FTZ R15, R12, R18.reuse, -R9 ;  /* 0x000000120c0f7223 */ /* 0x080fe20000010809 */
[----:B------:R-:W-:Y:S01]  /*b480*/  HADD2.F32 R8, -RZ, R8.H1_H1 ;  /* 0x30000008ff087230 */ /* 0x000fe20000004100 */
[----:B------:R-:W-:-:S02]  /*b490*/  FFMA.FTZ R10, R4, R18, R10 ;  /* 0x00000012040a7223 */ /* 0x000fc4000001000a */
[CC--:B------:R-:W-:Y:S02]  /*b4a0*/  FMUL.FTZ R9, R11.reuse, R0.reuse ;  /* 0x000000000b097220 */ /* 0x0c0fe40000410000 */
[C---:B------:R-:W-:Y:S01]  /*b4b0*/  FMUL.FTZ R14, R8.reuse, R0 ;  /* 0x00000000080e7220 */ /* 0x040fe20000410000 */
[----:B------:R-:W-:Y:S01]  /*b4c0*/  HADD2.F32 R0, -RZ, R67.H1_H1 ;  /* 0x30000043ff007230 */ /* 0x000fe20000004100 */
[-C--:B------:R-:W-:Y:S01]  /*b4d0*/  FFMA.FTZ R12, R8, R2.reuse, R9 ;  /* 0x00000002080c7223 */ /* 0x080fe20000010009 */
[----:B------:R-:W-:Y:S01]  /*b4e0*/  HADD2.F32 R9, -RZ, R16.H0_H0 ;  /* 0x20000010ff097230 */ /* 0x000fe20000004100 */
[----:B------:R-:W-:Y:S01]  /*b4f0*/  FFMA.FTZ R14, R11, R2, -R14 ;  /* 0x000000020b0e7223 */ /* 0x000fe2000001080e */
[----:B------:R-:W-:Y:S01]  /*b500*/  HADD2.F32 R2, -RZ, R68.H1_H1 ;  /* 0x30000044ff027230 */ /* 0x000fe20000004100 */
[-C--:B------:R-:W-:Y:S01]  /*b510*/  FMUL.FTZ R4, R5, R0.reuse ;  /* 0x0000000005047220 */ /* 0x080fe20000410000 */
[----:B------:R-:W-:Y:S01]  /*b520*/  HADD2.F32 R11, -RZ, R17.H0_H0 ;  /* 0x20000011ff0b7230 */ /* 0x000fe20000004100 */
[----:B------:R-:W-:-:S02]  /*b530*/  FMUL.FTZ R0, R13, R0 ;  /* 0x000000000d007220 */ /* 0x000fc40000410000 */
[-C--:B------:R-:W-:Y:S02]  /*b540*/  FMUL.FTZ R8, R3, R9.reuse ;  /* 0x0000000903087220 */ /* 0x080fe40000410000 */
[C---:B------:R-:W-:Y:S02]  /*b550*/  FMUL.FTZ R9, R6.reuse, R9 ;  /* 0x0000000906097220 */ /* 0x040fe40000410000 */
[-C--:B------:R-:W-:Y:S02]  /*b560*/  FFMA.FTZ R4, R13, R2.reuse, -R4 ;  /* 0x000000020d047223 */ /* 0x080fe40000010804 */
[----:B------:R-:W-:Y:S02]  /*b570*/  FFMA.FTZ R2, R5, R2, R0 ;  /* 0x0000000205027223 */ /* 0x000fe40000010000 */
[-C--:B------:R-:W-:Y:S01]  /*b580*/  FFMA.FTZ R0, R6, R11.reuse, -R8 ;  /* 0x0000000b06007223 */ /* 0x080fe20000010808 */
[----:B------:R-:W-:Y:S01]  /*b590*/  F2FP.PACK_AB R8, R12, R14 ;  /* 0x0000000e0c08723e */ /* 0x000fe200000000ff */
[----:B------:R-:W-:Y:S01]  /*b5a0*/  FFMA.FTZ R3, R3, R11, R9 ;  /* 0x0000000b03037223 */ /* 0x000fe20000010009 */
[----:B------:R-:W-:-:S02]  /*b5b0*/  F2FP.PACK_AB R11, R10, R15 ;  /* 0x0000000f0a0b723e */ /* 0x000fc400000000ff */
[----:B------:R-:W-:Y:S02]  /*b5c0*/  F2FP.PACK_AB R10, R2, R4 ;  /* 0x00000004020a723e */ /* 0x000fe400000000ff */
[----:B------:R-:W-:-:S05]  /*b5d0*/  F2FP.PACK_AB R9, R3, R0 ;  /* 0x000000000309723e */ /* 0x000fca00000000ff */
[----:B------:R1:W-:Y:S02]  /*b5e0*/  STS.128 [R35+0x4800], R8 ;  /* 0x0048000823007388 */ /* 0x0003e40000000c00 */
.L_x_947:
[----:B------:R-:W-:Y:S05]  /*b5f0*/  BSYNC B0 ;  /* 0x0000000000007941 */ /* 0x000fea0003800000 */
.L_x_946:
        /* <DEDUP_REMOVED lines=46> */
.L_x_949:
[----:B------:R-:W-:Y:S05]  /*b8e0*/  BSYNC B0 ;  /* 0x0000000000007941 */ /* 0x000fea0003800000 */
.L_x_948:
[----:B------:R-:W-:Y:S01]  /*b8f0*/  ISETP.GE.AND P0, PT, R168, c[0x0][0x27c], PT ;  /* 0x00009f00a8007a0c */ /* 0x000fe20003f06270 */
[----:B------:R-:W-:-:S12]  /*b900*/  BSSY B0, `(.L_x_950) ;  /* 0x000002d000007945 */ /* 0x000fd80003800000 */
[----:B------:R-:W-:Y:S05]  /*b910*/  @P0 BRA `(.L_x_951) ;  /* 0x000002b000000947 */ /* 0x000fea0003800000 */
[----:B-1----:R-:W2:Y:S01]  /*b920*/  LDL R20, [R1+0x10] ;  /* 0x0000100001147983 */ /* 0x002ea20000100800 */
[----:B------:R-:W-:Y:S02]  /*b930*/  SHF.R.U32.HI R0, RZ, 0x10, R33 ;  /* 0x00000010ff007819 */ /* 0x000fe40000011621 */
[----:B------:R-:W-:Y:S02]  /*b940*/  SHF.R.U32.HI R2, RZ, 0x10, R31 ;  /* 0x00000010ff027819 */ /* 0x000fe4000001161f */
[----:B------:R-:W-:Y:S02]  /*b950*/  SHF.R.U64 R15, R32, 0x10, R33 ;  /* 0x00000010200f7819 */ /* 0x000fe40000001221 */
[----:B------:R-:W-:Y:S01]  /*b960*/  SHF.R.U64 R16, R30, 0x10, R31 ;  /* 0x000000101e107819 */ /* 0x000fe2000000121f */
[----:B------:R-:W-:Y:S02]  /*b970*/  HADD2.F32 R18, -RZ, R2.H0_H0 ;  /* 0x20000002ff127230 */ /* 0x000fe40000004100 */
[----:B------:R-:W-:Y:S01]  /*b980*/  HADD2.F32 R2, -RZ, R72.H0_H0 ;  /* 0x20000048ff027230 */ /* 0x000fe20000004100 */
[----:B--2---:R-:W1:Y:S02]  /*b990*/  LDS.128 R8, [R20+0x6800] ;  /* 0x0068000014087984 */ /* 0x004e640000000c00 */
        /* <DEDUP_REMOVED lines=35> */
.L_x_951:
[----:B------:R-:W-:Y:S05]  /*bbd0*/  BSYNC B0 ;  /* 0x0000000000007941 */ /* 0x000fea0003800000 */
.L_x_950:
        /* <DEDUP_REMOVED lines=46> */
.L_x_953:
[----:B------:R-:W-:Y:S05]  /*bec0*/  BSYNC B0 ;  /* 0x0000000000007941 */ /* 0x000fea0003800000 */
.L_x_952:
[----:B------:R-:W-:-:S13]  /*bed0*/  ISETP.GE.AND P0, PT, R167, c[0x0][0x27c], PT ;  /* 0x00009f00a7007a0c */ /* 0x000fda0003f06270 */
[----:B------:R-:W-:Y:S05]  /*bee0*/  @P0 BRA `(.L_x_943) ;  /* 0x000002b000000947 */ /* 0x000fea0003800000 */
[----:B-1----:R-:W2:Y:S01]  /*bef0*/  LDL R20, [R1+0x10] ;  /* 0x0000100001147983 */ /* 0x002ea20000100800 */
[----:B------:R-:W-:Y:S02]  /*bf00*/  SHF.R.U32.HI R0, RZ, 0x10, R45 ;  /* 0x00000010ff007819 */ /* 0x000fe4000001162d */
[----:B------:R-:W-:Y:S02]  /*bf10*/  SHF.R.U32.HI R2, RZ, 0x10, R43 ;  /* 0x00000010ff027819 */ /* 0x000fe4000001162b */
[----:B------:R-:W-:Y:S02]  /*bf20*/  SHF.R.U64 R15, R44, 0x10, R45 ;  /* 0x000000102c0f7819 */ /* 0x000fe4000000122d */
[----:B------:R-:W-:Y:S01]  /*bf30*/  SHF.R.U64 R16, R42, 0x10, R43 ;  /* 0x000000102a107819 */ /* 0x000fe2000000122b */
[----:B------:R-:W-:Y:S02]  /*bf40*/  HADD2.F32 R18, -RZ, R2.H0_H0 ;  /* 0x20000002ff127230 */ /* 0x000fe40000004100 */
[----:B------:R-:W-:Y:S01]  /*bf50*/  HADD2.F32 R2, -RZ, R77.H1_H1 ;  /* 0x3000004dff027230 */ /* 0x000fe20000004100 */
        /* <DEDUP_REMOVED lines=9> */
[----:B------:R-:W-:Y:S01]  /*bff0*/  HADD2.F32 R11, -RZ, R8.H0_H0 ;  /* 0x20000008ff0b7230 */ /* 0x000fe20000004100 */
        /* <DEDUP_REMOVED lines=26> */
.L_x_943:
[----:B------:R-:W-:Y:S05]  /*c1a0*/  BSYNC B1 ;  /* 0x0000000000017941 */ /* 0x000fea0003800000 */
.L_x_942:
[----:B------:R-:W-:-:S04]  /*c1b0*/  IADD3 R0, R138, 0x40, RZ ;  /* 0x000000408a007810 */ /* 0x000fc80007ffe0ff */
[----:B------:R-:W-:-:S13]  /*c1c0*/  ISETP.GE.AND P0, PT, R0, R19, PT ;  /* 0x000000130000720c */ /* 0x000fda0003f06270 */
[----:B------:R-:W-:Y:S05]  /*c1d0*/  @P0 BRA `(.L_x_954) ;  /* 0x0000458000000947 */ /* 0x000fea0003800000 */
        /* <DEDUP_REMOVED lines=46> */
.L_x_956:
[----:B------:R-:W-:Y:S05]  /*c4c0*/  BSYNC B0 ;  /* 0x0000000000007941 */ /* 0x000fea0003800000 */
.L_x_955:
        /* <DEDUP_REMOVED lines=27> */
[----:B------:R-:W-:Y:S01]  /*c680*/  HADD2.F32 R0, -RZ, R78.H0_H0 ;  /* 0x2000004eff007230 */ /* 0x000fe20000004100 */
        /* <DEDUP_REMOVED lines=18> */
.L_x_958:
[----:B------:R-:W-:Y:S05]  /*c7b0*/  BSYNC B0 ;  /* 0x0000000000007941 */ /* 0x000fea0003800000 */
.L_x_957:
        /* <DEDUP_REMOVED lines=46> */
.L_x_960:
[----:B------:R-:W-:Y:S05]  /*caa0*/  BSYNC B0 ;  /* 0x0000000000007941 */ /* 0x000fea0003800000 */
.L_x_959:
        /* <DEDUP_REMOVED lines=46> */
.L_x_962:
[----:B------:R-:W-:Y:S05]  /*cd90*/  BSYNC B0 ;  /* 0x0000000000007941 */ /* 0x000fea0003800000 */
.L_x_961:
        /* <DEDUP_REMOVED lines=46> */
.L_x_964:
[----:B------:R-:W-:Y:S05]  /*d080*/  BSYNC B0 ;  /* 0x0000000000007941 */ /* 0x000fea0003800000 */
.L_x_963:
        /* <DEDUP_REMOVED lines=44> */
[----:B------:R1:W-:Y:S01]  /*d350*/  STS.128 [R19+0x9800], R8 ;  /* 0x0098000813007388 */ /* 0x0003e20000000c00 */
[----:B------:R-:W-:Y:S05]  /*d360*/  BRA `(.L_x_954) ;  /* 0x000033f000007947 */ /* 0x000fea0003800000 */
.L_x_937:
[----:B------:R1:W5:Y:S01]  /*d370*/  LDL R35, [R1+0x64] ;  /* 0x0000640001237983 */ /* 0x0003620000100800 */
[----:B------:R-:W-:-:S03]  /*d380*/  IMAD.MOV.U32 R3, RZ, RZ, c[0x0][0x2c4] ;  /* 0x0000b100ff037624 */ /* 0x000fc600078e00ff */
[----:B------:R1:W5:Y:S02]  /*d390*/  LDL R33, [R1+0x60] ;  /* 0x0000600001217983 */ /* 0x0003640000100800 */
[----:B------:R-:W-:Y:S01]  /*d3a0*/  ISETP.NE.AND P0, PT, R3, 0x1, PT ;  /* 0x000000010300780c */ /* 0x000fe20003f05270 */
[----:B------:R-:W-:-:S12]  /*d3b0*/  IMAD.MOV.U32 R5, RZ, RZ, R8 ;  /* 0x000000ffff057224 */ /* 0x000fd800078e0008 */
[----:B------:R-:W-:-:S05]  /*d3c0*/  @P0 IMAD.HI.U32 R3, R0, c[0x0][0x2c8], RZ ;  /* 0x0000b20000030a27 */ /* 0x000fca00078e00ff */
[----:B------:R-:W-:-:S04]  /*d3d0*/  @P0 SHF.R.U32.HI R0, RZ, c[0x0][0x2cc], R3 ;  /* 0x0000b300ff000a19 */ /* 0x000fc80000011603 */
        /* <DEDUP_REMOVED lines=38> */
[----:B------:R-:W-:Y:S01]  /*d640*/  CS2R R20, SRZ ;  /* 0x0000000000147805 */ /* 0x000fe2000001ff00 */
[----:B------:R-:W-:Y:S01]  /*d650*/  CS2R R14, SRZ ;  /* 0x00000000000e7805 */ /* 0x000fe2000001ff00 */
[----:B------:R-:W-:Y:S01]  /*d660*/  CS2R R12, SRZ ;  /* 0x00000000000c7805 */ /* 0x000fe2000001ff00 */
[----:B------:R-:W-:Y:S01]  /*d670*/  CS2R R42, SRZ ;  /* 0x00000000002a7805 */ /* 0x000fe2000001ff00 */
[----:B------:R-:W-:-:S06]  /*d680*/  CS2R R40, SRZ ;  /* 0x0000000000287805 */ /* 0x000fcc000001ff00 */
[C---:B------:R-:W-:Y:S01]  /*d690*/  @!P0 IMAD.SHL.U32 R6, R110.reuse, 0x2, RZ ;  /* 0x000000026e068824 */ /* 0x040fe200078e00ff */
[----:B------:R-:W-:-:S04]  /*d6a0*/  @!P0 SHF.L.U64.HI R0, R110, 0x1, R111 ;  /* 0x000000016e008819 */ /* 0x000fc8000001026f */
[-C--:B---3--:R-:W-:Y:S02]  /*d6b0*/  @!P0 IADD3 R26, P1, R4, R6.reuse, RZ ;  /* 0x00000006041a8210 */ /* 0x088fe40007f3e0ff */
[----:B------:R-:W-:Y:S02]  /*d6c0*/  @!P0 IADD3 R24, P3, R2, R6, RZ ;  /* 0x0000000602188210 */ /* 0x000fe40007f7e0ff */
[----:B----4-:R-:W-:Y:S02]  /*d6d0*/  @!P0 IADD3.X R27, R5, R0, RZ, P1, !PT ;  /* 0x00000000051b8210 */ /* 0x010fe40000ffe4ff */
[----:B------:R-:W-:Y:S01]  /*d6e0*/  ISETP.GE.AND P1, PT, R136, c[0x0][0x27c], PT ;  /* 0x00009f0088007a0c */ /* 0x000fe20003f26270 */
[----:B-1----:R-:W-:Y:S01]  /*d6f0*/  @!P0 IMAD.X R25, R3, 0x1, R0, P3 ;  /* 0x0000000103198824 */ /* 0x002fe200018e0600 */
[----:B-----5:R-:W-:-:S05]  /*d700*/  @!P2 SHF.L.U32 R6, R35, 0x3, RZ ;  /* 0x000000032306a819 */ /* 0x020fca00000006ff */
[----:B------:R-:W-:-:S04]  /*d710*/  @!P2 IMAD.WIDE R10, R6, 0x2, R4 ;  /* 0x00000002060aa825 */ /* 0x000fc800078e0204 */
[----:B------:R-:W-:Y:S01]  /*d720*/  @!P2 IMAD.WIDE R8, R6, 0x2, R2 ;  /* 0x000000020608a825 */ /* 0x000fe200078e0202 */
[----:B------:R1:W5:Y:S03]  /*d730*/  @!P2 LD.E.128 R20, [R10.64] ;  /* 0x000000080a14a980 */ /* 0x000366000c101d00 */
[----:B------:R-:W-:Y:S01]  /*d740*/  @!P1 IMAD.SHL.U32 R0, R33, 0x8, RZ ;  /* 0x0000000821009824 */ /* 0x000fe200078e00ff */
[----:B------:R2:W5:Y:S01]  /*d750*/  @!P2 LD.E.128 R12, [R8.64] ;  /* 0x00000008080ca980 */ /* 0x000562000c101d00 */
[----:B------:R-:W-:Y:S01]  /*d760*/  CS2R R38, SRZ ;  /* 0x0000000000267805 */ /* 0x000fe2000001ff00 */
[----:B------:R-:W-:Y:S01]  /*d770*/  CS2R R36, SRZ ;  /* 0x0000000000247805 */ /* 0x000fe2000001ff00 */
[----:B------:R-:W-:Y:S01]  /*d780*/  CS2R R18, SRZ ;  /* 0x0000000000127805 */ /* 0x000fe2000001ff00 */
[----:B------:R-:W-:Y:S01]  /*d790*/  CS2R R16, SRZ ;  /* 0x0000000000107805 */ /* 0x000fe2000001ff00 */
[----:B------:R-:W-:-:S04]  /*d7a0*/  @!P1 IMAD.WIDE R4, R0, 0x2, R4 ;  /* 0x0000000200049825 */ /* 0x000fc800078e0204 */
[----:B------:R-:W-:Y:S01]  /*d7b0*/  @!P1 IMAD.WIDE R2, R0, 0x2, R2 ;  /* 0x0000000200029825 */ /* 0x000fe200078e0202 */
[----:B------:R3:W5:Y:S04]  /*d7c0*/  @!P1 LD.E.128 R40, [R4.64] ;  /* 0x0000000804289980 */ /* 0x000768000c101d00 */
[----:B------:R3:W5:Y:S04]  /*d7d0*/  @!P1 LD.E.128 R36, [R2.64] ;  /* 0x0000000802249980 */ /* 0x000768000c101d00 */
[----:B------:R3:W5:Y:S01]  /*d7e0*/  @!P0 LD.E.128 R16, [R26.64] ;  /* 0x000000081a108980 */ /* 0x000762000c101d00 */
[----:B-1----:R-:W-:Y:S01]  /*d7f0*/  CS2R R10, SRZ ;  /* 0x00000000000a7805 */ /* 0x002fe2000001ff00 */
[----:B--2---:R-:W-:-:S06]  /*d800*/  CS2R R8, SRZ ;  /* 0x0000000000087805 */ /* 0x004fcc000001ff00 */
[----:B------:R3:W5:Y:S02]  /*d810*/  @!P0 LD.E.128 R8, [R24.64] ;  /* 0x0000000818088980 */ /* 0x000764000c101d00 */
.L_x_966:
[----:B--2---:R-:W-:Y:S05]  /*d820*/  BSYNC B0 ;  /* 0x0000000000007941 */ /* 0x004fea0003800000 */
.L_x_965:
[----:B------:R-:W-:Y:S01]  /*d830*/  IADD3 R0, R28, 0x40, RZ ;  /* 0x000000401c007810 */ /* 0x000fe20007ffe0ff */
[----:B---3-5:R-:W-:Y:S01]  /*d840*/  IMAD.MOV.U32 R4, RZ, RZ, R42 ;  /* 0x000000ffff047224 */ /* 0x028fe200078e002a */
[----:B------:R-:W-:Y:S01]  /*d850*/  MOV R25, R10 ;  /* 0x0000000a00197202 */ /* 0x000fe20000000f00 */
[----:B-1----:R-:W-:Y:S01]  /*d860*/  IMAD.MOV.U32 R3, RZ, RZ, R43 ;  /* 0x000000ffff037224 */ /* 0x002fe200078e002b */
[----:B------:R-:W-:Y:S01]  /*d870*/  ISETP.GE.AND P0, PT, R0, R34, PT ;  /* 0x000000220000720c */ /* 0x000fe20003f06270 */
[----:B------:R-:W-:Y:S01]  /*d880*/  IMAD.MOV.U32 R2, RZ, RZ, R40 ;  /* 0x000000ffff027224 */ /* 0x000fe200078e0028 */
[----:B----4-:R1:W2:Y:S01]  /*d890*/  SHFL.IDX PT, R5, R30, 0x1, 0x1e1f ;  /* 0x003e1f001e057f89 */ /* 0x0102a200000e0000 */
[----:B------:R-:W-:Y:S01]  /*d8a0*/  IMAD.MOV.U32 R0, RZ, RZ, R41 ;  /* 0x000000ffff007224 */ /* 0x000fe200078e0029 */
[----:B------:R-:W-:Y:S01]  /*d8b0*/  PRMT R92, R3, 0x5410, R4 ;  /* 0x00005410035c7816 */ /* 0x000fe20000000004 */
[----:B------:R-:W-:Y:S01]  /*d8c0*/  IMAD.MOV.U32 R3, RZ, RZ, R23 ;  /* 0x000000ffff037224 */ /* 0x000fe200078e0017 */
[----:B------:R-:W-:Y:S01]  /*d8d0*/  PRMT R91, R2, 0x7610, R91 ;  /* 0x00007610025b7816 */ /* 0x000fe2000000005b */
[----:B------:R-:W-:Y:S01]  /*d8e0*/  IMAD.MOV.U32 R2, RZ, RZ, R20 ;  /* 0x000000ffff027224 */ /* 0x000fe200078e0014 */
[----:B------:R-:W-:Y:S01]  /*d8f0*/  PRMT R89, R89, 0x5410, R0 ;  /* 0x0000541059597816 */ /* 0x000fe20000000000 */
[----:B------:R-:W-:Y:S01]  /*d900*/  IMAD.MOV.U32 R0, RZ, RZ, R21 ;  /* 0x000000ffff007224 */ /* 0x000fe200078e0015 */
[----:B------:R-:W-:Y:S01]  /*d910*/  BSSY B0, `(.L_x_967) ;  /* 0x0000050000007945 */ /* 0x000fe20003800000 */
[----:B------:R-:W-:Y:S01]  /*d920*/  IMAD.MOV.U32 R4, RZ, RZ, R22 ;  /* 0x000000ffff047224 */ /* 0x000fe200078e0016 */
        /* <DEDUP_REMOVED lines=27> */
[----:B------:R-:W-:Y:S01]  /*dae0*/  CS2R R80, SRZ ;  /* 0x0000000000507805 */ /* 0x000fe2000001ff00 */
[----:B------:R-:W-:Y:S01]  /*daf0*/  PRMT R85, R2, 0x7610, R85 ;  /* 0x0000761002557816 */ /* 0x000fe20000000055 */
[----:B------:R1:W3:Y:S01]  /*db00*/  SHFL.IDX PT, R4, R31, 0x1, 0x1e1f ;  /* 0x003e1f001f047f89 */ /* 0x0002e200000e0000 */
[----:B------:R-:W-:Y:S01]  /*db10*/  PRMT R73, R24, 0x7610, R73 ;  /* 0x0000761018497816 */ /* 0x000fe20000000049 */
[----:B------:R-:W-:Y:S01]  /*db20*/  CS2R R66, SRZ ;  /* 0x0000000000427805 */ /* 0x000fe2000001ff00 */
[----:B------:R-:W-:Y:S01]  /*db30*/  PRMT R53, R0, 0x5410, R6 ;  /* 0x0000541000357816 */ /* 0x000fe20000000006 */
[----:B------:R1:W4:Y:S01]  /*db40*/  SHFL.IDX PT, R3, R29, 0x1, 0x1e1f ;  /* 0x003e1f001d037f89 */ /* 0x00032200000e0000 */
[----:B------:R-:W-:Y:S01]  /*db50*/  CS2R R64, SRZ ;  /* 0x0000000000407805 */ /* 0x000fe2000001ff00 */
[----:B------:R-:W-:Y:S01]  /*db60*/  CS2R R46, SRZ ;  /* 0x00000000002e7805 */ /* 0x000fe2000001ff00 */
[----:B------:R-:W-:Y:S01]  /*db70*/  CS2R R44, SRZ ;  /* 0x00000000002c7805 */ /* 0x000fe2000001ff00 */
[----:B------:R1:W1:Y:S01]  /*db80*/  SHFL.IDX PT, R2, R32, 0x1, 0x1e1f ;  /* 0x003e1f0020027f89 */ /* 0x00026200000e0000 */
        /* <DEDUP_REMOVED lines=18> */
[----:B-1----:R-:W-:Y:S02]  /*dcb0*/  @!P0 IADD3 R24, P3, R2, R0, RZ ;  /* 0x0000000002188210 */ /* 0x002fe40007f7e0ff */
[----:B------:R-:W-:Y:S02]  /*dcc0*/  @!P0 IADD3.X R27, R5, R6, RZ, P1, !PT ;  /* 0x00000006051b8210 */ /* 0x000fe40000ffe4ff */
[----:B------:R-:W-:Y:S01]  /*dcd0*/  ISETP.GE.AND P1, PT, R136, c[0x0][0x27c], PT ;  /* 0x00009f0088007a0c */ /* 0x000fe20003f26270 */
[----:B----4-:R-:W-:Y:S01]  /*dce0*/  @!P0 IMAD.X R25, R3, 0x1, R6, P3 ;  /* 0x0000000103198824 */ /* 0x010fe200018e0606 */
[----:B------:R-:W-:Y:S01]  /*dcf0*/  @!P2 SHF.L.U32 R6, R35, 0x3, RZ ;  /* 0x000000032306a819 */ /* 0x000fe200000006ff */
[----:B------:R-:W-:Y:S01]  /*dd00*/  CS2R R78, SRZ ;  /* 0x00000000004e7805 */ /* 0x000fe2000001ff00 */
[----:B------:R-:W-:Y:S01]  /*dd10*/  CS2R R76, SRZ ;  /* 0x00000000004c7805 */ /* 0x000fe2000001ff00 */
[----:B------:R-:W-:Y:S01]  /*dd20*/  CS2R R46, SRZ ;  /* 0x00000000002e7805 */ /* 0x000fe2000001ff00 */
[----:B------:R-:W-:Y:S01]  /*dd30*/  CS2R R44, SRZ ;  /* 0x00000000002c7805 */ /* 0x000fe2000001ff00 */
[----:B------:R-:W-:Y:S01]  /*dd40*/  @!P2 IMAD.WIDE R30, R6, 0x2, R4 ;  /* 0x00000002061ea825 */ /* 0x000fe200078e0204 */
[----:B------:R-:W-:Y:S01]  /*dd50*/  CS2R R50, SRZ ;  /* 0x0000000000327805 */ /* 0x000fe2000001ff00 */
[----:B------:R-:W-:-:S02]  /*dd60*/  CS2R R48, SRZ ;  /* 0x0000000000307805 */ /* 0x000fc4000001ff00 */
[----:B------:R-:W-:Y:S01]  /*dd70*/  @!P2 IMAD.WIDE R28, R6, 0x2, R2 ;  /* 0x00000002061ca825 */ /* 0x000fe200078e0202 */
[----:B------:R1:W5:Y:S03]  /*dd80*/  @!P2 LD.E.128 R64, [R30.64] ;  /* 0x000000081e40a980 */ /* 0x000366000c101d00 */
[----:B------:R-:W-:Y:S01]  /*dd90*/  @!P1 IMAD.SHL.U32 R0, R33, 0x8, RZ ;  /* 0x0000000821009824 */ /* 0x000fe200078e00ff */
[----:B------:R1:W5:Y:S03]  /*dda0*/  @!P2 LD.E.128 R68, [R28.64] ;  /* 0x000000081c44a980 */ /* 0x000366000c101d00 */
[C---:B------:R-:W-:Y:S01]  /*ddb0*/  @!P1 IMAD.WIDE R4, R0.reuse, 0x2, R4 ;  /* 0x0000000200049825 */ /* 0x040fe200078e0204 */
[----:B------:R1:W5:Y:S03]  /*ddc0*/  @!P0 LD.E.128 R44, [R26.64] ;  /* 0x000000081a2c8980 */ /* 0x000366000c101d00 */
[----:B------:R-:W-:Y:S01]  /*ddd0*/  @!P1 IMAD.WIDE R2, R0, 0x2, R2 ;  /* 0x0000000200029825 */ /* 0x000fe200078e0202 */
[----:B------:R1:W5:Y:S04]  /*dde0*/  @!P1 LD.E.128 R80, [R4.64] ;  /* 0x0000000804509980 */ /* 0x000368000c101d00 */
[----:B------:R1:W5:Y:S04]  /*ddf0*/  @!P1 LD.E.128 R76, [R2.64] ;  /* 0x00000008024c9980 */ /* 0x000368000c101d00 */
[----:B------:R1:W5:Y:S02]  /*de00*/  @!P0 LD.E.128 R48, [R24.64] ;  /* 0x0000000818308980 */ /* 0x000364000c101d00 */
.L_x_968:
[----:B--2---:R-:W-:Y:S05]  /*de10*/  BSYNC B0 ;  /* 0x0000000000007941 */ /* 0x004fea0003800000 */
.L_x_967:
[----:B-----5:R-:W-:Y:S01]  /*de20*/  IMAD.MOV.U32 R0, RZ, RZ, R82 ;  /* 0x000000ffff007224 */ /* 0x020fe200078e0052 */
[----:B------:R-:W-:-:S04]  /*de30*/  DEPBAR.LE SB0, 0x1 ;  /* 0x000080400000791a */ /* 0x000fc80000000000 */
[----:B-1-3--:R-:W-:Y:S01]  /*de40*/  IMAD.MOV.U32 R4, RZ, RZ, R83 ;  /* 0x000000ffff047224 */ /* 0x00afe200078e0053 */
[----:B------:R-:W-:Y:S01]  /*de50*/  PRMT R105, R0, 0x7610, R105 ;  /* 0x0000761000697816 */ /* 0x000fe20000000069 */
[----:B----4-:R-:W-:Y:S01]  /*de60*/  IMAD.MOV.U32 R3, RZ, RZ, R80 ;  /* 0x000000ffff037224 */ /* 0x010fe200078e0050 */
[----:B------:R-:W-:Y:S01]  /*de70*/  BSSY B1, `(.L_x_969) ;  /* 0x000015c000017945 */ /* 0x000fe20003800000 */
        /* <DEDUP_REMOVED lines=23> */
[----:B------:R-:W-:Y:S01]  /*dff0*/  IMAD.IADD R4, R34, 0x1, -R118 ;  /* 0x0000000122047824 */ /* 0x000fe200078e0a76 */
[----:B------:R-:W-:-:S02]  /*e000*/  MOV R3, R76 ;  /* 0x0000004c00037202 */ /* 0x000fc40000000f00 */
[----:B------:R-:W-:Y:S01]  /*e010*/  PRMT R101, R101, 0x5410, R2 ;  /* 0x0000541065657816 */ /* 0x000fe20000000002 */
[----:B------:R-:W-:Y:S01]  /*e020*/  IMAD.MOV.U32 R2, RZ, RZ, R68 ;  /* 0x000000ffff027224 */ /* 0x000fe200078e0044 */
[----:B------:R-:W-:Y:S01]  /*e030*/  IMNMX R84, R4, 0x80, PT ;  /* 0x0000008004547817 */ /* 0x000fe20003800200 */
[----:B------:R-:W-:Y:S01]  /*e040*/  IMAD.MOV.U32 R4, RZ, RZ, R50 ;  /* 0x000000ffff047224 */ /* 0x000fe200078e0032 */
[----:B------:R-:W-:Y:S01]  /*e050*/  PRMT R102, R3, 0x7610, R102 ;  /* 0x0000761003667816 */ /* 0x000fe20000000066 */
[----:B------:R-:W-:Y:S01]  /*e060*/  IMAD.MOV.U32 R3, RZ, RZ, R71 ;  /* 0x000000ffff037224 */ /* 0x000fe200078e0047 */
[----:B------:R-:W-:Y:S01]  /*e070*/  BAR.SYNC.DEFER_BLOCKING 0x0 ;  /* 0x0000000000007b1d */ /* 0x000fe20000010000 */
[----:B------:R-:W-:Y:S02]  /*e080*/  ISETP.GE.AND P0, PT, R138, R84, PT ;  /* 0x000000548a00720c */ /* 0x000fe40003f06270 */
[----:B------:R-:W-:Y:S02]  /*e090*/  PRMT R99, R0, 0x7610, R99 ;  /* 0x0000761000637816 */ /* 0x000fe40000000063 */
[----:B------:R-:W-:-:S02]  /*e0a0*/  MOV R0, R69 ;  /* 0x0000004500007202 */ /* 0x000fc40000000f00 */
[----:B------:R-:W-:Y:S01]  /*e0b0*/  PRMT R99, R99, 0x5410, R3 ;  /* 0x0000541063637816 */ /* 0x000fe20000000003 */
[----:B------:R-:W-:Y:S01]  /*e0c0*/  IMAD.MOV.U32 R3, RZ, RZ, R51 ;  /* 0x000000ffff037224 */ /* 0x000fe200078e0033 */
[----:B------:R-:W-:Y:S01]  /*e0d0*/  PRMT R98, R2, 0x7610, R98 ;  /* 0x0000761002627816 */ /* 0x000fe20000000062 */
[----:B------:R-:W-:Y:S01]  /*e0e0*/  IMAD.MOV.U32 R2, RZ, RZ, R48 ;  /* 0x000000ffff027224 */ /* 0x000fe200078e0030 */
[----:B------:R-:W-:Y:S01]  /*e0f0*/  PRMT R97, R97, 0x5410, R0 ;  /* 0x0000541061617816 */ /* 0x000fe20000000000 */
[----:B------:R-:W-:Y:S01]  /*e100*/  IMAD.MOV.U32 R0, RZ, RZ, R49 ;  /* 0x000000ffff007224 */ /* 0x000fe200078e0031 */
[----:B------:R-:W-:Y:S02]  /*e110*/  PRMT R94, R4, 0x5410, R3 ;  /* 0x00005410045e7816 */ /* 0x000fe40000000003 */
[----:B------:R-:W-:Y:S02]  /*e120*/  PRMT R93, R2, 0x7610, R93 ;  /* 0x00007610025d7816 */ /* 0x000fe4000000005d */
[----:B------:R-:W-:Y:S01]  /*e130*/  PRMT R91, R91, 0x5410, R0 ;  /* 0x000054105b5b7816 */ /* 0x000fe20000000000 */
[----:B------:R-:W-:Y:S05]  /*e140*/  @P0 BRA `(.L_x_970) ;  /* 0x000012e000000947 */ /* 0x000fea0003800000 */
[----:B------:R1:W5:Y:S04]  /*e150*/  LDL R119, [R1+0x68] ;  /* 0x0000680001777983 */ /* 0x0003680000100800 */
[----:B------:R1:W5:Y:S01]  /*e160*/  LDL R118, [R1+0x6c] ;  /* 0x00006c0001767983 */ /* 0x0003620000100800 */
[----:B------:R-:W-:Y:S01]  /*e170*/  ISETP.GE.AND P0, PT, R110, c[0x0][0x27c], PT ;  /* 0x00009f006e007a0c */ /* 0x000fe20003f06270 */
[----:B------:R-:W-:-:S12]  /*e180*/  BSSY B0, `(.L_x_971) ;  /* 0x0000062000007945 */ /* 0x000fd80003800000 */
[----:B------:R-:W-:Y:S05]  /*e190*/  @P0 BRA `(.L_x_972) ;  /* 0x0000060000000947 */ /* 0x000fea0003800000 */
[----:B------:R-:W2:Y:S01]  /*e1a0*/  LDL R120, [R1+0xcc] ;  /* 0x0000cc0001787983 */ /* 0x000ea20000100800 */
[----:B------:R-:W-:Y:S02]  /*e1b0*/  MOV R0, c[0x0][0x27c] ;  /* 0x00009f0000007a02 */ /* 0x000fe40000000f00 */
[----:B------:R-:W-:Y:S02]  /*e1c0*/  SHF.R.U32.HI R4, RZ, 0x10, R9 ;  /* 0x00000010ff047819 */ /* 0x000fe40000011609 */
[----:B------:R-:W-:Y:S02]  /*e1d0*/  LEA.HI R0, R0, R170, RZ, 0x1d ;  /* 0x000000aa00007211 */ /* 0x000fe400078fe8ff */
[----:B------:R-:W-:Y:S02]  /*e1e0*/  SHF.R.U64 R63, R18, 0x10, R19 ;  /* 0x00000010123f7819 */ /* 0x000fe40000001213 */
[----:B------:R-:W-:Y:S02]  /*e1f0*/  SHF.R.S32.HI R3, RZ, 0x1f, R0 ;  /* 0x0000001fff037819 */ /* 0x000fe40000011400 */
[----:B------:R-:W-:-:S02]  /*e200*/  SHF.L.U32 R2, R0, 0x3, RZ ;  /* 0x0000000300027819 */ /* 0x000fc400000006ff */
[----:B------:R-:W-:Y:S02]  /*e210*/  LEA.HI R0, R3, R0, RZ, 0x2 ;  /* 0x0000000003007211 */ /* 0x000fe400078f10ff */
[----:B-----5:R-:W-:Y:S02]  /*e220*/  LOP3.LUT R2, R119, 0x18, R2, 0xf8, !PT ;  /* 0x0000001877027812 */ /* 0x020fe400078ef802 */
[----:B------:R-:W-:Y:S02]  /*e230*/  SHF.L.U32 R0, R0, 0xa, RZ ;  /* 0x0000000a00007819 */ /* 0x000fe400000006ff */
[----:B------:R-:W-:Y:S02]  /*e240*/  LOP3.LUT R2, R2, R118, RZ, 0x3c, !PT ;  /* 0x0000007602027212 */ /* 0x000fe400078e3cff */
[----:B------:R-:W-:Y:S02]  /*e250*/  LOP3.LUT R0, R0, 0x7ffff000, RZ, 0xc0, !PT ;  /* 0x7ffff00000007812 */ /* 0x000fe400078ec0ff */
[----:B------:R-:W-:-:S02]  /*e260*/  SHF.R.U32.HI R58, RZ, 0x10, R19 ;  /* 0x00000010ff3a7819 */ /* 0x000fc40000011613 */
[----:B------:R-:W-:Y:S02]  /*e270*/  IADD3 R0, R2, R0, R7 ;  /* 0x0000000002007210 */ /* 0x000fe40007ffe007 */
[----:B------:R-:W-:Y:S02]  /*e280*/  SHF.R.U32.HI R52, RZ, 0x10, R17 ;  /* 0x00000010ff347819 */ /* 0x000fe40000011611 */
[----:B------:R-:W-:Y:S01]  /*e290*/  SHF.L.U32 R35, R0, 0x1, RZ ;  /* 0x0000000100237819 */ /* 0x000fe200000006ff */
[----:B------:R-:W-:Y:S01]  /*e2a0*/  HADD2.F32 R0, -RZ, R53.H0_H0 ;  /* 0x20000035ff007230 */ /* 0x000fe20000004100 */
[----:B------:R-:W-:Y:S01]  /*e2b0*/  SHF.R.U64 R62, R8, 0x10, R9 ;  /* 0x00000010083e7819 */ /* 0x000fe20000001209 */
[----:B------:R-:W-:Y:S01]  /*e2c0*/  HADD2.F32 R8, -RZ, R55.H0_H0 ;  /* 0x20000037ff087230 */ /* 0x000fe20000004100 */
[--C-:B------:R-:W-:Y:S01]  /*e2d0*/  SHF.R.U64 R59, R10, 0x10, R11.reuse ;  /* 0x000000100a3b7819 */ /* 0x100fe2000000120b */
[----:B------:R-:W3:Y:S01]  /*e2e0*/  LDS.128 R28, [R35+0x6080] ;  /* 0x00608000231c7984 */ /* 0x000ee20000000c00 */
[----:B------:R-:W-:Y:S01]  /*e2f0*/  HADD2.F32 R75, -RZ, R52.H0_H0 ;  /* 0x20000034ff4b7230 */ /* 0x000fe20000004100 */
[----:B------:R-:W-:-:S02]  /*e300*/  SHF.R.U32.HI R54, RZ, 0x10, R11 ;  /* 0x00000010ff367819 */ /* 0x000fc4000001160b */
[----:B------:R-:W-:Y:S01]  /*e310*/  SHF.R.U64 R72, R16, 0x10, R17 ;  /* 0x0000001010487819 */ /* 0x000fe20000001211 */
[--C-:B---3--:R-:W-:Y:S02]  /*e320*/  HADD2.F32 R3, -RZ, R29.reuse.H0_H0 ;  /* 0x2000001dff037230 */ /* 0x108fe40000004100 */
[----:B------:R-:W-:Y:S02]  /*e330*/  HADD2.F32 R2, -RZ, R29.H1_H1 ;  /* 0x3000001dff027230 */ /* 0x000fe40000004100 */
[----:B------:R-:W-:Y:S01]  /*e340*/  HADD2.F32 R5, -RZ, R28.H0_H0 ;  /* 0x2000001cff057230 */ /* 0x000fe20000004100 */
[----:B------:R-:W-:Y:S01]  /*e350*/  FMUL.FTZ R56, R3, R0 ;  /* 0x0000000003387220 */ /* 0x000fe20000410000 */
[----:B------:R-:W-:Y:S02]  /*e360*/  HADD2.F32 R10, -RZ, R31.H0_H0 ;  /* 0x2000001fff0a7230 */ /* 0x000fe40000004100 */
[--C-:B------:R-:W-:Y:S02]  /*e370*/  HADD2.F32 R16, -RZ, R30.reuse.H0_H0 ;  /* 0x2000001eff107230 */ /* 0x100fe40000004100 */
[----:B------:R-:W-:-:S02]  /*e380*/  HADD2.F32 R11, -RZ, R30.H1_H1 ;  /* 0x3000001eff0b7230 */ /* 0x000fc40000004100 */
[----:B------:R-:W-:Y:S02]  /*e390*/  HADD2.F32 R29, -RZ, R54.H0_H0 ;  /* 0x20000036ff1d7230 */ /* 0x000fe40000004100 */
[----:B------:R-:W-:Y:S02]  /*e3a0*/  HADD2.F32 R17, -RZ, R28.H1_H1 ;  /* 0x3000001cff117230 */ /* 0x000fe40000004100 */
[----:B------:R-:W-:Y:S01]  /*e3b0*/  HADD2.F32 R9, -RZ, R31.H1_H1 ;  /* 0x3000001fff097230 */ /* 0x000fe20000004100 */
[----:B--2---:R-:W2:Y:S02]  /*e3c0*/  LDS.128 R24, [R120] ;  /* 0x0000000078187984 */ /* 0x004ea40000000c00 */
[----:B--2---:R-:W-:Y:S02]  /*e3d0*/  HADD2.F32 R33, -RZ, R25.H0_H0 ;  /* 0x20000019ff217230 */ /* 0x004fe40000004100 */
[--C-:B------:R-:W-:Y:S02]  /*e3e0*/  HADD2.F32 R19, -RZ, R27.reuse.H0_H0 ;  /* 0x2000001bff137230 */ /* 0x100fe40000004100 */
[----:B------:R-:W-:Y:S01]  /*e3f0*/  HADD2.F32 R18, -RZ, R27.H1_H1 ;  /* 0x3000001bff127230 */ /* 0x000fe20000004100 */
[----:B------:R-:W-:Y:S01]  /*e400*/  FMUL.FTZ R6, R33, R0 ;  /* 0x0000000021067220 */ /* 0x000fe20000410000 */
[----:B------:R-:W-:-:S02]  /*e410*/  HADD2.F32 R25, -RZ, R25.H1_H1 ;  /* 0x30000019ff197230 */ /* 0x000fc40000004100 */
[----:B------:R-:W-:Y:S01]  /*e420*/  HADD2.F32 R27, -RZ, R4.H0_H0 ;  /* 0x20000004ff1b7230 */ /* 0x000fe20000004100 */
[----:B------:R-:W-:Y:S01]  /*e430*/  FFMA.FTZ R61, R3, R8, R6 ;  /* 0x00000008033d7223 */ /* 0x000fe20000010006 */
[--C-:B------:R-:W-:Y:S02]  /*e440*/  HADD2.F32 R32, -RZ, R24.reuse.H0_H0 ;  /* 0x20000018ff207230 */ /* 0x100fe40000004100 */
[----:B------:R-:W-:Y:S01]  /*e450*/  HADD2.F32 R4, -RZ, R53.H1_H1 ;  /* 0x30000035ff047230 */ /* 0x000fe20000004100 */
[-C--:B------:R-:W-:Y:S01]  /*e460*/  FMUL.FTZ R0, R25, R27.reuse ;  /* 0x0000001b19007220 */ /* 0x080fe20000410000 */
[----:B------:R-:W-:Y:S01]  /*e470*/  HADD2.F32 R6, -RZ, R55.H1_H1 ;  /* 0x30000037ff067230 */ /* 0x000fe20000004100 */
[----:B------:R-:W-:Y:S01]  /*e480*/  FMUL.FTZ R55, R2, R27 ;  /* 0x0000001b02377220 */ /* 0x000fe20000410000 */
[----:B------:R-:W-:Y:S01]  /*e490*/  HADD2.F32 R34, -RZ, R24.H1_H1 ;  /* 0x30000018ff227230 */ /* 0x000fe20000004100 */
[-C--:B------:R-:W-:Y:S01]  /*e4a0*/  FMUL.FTZ R3, R32, R4.reuse ;  /* 0x0000000420037220 */ /* 0x080fe20000410000 */
[----:B------:R-:W-:Y:S01]  /*e4b0*/  HADD2.F32 R24, -RZ, R26.H0_H0 ;  /* 0x2000001aff187230 */ /* 0x000fe20000004100 */
[----:B------:R-:W-:Y:S01]  /*e4c0*/  FFMA.FTZ R60, R2, R75, R0 ;  /* 0x0000004b023c7223 */ /* 0x000fe20000010000 */
[----:B------:R-:W-:Y:S01]  /*e4d0*/  HADD2.F32 R0, -RZ, R73.H0_H0 ;  /* 0x20000049ff007230 */ /* 0x000fe20000004100 */
[C---:B------:R-:W-:Y:S01]  /*e4e0*/  FMUL.FTZ R53, R5.reuse, R4 ;  /* 0x0000000405357220 */ /* 0x040fe20000410000 */
[----:B------:R-:W-:Y:S01]  /*e4f0*/  HADD2.F32 R2, -RZ, R57.H0_H0 ;  /* 0x20000039ff027230 */ /* 0x000fe20000004100 */
[----:B------:R-:W-:Y:S01]  /*e500*/  FFMA.FTZ R57, R5, R6, R3 ;  /* 0x0000000605397223 */ /* 0x000fe20000010003 */
[----:B------:R-:W-:Y:S01]  /*e510*/  HADD2.F32 R3, -RZ, R73.H1_H1 ;  /* 0x30000049ff037230 */ /* 0x000fe20000004100 */
[-C--:B------:R-:W-:Y:S01]  /*e520*/  FMUL.FTZ R5, R19, R0.reuse ;  /* 0x0000000013057220 */ /* 0x080fe20000410000 */
[----:B------:R-:W-:Y:S01]  /*e530*/  HADD2.F32 R4, -RZ, R74.H0_H0 ;  /* 0x2000004aff047230 */ /* 0x000fe20000004100 */
[C---:B------:R-:W-:Y:S01]  /*e540*/  FMUL.FTZ R28, R10.reuse, R0 ;  /* 0x000000000a1c7220 */ /* 0x040fe20000410000 */
[----:B------:R-:W-:Y:S01]  /*e550*/  HADD2.F32 R73, -RZ, R58.H0_H0 ;  /* 0x2000003aff497230 */ /* 0x000fe20000004100 */
[----:B------:R-:W-:Y:S01]  /*e560*/  FFMA.FTZ R30, R10, R3, R5 ;  /* 0x000000030a1e7223 */ /* 0x000fe20000010005 */
[----:B------:R-:W-:Y:S01]  /*e570*/  HADD2.F32 R5, -RZ, R62.H0_H0 ;  /* 0x2000003eff057230 */ /* 0x000fe20000004100 */
[-C--:B------:R-:W-:Y:S01]  /*e580*/  FMUL.FTZ R27, R24, R2.reuse ;  /* 0x00000002181b7220 */ /* 0x080fe20000410000 */
[----:B------:R-:W-:Y:S01]  /*e590*/  HADD2.F32 R10, -RZ, R59.H0_H0 ;  /* 0x2000003bff0a7230 */ /* 0x000fe20000004100 */
[----:B------:R-:W-:Y:S01]  /*e5a0*/  FMUL.FTZ R31, R16, R2 ;  /* 0x00000002101f7220 */ /* 0x000fe20000410000 */
[----:B------:R-:W-:Y:S01]  /*e5b0*/  HADD2.F32 R26, -RZ, R26.H1_H1 ;  /* 0x3000001aff1a7230 */ /* 0x000fe20000004100 */
[----:B------:R-:W-:Y:S01]  /*e5c0*/  FMUL.FTZ R0, R18, R29 ;  /* 0x0000001d12007220 */ /* 0x000fe20000410000 */
[----:B------:R-:W-:Y:S01]  /*e5d0*/  HADD2.F32 R59, -RZ, R72.H0_H0 ;  /* 0x20000048ff3b7230 */ /* 0x000fe20000004100 */
[----:B------:R-:W-:Y:S01]  /*e5e0*/  FMUL.FTZ R2, R34, R5 ;  /* 0x0000000522027220 */ /* 0x000fe20000410000 */
[----:B------:R-:W-:Y:S01]  /*e5f0*/  HADD2.F32 R58, -RZ, R63.H0_H0 ;  /* 0x2000003fff3a7230 */ /* 0x000fe20000004100 */
[----:B------:R-:W-:-:S02]  /*e600*/  FFMA.FTZ R54, R16, R4, R27 ;  /* 0x0000000410367223 */ /* 0x000fc4000001001b */
[C---:B------:R-:W-:Y:S02]  /*e610*/  FMUL.FTZ R16, R9.reuse, R29 ;  /* 0x0000001d09107220 */ /* 0x040fe40000410000 */
[----:B------:R-:W-:Y:S02]  /*e620*/  FFMA.FTZ R27, R9, R73, R0 ;  /* 0x00000049091b7223 */ /* 0x000fe40000010000 */
[-C--:B------:R-:W-:Y:S02]  /*e630*/  FMUL.FTZ R0, R26, R10.reuse ;  /* 0x0000000a1a007220 */ /* 0x080fe40000410000 */
[C---:B------:R-:W-:Y:S02]  /*e640*/  FFMA.FTZ R29, R17.reuse, R59, R2 ;  /* 0x0000003b111d7223 */ /* 0x040fe40000010002 */
[----:B------:R-:W-:Y:S02]  /*e650*/  FMUL.FTZ R9, R17, R5 ;  /* 0x0000000511097220 */ /* 0x000fe40000410000 */
[----:B------:R-:W-:-:S02]  /*e660*/  FMUL.FTZ R2, R11, R10 ;  /* 0x0000000a0b027220 */ /* 0x000fc40000410000 */
[----:B------:R-:W-:Y:S01]  /*e670*/  FFMA.FTZ R52, R11, R58, R0 ;  /* 0x0000003a0b347223 */ /* 0x000fe20000010000 */
[----:B------:R-:W-:Y:S01]  /*e680*/  F2FP.PACK_AB R11, R27, R30 ;  /* 0x0000001e1b0b723e */ /* 0x000fe200000000ff */
[----:B------:R-:W-:Y:S02]  /*e690*/  FFMA.FTZ R5, R24, R4, -R31 ;  /* 0x0000000418057223 */ /* 0x000fe4000001081f */
[----:B------:R-:W-:Y:S01]  /*e6a0*/  FFMA.FTZ R17, R33, R8, -R56 ;  /* 0x0000000821117223 */ /* 0x000fe20000010838 */
[----:B------:R-:W-:Y:S01]  /*e6b0*/  F2FP.PACK_AB R8, R29, R57 ;  /* 0x000000391d08723e */ /* 0x000fe200000000ff */
[----:B------:R-:W-:Y:S02]  /*e6c0*/  FFMA.FTZ R10, R25, R75, -R55 ;  /* 0x0000004b190a7223 */ /* 0x000fe40000010837 */
[----:B------:R-:W-:Y:S02]  /*e6d0*/  FFMA.FTZ R6, R32, R6, -R53 ;  /* 0x0000000620067223 */ /* 0x000fe40000010835 */
[----:B------:R-:W-:Y:S01]  /*e6e0*/  FFMA.FTZ R3, R19, R3, -R28 ;  /* 0x0000000313037223 */ /* 0x000fe2000001081c */
[----:B------:R-:W-:Y:S01]  /*e6f0*/  F2FP.PACK_AB R17, R10, R17 ;  /* 0x000000110a11723e */ /* 0x000fe200000000ff */
        /* <DEDUP_REMOVED lines=10> */
.L_x_972:
[----:B------:R-:W-:Y:S05]  /*e7a0*/  BSYNC B0 ;  /* 0x0000000000007941 */ /* 0x000fea0003800000 */
.L_x_971:
[----:B------:R-:W-:Y:S01]  /*e7b0*/  ISETP.GE.AND P0, PT, R137, c[0x0][0x27c], PT ;  /* 0x00009f0089007a0c */ /* 0x000fe20003f06270 */
[----:B------:R-:W-:-:S12]  /*e7c0*/  BSSY B0, `(.L_x_973) ;  /* 0x0000063000007945 */ /* 0x000fd80003800000 */
[----:B------:R-:W-:Y:S05]  /*e7d0*/  @P0 BRA `(.L_x_974) ;  /* 0x0000061000000947 */ /* 0x000fea0003800000 */
[----:B------:R-:W3:Y:S04]  /*e7e0*/  LDL R2, [R1+0x64] ;  /* 0x0000640001027983 */ /* 0x000ee80000100800 */
[----:B------:R-:W4:Y:S01]  /*e7f0*/  LDL R59, [R1+0xdc] ;  /* 0x0000dc00013b7983 */ /* 0x000f220000100800 */
[----:B------:R-:W-:Y:S02]  /*e800*/  MOV R0, c[0x0][0x27c] ;  /* 0x00009f0000007a02 */ /* 0x000fe40000000f00 */
[--C-:B------:R-:W-:Y:S02]  /*e810*/  SHF.R.U32.HI R4, RZ, 0x10, R13.reuse ;  /* 0x00000010ff047819 */ /* 0x100fe4000001160d */
[----:B------:R-:W-:Y:S02]  /*e820*/  SHF.R.U64 R54, R12, 0x10, R13 ;  /* 0x000000100c367819 */ /* 0x000fe4000000120d */
[----:B------:R-:W-:-:S02]  /*e830*/  SHF.R.U32.HI R26, RZ, 0x10, R21 ;  /* 0x00000010ff1a7819 */ /* 0x000fc40000011615 */
[--C-:B------:R-:W-:Y:S02]  /*e840*/  SHF.R.U64 R55, R22, 0x10, R23.reuse ;  /* 0x0000001016377819 */ /* 0x100fe40000001217 */
[----:B------:R-:W-:Y:S01]  /*e850*/  SHF.R.U32.HI R33, RZ, 0x10, R23 ;  /* 0x00000010ff217819 */ /* 0x000fe20000011617 */
[----:B------:R-:W-:Y:S01]  /*e860*/  HADD2.F32 R58, -RZ, R26.H0_H0 ;  /* 0x2000001aff3a7230 */ /* 0x000fe20000004100 */
[--C-:B--2---:R-:W-:Y:S02]  /*e870*/  SHF.R.U64 R35, R14, 0x10, R15.reuse ;  /* 0x000000100e237819 */ /* 0x104fe4000000120f */
[----:B------:R-:W-:Y:S01]  /*e880*/  SHF.R.U32.HI R27, RZ, 0x10, R15 ;  /* 0x00000010ff1b7819 */ /* 0x000fe2000001160f */
[----:B------:R-:W-:Y:S01]  /*e890*/  HADD2.F32 R57, -RZ, R33.H0_H0 ;  /* 0x20000021ff397230 */ /* 0x000fe20000004100 */
[----:B------:R-:W-:Y:S01]  /*e8a0*/  SHF.R.U64 R56, R20, 0x10, R21 ;  /* 0x0000001014387819 */ /* 0x000fe20000001215 */
[----:B------:R-:W-:Y:S01]  /*e8b0*/  HADD2.F32 R33, -RZ, R55.H0_H0 ;  /* 0x20000037ff217230 */ /* 0x000fe20000004100 */
[----:B---3--:R-:W-:-:S04]  /*e8c0*/  LEA.HI R0, R0, R2, RZ, 0x1d ;  /* 0x0000000200007211 */ /* 0x008fc800078fe8ff */
[----:B------:R-:W-:Y:S01]  /*e8d0*/  SHF.R.S32.HI R2, RZ, 0x1f, R0 ;  /* 0x0000001fff027819 */ /* 0x000fe20000011400 */
[----:B----4-:R-:W2:Y:S01]  /*e8e0*/  LDS.128 R8, [R59] ;  /* 0x000000003b087984 */ /* 0x010ea20000000c00 */
[----:B------:R-:W-:Y:S02]  /*e8f0*/  SHF.L.U32 R3, R0, 0x3, RZ ;  /* 0x0000000300037819 */ /* 0x000fe400000006ff */
[----:B------:R-:W-:Y:S02]  /*e900*/  LEA.HI R0, R2, R0, RZ, 0x2 ;  /* 0x0000000002007211 */ /* 0x000fe400078f10ff */
[----:B-----5:R-:W-:Y:S02]  /*e910*/  LOP3.LUT R2, R119, 0x18, R3, 0xf8, !PT ;  /* 0x0000001877027812 */ /* 0x020fe400078ef803 */
[----:B------:R-:W-:Y:S02]  /*e920*/  SHF.L.U32 R0, R0, 0xa, RZ ;  /* 0x0000000a00007819 */ /* 0x000fe400000006ff */
[----:B------:R-:W-:-:S02]  /*e930*/  LOP3.LUT R2, R2, R118, RZ, 0x3c, !PT ;  /* 0x0000007602027212 */ /* 0x000fc400078e3cff */
[----:B------:R-:W-:-:S04]  /*e940*/  LOP3.LUT R0, R0, 0x7ffff000, RZ, 0xc0, !PT ;  /* 0x7ffff00000007812 */ /* 0x000fc800078ec0ff */
[----:B------:R-:W-:-:S04]  /*e950*/  IADD3 R0, R2, R0, R7 ;  /* 0x0000000002007210 */ /* 0x000fc80007ffe007 */
[----:B------:R-:W-:Y:S01]  /*e960*/  SHF.L.U32 R29, R0, 0x1, RZ ;  /* 0x00000001001d7819 */ /* 0x000fe200000006ff */
[----:B------:R-:W-:-:S04]  /*e970*/  HADD2.F32 R0, -RZ, R74.H1_H1 ;  /* 0x3000004aff007230 */ /* 0x000fc80000004100 */
[----:B------:R-:W3:Y:S01]  /*e980*/  LDS.128 R16, [R29+0x6080] ;  /* 0x006080001d107984 */ /* 0x000ee20000000c00 */
[--C-:B--2---:R-:W-:Y:S02]  /*e990*/  HADD2.F32 R24, -RZ, R9.reuse.H0_H0 ;  /* 0x20000009ff187230 */ /* 0x104fe40000004100 */
[----:B------:R-:W-:Y:S02]  /*e9a0*/  HADD2.F32 R22, -RZ, R9.H1_H1 ;  /* 0x30000009ff167230 */ /* 0x000fe40000004100 */
[--C-:B------:R-:W-:Y:S01]  /*e9b0*/  HADD2.F32 R23, -RZ, R8.reuse.H0_H0 ;  /* 0x20000008ff177230 */ /* 0x100fe20000004100 */
[----:B------:R-:W-:Y:S01]  /*e9c0*/  FMUL.FTZ R6, R24, R0 ;  /* 0x0000000018067220 */ /* 0x000fe20000410000 */
[----:B------:R-:W-:Y:S02]  /*e9d0*/  HADD2.F32 R25, -RZ, R8.H1_H1 ;  /* 0x30000008ff197230 */ /* 0x000fe40000004100 */
[----:B------:R-:W-:Y:S02]  /*e9e0*/  HADD2.F32 R8, -RZ, R85.H1_H1 ;  /* 0x30000055ff087230 */ /* 0x000fe40000004100 */
[----:B------:R-:W-:-:S02]  /*e9f0*/  HADD2.F32 R15, -RZ, R11.H0_H0 ;  /* 0x2000000bff0f7230 */ /* 0x000fc40000004100 */
[--C-:B------:R-:W-:Y:S02]  /*ea00*/  HADD2.F32 R20, -RZ, R10.reuse.H0_H0 ;  /* 0x2000000aff147230 */ /* 0x100fe40000004100 */
[----:B------:R-:W-:Y:S02]  /*ea10*/  HADD2.F32 R21, -RZ, R10.H1_H1 ;  /* 0x3000000aff157230 */ /* 0x000fe40000004100 */
[----:B------:R-:W-:Y:S02]  /*ea20*/  HADD2.F32 R14, -RZ, R11.H1_H1 ;  /* 0x3000000bff0e7230 */ /* 0x000fe40000004100 */
[--C-:B---3--:R-:W-:Y:S02]  /*ea30*/  HADD2.F32 R3, -RZ, R17.reuse.H0_H0 ;  /* 0x20000011ff037230 */ /* 0x108fe40000004100 */
[--C-:B------:R-:W-:Y:S02]  /*ea40*/  HADD2.F32 R5, -RZ, R16.reuse.H0_H0 ;  /* 0x20000010ff057230 */ /* 0x100fe40000004100 */
[----:B------:R-:W-:Y:S01]  /*ea50*/  HADD2.F32 R13, -RZ, R16.H1_H1 ;  /* 0x30000010ff0d7230 */ /* 0x000fe20000004100 */
[C---:B------:R-:W-:Y:S01]  /*ea60*/  FMUL.FTZ R31, R3.reuse, R0 ;  /* 0x00000000031f7220 */ /* 0x040fe20000410000 */
[----:B------:R-:W-:Y:S01]  /*ea70*/  HADD2.F32 R16, -RZ, R4.H0_H0 ;  /* 0x20000004ff107230 */ /* 0x000fe20000004100 */
[----:B------:R-:W-:Y:S01]  /*ea80*/  FFMA.FTZ R53, R3, R8, R6 ;  /* 0x0000000803357223 */ /* 0x000fe20000010006 */
[----:B------:R-:W-:-:S02]  /*ea90*/  HADD2.F32 R2, -RZ, R17.H1_H1 ;  /* 0x30000011ff027230 */ /* 0x000fc40000004100 */
[----:B------:R-:W-:Y:S01]  /*eaa0*/  HADD2.F32 R4, -RZ, R85.H0_H0 ;  /* 0x20000055ff047230 */ /* 0x000fe20000004100 */
[-C--:B------:R-:W-:Y:S01]  /*eab0*/  FMUL.FTZ R0, R22, R16.reuse ;  /* 0x0000001016007220 */ /* 0x080fe20000410000 */
[----:B------:R-:W-:Y:S01]  /*eac0*/  HADD2.F32 R6, -RZ, R87.H0_H0 ;  /* 0x20000057ff067230 */ /* 0x000fe20000004100 */
[C---:B------:R-:W-:Y:S01]  /*ead0*/  FMUL.FTZ R30, R2.reuse, R16 ;  /* 0x00000010021e7220 */ /* 0x040fe20000410000 */
[----:B------:R-:W-:Y:S01]  /*eae0*/  HADD2.F32 R10, -RZ, R19.H0_H0 ;  /* 0x20000013ff0a7230 */ /* 0x000fe20000004100 */
[----:B------:R-:W-:Y:S01]  /*eaf0*/  FMUL.FTZ R3, R23, R4 ;  /* 0x0000000417037220 */ /* 0x000fe20000410000 */
[----:B------:R-:W-:Y:S01]  /*eb00*/  HADD2.F32 R12, -RZ, R18.H0_H0 ;  /* 0x20000012ff0c7230 */ /* 0x000fe20000004100 */
[----:B------:R-:W-:Y:S01]  /*eb10*/  FFMA.FTZ R52, R2, R58, R0 ;  /* 0x0000003a02347223 */ /* 0x000fe20000010000 */
[----:B------:R-:W-:Y:S01]  /*eb20*/  HADD2.F32 R0, -RZ, R86.H1_H1 ;  /* 0x30000056ff007230 */ /* 0x000fe20000004100 */
[C---:B------:R-:W-:Y:S01]  /*eb30*/  FFMA.FTZ R32, R5.reuse, R6, R3 ;  /* 0x0000000605207223 */ /* 0x040fe20000010003 */
[----:B------:R-:W-:Y:S01]  /*eb40*/  HADD2.F32 R3, -RZ, R87.H1_H1 ;  /* 0x30000057ff037230 */ /* 0x000fe20000004100 */
[----:B------:R-:W-:Y:S01]  /*eb50*/  FMUL.FTZ R28, R5, R4 ;  /* 0x00000004051c7220 */ /* 0x000fe20000410000 */
[----:B------:R-:W-:Y:S01]  /*eb60*/  HADD2.F32 R11, -RZ, R18.H1_H1 ;  /* 0x30000012ff0b7230 */ /* 0x000fe20000004100 */
[-C--:B------:R-:W-:Y:S01]  /*eb70*/  FMUL.FTZ R5, R15, R0.reuse ;  /* 0x000000000f057220 */ /* 0x080fe20000410000 */
[----:B------:R-:W-:Y:S01]  /*eb80*/  HADD2.F32 R9, -RZ, R19.H1_H1 ;  /* 0x30000013ff097230 */ /* 0x000fe20000004100 */
[C---:B------:R-:W-:Y:S01]  /*eb90*/  FMUL.FTZ R17, R10.reuse, R0 ;  /* 0x000000000a117220 */ /* 0x040fe20000410000 */
[----:B------:R-:W-:Y:S01]  /*eba0*/  HADD2.F32 R2, -RZ, R86.H0_H0 ;  /* 0x20000056ff027230 */ /* 0x000fe20000004100 */
[----:B------:R-:W-:Y:S01]  /*ebb0*/  FFMA.FTZ R19, R10, R3, R5 ;  /* 0x000000030a137223 */ /* 0x000fe20000010005 */
[----:B------:R-:W-:Y:S01]  /*ebc0*/  HADD2.F32 R18, -RZ, R27.H0_H0 ;  /* 0x2000001bff127230 */ /* 0x000fe20000004100 */
[----:B------:R-:W-:Y:S01]  /*ebd0*/  FFMA.FTZ R6, R23, R6, -R28 ;  /* 0x0000000617067223 */ /* 0x000fe2000001081c */
[----:B------:R-:W-:Y:S01]  /*ebe0*/  HADD2.F32 R5, -RZ, R54.H0_H0 ;  /* 0x20000036ff057230 */ /* 0x000fe20000004100 */
[-C--:B------:R-:W-:Y:S01]  /*ebf0*/  FMUL.FTZ R16, R20, R2.reuse ;  /* 0x0000000214107220 */ /* 0x080fe20000410000 */
[----:B------:R-:W-:Y:S01]  /*ec00*/  HADD2.F32 R4, -RZ, R88.H0_H0 ;  /* 0x20000058ff047230 */ /* 0x000fe20000004100 */
[----:B------:R-:W-:Y:S01]  /*ec10*/  FMUL.FTZ R26, R12, R2 ;  /* 0x000000020c1a7220 */ /* 0x000fe20000410000 */
[----:B------:R-:W-:Y:S01]  /*ec20*/  HADD2.F32 R10, -RZ, R35.H0_H0 ;  /* 0x20000023ff0a7230 */ /* 0x000fe20000004100 */
[----:B------:R-:W-:Y:S01]  /*ec30*/  FMUL.FTZ R0, R14, R18 ;  /* 0x000000120e007220 */ /* 0x000fe20000410000 */
[----:B------:R-:W-:Y:S01]  /*ec40*/  HADD2.F32 R35, -RZ, R56.H0_H0 ;  /* 0x20000038ff237230 */ /* 0x000fe20000004100 */
[----:B------:R-:W-:-:S02]  /*ec50*/  FMUL.FTZ R2, R25, R5 ;  /* 0x0000000519027220 */ /* 0x000fc40000410000 */
[----:B------:R-:W-:Y:S02]  /*ec60*/  FFMA.FTZ R34, R12, R4, R16 ;  /* 0x000000040c227223 */ /* 0x000fe40000010010 */
[C---:B------:R-:W-:Y:S02]  /*ec70*/  FMUL.FTZ R12, R9.reuse, R18 ;  /* 0x00000012090c7220 */ /* 0x040fe40000410000 */
[----:B------:R-:W-:Y:S02]  /*ec80*/  FFMA.FTZ R16, R9, R57, R0 ;  /* 0x0000003909107223 */ /* 0x000fe40000010000 */
[----:B------:R-:W-:Y:S02]  /*ec90*/  FMUL.FTZ R0, R21, R10 ;  /* 0x0000000a15007220 */ /* 0x000fe40000410000 */
[C---:B------:R-:W-:Y:S02]  /*eca0*/  FFMA.FTZ R18, R13.reuse, R35, R2 ;  /* 0x000000230d127223 */ /* 0x040fe40000010002 */
[----:B------:R-:W-:-:S02]  /*ecb0*/  FMUL.FTZ R9, R13, R5 ;  /* 0x000000050d097220 */ /* 0x000fc40000410000 */
[C---:B------:R-:W-:Y:S02]  /*ecc0*/  FMUL.FTZ R2, R11.reuse, R10 ;  /* 0x0000000a0b027220 */ /* 0x040fe40000410000 */
[----:B------:R-:W-:Y:S01]  /*ecd0*/  FFMA.FTZ R27, R11, R33, R0 ;  /* 0x000000210b1b7223 */ /* 0x000fe20000010000 */
[----:B------:R-:W-:Y:S01]  /*ece0*/  F2FP.PACK_AB R11, R16, R19 ;  /* 0x00000013100b723e */ /* 0x000fe200000000ff */
[----:B------:R-:W-:Y:S02]  /*ecf0*/  FFMA.FTZ R5, R20, R4, -R26 ;  /* 0x0000000414057223 */ /* 0x000fe4000001081a */
[----:B------:R-:W-:Y:S01]  /*ed00*/  FFMA.FTZ R13, R24, R8, -R31 ;  /* 0x00000008180d7223 */ /* 0x000fe2000001081f */
[----:B------:R-:W-:Y:S01]  /*ed10*/  F2FP.PACK_AB R8, R18, R32 ;  /* 0x000000201208723e */ /* 0x000fe200000000ff */
[----:B------:R-:W-:Y:S02]  /*ed20*/  FFMA.FTZ R10, R22, R58, -R30 ;  /* 0x0000003a160a7223 */ /* 0x000fe4000001081e */
        /* <DEDUP_REMOVED lines=8> */
[----:B------:R-:W-:Y:S02]  /*edb0*/  F2FP.PACK_AB R14, R2, R5 ;  /* 0x00000005020e723e */ /* 0x000fe400000000ff */
[----:B------:R-:W-:-:S03]  /*edc0*/  F2FP.PACK_AB R10, R27, R34 ;  /* 0x000000221b0a723e */ /* 0x000fc600000000ff */
[----:B------:R2:W-:Y:S04]  /*edd0*/  STS.128 [R59], R12 ;  /* 0x0000000c3b007388 */ /* 0x0005e80000000c00 */
[----:B------:R2:W-:Y:S02]  /*ede0*/  STS.128 [R29+0x6080], R8 ;  /* 0x006080081d007388 */ /* 0x0005e40000000c00 */
.L_x_974:
[----:B------:R-:W-:Y:S05]  /*edf0*/  BSYNC B0 ;  /* 0x0000000000007941 */ /* 0x000fea0003800000 */
.L_x_973:
[----:B------:R-:W-:-:S13]  /*ee00*/  ISETP.GE.AND P0, PT, R136, c[0x0][0x27c], PT ;  /* 0x00009f0088007a0c */ /* 0x000fda0003f06270 */
[----:B------:R-:W-:Y:S05]  /*ee10*/  @P0 BRA `(.L_x_970) ;  /* 0x0000061000000947 */ /* 0x000fea0003800000 */
[----:B------:R-:W3:Y:S04]  /*ee20*/  LDL R2, [R1+0x60] ;  /* 0x0000600001027983 */ /* 0x000ee80000100800 */
[----:B------:R-:W4:Y:S01]  /*ee30*/  LDL R52, [R1+0xd4] ;  /* 0x0000d40001347983 */ /* 0x000f220000100800 */
[----:B------:R-:W-:Y:S01]  /*ee40*/  MOV R0, c[0x0][0x27c] ;  /* 0x00009f0000007a02 */ /* 0x000fe20000000f00 */
[----:B------:R-:W-:Y:S01]  /*ee50*/  HADD2.F32 R6, -RZ, R89.H1_H1 ;  /* 0x30000059ff067230 */ /* 0x000fe20000004100 */
[----:B------:R-:W-:Y:S02]  /*ee60*/  SHF.R.U32.HI R4, RZ, 0x10, R37 ;  /* 0x00000010ff047819 */ /* 0x000fe40000011625 */
[----:B------:R-:W-:Y:S02]  /*ee70*/  SHF.R.U32.HI R24, RZ, 0x10, R41 ;  /* 0x00000010ff187819 */ /* 0x000fe40000011629 */
[----:B------:R-:W-:-:S02]  /*ee80*/  SHF.R.U64 R33, R38, 0x10, R39 ;  /* 0x0000001026217819 */ /* 0x000fc40000001227 */
[----:B------:R-:W-:Y:S01]  /*ee90*/  SHF.R.U32.HI R26, RZ, 0x10, R39 ;  /* 0x00000010ff1a7819 */ /* 0x000fe20000011627 */
[----:B------:R-:W-:Y:S01]  /*eea0*/  HADD2.F32 R39, -RZ, R24.H0_H0 ;  /* 0x20000018ff277230 */ /* 0x000fe20000004100 */
[----:B------:R-:W-:Y:S02]  /*eeb0*/  SHF.R.U64 R36, R36, 0x10, R37 ;  /* 0x0000001024247819 */ /* 0x000fe40000001225 */
[----:B------:R-:W-:Y:S02]  /*eec0*/  SHF.R.U32.HI R27, RZ, 0x10, R43 ;  /* 0x00000010ff1b7819 */ /* 0x000fe4000001162b */
[----:B------:R-:W-:Y:S02]  /*eed0*/  SHF.R.U64 R40, R40, 0x10, R41 ;  /* 0x0000001028287819 */ /* 0x000fe40000001229 */
[----:B------:R-:W-:Y:S01]  /*eee0*/  SHF.R.U64 R37, R42, 0x10, R43 ;  /* 0x000000102a257819 */ /* 0x000fe2000000122b */
[----:B------:R-:W-:Y:S02]  /*eef0*/  HADD2.F32 R38, -RZ, R27.H0_H0 ;  /* 0x2000001bff267230 */ /* 0x000fe40000004100 */
[----:B------:R-:W-:-:S02]  /*ef00*/  HADD2.F32 R27, -RZ, R33.H0_H0 ;  /* 0x20000021ff1b7230 */ /* 0x000fc40000004100 */
[----:B------:R-:W-:Y:S01]  /*ef10*/  HADD2.F32 R33, -RZ, R37.H0_H0 ;  /* 0x20000025ff217230 */ /* 0x000fe20000004100 */
[----:B---3--:R-:W-:-:S04]  /*ef20*/  LEA.HI R0, R0, R2, RZ, 0x1d ;  /* 0x0000000200007211 */ /* 0x008fc800078fe8ff */
[----:B------:R-:W-:Y:S01]  /*ef30*/  SHF.R.S32.HI R2, RZ, 0x1f, R0 ;  /* 0x0000001fff027819 */ /* 0x000fe20000011400 */
[----:B--2-4-:R-:W2:Y:S01]  /*ef40*/  LDS.128 R8, [R52] ;  /* 0x0000000034087984 */ /* 0x014ea20000000c00 */
        /* <DEDUP_REMOVED lines=18> */
[----:B------:R-:W-:Y:S02]  /*f070*/  HADD2.F32 R23, -RZ, R8.H1_H1 ;  /* 0x30000008ff177230 */ /* 0x000fe40000004100 */
[--C-:B---3--:R-:W-:Y:S02]  /*f080*/  HADD2.F32 R3, -RZ, R13.reuse.H0_H0 ;  /* 0x2000000dff037230 */ /* 0x108fe40000004100 */
[----:B------:R-:W-:Y:S02]  /*f090*/  HADD2.F32 R2, -RZ, R13.H1_H1 ;  /* 0x3000000dff027230 */ /* 0x000fe40000004100 */
[--C-:B------:R-:W-:Y:S01]  /*f0a0*/  HADD2.F32 R9, -RZ, R12.reuse.H0_H0 ;  /* 0x2000000cff097230 */ /* 0x100fe20000004100 */
[C---:B------:R-:W-:Y:S01]  /*f0b0*/  FMUL.FTZ R30, R3.reuse, R0 ;  /* 0x00000000031e7220 */ /* 0x040fe20000410000 */
[----:B------:R-:W-:Y:S01]  /*f0c0*/  HADD2.F32 R13, -RZ, R12.H1_H1 ;  /* 0x3000000cff0d7230 */ /* 0x000fe20000004100 */
[----:B------:R-:W-:Y:S01]  /*f0d0*/  FFMA.FTZ R35, R3, R6, R5 ;  /* 0x0000000603237223 */ /* 0x000fe20000010005 */
[----:B------:R-:W-:-:S02]  /*f0e0*/  HADD2.F32 R12, -RZ, R14.H0_H0 ;  /* 0x2000000eff0c7230 */ /* 0x000fc40000004100 */
[----:B------:R-:W-:Y:S02]  /*f0f0*/  HADD2.F32 R11, -RZ, R14.H1_H1 ;  /* 0x3000000eff0b7230 */ /* 0x000fe40000004100 */
[----:B------:R-:W-:Y:S02]  /*f100*/  HADD2.F32 R14, -RZ, R4.H0_H0 ;  /* 0x20000004ff0e7230 */ /* 0x000fe40000004100 */
[----:B------:R-:W-:Y:S02]  /*f110*/  HADD2.F32 R4, -RZ, R89.H0_H0 ;  /* 0x20000059ff047230 */ /* 0x000fe40000004100 */
[----:B------:R-:W-:Y:S01]  /*f120*/  HADD2.F32 R5, -RZ, R91.H0_H0 ;  /* 0x2000005bff057230 */ /* 0x000fe20000004100 */
[-C--:B------:R-:W-:Y:S01]  /*f130*/  FMUL.FTZ R0, R20, R14.reuse ;  /* 0x0000000e14007220 */ /* 0x080fe20000410000 */
[--C-:B------:R-:W-:Y:S01]  /*f140*/  HADD2.F32 R10, -RZ, R15.reuse.H0_H0 ;  /* 0x2000000fff0a7230 */ /* 0x100fe20000004100 */
[C---:B------:R-:W-:Y:S01]  /*f150*/  FMUL.FTZ R29, R2.reuse, R14 ;  /* 0x0000000e021d7220 */ /* 0x040fe20000410000 */
[----:B------:R-:W-:Y:S01]  /*f160*/  HADD2.F32 R8, -RZ, R15.H1_H1 ;  /* 0x3000000fff087230 */ /* 0x000fe20000004100 */
[----:B------:R-:W-:Y:S01]  /*f170*/  FFMA.FTZ R34, R2, R39, R0 ;  /* 0x0000002702227223 */ /* 0x000fe20000010000 */
[--C-:B------:R-:W-:Y:S01]  /*f180*/  HADD2.F32 R2, -RZ, R90.reuse.H0_H0 ;  /* 0x2000005aff027230 */ /* 0x100fe20000004100 */
[-C--:B------:R-:W-:Y:S01]  /*f190*/  FMUL.FTZ R3, R21, R4.reuse ;  /* 0x0000000415037220 */ /* 0x080fe20000410000 */
[----:B------:R-:W-:Y:S01]  /*f1a0*/  HADD2.F32 R0, -RZ, R90.H1_H1 ;  /* 0x3000005aff007230 */ /* 0x000fe20000004100 */
[C---:B------:R-:W-:Y:S01]  /*f1b0*/  FMUL.FTZ R28, R9.reuse, R4 ;  /* 0x00000004091c7220 */ /* 0x040fe20000410000 */
[--C-:B------:R-:W-:Y:S01]  /*f1c0*/  HADD2.F32 R4, -RZ, R92.reuse.H1_H1 ;  /* 0x3000005cff047230 */ /* 0x100fe20000004100 */
[----:B------:R-:W-:Y:S01]  /*f1d0*/  FFMA.FTZ R31, R9, R5, R3 ;  /* 0x00000005091f7223 */ /* 0x000fe20000010003 */
[----:B------:R-:W-:Y:S01]  /*f1e0*/  HADD2.F32 R3, -RZ, R92.H0_H0 ;  /* 0x2000005cff037230 */ /* 0x000fe20000004100 */
[----:B------:R-:W-:Y:S01]  /*f1f0*/  FMUL.FTZ R14, R18, R2 ;  /* 0x00000002120e7220 */ /* 0x000fe20000410000 */
[----:B------:R-:W-:Y:S01]  /*f200*/  HADD2.F32 R15, -RZ, R26.H0_H0 ;  /* 0x2000001aff0f7230 */ /* 0x000fe20000004100 */
[----:B------:R-:W-:-:S02]  /*f210*/  FMUL.FTZ R9, R17, R0 ;  /* 0x0000000011097220 */ /* 0x000fc40000410000 */
[----:B------:R-:W-:Y:S02]  /*f220*/  FFMA.FTZ R32, R12, R4, R14 ;  /* 0x000000040c207223 */ /* 0x000fe4000001000e */
[C---:B------:R-:W-:Y:S02]  /*f230*/  FMUL.FTZ R14, R10.reuse, R0 ;  /* 0x000000000a0e7220 */ /* 0x040fe40000410000 */
[----:B------:R-:W-:Y:S01]  /*f240*/  FFMA.FTZ R24, R10, R3, R9 ;  /* 0x000000030a187223 */ /* 0x000fe20000010009 */
[----:B------:R-:W-:Y:S01]  /*f250*/  HADD2.F32 R10, -RZ, R36.H0_H0 ;  /* 0x20000024ff0a7230 */ /* 0x000fe20000004100 */
[----:B------:R-:W-:Y:S01]  /*f260*/  FMUL.FTZ R26, R12, R2 ;  /* 0x000000020c1a7220 */ /* 0x000fe20000410000 */
[----:B------:R-:W-:Y:S01]  /*f270*/  HADD2.F32 R36, -RZ, R40.H0_H0 ;  /* 0x20000028ff247230 */ /* 0x000fe20000004100 */
[----:B------:R-:W-:Y:S02]  /*f280*/  FMUL.FTZ R0, R16, R15 ;  /* 0x0000000f10007220 */ /* 0x000fe40000410000 */
[----:B------:R-:W-:-:S02]  /*f290*/  FMUL.FTZ R2, R23, R10 ;  /* 0x0000000a17027220 */ /* 0x000fc40000410000 */
[C---:B------:R-:W-:Y:S02]  /*f2a0*/  FMUL.FTZ R9, R8.reuse, R15 ;  /* 0x0000000f08097220 */ /* 0x040fe40000410000 */
[----:B------:R-:W-:Y:S02]  /*f2b0*/  FFMA.FTZ R12, R8, R38, R0 ;  /* 0x00000026080c7223 */ /* 0x000fe40000010000 */
[-C--:B------:R-:W-:Y:S02]  /*f2c0*/  FMUL.FTZ R0, R19, R27.reuse ;  /* 0x0000001b13007220 */ /* 0x080fe40000410000 */
[C---:B------:R-:W-:Y:S02]  /*f2d0*/  FFMA.FTZ R15, R13.reuse, R36, R2 ;  /* 0x000000240d0f7223 */ /* 0x040fe40000010002 */
[----:B------:R-:W-:Y:S02]  /*f2e0*/  FMUL.FTZ R8, R13, R10 ;  /* 0x0000000a0d087220 */ /* 0x000fe40000410000 */
[----:B------:R-:W-:-:S02]  /*f2f0*/  FMUL.FTZ R2, R11, R27 ;  /* 0x0000001b0b027220 */ /* 0x000fc40000410000 */
[----:B------:R-:W-:Y:S02]  /*f300*/  FFMA.FTZ R13, R22, R6, -R30 ;  /* 0x00000006160d7223 */ /* 0x000fe4000001081e */
[----:B------:R-:W-:Y:S02]  /*f310*/  FFMA.FTZ R6, R21, R5, -R28 ;  /* 0x0000000515067223 */ /* 0x000fe4000001081c */
[----:B------:R-:W-:Y:S01]  /*f320*/  FFMA.FTZ R27, R11, R33, R0 ;  /* 0x000000210b1b7223 */ /* 0x000fe20000010000 */
[----:B------:R-:W-:Y:S01]  /*f330*/  F2FP.PACK_AB R11, R12, R24 ;  /* 0x000000180c0b723e */ /* 0x000fe200000000ff */
[----:B------:R-:W-:Y:S02]  /*f340*/  FFMA.FTZ R5, R18, R4, -R26 ;  /* 0x0000000412057223 */ /* 0x000fe4000001081a */
        /* <DEDUP_REMOVED lines=10> */
[----:B------:R-:W-:-:S02]  /*f3f0*/  F2FP.PACK_AB R9, R34, R35 ;  /* 0x000000232209723e */ /* 0x000fc400000000ff */
[----:B------:R-:W-:Y:S01]  /*f400*/  F2FP.PACK_AB R10, R27, R32 ;  /* 0x000000201b0a723e */ /* 0x000fe200000000ff */
[----:B------:R2:W-:Y:S04]  /*f410*/  STS.128 [R52], R12 ;  /* 0x0000000c34007388 */ /* 0x0005e80000000c00 */
[----:B------:R2:W-:Y:S02]  /*f420*/  STS.128 [R25+0x6080], R8 ;  /* 0x0060800819007388 */ /* 0x0005e40000000c00 */
.L_x_970:
[----:B------:R-:W-:Y:S05]  /*f430*/  BSYNC B1 ;  /* 0x0000000000017941 */ /* 0x000fea0003800000 */
.L_x_969:
[----:B------:R-:W-:-:S04]  /*f440*/  IADD3 R0, R138, 0x40, RZ ;  /* 0x000000408a007810 */ /* 0x000fc80007ffe0ff */
[----:B------:R-:W-:-:S13]  /*f450*/  ISETP.GE.AND P0, PT, R0, R84, PT ;  /* 0x000000540000720c */ /* 0x000fda0003f06270 */
[----:B------:R-:W-:Y:S05]  /*f460*/  @P0 BRA `(.L_x_954) ;  /* 0x000012f000000947 */ /* 0x000fea0003800000 */
[----:B--2---:R2:W5:Y:S04]  /*f470*/  LDL R52, [R1+0xac] ;  /* 0x0000ac0001347983 */ /* 0x0045680000100800 */
[----:B------:R2:W5:Y:S04]  /*f480*/  LDL R43, [R1+0xb0] ;  /* 0x0000b000012b7983 */ /* 0x0005680000100800 */
[----:B------:R2:W5:Y:S01]  /*f490*/  LDL R42, [R1+0xb4] ;  /* 0x0000b400012a7983 */ /* 0x0005620000100800 */
[----:B------:R-:W-:Y:S01]  /*f4a0*/  ISETP.GE.AND P0, PT, R110, c[0x0][0x27c], PT ;  /* 0x00009f006e007a0c */ /* 0x000fe20003f06270 */
[----:B------:R-:W-:-:S12]  /*f4b0*/  BSSY B0, `(.L_x_975) ;  /* 0x0000062000007945 */ /* 0x000fd80003800000 */
[----:B------:R-:W-:Y:S05]  /*f4c0*/  @P0 BRA `(.L_x_976) ;  /* 0x0000060000000947 */ /* 0x000fea0003800000 */
[----:B------:R-:W3:Y:S01]  /*f4d0*/  LDL R41, [R1+0xe0] ;  /* 0x0000e00001297983 */ /* 0x000ee20000100800 */
[----:B------:R-:W-:Y:S01]  /*f4e0*/  MOV R0, c[0x0][0x27c] ;  /* 0x00009f0000007a02 */ /* 0x000fe20000000f00 */
[----:B------:R-:W-:Y:S01]  /*f4f0*/  HADD2.F32 R6, -RZ, R93.H1_H1 ;  /* 0x3000005dff067230 */ /* 0x000fe20000004100 */
[----:B------:R-:W-:Y:S02]  /*f500*/  SHF.R.U32.HI R4, RZ, 0x10, R49 ;  /* 0x00000010ff047819 */ /* 0x000fe40000011631 */
[----:B------:R-:W-:Y:S02]  /*f510*/  LEA.HI R0, R0, R170, RZ, 0x1d ;  /* 0x000000aa00007211 */ /* 0x000fe400078fe8ff */
[----:B------:R-:W-:Y:S02]  /*f520*/  SHF.R.U32.HI R24, RZ, 0x10, R45 ;  /* 0x00000010ff187819 */ /* 0x000fe4000001162d */
[----:B------:R-:W-:Y:S02]  /*f530*/  SHF.R.S32.HI R3, RZ, 0x1f, R0 ;  /* 0x0000001fff037819 */ /* 0x000fe40000011400 */
[----:B------:R-:W-:Y:S01]  /*f540*/  SHF.L.U32 R2, R0, 0x3, RZ ;  /* 0x0000000300027819 */ /* 0x000fe200000006ff */
[----:B------:R-:W-:Y:S01]  /*f550*/  HADD2.F32 R40, -RZ, R24.H0_H0 ;  /* 0x20000018ff287230 */ /* 0x000fe20000004100 */
[----:B------:R-:W-:-:S02]  /*f560*/  LEA.HI R0, R3, R0, RZ, 0x2 ;  /* 0x0000000003007211 */ /* 0x000fc400078f10ff */
[----:B-----5:R-:W-:Y:S02]  /*f570*/  LOP3.LUT R2, R52, 0x18, R2, 0xf8, !PT ;  /* 0x0000001834027812 */ /* 0x020fe400078ef802 */
[----:B------:R-:W-:Y:S02]  /*f580*/  SHF.L.U32 R0, R0, 0xa, RZ ;  /* 0x0000000a00007819 */ /* 0x000fe400000006ff */
[----:B------:R-:W-:Y:S02]  /*f590*/  LOP3.LUT R2, R2, R43, RZ, 0x3c, !PT ;  /* 0x0000002b02027212 */ /* 0x000fe400078e3cff */
[----:B------:R-:W-:Y:S02]  /*f5a0*/  LOP3.LUT R0, R0, 0x7ffff000, RZ, 0xc0, !PT ;  /* 0x7ffff00000007812 */ /* 0x000fe400078ec0ff */
[----:B------:R-:W-:Y:S02]  /*f5b0*/  SHF.R.U32.HI R26, RZ, 0x10, R51 ;  /* 0x00000010ff1a7819 */ /* 0x000fe40000011633 */
[----:B------:R-:W-:-:S02]  /*f5c0*/  IADD3 R0, R2, R0, R42 ;  /* 0x0000000002007210 */ /* 0x000fc40007ffe02a */
[----:B------:R-:W-:Y:S02]  /*f5d0*/  SHF.R.U64 R36, R48, 0x10, R49 ;  /* 0x0000001030247819 */ /* 0x000fe40000001231 */
[----:B------:R-:W-:Y:S01]  /*f5e0*/  SHF.L.U32 R25, R0, 0x1, RZ ;  /* 0x0000000100197819 */ /* 0x000fe200000006ff */
[----:B------:R-:W-:Y:S01]  /*f5f0*/  HADD2.F32 R0, -RZ, R91.H1_H1 ;  /* 0x3000005bff007230 */ /* 0x000fe20000004100 */
[----:B------:R-:W-:Y:S02]  /*f600*/  SHF.R.U32.HI R27, RZ, 0x10, R47 ;  /* 0x00000010ff1b7819 */ /* 0x000fe4000001162f */
[----:B------:R-:W-:Y:S01]  /*f610*/  SHF.R.U64 R38, R44, 0x10, R45 ;  /* 0x000000102c267819 */ /* 0x000fe2000000122d */
[----:B------:R-:W4:Y:S01]  /*f620*/  LDS.128 R12, [R25+0x6080] ;  /* 0x00608000190c7984 */ /* 0x000f220000000c00 */
[----:B------:R-:W-:Y:S01]  /*f630*/  SHF.R.U64 R31, R50, 0x10, R51 ;  /* 0x00000010321f7819 */ /* 0x000fe20000001233 */
[----:B------:R-:W-:Y:S01]  /*f640*/  HADD2.F32 R39, -RZ, R27.H0_H0 ;  /* 0x2000001bff277230 */ /* 0x000fe20000004100 */
[----:B------:R-:W-:Y:S01]  /*f650*/  SHF.R.U64 R37, R46, 0x10, R47 ;  /* 0x000000102e257819 */ /* 0x000fe2000000122f */
[----:B------:R-:W-:-:S02]  /*f660*/  HADD2.F32 R38, -RZ, R38.H0_H0 ;  /* 0x20000026ff267230 */ /* 0x000fc40000004100 */
[----:B------:R-:W-:Y:S02]  /*f670*/  HADD2.F32 R27, -RZ, R31.H0_H0 ;  /* 0x2000001fff1b7230 */ /* 0x000fe40000004100 */
[----:B------:R-:W-:Y:S02]  /*f680*/  HADD2.F32 R31, -RZ, R37.H0_H0 ;  /* 0x20000025ff1f7230 */ /* 0x000fe40000004100 */
[--C-:B----4-:R-:W-:Y:S02]  /*f690*/  HADD2.F32 R3, -RZ, R13.reuse.H0_H0 ;  /* 0x2000000dff037230 */ /* 0x110fe40000004100 */
[----:B------:R-:W-:Y:S02]  /*f6a0*/  HADD2.F32 R2, -RZ, R13.H1_H1 ;  /* 0x3000000dff027230 */ /* 0x000fe40000004100 */
[----:B------:R-:W-:Y:S01]  /*f6b0*/  HADD2.F32 R13, -RZ, R12.H1_H1 ;  /* 0x3000000cff0d7230 */ /* 0x000fe20000004100 */
[----:B------:R-:W-:Y:S01]  /*f6c0*/  FMUL.FTZ R30, R3, R0 ;  /* 0x00000000031e7220 */ /* 0x000fe20000410000 */
[----:B---3--:R-:W3:Y:S02]  /*f6d0*/  LDS.128 R8, [R41] ;  /* 0x0000000029087984 */ /* 0x008ee40000000c00 */
[----:B---3--:R-:W-:-:S02]  /*f6e0*/  HADD2.F32 R22, -RZ, R9.H0_H0 ;  /* 0x20000009ff167230 */ /* 0x008fc40000004100 */
[----:B------:R-:W-:Y:S02]  /*f6f0*/  HADD2.F32 R20, -RZ, R9.H1_H1 ;  /* 0x30000009ff147230 */ /* 0x000fe40000004100 */
[--C-:B------:R-:W-:Y:S01]  /*f700*/  HADD2.F32 R17, -RZ, R11.reuse.H0_H0 ;  /* 0x2000000bff117230 */ /* 0x100fe20000004100 */
[----:B------:R-:W-:Y:S01]  /*f710*/  FMUL.FTZ R5, R22, R0 ;  /* 0x0000000016057220 */ /* 0x000fe20000410000 */
[----:B------:R-:W-:Y:S02]  /*f720*/  HADD2.F32 R16, -RZ, R11.H1_H1 ;  /* 0x3000000bff107230 */ /* 0x000fe40000004100 */
[----:B------:R-:W-:Y:S01]  /*f730*/  HADD2.F32 R9, -RZ, R12.H0_H0 ;  /* 0x2000000cff097230 */ /* 0x000fe20000004100 */
[----:B------:R-:W-:Y:S01]  /*f740*/  FFMA.FTZ R35, R3, R6, R5 ;  /* 0x0000000603237223 */ /* 0x000fe20000010005 */
[--C-:B------:R-:W-:Y:S02]  /*f750*/  HADD2.F32 R12, -RZ, R14.reuse.H0_H0 ;  /* 0x2000000eff0c7230 */ /* 0x100fe40000004100 */
[----:B------:R-:W-:-:S02]  /*f760*/  HADD2.F32 R11, -RZ, R14.H1_H1 ;  /* 0x3000000eff0b7230 */ /* 0x000fc40000004100 */
[----:B------:R-:W-:Y:S02]  /*f770*/  HADD2.F32 R14, -RZ, R4.H0_H0 ;  /* 0x20000004ff0e7230 */ /* 0x000fe40000004100 */
[----:B------:R-:W-:Y:S02]  /*f780*/  HADD2.F32 R21, -RZ, R8.H0_H0 ;  /* 0x20000008ff157230 */ /* 0x000fe40000004100 */
[----:B------:R-:W-:Y:S01]  /*f790*/  HADD2.F32 R4, -RZ, R93.H0_H0 ;  /* 0x2000005dff047230 */ /* 0x000fe20000004100 */
[-C--:B------:R-:W-:Y:S01]  /*f7a0*/  FMUL.FTZ R0, R20, R14.reuse ;  /* 0x0000000e14007220 */ /* 0x080fe20000410000 */
[----:B------:R-:W-:Y:S01]  /*f7b0*/  HADD2.F32 R5, -RZ, R96.H0_H0 ;  /* 0x20000060ff057230 */ /* 0x000fe20000004100 */
[C---:B------:R-:W-:Y:S01]  /*f7c0*/  FMUL.FTZ R29, R2.reuse, R14 ;  /* 0x0000000e021d7220 */ /* 0x040fe20000410000 */
[----:B------:R-:W-:Y:S01]  /*f7d0*/  HADD2.F32 R18, -RZ, R10.H0_H0 ;  /* 0x2000000aff127230 */ /* 0x000fe20000004100 */
[----:B------:R-:W-:Y:S01]  /*f7e0*/  FFMA.FTZ R34, R2, R40, R0 ;  /* 0x0000002802227223 */ /* 0x000fe20000010000 */
[--C-:B------:R-:W-:Y:S01]  /*f7f0*/  HADD2.F32 R2, -RZ, R94.reuse.H0_H0 ;  /* 0x2000005eff027230 */ /* 0x100fe20000004100 */
[-C--:B------:R-:W-:Y:S01]  /*f800*/  FMUL.FTZ R3, R21, R4.reuse ;  /* 0x0000000415037220 */ /* 0x080fe20000410000 */
[----:B------:R-:W-:Y:S01]  /*f810*/  HADD2.F32 R0, -RZ, R94.H1_H1 ;  /* 0x3000005eff007230 */ /* 0x000fe20000004100 */
[C---:B------:R-:W-:Y:S01]  /*f820*/  FMUL.FTZ R28, R9.reuse, R4 ;  /* 0x00000004091c7220 */ /* 0x040fe20000410000 */
[----:B------:R-:W-:Y:S01]  /*f830*/  HADD2.F32 R19, -RZ, R10.H1_H1 ;  /* 0x3000000aff137230 */ /* 0x000fe20000004100 */
[----:B------:R-:W-:Y:S01]  /*f840*/  FFMA.FTZ R32, R9, R5, R3 ;  /* 0x0000000509207223 */ /* 0x000fe20000010003 */
[----:B------:R-:W-:Y:S01]  /*f850*/  HADD2.F32 R4, -RZ, R97.H0_H0 ;  /* 0x20000061ff047230 */ /* 0x000fe20000004100 */
[----:B------:R-:W-:Y:S01]  /*f860*/  FMUL.FTZ R14, R18, R2 ;  /* 0x00000002120e7220 */ /* 0x000fe20000410000 */
[--C-:B------:R-:W-:Y:S01]  /*f870*/  HADD2.F32 R10, -RZ, R15.reuse.H0_H0 ;  /* 0x2000000fff0a7230 */ /* 0x100fe20000004100 */
[C---:B------:R-:W-:Y:S01]  /*f880*/  FMUL.FTZ R9, R17.reuse, R0 ;  /* 0x0000000011097220 */ /* 0x040fe20000410000 */
[----:B------:R-:W-:Y:S01]  /*f890*/  HADD2.F32 R3, -RZ, R96.H1_H1 ;  /* 0x30000060ff037230 */ /* 0x000fe20000004100 */
[----:B------:R-:W-:Y:S01]  /*f8a0*/  FFMA.FTZ R33, R12, R4, R14 ;  /* 0x000000040c217223 */ /* 0x000fe2000001000e */
[----:B------:R-:W-:Y:S01]  /*f8b0*/  HADD2.F32 R23, -RZ, R8.H1_H1 ;  /* 0x30000008ff177230 */ /* 0x000fe20000004100 */
[C---:B------:R-:W-:Y:S01]  /*f8c0*/  FMUL.FTZ R14, R10.reuse, R0 ;  /* 0x000000000a0e7220 */ /* 0x040fe20000410000 */
[----:B------:R-:W-:Y:S01]  /*f8d0*/  HADD2.F32 R8, -RZ, R15.H1_H1 ;  /* 0x3000000fff087230 */ /* 0x000fe20000004100 */
[-C--:B------:R-:W-:Y:S01]  /*f8e0*/  FFMA.FTZ R24, R10, R3.reuse, R9 ;  /* 0x000000030a187223 */ /* 0x080fe20000010009 */
[----:B------:R-:W-:Y:S01]  /*f8f0*/  HADD2.F32 R15, -RZ, R26.H0_H0 ;  /* 0x2000001aff0f7230 */ /* 0x000fe20000004100 */
[----:B------:R-:W-:Y:S01]  /*f900*/  FMUL.FTZ R26, R12, R2 ;  /* 0x000000020c1a7220 */ /* 0x000fe20000410000 */
[----:B------:R-:W-:Y:S01]  /*f910*/  HADD2.F32 R10, -RZ, R36.H0_H0 ;  /* 0x20000024ff0a7230 */ /* 0x000fe20000004100 */
[----:B------:R-:W-:-:S02]  /*f920*/  FFMA.FTZ R3, R17, R3, -R14 ;  /* 0x0000000311037223 */ /* 0x000fc4000001080e */
[-C--:B------:R-:W-:Y:S02]  /*f930*/  FMUL.FTZ R0, R16, R15.reuse ;  /* 0x0000000f10007220 */ /* 0x080fe40000410000 */
[----:B------:R-:W-:Y:S02]  /*f940*/  FMUL.FTZ R2, R23, R10 ;  /* 0x0000000a17027220 */ /* 0x000fe40000410000 */
[C---:B------:R-:W-:Y:S02]  /*f950*/  FMUL.FTZ R9, R8.reuse, R15 ;  /* 0x0000000f08097220 */ /* 0x040fe40000410000 */
[----:B------:R-:W-:Y:S02]  /*f960*/  FFMA.FTZ R12, R8, R39, R0 ;  /* 0x00000027080c7223 */ /* 0x000fe40000010000 */
[----:B------:R-:W-:Y:S02]  /*f970*/  FMUL.FTZ R0, R19, R27 ;  /* 0x0000001b13007220 */ /* 0x000fe40000410000 */
[----:B------:R-:W-:-:S02]  /*f980*/  FFMA.FTZ R15, R13, R38, R2 ;  /* 0x000000260d0f7223 */ /* 0x000fc40000010002 */
[----:B------:R-:W-:Y:S02]  /*f990*/  FMUL.FTZ R8, R13, R10 ;  /* 0x0000000a0d087220 */ /* 0x000fe40000410000 */
[----:B------:R-:W-:Y:S02]  /*f9a0*/  FMUL.FTZ R2, R11, R27 ;  /* 0x0000001b0b027220 */ /* 0x000fe40000410000 */
[----:B------:R-:W-:Y:S02]  /*f9b0*/  FFMA.FTZ R13, R22, R6, -R30 ;  /* 0x00000006160d7223 */ /* 0x000fe4000001081e */
[----:B------:R-:W-:Y:S02]  /*f9c0*/  FFMA.FTZ R6, R21, R5, -R28 ;  /* 0x0000000515067223 */ /* 0x000fe4000001081c */
[----:B------:R-:W-:Y:S01]  /*f9d0*/  FFMA.FTZ R27, R11, R31, R0 ;  /* 0x0000001f0b1b7223 */ /* 0x000fe20000010000 */
[----:B------:R-:W-:Y:S01]  /*f9e0*/  F2FP.PACK_AB R11, R12, R24 ;  /* 0x000000180c0b723e */ /* 0x000fe200000000ff */
[----:B------:R-:W-:-:S02]  /*f9f0*/  FFMA.FTZ R5, R18, R4, -R26 ;  /* 0x0000000412057223 */ /* 0x000fc4000001081a */
[----:B------:R-:W-:Y:S02]  /*fa00*/  FFMA.FTZ R10, R20, R40, -R29 ;  /* 0x00000028140a7223 */ /* 0x000fe4000001081d */
[----:B------:R-:W-:Y:S01]  /*fa10*/  FFMA.FTZ R0, R16, R39, -R9 ;  /* 0x0000002710007223 */ /* 0x000fe20000010809 */
[----:B------:R-:W-:Y:S01]  /*fa20*/  F2FP.PACK_AB R9, R34, R35 ;  /* 0x000000232209723e */ /* 0x000fe200000000ff */
[----:B------:R-:W-:Y:S01]  /*fa30*/  FFMA.FTZ R4, R23, R38, -R8 ;  /* 0x0000002617047223 */ /* 0x000fe20000010808 */
[----:B------:R-:W-:Y:S01]  /*fa40*/  F2FP.PACK_AB R8, R15, R32 ;  /* 0x000000200f08723e */ /* 0x000fe200000000ff */
[----:B------:R-:W-:Y:S01]  /*fa50*/  FFMA.FTZ R2, R19, R31, -R2 ;  /* 0x0000001f13027223 */ /* 0x000fe20000010802 */
[----:B------:R-:W-:Y:S02]  /*fa60*/  F2FP.PACK_AB R15, R0, R3 ;  /* 0x00000003000f723e */ /* 0x000fe400000000ff */
[----:B------:R-:W-:Y:S02]  /*fa70*/  F2FP.PACK_AB R13, R10, R13 ;  /* 0x0000000d0a0d723e */ /* 0x000fe400000000ff */
[----:B------:R-:W-:-:S02]  /*fa80*/  F2FP.PACK_AB R12, R4, R6 ;  /* 0x00000006040c723e */ /* 0x000fc400000000ff */
[----:B------:R-:W-:Y:S02]  /*fa90*/  F2FP.PACK_AB R14, R2, R5 ;  /* 0x00000005020e723e */ /* 0x000fe400000000ff */
[----:B------:R-:W-:-:S03]  /*faa0*/  F2FP.PACK_AB R10, R27, R33 ;  /* 0x000000211b0a723e */ /* 0x000fc600000000ff */
[----:B------:R3:W-:Y:S04]  /*fab0*/  STS.128 [R41], R12 ;  /* 0x0000000c29007388 */ /* 0x0007e80000000c00 */
[----:B------:R3:W-:Y:S02]  /*fac0*/  STS.128 [R25+0x6080], R8 ;  /* 0x0060800819007388 */ /* 0x0007e40000000c00 */
.L_x_976:
[----:B------:R-:W-:Y:S05]  /*fad0*/  BSYNC B0 ;  /* 0x0000000000007941 */ /* 0x000fea0003800000 */
.L_x_975:
[----:B------:R-:W-:Y:S01]  /*fae0*/  ISETP.GE.AND P0, PT, R137, c[0x0][0x27c], PT ;  /* 0x00009f0089007a0c */ /* 0x000fe20003f06270 */
[----:B------:R-:W-:-:S12]  /*faf0*/  BSSY B0, `(.L_x_977) ;  /* 0x0000063000007945 */ /* 0x000fd80003800000 */
[----:B------:R-:W-:Y:S05]  /*fb00*/  @P0 BRA `(.L_x_978) ;  /* 0x0000061000000947 */ /* 0x000fea0003800000 */
[----:B------:R-:W4:Y:S04]  /*fb10*/  LDL R2, [R1+0x64] ;  /* 0x0000640001027983 */ /* 0x000f280000100800 */
[----:B---3--:R-:W3:Y:S01]  /*fb20*/  LDL R41, [R1+0xd8] ;  /* 0x0000d80001297983 */ /* 0x008ee20000100800 */
[----:B------:R-:W-:Y:S01]  /*fb30*/  MOV R0, c[0x0][0x27c] ;  /* 0x00009f0000007a02 */ /* 0x000fe20000000f00 */
[----:B------:R-:W-:Y:S01]  /*fb40*/  HADD2.F32 R6, -RZ, R98.H1_H1 ;  /* 0x30000062ff067230 */ /* 0x000fe20000004100 */
[----:B------:R-:W-:Y:S02]  /*fb50*/  SHF.R.U32.HI R4, RZ, 0x10, R69 ;  /* 0x00000010ff047819 */ /* 0x000fe40000011645 */
[----:B------:R-:W-:Y:S02]  /*fb60*/  SHF.R.U32.HI R24, RZ, 0x10, R65 ;  /* 0x00000010ff187819 */ /* 0x000fe40000011641 */
[----:B------:R-:W-:-:S02]  /*fb70*/  SHF.R.U32.HI R26, RZ, 0x10, R71 ;  /* 0x00000010ff1a7819 */ /* 0x000fc40000011647 */
[----:B------:R-:W-:Y:S01]  /*fb80*/  SHF.R.U64 R31, R68, 0x10, R69 ;  /* 0x00000010441f7819 */ /* 0x000fe20000001245 */
[----:B------:R-:W-:Y:S01]  /*fb90*/  HADD2.F32 R40, -RZ, R24.H0_H0 ;  /* 0x20000018ff287230 */ /* 0x000fe20000004100 */
[----:B------:R-:W-:Y:S02]  /*fba0*/  SHF.R.U32.HI R27, RZ, 0x10, R67 ;  /* 0x00000010ff1b7819 */ /* 0x000fe40000011643 */
[----:B------:R-:W-:Y:S02]  /*fbb0*/  SHF.R.U64 R35, R64, 0x10, R65 ;  /* 0x0000001040237819 */ /* 0x000fe40000001241 */
[----:B------:R-:W-:Y:S01]  /*fbc0*/  SHF.R.U64 R32, R70, 0x10, R71 ;  /* 0x0000001046207819 */ /* 0x000fe20000001247 */
[----:B------:R-:W-:Y:S01]  /*fbd0*/  HADD2.F32 R39, -RZ, R27.H0_H0 ;  /* 0x2000001bff277230 */ /* 0x000fe20000004100 */
[----:B------:R-:W-:Y:S01]  /*fbe0*/  SHF.R.U64 R37, R66, 0x10, R67 ;  /* 0x0000001042257819 */ /* 0x000fe20000001243 */
[----:B------:R-:W-:Y:S02]  /*fbf0*/  HADD2.F32 R35, -RZ, R35.H0_H0 ;  /* 0x20000023ff237230 */ /* 0x000fe40000004100 */
[----:B------:R-:W-:Y:S01]  /*fc00*/  HADD2.F32 R27, -RZ, R32.H0_H0 ;  /* 0x20000020ff1b7230 */ /* 0x000fe20000004100 */
[----:B----4-:R-:W-:-:S04]  /*fc10*/  LEA.HI R0, R0, R2, RZ, 0x1d ;  /* 0x0000000200007211 */ /* 0x010fc800078fe8ff */
[----:B------:R-:W-:Y:S01]  /*fc20*/  SHF.R.S32.HI R2, RZ, 0x1f, R0 ;  /* 0x0000001fff027819 */ /* 0x000fe20000011400 */
[----:B---3--:R-:W3:Y:S01]  /*fc30*/  LDS.128 R8, [R41] ;  /* 0x0000000029087984 */ /* 0x008ee20000000c00 */
        /* <DEDUP_REMOVED lines=9> */
[----:B------:R-:W4:Y:S01]  /*fcd0*/  LDS.128 R12, [R25+0x6080] ;  /* 0x00608000190c7984 */ /* 0x000f220000000c00 */
[--C-:B---3--:R-:W-:Y:S02]  /*fce0*/  HADD2.F32 R22, -RZ, R9.reuse.H0_H0 ;  /* 0x20000009ff167230 */ /* 0x108fe40000004100 */
        /* <DEDUP_REMOVED lines=8> */
[--C-:B----4-:R-:W-:Y:S02]  /*fd70*/  HADD2.F32 R3, -RZ, R13.reuse.H0_H0 ;  /* 0x2000000dff037230 */ /* 0x110fe40000004100 */
        /* <DEDUP_REMOVED lines=9> */
[--C-:B------:R-:W-:Y:S01]  /*fe10*/  HADD2.F32 R5, -RZ, R100.reuse.H0_H0 ;  /* 0x20000064ff057230 */ /* 0x100fe20000004100 */
        /* <DEDUP_REMOVED lines=9> */
[----:B------:R-:W-:Y:S01]  /*feb0*/  HADD2.F32 R4, -RZ, R101.H0_H0 ;  /* 0x20000065ff047230 */ /* 0x000fe20000004100 */
[----:B------:R-:W-:Y:S01]  /*fec0*/  FFMA.FTZ R33, R9, R5, R3 ;  /* 0x0000000509217223 */ /* 0x000fe20000010003 */
[----:B------:R-:W-:Y:S01]  /*fed0*/  HADD2.F32 R3, -RZ, R100.H1_H1 ;  /* 0x30000064ff037230 */ /* 0x000fe20000004100 */
        /* <DEDUP_REMOVED lines=13> */
[----:B------:R-:W-:Y:S02]  /*ffb0*/  FMUL.FTZ R0, R19, R27 ;  /* 0x0000001b13007220 */ /* 0x000fe40000410000 */
        /* <DEDUP_REMOVED lines=22> */
.L_x_978:
[----:B------:R-:W-:Y:S05]  /*10120*/  BSYNC B0 ;  /* 0x0000000000007941 */ /* 0x000fea0003800000 */
.L_x_977:
[----:B------:R-:W-:-:S13]  /*10130*/  ISETP.GE.AND P0, PT, R136, c[0x0][0x27c], PT ;  /* 0x00009f0088007a0c */ /* 0x000fda0003f06270 */
        /* <DEDUP_REMOVED lines=98> */
.L_x_954:
[----:B------:R-:W-:Y:S05]  /*10760*/  BSYNC B2 ;  /* 0x0000000000027941 */ /* 0x000fea0003800000 */
.L_x_936:
[----:B---3--:R-:W-:Y:S01]  /*10770*/  IMAD R0, R106, c[0x0][0x208], RZ ;  /* 0x000082006a007a24 */ /* 0x008fe200078e02ff */
[----:B------:R-:W-:-:S04]  /*10780*/  DEPBAR.LE SB0, 0x0 ;  /* 0x000080000000791a */ /* 0x000fc80000000000 */
[----:B------:R-:W-:Y:S01]  /*10790*/  IMAD.WIDE.U32 R2, R222, c[0x0][0x208], RZ ;  /* 0x00008200de027a25 */ /* 0x000fe200078e00ff */
[----:B------:R-:W-:Y:S01]  /*107a0*/  BAR.SYNC.DEFER_BLOCKING 0x0 ;  /* 0x0000000000007b1d */ /* 0x000fe20000010000 */
[----:B------:R-:W-:Y:S02]  /*107b0*/  ISETP.GE.AND P3, PT, R116, c[0x0][0x1d4], PT ;  /* 0x0000750074007a0c */ /* 0x000fe40003f66270 */
[----:B------:R-:W-:Y:S01]  /*107c0*/  IMAD R0, R222, c[0x0][0x20c], R0 ;  /* 0x00008300de007a24 */ /* 0x000fe200078e0200 */
[----:B------:R-:W-:Y:S01]  /*107d0*/  SHF.L.U64.HI R233, R116, 0x1, R117 ;  /* 0x0000000174e97819 */ /* 0x000fe20000010275 */
[----:B-12---:R-:W-:Y:S01]  /*107e0*/  IMAD.WIDE.U32 R8, R95, c[0x0][0x210], RZ ;  /* 0x000084005f087a25 */ /* 0x006fe200078e00ff */
[----:B------:R-:W-:Y:S01]  /*107f0*/  SHF.L.U64.HI R235, R252, 0x1, R113 ;  /* 0x00000001fceb7819 */ /* 0x000fe20000010271 */
[----:B------:R-:W1:Y:S01]  /*10800*/  S2R R23, SR_TID.X ;  /* 0x0000000000177919 */ /* 0x000e620000002100 */
[----:B------:R-:W-:Y:S01]  /*10810*/  SHF.L.U64.HI R231, R109, 0x1, R112 ;  /* 0x000000016de77819 */ /* 0x000fe20000010270 */
[----:B------:R-:W-:Y:S01]  /*10820*/  IMAD.IADD R3, R3, 0x1, R0 ;  /* 0x0000000103037824 */ /* 0x000fe200078e0200 */
[----:B------:R-:W-:Y:S01]  /*10830*/  ISETP.GE.AND P2, PT, R109, c[0x0][0x1d4], PT ;  /* 0x000075006d007a0c */ /* 0x000fe20003f46270 */
[----:B------:R-:W-:Y:S01]  /*10840*/  IMAD R0, R107, c[0x0][0x218], RZ ;  /* 0x000086006b007a24 */ /* 0x000fe200078e02ff */
[----:B------:R-:W-:Y:S01]  /*10850*/  STL.64 [R1+0x30], R8 ;  /* 0x0000300801007387 */ /* 0x000fe20000100a00 */
[C---:B------:R-:W-:Y:S01]  /*10860*/  IMAD.WIDE.U32 R2, R220.reuse, c[0x0][0x218], R2 ;  /* 0x00008600dc027a25 */ /* 0x040fe200078e0002 */
[----:B------:R-:W-:Y:S01]  /*10870*/  LOP3.LUT R209, R209, 0xfffffbff, RZ, 0xc0, !PT ;  /* 0xfffffbffd1d17812 */ /* 0x000fe200078ec0ff */
[----:B------:R-:W-:Y:S02]  /*10880*/  BSSY B0, `(.L_x_979) ;  /* 0x000003e000007945 */ /* 0x000fe40003800000 */
[----:B------:R-:W-:Y:S01]  /*10890*/  IMAD R4, R220, c[0x0][0x21c], R0 ;  /* 0x00008700dc047a24 */ /* 0x000fe200078e0200 */
[----:B------:R-:W-:Y:S01]  /*108a0*/  IADD3 R0, P0, R2, R8, RZ ;  /* 0x0000000802007210 */ /* 0x000fe20007f1e0ff */
[----:B------:R-:W-:-:S02]  /*108b0*/  IMAD R5, R95, c[0x0][0x214], R9 ;  /* 0x000085005f057a24 */ /* 0x000fc400078e0209 */
[----:B------:R-:W-:Y:S02]  /*108c0*/  IMAD.SHL.U32 R234, R116, 0x2, RZ ;  /* 0x0000000274ea7824 */ /* 0x000fe400078e00ff */
[----:B------:R-:W-:Y:S01]  /*108d0*/  IMAD.SHL.U32 R236, R252, 0x2, RZ ;  /* 0x00000002fcec7824 */ /* 0x000fe200078e00ff */
[----:B------:R-:W-:Y:S01]  /*108e0*/  IADD3.X R2, R5, R3, R4, P0, !PT ;  /* 0x0000000305027210 */ /* 0x000fe200007fe404 */
[----:B------:R-:W-:Y:S01]  /*108f0*/  IMAD.SHL.U32 R210, R115, 0x2, RZ ;  /* 0x0000000273d27824 */ /* 0x000fe200078e00ff */
[C---:B------:R-:W-:Y:S01]  /*10900*/  LEA R22, P0, R0.reuse, c[0x0][0x1f8], 0x1 ;  /* 0x00007e0000167a11 */ /* 0x040fe200078008ff */
[----:B------:R-:W-:Y:S01]  /*10910*/  LDSM.16.M88.4 R16, [R198] ;  /* 0x00000000c610783b */ /* 0x000fe20000000200 */
[----:B------:R-:W-:Y:S02]  /*10920*/  IMAD.SHL.U32 R232, R109, 0x2, RZ ;  /* 0x000000026de87824 */ /* 0x000fe400078e00ff */
[----:B------:R-:W-:Y:S01]  /*10930*/  LEA.HI.X R6, R0, c[0x0][0x1fc], R2, 0x1, P0 ;  /* 0x00007f0000067a11 */ /* 0x000fe200000f0c02 */
[----:B------:R-:W-:Y:S01]  /*10940*/  IMAD.IADD R0, R132, 0x1, -R114 ;  /* 0x0000000184007824 */ /* 0x000fe200078e0a72 */
[----:B------:R-:W2:Y:S01]  /*10950*/  SHFL.IDX PT, R2, R22, RZ, 0x1c1f ;  /* 0x001c1fff16027589 */ /* 0x000ea200000e0000 */
[----:B-1----:R-:W-:-:S03]  /*10960*/  ISETP.GT.AND P4, PT, R23, 0x3f, PT ;  /* 0x0000003f1700780c */ /* 0x002fc60003f84270 */
[----:B------:R-:W1:Y:S01]  /*10970*/  SHFL.IDX PT, R3, R6, RZ, 0x1c1f ;  /* 0x001c1fff06037589 */ /* 0x000e6200000e0000 */
[----:B------:R-:W-:-:S03]  /*10980*/  ISETP.LT.OR P1, PT, R0, 0x1, P3 ;  /* 0x000000010000780c */ /* 0x000fc60001f21670 */
[----:B------:R-:W3:Y:S04]  /*10990*/  LDSM.16.M88.4 R12, [R198+0x1000] ;  /* 0x00100000c60c783b */ /* 0x000ee80000000200 */
[----:B------:R-:W4:Y:S02]  /*109a0*/  LDSM.16.M88.4 R24, [R171] ;  /* 0x00000000ab18783b */ /* 0x000f240000000200 */
[----:B------:R-:W-:Y:S02]  /*109b0*/  @P4 LOP3.LUT R209, R209, 0x400, RZ, 0xfc, !PT ;  /* 0x00000400d1d14812 */ /* 0x000fe400078efcff */
[----:B------:R-:W3:Y:S04]  /*109c0*/  LDSM.16.M88.4 R32, [R171+0x400] ;  /* 0x00040000ab20783b */ /* 0x000ee80000000200 */
[----:B------:R-:W3:Y:S01]  /*109d0*/  LDSM.16.M88.4 R28, [R171+0x800] ;  /* 0x00080000ab1c783b */ /* 0x000ee20000000200 */
[----:B--2---:R-:W-:-:S03]  /*109e0*/  IADD3 R20, P0, R2, R234, RZ ;  /* 0x000000ea02147210 */ /* 0x004fc60007f1e0ff */
[----:B------:R-:W2:Y:S02]  /*109f0*/  LDSM.16.M88.4 R36, [R199] ;  /* 0x00000000c724783b */ /* 0x000ea40000000200 */
[----:B-1----:R-:W-:Y:S02]  /*10a00*/  IMAD.X R21, R3, 0x1, R233, P0 ;  /* 0x0000000103157824 */ /* 0x002fe400000e06e9 */
[----:B------:R-:W1:Y:S01]  /*10a10*/  LDSM.16.M88.4 R8, [R199+0x1000] ;  /* 0x00100000c708783b */ /* 0x000e620000000200 */
[----:B------:R-:W-:-:S03]  /*10a20*/  IADD3 R4, P0, R2, R236, RZ ;  /* 0x000000ec02047210 */ /* 0x000fc60007f1e0ff */
[----:B------:R-:W1:Y:S04]  /*10a30*/  LDSM.16.M88.4 R48, [R200] ;  /* 0x00000000c830783b */ /* 0x000e680000000200 */
[----:B-----5:R-:W1:Y:S04]  /*10a40*/  LDSM.16.M88.4 R52, [R208] ;  /* 0x00000000d034783b */ /* 0x020e680000000200 */
[----:B------:R-:W1:Y:S04]  /*10a50*/  LDSM.16.M88.4 R64, [R207] ;  /* 0x00000000cf40783b */ /* 0x000e680000000200 */
[----:B------:R-:W-:Y:S01]  /*10a60*/  @!PT LDS RZ, [RZ] ;  /* 0x00000000fffff984 */ /* 0x000fe20000000800 */
[----:B------:R-:W-:Y:S01]  /*10a70*/  @!PT LDS RZ, [RZ] ;  /* 0x00000000fffff984 */ /* 0x000fe20000000800 */
[----:B------:R-:W-:Y:S01]  /*10a80*/  @!PT LDS RZ, [RZ] ;  /* 0x00000000fffff984 */ /* 0x000fe20000000800 */
[----:B------:R1:W-:Y:S01]  /*10a90*/  LDGSTS.E.BYPASS.LTC128B.128 [R210+0x1880], [R20.64], !P1 ;  /* 0x0188000014d27fae */ /* 0x0003e2000c901d48 */
[----:B------:R-:W-:-:S03]  /*10aa0*/  ISETP.GE.AND P1, PT, R252, c[0x0][0x1d4], PT ;  /* 0x00007500fc007a0c */ /* 0x000fc60003f26270 */
[----:B------:R2:W-:Y:S02]  /*10ab0*/  STL [R1+0x38], R5 ;  /* 0x0000380501007387 */ /* 0x0005e40000100800 */
[----:B--2---:R-:W-:Y:S01]  /*10ac0*/  IMAD.X R5, R3, 0x1, R235, P0 ;  /* 0x0000000103057824 */ /* 0x004fe200000e06eb */
[----:B------:R-:W-:-:S13]  /*10ad0*/  ISETP.LT.OR P0, PT, R0, 0x1, P1 ;  /* 0x000000010000780c */ /* 0x000fda0000f01670 */
[----:B------:R2:W-:Y:S01]  /*10ae0*/  LDGSTS.E.BYPASS.LTC128B.128 [R210+0x2480], [R4.64], !P0 ;  /* 0x0248000004d27fae */ /* 0x0005e2000c101d48 */
[----:B------:R-:W-:-:S05]  /*10af0*/  IADD3 R2, P0, R2, R232, RZ ;  /* 0x000000e802027210 */ /* 0x000fca0007f1e0ff */
[----:B------:R-:W-:Y:S01]  /*10b00*/  IMAD.X R3, R3, 0x1, R231, P0 ;  /* 0x0000000103037824 */ /* 0x000fe200000e06e7 */
[----:B------:R-:W-:-:S13]  /*10b10*/  ISETP.LT.OR P0, PT, R0, 0x1, P2 ;  /* 0x000000010000780c */ /* 0x000fda0001701670 */
[----:B------:R2:W-:Y:S01]  /*10b20*/  LDGSTS.E.BYPASS.LTC128B.128 [R210+0x3080], [R2.64], !P0 ;  /* 0x0308000002d27fae */ /* 0x0005e2000c101d48 */
[----:B------:R-:W-:Y:S05]  /*10b30*/  @P4 BRA `(.L_x_980) ;  /* 0x0000012000004947 */ /* 0x000fea0003800000 */
[----:B-1-34-:R-:W-:Y:S05]  /*10b40*/  BRA.DIV ~URZ, `(.L_x_981) ;  /* 0x000161127f007947 */ /* 0x01afea000b800000 */
[----:B--2---:R1:W2:Y:S04]  /*10b50*/  SHFL.IDX PT, R4, R6, 0x1, 0x1c1f ;  /* 0x003c1f0006047f89 */ /* 0x0042a800000e0000 */
[----:B------:R1:W3:Y:S02]  /*10b60*/  SHFL.IDX PT, R2, R22, 0x1, 0x1c1f ;  /* 0x003c1f0016027f89 */ /* 0x0002e400000e0000 */
.L_x_1180:
[----:B-1-3--:R-:W-:Y:S02]  /*10b70*/  IADD3 R22, P0, R2, R234, RZ ;  /* 0x000000ea02167210 */ /* 0x00afe40007f1e0ff */
[----:B------:R-:W-:-:S03]  /*10b80*/  ISETP.LT.OR P1, PT, R0, 0x21, P1 ;  /* 0x000000210000780c */ /* 0x000fc60000f21670 */
        /* <DEDUP_REMOVED lines=13> */
.L_x_980:
[----:B-1-34-:R-:W-:Y:S05]  /*10c60*/  BSYNC B0 ;  /* 0x0000000000007941 */ /* 0x01afea0003800000 */
.L_x_979:
[----:B------:R-:W0:Y:S01]  /*10c70*/  LDGDEPBAR ;  /* 0x00000000000079af */ /* 0x000e220000000000 */
[----:B------:R-:W-:Y:S01]  /*10c80*/  WARPSYNC 0xffffffff ;  /* 0xffffffff00007948 */ /* 0x000fe20003800000 */
[-C--:B------:R-:W-:Y:S02]  /*10c90*/  HMMA.16816.F32 R20, R16, R24.reuse, RZ ;  /* 0x000000181014723c */ /* 0x080fe400000018ff */
[----:B------:R-:W-:Y:S04]  /*10ca0*/  LDSM.16.M88.4 R56, [R171+0xc00] ;  /* 0x000c0000ab38783b */ /* 0x000fe80000000200 */
[----:B------:R-:W1:Y:S02]  /*10cb0*/  LDSM.16.M88.4 R40, [R198+0x2000] ;  /* 0x00200000c628783b */ /* 0x000e640000000200 */
[C---:B------:R-:W-:Y:S02]  /*10cc0*/  HMMA.16816.F32 R60, R12.reuse, R24, RZ ;  /* 0x000000180c3c723c */ /* 0x040fe400000018ff */
[----:B------:R-:W-:Y:S04]  /*10cd0*/  LDSM.16.M88.4 R44, [R206] ;  /* 0x00000000ce2c783b */ /* 0x000fe80000000200 */
[----:B--2---:R-:W2:Y:S01]  /*10ce0*/  LDL R2, [R1+0x20] ;  /* 0x0000200001027983 */ /* 0x004ea20000100800 */
[----:B------:R-:W-:Y:S01]  /*10cf0*/  BSSY B1, `(.L_x_982) ;  /* 0x0000115000017945 */ /* 0x000fe20003800000 */
[C---:B------:R-:W-:Y:S08]  /*10d00*/  HMMA.16816.F32 R92, R12.reuse, R32, RZ ;  /* 0x000000200c5c723c */ /* 0x040ff000000018ff */
[C---:B------:R-:W-:Y:S08]  /*10d10*/  HMMA.16816.F32 R80, R12.reuse, R28, RZ ;  /* 0x0000001c0c50723c */ /* 0x040ff000000018ff */
[C---:B------:R-:W-:Y:S08]  /*10d20*/  HMMA.16816.F32 R96, R12.reuse, R26, RZ ;  /* 0x0000001a0c60723c */ /* 0x040ff000000018ff */
[C---:B------:R-:W-:Y:S08]  /*10d30*/  HMMA.16816.F32 R88, R12.reuse, R34, RZ ;  /* 0x000000220c58723c */ /* 0x040ff000000018ff */
[----:B------:R-:W-:Y:S08]  /*10d40*/  HMMA.16816.F32 R76, R12, R30, RZ ;  /* 0x0000001e0c4c723c */ /* 0x000ff000000018ff */
[----:B------:R-:W-:Y:S01]  /*10d50*/  HMMA.16816.F32 R12, R36, R48, R20 ;  /* 0x00000030240c723c */ /* 0x000fe20000001814 */
[----:B------:R-:W-:Y:S07]  /*10d60*/  LDSM.16.M88.4 R20, [R198+0x4000] ;  /* 0x00400000c614783b */ /* 0x000fee0000000200 */
[C---:B------:R-:W-:Y:S08]  /*10d70*/  HMMA.16816.F32 R68, R16.reuse, R28, RZ ;  /* 0x0000001c1044723c */ /* 0x040ff000000018ff */
[C---:B------:R-:W-:Y:S08]  /*10d80*/  HMMA.16816.F32 R72, R16.reuse, R32, RZ ;  /* 0x000000201048723c */ /* 0x040ff000000018ff */
[C---:B------:R-:W-:Y:S08]  /*10d90*/  HMMA.16816.F32 R24, R16.reuse, R26, RZ ;  /* 0x0000001a1018723c */ /* 0x040ff000000018ff */
[C---:B------:R-:W-:Y:S01]  /*10da0*/  HMMA.16816.F32 R84, R16.reuse, R34, RZ ;  /* 0x000000221054723c */ /* 0x040fe200000018ff */
[----:B------:R-:W3:Y:S07]  /*10db0*/  LDSM.16.M88.4 R32, [R198+0x3000] ;  /* 0x00300000c620783b */ /* 0x000eee0000000200 */
[----:B------:R-:W-:Y:S01]  /*10dc0*/  HMMA.16816.F32 R100, R16, R30, RZ ;  /* 0x0000001e1064723c */ /* 0x000fe200000018ff */
[----:B------:R-:W4:Y:S04]  /*10dd0*/  LDSM.16.M88.4 R28, [R199+0x2000] ;  /* 0x00200000c71c783b */ /* 0x000f280000000200 */
[----:B------:R-:W-:Y:S03]  /*10de0*/  LDSM.16.M88.4 R16, [R198+0x5000] ;  /* 0x00500000c610783b */ /* 0x000fe60000000200 */
[----:B------:R-:W-:Y:S08]  /*10df0*/  HMMA.16816.F32 R60, R8, R48, R60 ;  /* 0x00000030083c723c */ /* 0x000ff0000000183c */
[----:B-1----:R-:W-:Y:S08]  /*10e00*/  HMMA.16816.F32 R12, R40, R56, R12 ;  /* 0x00000038280c723c */ /* 0x002ff0000000180c */
[----:B------:R-:W-:Y:S08]  /*10e10*/  HMMA.16816.F32 R116, R36, R64, R68 ;  /* 0x000000402474723c */ /* 0x000ff00000001844 */
[C---:B------:R-:W-:Y:S08]  /*10e20*/  HMMA.16816.F32 R104, R8.reuse, R52, R92 ;  /* 0x000000340868723c */ /* 0x040ff0000000185c */
[----:B------:R-:W-:Y:S08]  /*10e30*/  HMMA.16816.F32 R120, R8, R64, R80 ;  /* 0x000000400878723c */ /* 0x000ff00000001850 */
[----:B------:R-:W-:Y:S01]  /*10e40*/  HMMA.16816.F32 R68, R36, R50, R24 ;  /* 0x000000322444723c */ /* 0x000fe20000001818 */
[----:B------:R-:W1:Y:S07]  /*10e50*/  LDSM.16.M88.4 R24, [R199+0x3000] ;  /* 0x00300000c718783b */ /* 0x000e6e0000000200 */
[----:B------:R-:W-:Y:S08]  /*10e60*/  HMMA.16816.F32 R112, R8, R54, R88 ;  /* 0x000000360870723c */ /* 0x000ff00000001858 */
[C---:B------:R-:W-:Y:S08]  /*10e70*/  HMMA.16816.F32 R80, R36.reuse, R52, R72 ;  /* 0x000000342450723c */ /* 0x040ff00000001848 */
[----:B------:R-:W-:Y:S01]  /*10e80*/  HMMA.16816.F32 R92, R36, R54, R84 ;  /* 0x00000036245c723c */ /* 0x000fe20000001854 */
[----:B------:R-:W5:Y:S07]  /*10e90*/  LDSM.16.M88.4 R52, [R171+0x1800] ;  /* 0x00180000ab34783b */ /* 0x000f6e0000000200 */
[----:B------:R-:W-:Y:S08]  /*10ea0*/  HMMA.16816.F32 R96, R8, R50, R96 ;  /* 0x000000320860723c */ /* 0x000ff00000001860 */
[----:B---3--:R-:W-:Y:S08]  /*10eb0*/  HMMA.16816.F32 R60, R32, R56, R60 ;  /* 0x00000038203c723c */ /* 0x008ff0000000183c */
[----:B----4-:R-:W-:Y:S01]  /*10ec0*/  HMMA.16816.F32 R48, R28, R44, R12 ;  /* 0x0000002c1c30723c */ /* 0x010fe2000000180c */
[----:B------:R-:W-:Y:S07]  /*10ed0*/  LDSM.16.M88.4 R12, [R199+0x4000] ;  /* 0x00400000c70c783b */ /* 0x000fee0000000200 */
[-C--:B------:R-:W-:Y:S01]  /*10ee0*/  HMMA.16816.F32 R100, R36, R66.reuse, R100 ;  /* 0x000000422464723c */ /* 0x080fe20000001864 */
[----:B------:R-:W3:Y:S07]  /*10ef0*/  LDSM.16.M88.4 R36, [R203] ;  /* 0x00000000cb24783b */ /* 0x000eee0000000200 */
[----:B------:R-:W-:Y:S01]  /*10f00*/  HMMA.16816.F32 R124, R8, R66, R76 ;  /* 0x00000042087c723c */ /* 0x000fe2000000184c */
[----:B------:R-:W-:Y:S07]  /*10f10*/  LDSM.16.M88.4 R8, [R199+0x5000] ;  /* 0x00500000c708783b */ /* 0x000fee0000000200 */
[----:B-1----:R-:W-:Y:S08]  /*10f20*/  HMMA.16816.F32 R60, R24, R44, R60 ;  /* 0x0000002c183c723c */ /* 0x002ff0000000183c */
[----:B------:R-:W-:Y:S08]  /*10f30*/  HMMA.16816.F32 R68, R40, R58, R68 ;  /* 0x0000003a2844723c */ /* 0x000ff00000001844 */
[----:B-----5:R-:W-:Y:S01]  /*10f40*/  HMMA.16816.F32 R64, R20, R52, R48 ;  /* 0x000000341440723c */ /* 0x020fe20000001830 */
[----:B------:R-:W1:Y:S07]  /*10f50*/  LDSM.16.M88.4 R48, [R171+0x1000] ;  /* 0x00100000ab30783b */ /* 0x000e6e0000000200 */
[----:B------:R-:W-:Y:S08]  /*10f60*/  HMMA.16816.F32 R72, R32, R58, R96 ;  /* 0x0000003a2048723c */ /* 0x000ff00000001860 */
[----:B------:R-:W-:Y:S08]  /*10f70*/  HMMA.16816.F32 R56, R16, R52, R60 ;  /* 0x000000341038723c */ /* 0x000ff0000000183c */
[----:B------:R-:W-:Y:S08]  /*10f80*/  HMMA.16816.F32 R60, R28, R46, R68 ;  /* 0x0000002e1c3c723c */ /* 0x000ff00000001844 */
[----:B---3--:R-:W-:Y:S01]  /*10f90*/  HMMA.16816.F32 R76, R12, R36, R64 ;  /* 0x000000240c4c723c */ /* 0x008fe20000001840 */
[----:B------:R-:W3:Y:S07]  /*10fa0*/  LDSM.16.M88.4 R64, [R205] ;  /* 0x00000000cd40783b */ /* 0x000eee0000000200 */
[----:B------:R-:W-:Y:S01]  /*10fb0*/  HMMA.16816.F32 R68, R24, R46, R72 ;  /* 0x0000002e1844723c */ /* 0x000fe20000001848 */
[----:B------:R-:W4:Y:S07]  /*10fc0*/  LDSM.16.M88.4 R44, [R171+0x1c00] ;  /* 0x001c0000ab2c783b */ /* 0x000f2e0000000200 */
[----:B-1----:R-:W-:Y:S08]  /*10fd0*/  HMMA.16816.F32 R72, R40, R48, R80 ;  /* 0x000000302848723c */ /* 0x002ff00000001850 */
[----:B------:R-:W-:Y:S01]  /*10fe0*/  HMMA.16816.F32 R60, R20, R54, R60 ;  /* 0x00000036143c723c */ /* 0x000fe2000000183c */
[----:B------:R-:W-:-:S04]  /*10ff0*/  FMUL.FTZ R0, R76, c[0x0][0x320] ;  /* 0x0000c8004c007a20 */ /* 0x000fc80000410000 */
[----:B------:R1:W1:Y:S03]  /*11000*/  MUFU.TANH R109, R0 ;  /* 0x00000000006d7308 */ /* 0x0002660000002400 */
[----:B------:R-:W-:Y:S08]  /*11010*/  HMMA.16816.F32 R84, R8, R36, R56 ;  /* 0x000000240854723c */ /* 0x000ff00000001838 */
[----:B------:R-:W-:Y:S01]  /*11020*/  HMMA.16816.F32 R56, R32, R48, R104 ;  /* 0x000000302038723c */ /* 0x000fe20000001868 */
[----:B-1----:R-:W-:-:S07]  /*11030*/  FMUL.FTZ R0, R77, c[0x0][0x320] ;  /* 0x0000c8004d007a20 */ /* 0x002fce0000410000 */
[----:B------:R-:W-:Y:S01]  /*11040*/  HMMA.16816.F32 R68, R16, R54, R68 ;  /* 0x000000361044723c */ /* 0x000fe20000001844 */
[----:B------:R1:W1:Y:S01]  /*11050*/  MUFU.TANH R105, R0 ;  /* 0x0000000000697308 */ /* 0x0002620000002400 */
[----:B--2---:R-:W-:-:S06]  /*11060*/  ISETP.GT.AND P0, PT, R134, R2, PT ;  /* 0x000000028600720c */ /* 0x004fcc0003f04270 */
[----:B---3--:R-:W-:Y:S08]  /*11070*/  HMMA.16816.F32 R72, R28, R64, R72 ;  /* 0x000000401c48723c */ /* 0x008ff00000001848 */
[----:B------:R-:W-:Y:S01]  /*11080*/  HMMA.16816.F32 R80, R12, R38, R60 ;  /* 0x000000260c50723c */ /* 0x000fe2000000183c */
[----:B-1----:R-:W-:Y:S01]  /*11090*/  FMUL.FTZ R0, R78, c[0x0][0x320] ;  /* 0x0000c8004e007a20 */ /* 0x002fe20000410000 */
[----:B------:R-:W-:Y:S03]  /*110a0*/  LDSM.16.M88.4 R60, [R202] ;  /* 0x00000000ca3c783b */ /* 0x000fe60000000200 */
[----:B------:R1:W2:Y:S03]  /*110b0*/  MUFU.TANH R129, R0 ;  /* 0x0000000000817308 */ /* 0x0002a60000002400 */
[----:B------:R-:W-:Y:S01]  /*110c0*/  HMMA.16816.F32 R52, R24, R64, R56 ;  /* 0x000000401834723c */ /* 0x000fe20000001838 */
[----:B------:R-:W3:Y:S07]  /*110d0*/  LDSM.16.M88.4 R56, [R171+0x1400] ;  /* 0x00140000ab38783b */ /* 0x000eee0000000200 */
[----:B------:R-:W-:Y:S01]  /*110e0*/  HMMA.16816.F32 R88, R8, R38, R68 ;  /* 0x000000260858723c */ /* 0x000fe20000001844 */
[----:B-1----:R-:W-:-:S07]  /*110f0*/  FMUL.FTZ R0, R79, c[0x0][0x320] ;  /* 0x0000c8004f007a20 */ /* 0x002fce0000410000 */
[----:B------:R-:W-:Y:S01]  /*11100*/  HMMA.16816.F32 R68, R40, R50, R92 ;  /* 0x000000322844723c */ /* 0x000fe2000000185c */
[----:B------:R1:W1:Y:S07]  /*11110*/  MUFU.TANH R106, R0 ;  /* 0x00000000006a7308 */ /* 0x00026e0000002400 */
[----:B----4-:R-:W-:Y:S08]  /*11120*/  HMMA.16816.F32 R72, R20, R44, R72 ;  /* 0x0000002c1448723c */ /* 0x010ff00000001848 */
[----:B------:R-:W-:Y:S01]  /*11130*/  HMMA.16816.F32 R76, R32, R50, R112 ;  /* 0x00000032204c723c */ /* 0x000fe20000001870 */
[----:B-1----:R-:W-:-:S04]  /*11140*/  FMUL.FTZ R0, R84, c[0x0][0x320] ;  /* 0x0000c80054007a20 */ /* 0x002fc80000410000 */
[----:B------:R1:W4:Y:S03]  /*11150*/  MUFU.TANH R130, R0 ;  /* 0x0000000000827308 */ /* 0x0003260000002400 */
[----:B------:R-:W-:Y:S01]  /*11160*/  HMMA.16816.F32 R36, R16, R44, R52 ;  /* 0x0000002c1024723c */ /* 0x000fe20000001834 */
[----:B------:R-:W5:Y:S07]  /*11170*/  LDSM.16.M88.4 R52, [R204] ;  /* 0x00000000cc34783b */ /* 0x000f6e0000000200 */
[----:B------:R-:W-:Y:S01]  /*11180*/  HMMA.16816.F32 R48, R28, R66, R68 ;  /* 0x000000421c30723c */ /* 0x000fe20000001844 */
[----:B-1----:R-:W-:-:S07]  /*11190*/  FMUL.FTZ R0, R85, c[0x0][0x320] ;  /* 0x0000c80055007a20 */ /* 0x002fce0000410000 */
[----:B------:R-:W-:Y:S01]  /*111a0*/  HMMA.16816.F32 R68, R24, R66, R76 ;  /* 0x000000421844723c */ /* 0x000fe2000000184c */
[----:B------:R1:W1:Y:S07]  /*111b0*/  MUFU.TANH R107, R0 ;  /* 0x00000000006b7308 */ /* 0x00026e0000002400 */
[C---:B---3--:R-:W-:Y:S08]  /*111c0*/  HMMA.16816.F32 R64, R40.reuse, R56, R116 ;  /* 0x000000382840723c */ /* 0x048ff00000001874 */
[----:B------:R-:W-:Y:S01]  /*111d0*/  HMMA.16816.F32 R40, R40, R58, R100 ;  /* 0x0000003a2828723c */ /* 0x000fe20000001864 */
[----:B-1----:R-:W-:-:S04]  /*111e0*/  FMUL.FTZ R0, R86, c[0x0][0x320] ;  /* 0x0000c80056007a20 */ /* 0x002fc80000410000 */
[----:B------:R1:W3:Y:S03]  /*111f0*/  MUFU.TANH R131, R0 ;  /* 0x0000000000837308 */ /* 0x0002e60000002400 */
[----:B------:R-:W-:Y:S01]  /*11200*/  HMMA.16816.F32 R68, R16, R46, R68 ;  /* 0x0000002e1044723c */ /* 0x000fe20000001844 */
[----:B-1----:R-:W-:-:S07]  /*11210*/  FMUL.FTZ R0, R87, c[0x0][0x320] ;  /* 0x0000c80057007a20 */ /* 0x002fce0000410000 */
[----:B------:R-:W-:Y:S01]  /*11220*/  HMMA.16816.F32 R84, R8, R60, R36 ;  /* 0x0000003c0854723c */ /* 0x000fe20000001824 */
[----:B------:R1:W1:Y:S07]  /*11230*/  MUFU.TANH R128, R0 ;  /* 0x0000000000807308 */ /* 0x00026e0000002400 */
[----:B------:R-:W-:Y:S01]  /*11240*/  HMMA.16816.F32 R36, R20, R46, R48 ;  /* 0x0000002e1424723c */ /* 0x000fe20000001830 */
[----:B------:R-:W2:Y:S07]  /*11250*/  LDSM.16.M88.4 R48, [R171+0x2000] ;  /* 0x00200000ab30783b */ /* 0x000eae0000000200 */
[----:B-----5:R-:W-:Y:S01]  /*11260*/  HMMA.16816.F32 R44, R28, R52, R64 ;  /* 0x000000341c2c723c */ /* 0x020fe20000001840 */
[----:B-1----:R-:W-:-:S04]  /*11270*/  FMUL.FTZ R0, R80, c[0x0][0x320] ;  /* 0x0000c80050007a20 */ /* 0x002fc80000410000 */
[----:B------:R1:W1:Y:S03]  /*11280*/  MUFU.TANH R94, R0 ;  /* 0x00000000005e7308 */ /* 0x0002660000002400 */
[-C--:B------:R-:W-:Y:S08]  /*11290*/  HMMA.16816.F32 R68, R8, R62.reuse, R68 ;  /* 0x0000003e0844723c */ /* 0x080ff00000001844 */
[----:B------:R-:W-:Y:S01]  /*112a0*/  HMMA.16816.F32 R76, R12, R62, R36 ;  /* 0x0000003e0c4c723c */ /* 0x000fe20000001824 */
[----:B------:R-:W5:Y:S01]  /*112b0*/  LDSM.16.M88.4 R36, [R201] ;  /* 0x00000000c924783b */ /* 0x000f620000000200 */
[----:B------:R-:W-:-:S04]  /*112c0*/  DEPBAR.LE SB0, 0x0 ;  /* 0x000080000000791a */ /* 0x000fc80000000000 */
[----:B-1----:R-:W-:Y:S02]  /*112d0*/  FMUL.FTZ R0, R81, c[0x0][0x320] ;  /* 0x0000c80051007a20 */ /* 0x002fe40000410000 */
[----:B------:R-:W-:Y:S02]  /*112e0*/  HMMA.16816.F32 R28, R28, R54, R40 ;  /* 0x000000361c1c723c */ /* 0x000fe40000001828 */
[----:B------:R1:W1:Y:S06]  /*112f0*/  MUFU.TANH R93, R0 ;  /* 0x00000000005d7308 */ /* 0x00026c0000002400 */
[----:B--2---:R-:W-:Y:S01]  /*11300*/  HMMA.16816.F32 R44, R20, R48, R44 ;  /* 0x00000030142c723c */ /* 0x004fe2000000182c */
[----:B-1----:R-:W-:-:S04]  /*11310*/  FMUL.FTZ R0, R82, c[0x0][0x320] ;  /* 0x0000c80052007a20 */ /* 0x002fc80000410000 */
[----:B------:R1:W2:Y:S11]  /*11320*/  MUFU.TANH R96, R0 ;  /* 0x0000000000607308 */ /* 0x0002b60000002400 */
[----:B------:R-:W-:Y:S08]  /*11330*/  HMMA.16816.F32 R20, R20, R50, R28 ;  /* 0x000000321414723c */ /* 0x000ff0000000181c */
[----:B-----5:R-:W-:Y:S01]  /*11340*/  HMMA.16816.F32 R44, R12, R36, R44 ;  /* 0x000000240c2c723c */ /* 0x020fe2000000182c */
[----:B-1----:R-:W-:-:S07]  /*11350*/  FMUL.FTZ R0, R83, c[0x0][0x320] ;  /* 0x0000c80053007a20 */ /* 0x002fce0000410000 */
[----:B------:R-:W-:Y:S01]  /*11360*/  HMMA.16816.F32 R80, R12, R60, R72 ;  /* 0x0000003c0c50723c */ /* 0x000fe20000001848 */
[----:B------:R1:W1:Y:S07]  /*11370*/  MUFU.TANH R95, R0 ;  /* 0x00000000005f7308 */ /* 0x00026e0000002400 */
[C---:B------:R-:W-:Y:S08]  /*11380*/  HMMA.16816.F32 R72, R32.reuse, R56, R120 ;  /* 0x000000382048723c */ /* 0x040ff00000001878 */
[----:B------:R-:W-:Y:S01]  /*11390*/  HMMA.16816.F32 R32, R32, R58, R124 ;  /* 0x0000003a2020723c */ /* 0x000fe2000000187c */
[----:B-1----:R-:W-:-:S04]  /*113a0*/  FMUL.FTZ R0, R88, c[0x0][0x320] ;  /* 0x0000c80058007a20 */ /* 0x002fc80000410000 */
[----:B------:R1:W1:Y:S03]  /*113b0*/  MUFU.TANH R98, R0 ;  /* 0x0000000000627308 */ /* 0x0002660000002400 */
[----:B------:R-:W-:Y:S08]  /*113c0*/  HMMA.16816.F32 R12, R12, R38, R20 ;  /* 0x000000260c0c723c */ /* 0x000ff00000001814 */
[----:B------:R-:W-:Y:S01]  /*113d0*/  HMMA.16816.F32 R64, R24, R52, R72 ;  /* 0x000000341840723c */ /* 0x000fe20000001848 */
[----:B-1----:R-:W-:-:S07]  /*113e0*/  FMUL.FTZ R0, R89, c[0x0][0x320] ;  /* 0x0000c80059007a20 */ /* 0x002fce0000410000 */
[----:B------:R-:W-:Y:S01]  /*113f0*/  HMMA.16816.F32 R52, R24, R54, R32 ;  /* 0x000000361834723c */ /* 0x000fe20000001820 */
[----:B------:R1:W1:Y:S11]  /*11400*/  MUFU.TANH R97, R0 ;  /* 0x0000000000617308 */ /* 0x0002760000002400 */
[----:B------:R-:W-:Y:S04]  /*11410*/  @!UPT UIADD3 URZ, URZ, URZ, URZ ;  /* 0x0000003f3f3ff290 */ /* 0x000fe8000fffe03f */
[----:B------:R-:W-:Y:S01]  /*11420*/  HMMA.16816.F32 R40, R16, R48, R64 ;  /* 0x000000301028723c */ /* 0x000fe20000001840 */
[----:B-1----:R-:W-:-:S04]  /*11430*/  FMUL.FTZ R0, R90, c[0x0][0x320] ;  /* 0x0000c8005a007a20 */ /* 0x002fc80000410000 */
[----:B------:R1:W1:Y:S03]  /*11440*/  MUFU.TANH R104, R0 ;  /* 0x0000000000687308 */ /* 0x0002660000002400 */
[----:B------:R-:W-:Y:S01]  /*11450*/  HMMA.16816.F32 R16, R16, R50, R52 ;  /* 0x000000321010723c */ /* 0x000fe20000001834 */
[----:B-1----:R-:W-:Y:S11]  /*11460*/  FMUL.FTZ R0, R91, c[0x0][0x320] ;  /* 0x0000c8005b007a20 */ /* 0x002ff60000410000 */
[----:B------:R-:W-:Y:S04]  /*11470*/  @!UPT UIADD3 URZ, URZ, URZ, URZ ;  /* 0x0000003f3f3ff290 */ /* 0x000fe8000fffe03f */
[C---:B------:R-:W-:Y:S01]  /*11480*/  HMMA.16816.F32 R24, R8.reuse, R36, R40 ;  /* 0x000000240818723c */ /* 0x040fe20000001828 */
[----:B------:R1:W1:Y:S07]  /*11490*/  MUFU.TANH R99, R0 ;  /* 0x0000000000637308 */ /* 0x00026e0000002400 */
        /* <DEDUP_REMOVED lines=68> */
[----:B------:R-:W2:Y:S04]  /*118e0*/  LDL R3, [R1+0x24] ;  /* 0x0000240001037983 */ /* 0x000ea80000100800 */
[----:B------:R-:W3:Y:S01]  /*118f0*/  LDL.64 R142, [R1+0x48] ;  /* 0x00004800018e7983 */ /* 0x000ee20000100a00 */
[----:B------:R-:W-:-:S03]  /*11900*/  IMAD.MOV.U32 R5, RZ, RZ, c[0x0][0x2b8] ;  /* 0x0000ae00ff057624 */ /* 0x000fc600078e00ff */
[----:B------:R-:W4:Y:S02]  /*11910*/  LDL R4, [R1+0x54] ;  /* 0x0000540001047983 */ /* 0x000f240000100800 */
[----:B------:R-:W-:Y:S01]  /*11920*/  ISETP.NE.AND P2, PT, R5, 0x1, PT ;  /* 0x000000010500780c */ /* 0x000fe20003f45270 */
[----:B------:R-:W-:Y:S01]  /*11930*/  IMAD.MOV.U32 R220, RZ, RZ, RZ ;  /* 0x000000ffffdc7224 */ /* 0x000fe200078e00ff */
[----:B------:R-:W5:Y:S04]  /*11940*/  LDL.64 R140, [R1+0x40] ;  /* 0x00004000018c7983 */ /* 0x000f680000100a00 */
[----:B------:R-:W3:Y:S01]  /*11950*/  LDL R6, [R1+0x50] ;  /* 0x0000500001067983 */ /* 0x000ee20000100800 */
[C---:B--2---:R-:W-:Y:S02]  /*11960*/  IADD3 R2, R3.reuse, R133, R2 ;  /* 0x0000008503027210 */ /* 0x044fe40007ffe002 */
[----:B------:R-:W-:-:S02]  /*11970*/  ISETP.GT.AND P1, PT, R3, 0x2f, PT ;  /* 0x0000002f0300780c */ /* 0x000fc40003f24270 */
[----:B------:R-:W-:-:S05]  /*11980*/  IADD3 R2, R2, -0x30, RZ ;  /* 0xffffffd002027810 */ /* 0x000fca0007ffe0ff */
[----:B------:R-:W-:-:S04]  /*11990*/  @P2 IMAD.HI.U32 R3, R2, c[0x0][0x2bc], RZ ;  /* 0x0000af0002032a27 */ /* 0x000fc800078e00ff */
[----:B-1----:R-:W-:Y:S01]  /*119a0*/  IMAD.MOV.U32 R0, RZ, RZ, R2 ;  /* 0x000000ffff007224 */ /* 0x002fe200078e0002 */
[----:B------:R-:W-:-:S04]  /*119b0*/  @P2 SHF.R.U32.HI R0, RZ, c[0x0][0x2c0], R3 ;  /* 0x0000b000ff002a19 */ /* 0x000fc80000011603 */
[----:B---3--:R-:W-:-:S04]  /*119c0*/  @!P1 IADD3 R3, P0, R0, R142, RZ ;  /* 0x0000008e00039210 */ /* 0x008fc80007f1e0ff */
[----:B----4-:R-:W-:Y:S02]  /*119d0*/  @!P1 LEA.HI.X.SX32 R5, R0, R4, 0x1, P0 ;  /* 0x0000000400059211 */ /* 0x010fe400000f0eff */
[----:B------:R-:W-:-:S04]  /*119e0*/  @!P1 LEA R4, P0, R3, c[0x0][0x2a0], 0x2 ;  /* 0x0000a80003049a11 */ /* 0x000fc800078010ff */
[----:B------:R-:W-:-:S05]  /*119f0*/  @!P1 LEA.HI.X R5, R3, c[0x0][0x2a4], R5, 0x2, P0 ;  /* 0x0000a90003059a11 */ /* 0x000fca00000f1405 */
[----:B------:R-:W2:Y:S01]  /*11a00*/  @!P1 LDG.E R220, [R4.64] ;  /* 0x0000000804dc9981 */ /* 0x000ea2000c1e1900 */
[----:B------:R-:W-:-:S03]  /*11a10*/  IMAD.MOV R0, RZ, RZ, -R0 ;  /* 0x000000ffff007224 */ /* 0x000fc600078e0a00 */
[----:B------:R-:W1:Y:S01]  /*11a20*/  S2R R142, SR_TID.X ;  /* 0x00000000008e7919 */ /* 0x000e620000002100 */
[----:B------:R-:W-:-:S04]  /*11a30*/  IMAD R222, R0, c[0x0][0x2b8], R2 ;  /* 0x0000ae0000de7a24 */ /* 0x000fc800078e0202 */
[----:B------:R-:W-:Y:S01]  /*11a40*/  IMAD.WIDE.U32 R2, R222, c[0x0][0x1e0], RZ ;  /* 0x00007800de027a25 */ /* 0x000fe200078e00ff */
[----:B------:R-:W-:-:S05]  /*11a50*/  SHF.R.S32.HI R0, RZ, 0x1f, R222 ;  /* 0x0000001fff007819 */ /* 0x000fca00000114de */
[----:B------:R-:W-:-:S04]  /*11a60*/  IMAD R0, R0, c[0x0][0x1e0], RZ ;  /* 0x0000780000007a24 */ /* 0x000fc800078e02ff */
[----:B------:R-:W-:-:S04]  /*11a70*/  IMAD R0, R222, c[0x0][0x1e4], R0 ;  /* 0x00007900de007a24 */ /* 0x000fc800078e0200 */
[----:B------:R-:W-:Y:S01]  /*11a80*/  IMAD.IADD R3, R3, 0x1, R0 ;  /* 0x0000000103037824 */ /* 0x000fe200078e0200 */
[----:B-1----:R-:W-:-:S04]  /*11a90*/  SHF.R.S32.HI R135, RZ, 0x1f, R142 ;  /* 0x0000001fff877819 */ /* 0x002fc8000001148e */
[----:B------:R-:W-:-:S04]  /*11aa0*/  LEA.HI R135, R135, R142, RZ, 0x2 ;  /* 0x0000008e87877211 */ /* 0x000fc800078f10ff */
[----:B------:R-:W-:-:S04]  /*11ab0*/  SHF.R.S32.HI R135, RZ, 0x2, R135 ;  /* 0x00000002ff877819 */ /* 0x000fc80000011487 */
[----:B------:R-:W-:-:S04]  /*11ac0*/  IADD3 R10, -R135, 0x30, RZ ;  /* 0x00000030870a7810 */ /* 0x000fc80007ffe1ff */
[----:B------:R-:W-:Y:S02]  /*11ad0*/  ISETP.GE.AND P1, PT, R10, 0x1, PT ;  /* 0x000000010a00780c */ /* 0x000fe40003f26270 */
[----:B--2---:R-:W-:Y:S01]  /*11ae0*/  SHF.R.S32.HI R0, RZ, 0x1f, R220 ;  /* 0x0000001fff007819 */ /* 0x004fe200000114dc */
[----:B------:R-:W-:-:S04]  /*11af0*/  IMAD.WIDE.U32 R2, R220, c[0x0][0x1f0], R2 ;  /* 0x00007c00dc027a25 */ /* 0x000fc800078e0002 */
[----:B------:R-:W-:-:S04]  /*11b00*/  IMAD R0, R0, c[0x0][0x1f0], RZ ;  /* 0x00007c0000007a24 */ /* 0x000fc800078e02ff */
[----:B------:R-:W-:Y:S01]  /*11b10*/  IMAD R4, R220, c[0x0][0x1f4], R0 ;  /* 0x00007d00dc047a24 */ /* 0x000fe200078e0200 */
[----:B-----5:R-:W-:-:S04]  /*11b20*/  IADD3 R0, P0, R140, R2, RZ ;  /* 0x000000028c007210 */ /* 0x020fc80007f1e0ff */
[----:B------:R-:W-:Y:S02]  /*11b30*/  IADD3.X R2, R6, R3, R4, P0, !PT ;  /* 0x0000000306027210 */ /* 0x000fe400007fe404 */
[----:B------:R-:W-:-:S04]  /*11b40*/  LEA R6, P0, R0, c[0x0][0x1c8], 0x1 ;  /* 0x0000720000067a11 */ /* 0x000fc800078008ff */
[----:B------:R-:W-:Y:S01]  /*11b50*/  LEA.HI.X R5, R0, c[0x0][0x1cc], R2, 0x1, P0 ;  /* 0x0000730000057a11 */ /* 0x000fe200000f0c02 */
[----:B------:R-:W-:Y:S06]  /*11b60*/  BRA.DIV ~URZ, `(.L_x_984) ;  /* 0x000151c27f007947 */ /* 0x000fec000b800000 */
[----:B------:R1:W2:Y:S02]  /*11b70*/  SHFL.IDX PT, R4, R5, RZ, 0x1c1f ;  /* 0x001c1fff05047589 */ /* 0x0002a400000e0000 */
.L_x_1181:
[----:B------:R-:W-:Y:S05]  /*11b80*/  BRA.DIV ~URZ, `(.L_x_985) ;  /* 0x000152127f007947 */ /* 0x000fea000b800000 */
[----:B------:R3:W4:Y:S02]  /*11b90*/  SHFL.IDX PT, R0, R6, RZ, 0x1c1f ;  /* 0x001c1fff06007589 */ /* 0x00072400000e0000 */
.L_x_1182:
[----:B------:R-:W-:Y:S01]  /*11ba0*/  BSSY B0, `(.L_x_986) ;  /* 0x0000013000007945 */ /* 0x000fe20003800000 */
[----:B------:R-:W-:Y:S05]  /*11bb0*/  @!P1 BRA `(.L_x_987) ;  /* 0x0000011000009947 */ /* 0x000fea0003800000 */
[----:B------:R-:W5:Y:S04]  /*11bc0*/  LDL.64 R2, [R1] ;  /* 0x0000000001027983 */ /* 0x000f680000100a00 */
[----:B---3--:R-:W3:Y:S01]  /*11bd0*/  LDL R11, [R1+0x8] ;  /* 0x00000800010b7983 */ /* 0x008ee20000100800 */
[----:B-----5:R-:W-:Y:S02]  /*11be0*/  ISETP.GE.AND P0, PT, R2, c[0x0][0x1d4], PT ;  /* 0x0000750002007a0c */ /* 0x020fe40003f06270 */
[----:B----4-:R-:W-:-:S05]  /*11bf0*/  IADD3 R2, P1, R0, R234, RZ ;  /* 0x000000ea00027210 */ /* 0x010fca0007f3e0ff */
[----:B--2---:R-:W-:Y:S01]  /*11c00*/  IMAD.X R3, R4, 0x1, R233, P1 ;  /* 0x0000000104037824 */ /* 0x004fe200008e06e9 */
[----:B------:R-:W-:-:S05]  /*11c10*/  IADD3 R8, P1, R0, R236, RZ ;  /* 0x000000ec00087210 */ /* 0x000fca0007f3e0ff */
        /* <DEDUP_REMOVED lines=9> */
[----:B---3--:R-:W-:-:S13]  /*11cb0*/  ISETP.GE.AND P0, PT, R11, c[0x0][0x1d4], PT ;  /* 0x000075000b007a0c */ /* 0x008fda0003f06270 */
[----:B------:R4:W-:Y:S02]  /*11cc0*/  LDGSTS.E.BYPASS.LTC128B.128 [R210+0x5480], [R2.64], !P0 ;  /* 0x0548000002d27fae */ /* 0x0009e4000c101d48 */
.L_x_987:
[----:B------:R-:W-:Y:S05]  /*11cd0*/  BSYNC B0 ;  /* 0x0000000000007941 */ /* 0x000fea0003800000 */
.L_x_986:
[----:B------:R-:W-:Y:S01]  /*11ce0*/  ISETP.GE.AND P0, PT, R10, 0x21, PT ;  /* 0x000000210a00780c */ /* 0x000fe20003f06270 */
[----:B------:R-:W-:Y:S06]  /*11cf0*/  BRA.DIV ~URZ, `(.L_x_988) ;  /* 0x000151127f007947 */ /* 0x000fec000b800000 */
[----:B--2---:R2:W1:Y:S04]  /*11d00*/  SHFL.IDX PT, R4, R5, 0x1, 0x1c1f ;  /* 0x003c1f0005047f89 */ /* 0x00446800000e0000 */
[----:B----4-:R2:W4:Y:S02]  /*11d10*/  SHFL.IDX PT, R0, R6, 0x1, 0x1c1f ;  /* 0x003c1f0006007f89 */ /* 0x01052400000e0000 */
.L_x_1183:
[----:B------:R-:W-:Y:S05]  /*11d20*/  @!P0 BRA `(.L_x_983) ;  /* 0x0000011000008947 */ /* 0x000fea0003800000 */
[----:B------:R-:W5:Y:S04]  /*11d30*/  LDL.64 R2, [R1] ;  /* 0x0000000001027983 */ /* 0x000f680000100a00 */
[----:B-12---:R-:W2:Y:S01]  /*11d40*/  LDL R5, [R1+0x8] ;  /* 0x0000080001057983 */ /* 0x006ea20000100800 */
[----:B-----5:R-:W-:-:S02]  /*11d50*/  ISETP.GE.AND P0, PT, R2, c[0x0][0x1d4], PT ;  /* 0x0000750002007a0c */ /* 0x020fc40003f06270 */
[----:B----4-:R-:W-:-:S05]  /*11d60*/  IADD3 R2, P1, R0, R234, RZ ;  /* 0x000000ea00027210 */ /* 0x010fca0007f3e0ff */
[----:B------:R-:W-:Y:S01]  /*11d70*/  IMAD.X R3, R4, 0x1, R233, P1 ;  /* 0x0000000104037824 */ /* 0x000fe200008e06e9 */
        /* <DEDUP_REMOVED lines=10> */
[----:B--2---:R-:W-:-:S13]  /*11e20*/  ISETP.GE.AND P0, PT, R5, c[0x0][0x1d4], PT ;  /* 0x0000750005007a0c */ /* 0x004fda0003f06270 */
[----:B------:R4:W-:Y:S02]  /*11e30*/  LDGSTS.E.BYPASS.LTC128B.128 [R210+0x5c80], [R2.64], !P0 ;  /* 0x05c8000002d27fae */ /* 0x0009e4000c101d48 */
.L_x_983:
[----:B--234-:R-:W-:Y:S05]  /*11e40*/  BSYNC B1 ;  /* 0x0000000000017941 */ /* 0x01cfea0003800000 */
.L_x_982:
[----:B------:R-:W2:Y:S01]  /*11e50*/  LDL R2, [R1+0x58] ;  /* 0x0000580001027983 */ /* 0x000ea20000100800 */
[----:B------:R-:W-:-:S03]  /*11e60*/  IMAD.MOV.U32 R3, RZ, RZ, c[0x0][0x2c4] ;  /* 0x0000b100ff037624 */ /* 0x000fc600078e00ff */
[----:B-1----:R-:W2:Y:S02]  /*11e70*/  LDL R0, [R1+0x7c] ;  /* 0x00007c0001007983 */ /* 0x002ea40000100800 */
[----:B------:R-:W-:Y:S01]  /*11e80*/  ISETP.NE.AND P0, PT, R3, 0x1, PT ;  /* 0x000000010300780c */ /* 0x000fe20003f05270 */
[----:B------:R-:W-:Y:S01]  /*11e90*/  ULDC UR4, c[0x0][0x324] ;  /* 0x0000c90000047ab9 */ /* 0x000fe20000000800 */
[----:B------:R-:W0:Y:S01]  /*11ea0*/  LDGDEPBAR ;  /* 0x00000000000079af */ /* 0x000e220000000000 */
[----:B------:R-:W-:Y:S01]  /*11eb0*/  ULOP3.LUT UR4, URZ, UR4, URZ, 0x33, !UPT ;  /* 0x000000043f047292 */ /* 0x000fe2000f8e333f */
[----:B------:R-:W-:Y:S01]  /*11ec0*/  IMAD.IADD R8, R132, 0x1, -R251 ;  /* 0x0000000184087824 */ /* 0x000fe200078e0afb */
[C---:B------:R-:W-:Y:S01]  /*11ed0*/  IADD3 R9, -R251.reuse, R108, RZ ;  /* 0x0000006cfb097210 */ /* 0x040fe20007ffe1ff */
[----:B--2---:R-:W-:Y:S01]  /*11ee0*/  IMAD.IADD R0, R0, 0x1, R2 ;  /* 0x0000000100007824 */ /* 0x004fe200078e0202 */
[----:B------:R-:W-:-:S06]  /*11ef0*/  IADD3 R2, -R251, 0x1, R132 ;  /* 0x00000001fb027810 */ /* 0x000fcc0007ffe184 */
[----:B------:R-:W-:-:S04]  /*11f00*/  @P0 IMAD.HI.U32 R3, R0, c[0x0][0x2c8], RZ ;  /* 0x0000b20000030a27 */ /* 0x000fc800078e00ff */
[----:B------:R-:W-:Y:S01]  /*11f10*/  IMAD.MOV.U32 R4, RZ, RZ, R0 ;  /* 0x000000ffff047224 */ /* 0x000fe200078e0000 */
[----:B------:R-:W-:-:S04]  /*11f20*/  IADD3 R0, R2, -R249, RZ ;  /* 0x800000f902007210 */ /* 0x000fc80007ffe0ff */
[C---:B------:R-:W-:Y:S02]  /*11f30*/  IADD3 R6, R0.reuse, UR4, RZ ;  /* 0x0000000400067c10 */ /* 0x040fe4000fffe0ff */
[----:B------:R-:W-:Y:S02]  /*11f40*/  @P0 SHF.R.U32.HI R4, RZ, c[0x0][0x2cc], R3 ;  /* 0x0000b300ff040a19 */ /* 0x000fe40000011603 */
[----:B------:R-:W-:Y:S01]  /*11f50*/  IADD3 R5, R0, c[0x0][0x328], RZ ;  /* 0x0000ca0000057a10 */ /* 0x000fe20007ffe0ff */
[----:B------:R-:W-:Y:S05]  /*11f60*/  BRA.DIV ~URZ, `(.L_x_989) ;  /* 0x00014f727f007947 */ /* 0x000fea000b800000 */
[----:B------:R1:W2:Y:S02]  /*11f70*/  SHFL.IDX PT, R3, R4, RZ, 0x1c1f ;  /* 0x001c1fff04037589 */ /* 0x0002a400000e0000 */
.L_x_1184:
        /* <DEDUP_REMOVED lines=17> */
.L_x_992:
[----:B------:R-:W-:-:S04]  /*12090*/  MOV R10, 0x1 ;  /* 0x00000001000a7802 */ /* 0x000fc80000000f00 */
[----:B------:R-:W-:-:S13]  /*120a0*/  ISETP.NE.AND P0, PT, R10, c[0x0][0x32c], PT ;  /* 0x0000cb000a007a0c */ /* 0x000fda0003f05270 */
[----:B------:R-:W-:-:S05]  /*120b0*/  @P0 IMAD.HI.U32 R10, R3, c[0x0][0x330], RZ ;  /* 0x0000cc00030a0a27 */ /* 0x000fca00078e00ff */
[----:B------:R-:W-:Y:S02]  /*120c0*/  @P0 SHF.R.U32.HI R3, RZ, c[0x0][0x334], R10 ;  /* 0x0000cd00ff030a19 */ /* 0x000fe4000001160a */
.L_x_993:
[----:B------:R-:W-:Y:S05]  /*120d0*/  BSYNC B0 ;  /* 0x0000000000007941 */ /* 0x000fea0003800000 */
.L_x_991:
[----:B------:R-:W-:-:S05]  /*120e0*/  IMAD R3, R3, c[0x0][0x32c], R9 ;  /* 0x0000cb0003037a24 */ /* 0x000fca00078e0209 */
[----:B------:R-:W-:Y:S02]  /*120f0*/  IADD3 R10, R3, c[0x0][0x32c], RZ ;  /* 0x0000cb00030a7a10 */ /* 0x000fe40007ffe0ff */
[----:B------:R-:W-:Y:S02]  /*12100*/  IMNMX R0, R0, R3, !PT ;  /* 0x0000000300007217 */ /* 0x000fe40007800200 */
[----:B------:R-:W-:Y:S02]  /*12110*/  IMNMX R2, R2, R10, PT ;  /* 0x0000000a02027217 */ /* 0x000fe40003800200 */
.L_x_990:
[C---:B------:R-:W-:Y:S02]  /*12120*/  ISETP.GE.AND P0, PT, R108.reuse, 0x2, PT ;  /* 0x000000026c00780c */ /* 0x040fe40003f06270 */
        /* <DEDUP_REMOVED lines=61> */
.L_x_1185:
        /* <DEDUP_REMOVED lines=17> */
.L_x_997:
[----:B------:R-:W-:-:S04]  /*12610*/  MOV R10, 0x1 ;  /* 0x00000001000a7802 */ /* 0x000fc80000000f00 */
[----:B------:R-:W-:-:S13]  /*12620*/  ISETP.NE.AND P0, PT, R10, c[0x0][0x32c], PT ;  /* 0x0000cb000a007a0c */ /* 0x000fda0003f05270 */
[----:B------:R-:W-:-:S05]  /*12630*/  @P0 IMAD.HI.U32 R10, R3, c[0x0][0x330], RZ ;  /* 0x0000cc00030a0a27 */ /* 0x000fca00078e00ff */
[----:B------:R-:W-:Y:S02]  /*12640*/  @P0 SHF.R.U32.HI R3, RZ, c[0x0][0x334], R10 ;  /* 0x0000cd00ff030a19 */ /* 0x000fe4000001160a */
.L_x_998:
[----:B------:R-:W-:Y:S05]  /*12650*/  BSYNC B0 ;  /* 0x0000000000007941 */ /* 0x000fea0003800000 */
.L_x_996:
[----:B------:R-:W-:-:S05]  /*12660*/  IMAD R3, R3, c[0x0][0x32c], R9 ;  /* 0x0000cb0003037a24 */ /* 0x000fca00078e0209 */
[----:B------:R-:W-:Y:S02]  /*12670*/  IADD3 R10, R3, c[0x0][0x32c], RZ ;  /* 0x0000cb00030a7a10 */ /* 0x000fe40007ffe0ff */
[----:B------:R-:W-:Y:S02]  /*12680*/  IMNMX R0, R0, R3, !PT ;  /* 0x0000000300007217 */ /* 0x000fe40007800200 */
[----:B------:R-:W-:Y:S02]  /*12690*/  IMNMX R2, R2, R10, PT ;  /* 0x0000000a02027217 */ /* 0x000fe40003800200 */
.L_x_995:
        /* <DEDUP_REMOVED lines=44> */
.L_x_1186:
        /* <DEDUP_REMOVED lines=17> */
.L_x_1002:
[----:B------:R-:W-:-:S04]  /*12a70*/  MOV R10, 0x1 ;  /* 0x00000001000a7802 */ /* 0x000fc80000000f00 */
[----:B------:R-:W-:-:S13]  /*12a80*/  ISETP.NE.AND P0, PT, R10, c[0x0][0x32c], PT ;  /* 0x0000cb000a007a0c */ /* 0x000fda0003f05270 */
[----:B------:R-:W-:-:S05]  /*12a90*/  @P0 IMAD.HI.U32 R10, R3, c[0x0][0x330], RZ ;  /* 0x0000cc00030a0a27 */ /* 0x000fca00078e00ff */
[----:B------:R-:W-:Y:S02]  /*12aa0*/  @P0 SHF.R.U32.HI R3, RZ, c[0x0][0x334], R10 ;  /* 0x0000cd00ff030a19 */ /* 0x000fe4000001160a */
.L_x_1003:
[----:B------:R-:W-:Y:S05]  /*12ab0*/  BSYNC B0 ;  /* 0x0000000000007941 */ /* 0x000fea0003800000 */
.L_x_1001:
[----:B------:R-:W-:-:S05]  /*12ac0*/  IMAD R3, R3, c[0x0][0x32c], R9 ;  /* 0x0000cb0003037a24 */ /* 0x000fca00078e0209 */
[----:B------:R-:W-:Y:S02]  /*12ad0*/  IADD3 R10, R3, c[0x0][0x32c], RZ ;  /* 0x0000cb00030a7a10 */ /* 0x000fe40007ffe0ff */
[----:B------:R-:W-:Y:S02]  /*12ae0*/  IMNMX R0, R0, R3, !PT ;  /* 0x0000000300007217 */ /* 0x000fe40007800200 */
[----:B------:R-:W-:Y:S02]  /*12af0*/  IMNMX R2, R2, R10, PT ;  /* 0x0000000a02027217 */ /* 0x000fe40003800200 */
.L_x_1000:
        /* <DEDUP_REMOVED lines=44> */
.L_x_1187:
        /* <DEDUP_REMOVED lines=10> */
[----:B--234-:R-:W-:Y:S01]  /*12e60*/  IMAD.MOV.U32 R4, RZ, RZ, 0x1 ;  /* 0x00000001ff047424 */ /* 0x01cfe200078e00ff */
[----:B------:R-:W-:-:S04]  /*12e70*/  LOP3.LUT R3, RZ, R3, RZ, 0x33, !PT ;  /* 0x00000003ff037212 */ /* 0x000fc800078e33ff */
[----:B------:R-:W-:-:S13]  /*12e80*/  ISETP.NE.AND P0, PT, R4, c[0x0][0x32c], PT ;  /* 0x0000cb0004007a0c */ /* 0x000fda0003f05270 */
[----:B------:R-:W-:-:S05]  /*12e90*/  @P0 IMAD.HI.U32 R4, R3, c[0x0][0x330], RZ ;  /* 0x0000cc0003040a27 */ /* 0x000fca00078e00ff */
[----:B------:R-:W-:-:S04]  /*12ea0*/  @P0 SHF.R.U32.HI R3, RZ, c[0x0][0x334], R4 ;  /* 0x0000cd00ff030a19 */ /* 0x000fc80000011604 */
[----:B------:R-:W-:Y:S01]  /*12eb0*/  LOP3.LUT R3, RZ, R3, RZ, 0x33, !PT ;  /* 0x00000003ff037212 */ /* 0x000fe200078e33ff */
[----:B------:R-:W-:Y:S05]  /*12ec0*/  BRA `(.L_x_1008) ;  /* 0x0000004000007947 */ /* 0x000fea0003800000 */
.L_x_1007:
[----:B--234-:R-:W-:-:S04]  /*12ed0*/  MOV R4, 0x1 ;  /* 0x0000000100047802 */ /* 0x01cfc80000000f00 */
[----:B------:R-:W-:-:S13]  /*12ee0*/  ISETP.NE.AND P0, PT, R4, c[0x0][0x32c], PT ;  /* 0x0000cb0004007a0c */ /* 0x000fda0003f05270 */
[----:B------:R-:W-:-:S05]  /*12ef0*/  @P0 IMAD.HI.U32 R4, R3, c[0x0][0x330], RZ ;  /* 0x0000cc0003040a27 */ /* 0x000fca00078e00ff */
[----:B------:R-:W-:Y:S02]  /*12f00*/  @P0 SHF.R.U32.HI R3, RZ, c[0x0][0x334], R4 ;  /* 0x0000cd00ff030a19 */ /* 0x000fe40000011604 */
.L_x_1008:
[----:B------:R-:W-:Y:S05]  /*12f10*/  BSYNC B0 ;  /* 0x0000000000007941 */ /* 0x000fea0003800000 */
.L_x_1006:
[----:B------:R-:W-:-:S05]  /*12f20*/  IMAD R3, R3, c[0x0][0x32c], R9 ;  /* 0x0000cb0003037a24 */ /* 0x000fca00078e0209 */
[----:B------:R-:W-:Y:S02]  /*12f30*/  IADD3 R4, R3, c[0x0][0x32c], RZ ;  /* 0x0000cb0003047a10 */ /* 0x000fe40007ffe0ff */
[----:B------:R-:W-:Y:S02]  /*12f40*/  IMNMX R0, R0, R3, !PT ;  /* 0x0000000300007217 */ /* 0x000fe40007800200 */
[----:B------:R-:W-:Y:S02]  /*12f50*/  IMNMX R2, R2, R4, PT ;  /* 0x0000000402027217 */ /* 0x000fe40003800200 */
.L_x_1005:
        /* <DEDUP_REMOVED lines=43> */
[----:B--234-:R-:W-:Y:S02]  /*13210*/  FMNMX.FTZ R4, R20, R0, !PT ;  /* 0x0000000014047209 */ /* 0x01cfe40007810000 */
        /* <DEDUP_REMOVED lines=44> */
.L_x_1188:
        /* <DEDUP_REMOVED lines=15> */
.L_x_1189:
[C---:B------:R-:W-:Y:S01]  /*135d0*/  FMUL.FTZ R0, R105.reuse, c[0x0][0x2d0] ;  /* 0x0000b40069007a20 */ /* 0x040fe20000410000 */
[----:B------:R-:W-:Y:S01]  /*135e0*/  FSETP.NEU.FTZ.AND P0, PT, R105, -INF , PT ;  /* 0xff8000006900780b */ /* 0x000fe20003f1d000 */
[----:B------:R-:W2:Y:S01]  /*135f0*/  LDL R213, [R1+0x58] ;  /* 0x0000580001d57983 */ /* 0x000ea20000100800 */
[----:B------:R-:W-:Y:S01]  /*13600*/  FMUL.FTZ R3, R104, c[0x0][0x2d0] ;  /* 0x0000b40068037a20 */ /* 0x000fe20000410000 */
[----:B------:R-:W-:Y:S01]  /*13610*/  WARPSYNC 0xffffffff ;  /* 0xffffffff00007948 */ /* 0x000fe20003800000 */
[----:B------:R-:W-:Y:S01]  /*13620*/  FSEL R4, R0, RZ, P0 ;  /* 0x000000ff00047208 */ /* 0x000fe20000000000 */
[----:B------:R-:W-:Y:S01]  /*13630*/  LDSM.16.MT88.4 R60, [R196+0xc00] ;  /* 0x000c0000c43c783b */ /* 0x000fe20000004200 */
[----:B------:R-:W-:-:S02]  /*13640*/  FSETP.NEU.FTZ.AND P0, PT, R104, -INF , PT ;  /* 0xff8000006800780b */ /* 0x000fc40003f1d000 */
[----:B------:R-:W-:Y:S01]  /*13650*/  MOV R212, c[0x0][0x2c4] ;  /* 0x0000b10000d47a02 */ /* 0x000fe20000000f00 */
[--C-:B------:R-:W-:Y:S01]  /*13660*/  FFMA.FTZ R0, R14, c[0x0][0x2d0], -R4.reuse ;  /* 0x0000b4000e007a23 */ /* 0x100fe20000010804 */
[----:B------:R-:W-:Y:S01]  /*13670*/  FSEL R3, R3, RZ, P0 ;  /* 0x000000ff03037208 */ /* 0x000fe20000000000 */
[----:B------:R-:W-:Y:S01]  /*13680*/  FFMA.FTZ R2, R33, c[0x0][0x2d0], -R4 ;  /* 0x0000b40021027a23 */ /* 0x000fe20000010804 */
[----:B------:R-:W-:Y:S01]  /*13690*/  FSETP.NEU.FTZ.AND P0, PT, R6, -INF , PT ;  /* 0xff8000000600780b */ /* 0x000fe20003f1d000 */
[----:B------:R1:W-:Y:S01]  /*136a0*/  MUFU.EX2 R108, R0 ;  /* 0x00000000006c7308 */ /* 0x0003e20000000800 */
[----:B------:R-:W-:Y:S01]  /*136b0*/  LDSM.16.MT88.4 R64, [R197] ;  /* 0x00000000c540783b */ /* 0x000fe20000004200 */
[----:B------:R-:W-:Y:S01]  /*136c0*/  FFMA.FTZ R5, R32, c[0x0][0x2d0], -R3 ;  /* 0x0000b40020057a23 */ /* 0x000fe20000010803 */
[----:B------:R-:W-:Y:S02]  /*136d0*/  ISETP.NE.AND P1, PT, R212, 0x1, PT ;  /* 0x00000001d400780c */ /* 0x000fe40003f25270 */
[----:B------:R-:W5:Y:S01]  /*136e0*/  LDSM.16.MT88.4 R68, [R196] ;  /* 0x00000000c444783b */ /* 0x000f620000004200 */
[----:B------:R-:W-:-:S02]  /*136f0*/  MOV R212, c[0x0][0x32c] ;  /* 0x0000cb0000d47a02 */ /* 0x000fc40000000f00 */
[----:B------:R3:W-:Y:S01]  /*13700*/  MUFU.EX2 R146, R2 ;  /* 0x0000000200927308 */ /* 0x0007e20000000800 */
[----:B------:R-:W-:Y:S01]  /*13710*/  LDSM.16.MT88.4 R44, [R196+0x1000] ;  /* 0x00100000c42c783b */ /* 0x000fe20000004200 */
[----:B------:R-:W-:-:S03]  /*13720*/  IADD3 R221, R221, -0x2, RZ ;  /* 0xfffffffedddd7810 */ /* 0x000fc60007ffe0ff */
[----:B------:R-:W-:Y:S01]  /*13730*/  LDSM.16.MT88.4 R48, [R197+0x400] ;  /* 0x00040000c530783b */ /* 0x000fe20000004200 */
[----:B-1----:R-:W-:Y:S02]  /*13740*/  FFMA.FTZ R0, R17, c[0x0][0x2d0], -R4 ;  /* 0x0000b40011007a23 */ /* 0x002fe40000010804 */
[----:B------:R1:W-:Y:S01]  /*13750*/  MUFU.EX2 R144, R5 ;  /* 0x0000000500907308 */ /* 0x0003e20000000800 */
[----:B------:R-:W4:Y:S01]  /*13760*/  LDSM.16.MT88.4 R52, [R196+0x400] ;  /* 0x00040000c434783b */ /* 0x000f220000004200 */
[----:B---3--:R-:W-:-:S06]  /*13770*/  FMUL.FTZ R2, R6, c[0x0][0x2d0] ;  /* 0x0000b40006027a20 */ /* 0x008fcc0000410000 */
[----:B------:R3:W-:Y:S01]  /*13780*/  MUFU.EX2 R107, R0 ;  /* 0x00000000006b7308 */ /* 0x0007e20000000800 */
[----:B------:R-:W-:Y:S02]  /*13790*/  FSEL R2, R2, RZ, P0 ;  /* 0x000000ff02027208 */ /* 0x000fe40000000000 */
[----:B-1--4-:R-:W-:-:S03]  /*137a0*/  FMNMX.FTZ R5, R9, R8, !PT ;  /* 0x0000000809057209 */ /* 0x012fc60007810000 */
[----:B------:R-:W-:Y:S01]  /*137b0*/  FFMA.FTZ R8, R36, c[0x0][0x2d0], -R2 ;  /* 0x0000b40024087a23 */ /* 0x000fe20000010802 */
[----:B------:R-:W-:-:S03]  /*137c0*/  FSETP.NEU.FTZ.AND P0, PT, R5, -INF , PT ;  /* 0xff8000000500780b */ /* 0x000fc60003f1d000 */
[----:B------:R1:W-:Y:S01]  /*137d0*/  MUFU.EX2 R129, R8 ;  /* 0x0000000800817308 */ /* 0x0003e20000000800 */
[----:B---3--:R-:W-:-:S07]  /*137e0*/  FFMA.FTZ R0, R21, c[0x0][0x2d0], -R4 ;  /* 0x0000b40015007a23 */ /* 0x008fce0000010804 */
[----:B------:R3:W-:Y:S01]  /*137f0*/  MUFU.EX2 R112, R0 ;  /* 0x0000000000707308 */ /* 0x0007e20000000800 */
[----:B-1----:R-:W-:-:S07]  /*13800*/  FFMA.FTZ R8, R37, c[0x0][0x2d0], -R2 ;  /* 0x0000b40025087a23 */ /* 0x002fce0000010802 */
[----:B------:R-:W-:Y:S01]  /*13810*/  MUFU.EX2 R130, R8 ;  /* 0x0000000800827308 */ /* 0x000fe20000000800 */
[----:B---3--:R-:W-:-:S07]  /*13820*/  FFMA.FTZ R0, R24, c[0x0][0x2d0], -R4 ;  /* 0x0000b40018007a23 */ /* 0x008fce0000010804 */
[----:B------:R1:W-:Y:S02]  /*13830*/  MUFU.EX2 R123, R0 ;  /* 0x00000000007b7308 */ /* 0x0003e40000000800 */
[----:B-1----:R-:W-:-:S06]  /*13840*/  FFMA.FTZ R0, R27, c[0x0][0x2d0], -R4 ;  /* 0x0000b4001b007a23 */ /* 0x002fcc0000010804 */
[----:B------:R1:W-:Y:S02]  /*13850*/  MUFU.EX2 R128, R0 ;  /* 0x0000000000807308 */ /* 0x0003e40000000800 */
[----:B-1----:R-:W-:-:S06]  /*13860*/  FFMA.FTZ R0, R30, c[0x0][0x2d0], -R4 ;  /* 0x0000b4001e007a23 */ /* 0x002fcc0000010804 */
[----:B------:R1:W-:Y:S02]  /*13870*/  MUFU.EX2 R131, R0 ;  /* 0x0000000000837308 */ /* 0x0003e40000000800 */
[----:B-1----:R-:W-:-:S06]  /*13880*/  FFMA.FTZ R0, R35, c[0x0][0x2d0], -R4 ;  /* 0x0000b40023007a23 */ /* 0x002fcc0000010804 */
[----:B------:R1:W3:Y:S02]  /*13890*/  MUFU.EX2 R147, R0 ;  /* 0x0000000000937308 */ /* 0x0002e40000000800 */
[----:B-1----:R-:W-:Y:S01]  /*138a0*/  FFMA.FTZ R0, R13, c[0x0][0x2d0], -R3 ;  /* 0x0000b4000d007a23 */ /* 0x002fe20000010803 */
[----:B---3--:R-:W-:-:S05]  /*138b0*/  F2FP.PACK_AB R14, R147, R146 ;  /* 0x00000092930e723e */ /* 0x008fca00000000ff */
[----:B------:R1:W-:Y:S02]  /*138c0*/  MUFU.EX2 R101, R0 ;  /* 0x0000000000657308 */ /* 0x0003e40000000800 */
[----:B-1----:R-:W-:-:S06]  /*138d0*/  FFMA.FTZ R0, R16, c[0x0][0x2d0], -R3 ;  /* 0x0000b40010007a23 */ /* 0x002fcc0000010803 */
[----:B------:R1:W3:Y:S02]  /*138e0*/  MUFU.EX2 R100, R0 ;  /* 0x0000000000647308 */ /* 0x0002e40000000800 */
[----:B-1----:R-:W-:Y:S01]  /*138f0*/  FFMA.FTZ R0, R20, c[0x0][0x2d0], -R3 ;  /* 0x0000b40014007a23 */ /* 0x002fe20000010803 */
[----:B------:R-:W-:Y:S02]  /*13900*/  F2FP.PACK_AB R20, R107, R108 ;  /* 0x0000006c6b14723e */ /* 0x000fe400000000ff */
[----:B---3--:R-:W-:-:S03]  /*13910*/  F2FP.PACK_AB R21, R100, R101 ;  /* 0x000000656415723e */ /* 0x008fc600000000ff */
        /* <DEDUP_REMOVED lines=9> */
[----:B---3--:R-:W-:-:S05]  /*139b0*/  F2FP.PACK_AB R13, R122, R114 ;  /* 0x000000727a0d723e */ /* 0x008fca00000000ff */
[----:B------:R1:W3:Y:S02]  /*139c0*/  MUFU.EX2 R145, R0 ;  /* 0x0000000000917308 */ /* 0x0002e40000000800 */
[----:B-1----:R-:W-:Y:S01]  /*139d0*/  FFMA.FTZ R0, R12, c[0x0][0x2d0], -R2 ;  /* 0x0000b4000c007a23 */ /* 0x002fe20000010802 */
[----:B------:R-:W-:-:S05]  /*139e0*/  F2FP.PACK_AB R12, R131, R128 ;  /* 0x00000080830c723e */ /* 0x000fca00000000ff */
[----:B------:R1:W-:Y:S02]  /*139f0*/  MUFU.EX2 R96, R0 ;  /* 0x0000000000607308 */ /* 0x0003e40000000800 */
[----:B-1----:R-:W-:Y:S01]  /*13a00*/  FFMA.FTZ R0, R15, c[0x0][0x2d0], -R2 ;  /* 0x0000b4000f007a23 */ /* 0x002fe20000010802 */
[----:B---3--:R-:W-:-:S05]  /*13a10*/  F2FP.PACK_AB R15, R145, R144 ;  /* 0x00000090910f723e */ /* 0x008fca00000000ff */
[----:B------:R1:W3:Y:S02]  /*13a20*/  MUFU.EX2 R95, R0 ;  /* 0x00000000005f7308 */ /* 0x0002e40000000800 */
[----:B-1----:R-:W-:Y:S01]  /*13a30*/  FFMA.FTZ R0, R19, c[0x0][0x2d0], -R2 ;  /* 0x0000b40013007a23 */ /* 0x002fe20000010802 */
[----:B---3--:R-:W-:-:S05]  /*13a40*/  F2FP.PACK_AB R16, R95, R96 ;  /* 0x000000605f10723e */ /* 0x008fca00000000ff */
[----:B------:R1:W-:Y:S02]  /*13a50*/  MUFU.EX2 R98, R0 ;  /* 0x0000000000627308 */ /* 0x0003e40000000800 */
[----:B-1----:R-:W-:Y:S01]  /*13a60*/  FFMA.FTZ R0, R22, c[0x0][0x2d0], -R2 ;  /* 0x0000b40016007a23 */ /* 0x002fe20000010802 */
[----:B------:R-:W-:-:S05]  /*13a70*/  F2FP.PACK_AB R22, R123, R112 ;  /* 0x000000707b16723e */ /* 0x000fca00000000ff */
[----:B------:R1:W3:Y:S02]  /*13a80*/  MUFU.EX2 R102, R0 ;  /* 0x0000000000667308 */ /* 0x0002e40000000800 */
[C---:B-----5:R-:W-:Y:S08]  /*13a90*/  HMMA.16816.F32 R36, R20.reuse, R68, RZ ;  /* 0x000000441424723c */ /* 0x060ff000000018ff */
[----:B------:R-:W-:Y:S01]  /*13aa0*/  HMMA.16816.F32 R72, R20, R64, RZ ;  /* 0x000000401448723c */ /* 0x000fe200000018ff */
[----:B-1----:R-:W-:-:S04]  /*13ab0*/  FFMA.FTZ R0, R25, c[0x0][0x2d0], -R2 ;  /* 0x0000b40019007a23 */ /* 0x002fc80000010802 */
[----:B------:R1:W-:Y:S11]  /*13ac0*/  MUFU.EX2 R106, R0 ;  /* 0x00000000006a7308 */ /* 0x0003f60000000800 */
[----:B------:R-:W-:Y:S01]  /*13ad0*/  HMMA.16816.F32 R140, R12, R52, R36 ;  /* 0x000000340c8c723c */ /* 0x000fe20000001824 */
[----:B------:R-:W-:Y:S01]  /*13ae0*/  LDSM.16.MT88.4 R36, [R196+0x1800] ;  /* 0x00180000c424783b */ /* 0x000fe20000004200 */
[----:B-1----:R-:W-:-:S06]  /*13af0*/  FFMA.FTZ R0, R28, c[0x0][0x2d0], -R2 ;  /* 0x0000b4001c007a23 */ /* 0x002fcc0000010802 */
[----:B------:R-:W-:Y:S01]  /*13b00*/  HMMA.16816.F32 R148, R12, R48, R72 ;  /* 0x000000300c94723c */ /* 0x000fe20000001848 */
[----:B------:R1:W-:Y:S02]  /*13b10*/  MUFU.EX2 R109, R0 ;  /* 0x00000000006d7308 */ /* 0x0003e40000000800 */
[----:B-1----:R-:W-:-:S05]  /*13b20*/  FMUL.FTZ R0, R5, c[0x0][0x2d0] ;  /* 0x0000b40005007a20 */ /* 0x002fca0000410000 */
[----:B------:R-:W-:-:S05]  /*13b30*/  FSEL R0, R0, RZ, P0 ;  /* 0x000000ff00007208 */ /* 0x000fca0000000000 */
[----:B------:R-:W-:Y:S01]  /*13b40*/  FFMA.FTZ R8, R10, c[0x0][0x2d0], -R0 ;  /* 0x0000b4000a087a23 */ /* 0x000fe20000010800 */
[----:B------:R-:W-:-:S03]  /*13b50*/  F2FP.PACK_AB R10, R130, R129 ;  /* 0x00000081820a723e */ /* 0x000fc600000000ff */
[----:B------:R1:W-:Y:S02]  /*13b60*/  MUFU.EX2 R93, R8 ;  /* 0x00000008005d7308 */ /* 0x0003e40000000800 */
[----:B-1----:R-:W-:-:S06]  /*13b70*/  FFMA.FTZ R8, R11, c[0x0][0x2d0], -R0 ;  /* 0x0000b4000b087a23 */ /* 0x002fcc0000010800 */
[----:B------:R1:W4:Y:S02]  /*13b80*/  MUFU.EX2 R92, R8 ;  /* 0x00000008005c7308 */ /* 0x0003240000000800 */
[----:B-1----:R-:W-:Y:S01]  /*13b90*/  FFMA.FTZ R8, R18, c[0x0][0x2d0], -R0 ;  /* 0x0000b40012087a23 */ /* 0x002fe20000010800 */
[----:B---3--:R-:W-:Y:S02]  /*13ba0*/  F2FP.PACK_AB R18, R102, R98 ;  /* 0x000000626612723e */ /* 0x008fe400000000ff */
[----:B----4-:R-:W-:-:S03]  /*13bb0*/  F2FP.PACK_AB R17, R92, R93 ;  /* 0x0000005d5c11723e */ /* 0x010fc600000000ff */
[----:B------:R1:W-:Y:S02]  /*13bc0*/  MUFU.EX2 R94, R8 ;  /* 0x00000008005e7308 */ /* 0x0003e40000000800 */
[----:B-1----:R-:W-:-:S06]  /*13bd0*/  FFMA.FTZ R8, R31, c[0x0][0x2d0], -R0 ;  /* 0x0000b4001f087a23 */ /* 0x002fcc0000010800 */
[----:B------:R1:W3:Y:S02]  /*13be0*/  MUFU.EX2 R97, R8 ;  /* 0x0000000800617308 */ /* 0x0002e40000000800 */
[----:B-1----:R-:W-:Y:S01]  /*13bf0*/  FFMA.FTZ R8, R40, c[0x0][0x2d0], -R0 ;  /* 0x0000b40028087a23 */ /* 0x002fe20000010800 */
[----:B---3--:R-:W-:-:S05]  /*13c00*/  F2FP.PACK_AB R19, R97, R94 ;  /* 0x0000005e6113723e */ /* 0x008fca00000000ff */
[----:B------:R1:W-:Y:S02]  /*13c10*/  MUFU.EX2 R99, R8 ;  /* 0x0000000800637308 */ /* 0x0003e40000000800 */
[C---:B------:R-:W-:Y:S07]  /*13c20*/  HMMA.16816.F32 R28, R16.reuse, R64, RZ ;  /* 0x00000040101c723c */ /* 0x040fee00000018ff */
[--C-:B------:R-:W-:Y:S01]  /*13c30*/  FFMA.FTZ R64, R78, c[0x0][0x2d0], -R0.reuse ;  /* 0x0000b4004e407a23 */ /* 0x100fe20000010800 */
[----:B------:R-:W-:Y:S01]  /*13c40*/  HMMA.16816.F32 R24, R16, R60, RZ ;  /* 0x0000003c1018723c */ /* 0x000fe200000018ff */
[----:B------:R-:W-:-:S02]  /*13c50*/  FFMA.FTZ R65, R79, c[0x0][0x2d0], -R0 ;  /* 0x0000b4004f417a23 */ /* 0x000fc40000010800 */
[----:B-1----:R-:W-:-:S04]  /*13c60*/  FFMA.FTZ R8, R41, c[0x0][0x2d0], -R0 ;  /* 0x0000b40029087a23 */ /* 0x002fc80000010800 */
[----:B------:R1:W3:Y:S01]  /*13c70*/  MUFU.EX2 R120, R8 ;  /* 0x0000000800787308 */ /* 0x0002e20000000800 */
[----:B------:R-:W-:Y:S07]  /*13c80*/  HMMA.16816.F32 R40, R20, R60, RZ ;  /* 0x0000003c1428723c */ /* 0x000fee00000018ff */
[--C-:B------:R-:W-:Y:S01]  /*13c90*/  FFMA.FTZ R61, R91, c[0x0][0x2d0], -R4.reuse ;  /* 0x0000b4005b3d7a23 */ /* 0x100fe20000010804 */
[----:B------:R-:W-:Y:S01]  /*13ca0*/  HMMA.16816.F32 R32, R16, R68, RZ ;  /* 0x000000441020723c */ /* 0x000fe200000018ff */
[----:B------:R-:W-:-:S02]  /*13cb0*/  FFMA.FTZ R60, R90, c[0x0][0x2d0], -R4 ;  /* 0x0000b4005a3c7a23 */ /* 0x000fc40000010804 */
[----:B-1----:R-:W-:Y:S01]  /*13cc0*/  FFMA.FTZ R8, R56, c[0x0][0x2d0], -R0 ;  /* 0x0000b40038087a23 */ /* 0x002fe20000010800 */
[----:B---3--:R-:W-:-:S03]  /*13cd0*/  F2FP.PACK_AB R9, R120, R99 ;  /* 0x000000637809723e */ /* 0x008fc600000000ff */
[--C-:B------:R-:W-:Y:S01]  /*13ce0*/  FFMA.FTZ R68, R76, c[0x0][0x2d0], -R0.reuse ;  /* 0x0000b4004c447a23 */ /* 0x100fe20000010800 */
[----:B------:R1:W-:Y:S01]  /*13cf0*/  MUFU.EX2 R115, R8 ;  /* 0x0000000800737308 */ /* 0x0003e20000000800 */
[----:B------:R-:W-:-:S07]  /*13d00*/  FFMA.FTZ R69, R77, c[0x0][0x2d0], -R0 ;  /* 0x0000b4004d457a23 */ /* 0x000fce0000010800 */
[----:B------:R-:W-:Y:S01]  /*13d10*/  HMMA.16816.F32 R156, R12, R44, R40 ;  /* 0x0000002c0c9c723c */ /* 0x000fe20000001828 */
[----:B------:R-:W-:Y:S01]  /*13d20*/  LDSM.16.MT88.4 R40, [R197+0x1000] ;  /* 0x00100000c528783b */ /* 0x000fe20000004200 */
[----:B-1----:R-:W-:-:S03]  /*13d30*/  FFMA.FTZ R8, R57, c[0x0][0x2d0], -R0 ;  /* 0x0000b40039087a23 */ /* 0x002fc60000010800 */
[----:B------:R-:W1:Y:S01]  /*13d40*/  LDSM.16.MT88.4 R56, [R197+0xc00] ;  /* 0x000c0000c538783b */ /* 0x000e620000004200 */
[----:B------:R-:W-:Y:S01]  /*13d50*/  FADD.FTZ R0, R96, R95 ;  /* 0x0000005f60007221 */ /* 0x000fe20000010000 */
[----:B------:R3:W4:Y:S03]  /*13d60*/  MUFU.EX2 R121, R8 ;  /* 0x0000000800797308 */ /* 0x0007260000000800 */
[----:B------:R-:W-:-:S04]  /*13d70*/  FADD.FTZ R0, R98, R0 ;  /* 0x0000000062007221 */ /* 0x000fc80000010000 */
[----:B------:R-:W-:-:S04]  /*13d80*/  FADD.FTZ R0, R102, R0 ;  /* 0x0000000066007221 */ /* 0x000fc80000010000 */
[----:B------:R-:W-:Y:S01]  /*13d90*/  FADD.FTZ R0, R106, R0 ;  /* 0x000000006a007221 */ /* 0x000fe20000010000 */
[----:B---3--:R-:W-:Y:S02]  /*13da0*/  F2FP.PACK_AB R8, R109, R106 ;  /* 0x0000006a6d08723e */ /* 0x008fe400000000ff */
[----:B----4-:R-:W-:-:S07]  /*13db0*/  F2FP.PACK_AB R11, R121, R115 ;  /* 0x00000073790b723e */ /* 0x010fce00000000ff */
[C---:B------:R-:W-:Y:S07]  /*13dc0*/  HMMA.16816.F32 R124, R8.reuse, R48, R28 ;  /* 0x00000030087c723c */ /* 0x040fee000000181c */
[--C-:B------:R-:W-:Y:S01]  /*13dd0*/  FFMA.FTZ R49, R85, c[0x0][0x2d0], -R3.reuse ;  /* 0x0000b40055317a23 */ /* 0x100fe20000010803 */
[----:B------:R-:W-:Y:S01]  /*13de0*/  HMMA.16816.F32 R116, R8, R44, R24 ;  /* 0x0000002c0874723c */ /* 0x000fe20000001818 */
[----:B------:R-:W-:-:S04]  /*13df0*/  FFMA.FTZ R48, R84, c[0x0][0x2d0], -R3 ;  /* 0x0000b40054307a23 */ /* 0x000fc80000010803 */
[----:B------:R-:W-:Y:S02]  /*13e00*/  MUFU.EX2 R49, R49 ;  /* 0x0000003100317308 */ /* 0x000fe40000000800 */
[--C-:B------:R-:W-:Y:S01]  /*13e10*/  FFMA.FTZ R45, R83, c[0x0][0x2d0], -R2.reuse ;  /* 0x0000b400532d7a23 */ /* 0x100fe20000010802 */
[----:B-1----:R-:W-:Y:S01]  /*13e20*/  HMMA.16816.F32 R28, R20, R56, RZ ;  /* 0x00000038141c723c */ /* 0x002fe200000018ff */
[----:B------:R-:W-:-:S04]  /*13e30*/  FFMA.FTZ R44, R82, c[0x0][0x2d0], -R2 ;  /* 0x0000b400522c7a23 */ /* 0x000fc80000010802 */
[----:B------:R-:W-:Y:S03]  /*13e40*/  MUFU.EX2 R45, R45 ;  /* 0x0000002d002d7308 */ /* 0x000fe60000000800 */
[----:B------:R-:W-:Y:S05]  /*13e50*/  HMMA.16816.F32 R132, R8, R52, R32 ;  /* 0x000000340884723c */ /* 0x000fea0000001820 */
[----:B------:R-:W-:Y:S02]  /*13e60*/  MUFU.EX2 R48, R48 ;  /* 0x0000003000307308 */ /* 0x000fe40000000800 */
[--C-:B------:R-:W-:Y:S01]  /*13e70*/  FFMA.FTZ R53, R87, c[0x0][0x2d0], -R3.reuse ;  /* 0x0000b40057357a23 */ /* 0x100fe20000010803 */
[----:B------:R-:W-:Y:S01]  /*13e80*/  HMMA.16816.F32 R24, R16, R56, RZ ;  /* 0x000000381018723c */ /* 0x000fe200000018ff */
[----:B------:R-:W-:-:S02]  /*13e90*/  FFMA.FTZ R52, R86, c[0x0][0x2d0], -R3 ;  /* 0x0000b40056347a23 */ /* 0x000fc40000010803 */
[----:B------:R-:W-:Y:S02]  /*13ea0*/  FADD.FTZ R3, R108, R107 ;  /* 0x0000006b6c037221 */ /* 0x000fe40000010000 */
[----:B------:R-:W1:Y:S02]  /*13eb0*/  MUFU.EX2 R44, R44 ;  /* 0x0000002c002c7308 */ /* 0x000e640000000800 */
[----:B------:R-:W-:Y:S01]  /*13ec0*/  FADD.FTZ R3, R112, R3 ;  /* 0x0000000370037221 */ /* 0x000fe20000010000 */
[----:B------:R-:W-:Y:S01]  /*13ed0*/  HMMA.16816.F32 R192, R12, R40, R28 ;  /* 0x000000280cc0723c */ /* 0x000fe2000000181c */
[----:B------:R-:W3:Y:S01]  /*13ee0*/  LDSM.16.MT88.4 R28, [R196+0x1c00] ;  /* 0x001c0000c41c783b */ /* 0x000ee20000004200 */
[--C-:B------:R-:W-:Y:S02]  /*13ef0*/  FFMA.FTZ R57, R89, c[0x0][0x2d0], -R4.reuse ;  /* 0x0000b40059397a23 */ /* 0x100fe40000010804 */
[----:B------:R-:W-:Y:S02]  /*13f00*/  FFMA.FTZ R56, R88, c[0x0][0x2d0], -R4 ;  /* 0x0000b40058387a23 */ /* 0x000fe40000010804 */
[----:B------:R-:W-:-:S02]  /*13f10*/  FADD.FTZ R4, R93, R92 ;  /* 0x0000005c5d047221 */ /* 0x000fc40000010000 */
[----:B------:R-:W-:Y:S01]  /*13f20*/  HMMA.16816.F32 R32, R20, R36, RZ ;  /* 0x000000241420723c */ /* 0x000fe200000018ff */
[----:B------:R-:W-:Y:S01]  /*13f30*/  FADD.FTZ R3, R123, R3 ;  /* 0x000000037b037221 */ /* 0x000fe20000010000 */
[----:B------:R-:W-:Y:S01]  /*13f40*/  MUFU.EX2 R57, R57 ;  /* 0x0000003900397308 */ /* 0x000fe20000000800 */
[----:B------:R-:W-:Y:S02]  /*13f50*/  FADD.FTZ R4, R94, R4 ;  /* 0x000000045e047221 */ /* 0x000fe40000010000 */
[----:B------:R-:W-:Y:S01]  /*13f60*/  FADD.FTZ R3, R128, R3 ;  /* 0x0000000380037221 */ /* 0x000fe20000010000 */
[----:B-1----:R-:W-:Y:S02]  /*13f70*/  F2FP.PACK_AB R96, R44, R45 ;  /* 0x0000002d2c60723e */ /* 0x002fe400000000ff */
[----:B------:R-:W-:Y:S02]  /*13f80*/  HMMA.16816.F32 R188, R8, R40, R24 ;  /* 0x0000002808bc723c */ /* 0x000fe40000001818 */
[----:B------:R-:W1:Y:S05]  /*13f90*/  MUFU.EX2 R56, R56 ;  /* 0x0000003800387308 */ /* 0x000e6a0000000800 */
[--C-:B------:R-:W-:Y:S01]  /*13fa0*/  FFMA.FTZ R41, R81, c[0x0][0x2d0], -R2.reuse ;  /* 0x0000b40051297a23 */ /* 0x100fe20000010802 */
[----:B------:R-:W-:Y:S01]  /*13fb0*/  HMMA.16816.F32 R24, R16, R36, RZ ;  /* 0x000000241018723c */ /* 0x000fe200000018ff */
[----:B------:R-:W-:Y:S01]  /*13fc0*/  FFMA.FTZ R40, R80, c[0x0][0x2d0], -R2 ;  /* 0x0000b40050287a23 */ /* 0x000fe20000010802 */
[----:B------:R-:W-:Y:S01]  /*13fd0*/  MUFU.EX2 R37, R61 ;  /* 0x0000003d00257308 */ /* 0x000fe20000000800 */
[----:B------:R-:W-:-:S04]  /*13fe0*/  FADD.FTZ R2, R101, R100 ;  /* 0x0000006465027221 */ /* 0x000fc80000010000 */
[----:B------:R-:W-:Y:S01]  /*13ff0*/  FADD.FTZ R2, R103, R2 ;  /* 0x0000000267027221 */ /* 0x000fe20000010000 */
[----:B------:R-:W-:Y:S01]  /*14000*/  HMMA.16816.F32 R84, R16, R66, RZ ;  /* 0x000000421054723c */ /* 0x000fe200000018ff */
[----:B------:R-:W-:Y:S01]  /*14010*/  F2FP.PACK_AB R103, R48, R49 ;  /* 0x000000313067723e */ /* 0x000fe200000000ff */
[----:B------:R-:W4:Y:S01]  /*14020*/  MUFU.EX2 R36, R60 ;  /* 0x0000003c00247308 */ /* 0x000f220000000800 */
[----:B------:R-:W-:Y:S01]  /*14030*/  FADD.FTZ R2, R113, R2 ;  /* 0x0000000271027221 */ /* 0x000fe20000010000 */
[----:B-1----:R-:W-:-:S03]  /*14040*/  F2FP.PACK_AB R102, R56, R57 ;  /* 0x000000393866723e */ /* 0x002fc600000000ff */
[----:B------:R-:W-:Y:S01]  /*14050*/  FADD.FTZ R2, R114, R2 ;  /* 0x0000000272027221 */ /* 0x000fe20000010000 */
[----:B------:R-:W-:Y:S02]  /*14060*/  HMMA.16816.F32 R80, R16, R62, RZ ;  /* 0x0000003e1050723c */ /* 0x000fe400000018ff */
[----:B------:R-:W-:Y:S06]  /*14070*/  MUFU.EX2 R41, R41 ;  /* 0x0000002900297308 */ /* 0x000fec0000000800 */
[----:B---3--:R-:W-:Y:S01]  /*14080*/  HMMA.16816.F32 R180, R12, R28, R32 ;  /* 0x0000001c0cb4723c */ /* 0x008fe20000001820 */
[----:B------:R-:W1:Y:S01]  /*14090*/  LDSM.16.MT88.4 R32, [R197+0x1800] ;  /* 0x00180000c520783b */ /* 0x000e620000004200 */
[----:B----4-:R-:W-:-:S06]  /*140a0*/  F2FP.PACK_AB R100, R36, R37 ;  /* 0x000000252464723e */ /* 0x010fcc00000000ff */
[----:B------:R-:W-:Y:S01]  /*140b0*/  HMMA.16816.F32 R184, R8, R28, R24 ;  /* 0x0000001c08b8723c */ /* 0x000fe20000001818 */
[----:B------:R-:W3:Y:S06]  /*140c0*/  LDSM.16.MT88.4 R24, [R197+0x1c00] ;  /* 0x001c0000c518783b */ /* 0x000eec0000004200 */
[----:B------:R-:W-:Y:S01]  /*140d0*/  FADD.FTZ R29, R97, R4 ;  /* 0x00000004611d7221 */ /* 0x000fe20000010000 */
[----:B------:R-:W-:Y:S01]  /*140e0*/  HMMA.16816.F32 R60, R20, R62, RZ ;  /* 0x0000003e143c723c */ /* 0x000fe200000018ff */
[----:B------:R-:W-:Y:S02]  /*140f0*/  FADD.FTZ R28, R131, R3 ;  /* 0x00000003831c7221 */ /* 0x000fe40000010000 */
[----:B------:R-:W-:-:S02]  /*14100*/  FADD.FTZ R4, R122, R2 ;  /* 0x000000027a047221 */ /* 0x000fc40000010000 */
[----:B------:R-:W-:Y:S02]  /*14110*/  FADD.FTZ R2, R99, R29 ;  /* 0x0000001d63027221 */ /* 0x000fe40000010000 */
[----:B------:R-:W-:Y:S01]  /*14120*/  FADD.FTZ R3, R109, R0 ;  /* 0x000000006d037221 */ /* 0x000fe20000010000 */
[----:B------:R-:W4:Y:S01]  /*14130*/  MUFU.EX2 R29, R40 ;  /* 0x00000028001d7308 */ /* 0x000f220000000800 */
[----:B------:R-:W-:Y:S01]  /*14140*/  FADD.FTZ R0, R146, R28 ;  /* 0x0000001c92007221 */ /* 0x000fe20000010000 */
[----:B------:R-:W-:Y:S01]  /*14150*/  HMMA.16816.F32 R80, R8, R46, R80 ;  /* 0x0000002e0850723c */ /* 0x000fe20000001850 */
[----:B------:R-:W-:Y:S02]  /*14160*/  FADD.FTZ R2, R120, R2 ;  /* 0x0000000278027221 */ /* 0x000fe40000010000 */
[----:B------:R-:W-:Y:S02]  /*14170*/  FADD.FTZ R0, R147, R0 ;  /* 0x0000000093007221 */ /* 0x000fe40000010000 */
[----:B------:R-:W-:Y:S01]  /*14180*/  FADD.FTZ R4, R144, R4 ;  /* 0x0000000490047221 */ /* 0x000fe20000010000 */
[----:B------:R-:W-:Y:S01]  /*14190*/  MUFU.EX2 R28, R64 ;  /* 0x00000040001c7308 */ /* 0x000fe20000000800 */
[----:B------:R-:W-:Y:S01]  /*141a0*/  FADD.FTZ R0, R37, R0 ;  /* 0x0000000025007221 */ /* 0x000fe20000010000 */
[----:B------:R-:W-:Y:S03]  /*141b0*/  HMMA.16816.F32 R88, R16, R70, RZ ;  /* 0x000000461058723c */ /* 0x000fe600000018ff */
[----:B------:R-:W-:Y:S01]  /*141c0*/  FADD.FTZ R0, R36, R0 ;  /* 0x0000000024007221 */ /* 0x000fe20000010000 */
[----:B----4-:R-:W-:-:S03]  /*141d0*/  F2FP.PACK_AB R98, R29, R41 ;  /* 0x000000291d62723e */ /* 0x010fc600000000ff */
[----:B------:R-:W-:Y:S01]  /*141e0*/  FADD.FTZ R0, R57, R0 ;  /* 0x0000000039007221 */ /* 0x000fe20000010000 */
[----:B-1----:R-:W-:Y:S03]  /*141f0*/  HMMA.16816.F32 R76, R20, R32, RZ ;  /* 0x00000020144c723c */ /* 0x002fe600000018ff */
[----:B------:R-:W-:-:S05]  /*14200*/  FADD.FTZ R248, R56, R0 ;  /* 0x0000000038f87221 */ /* 0x000fca0000010000 */
[----:B------:R-:W-:Y:S01]  /*14210*/  HMMA.16816.F32 R72, R16, R32, RZ ;  /* 0x000000201048723c */ /* 0x000fe200000018ff */
[----:B------:R-:W-:Y:S07]  /*14220*/  MUFU.EX2 R33, R53 ;  /* 0x0000003500217308 */ /* 0x000fee0000000800 */
[C---:B------:R-:W-:Y:S01]  /*14230*/  HMMA.16816.F32 R60, R12.reuse, R46, R60 ;  /* 0x0000002e0c3c723c */ /* 0x040fe2000000183c */
[----:B------:R-:W1:Y:S07]  /*14240*/  MUFU.EX2 R32, R52 ;  /* 0x0000003400207308 */ /* 0x000e6e0000000800 */
[-C--:B---3--:R-:W-:Y:S08]  /*14250*/  HMMA.16816.F32 R172, R12, R24.reuse, R76 ;  /* 0x000000180cac723c */ /* 0x088ff0000000184c */
[----:B------:R-:W-:Y:S01]  /*14260*/  HMMA.16816.F32 R176, R8, R24, R72 ;  /* 0x0000001808b0723c */ /* 0x000fe20000001848 */
[----:B------:R3:W4:Y:S01]  /*14270*/  MUFU.EX2 R25, R65 ;  /* 0x0000004100197308 */ /* 0x0007220000000800 */
[----:B-1----:R-:W-:-:S05]  /*14280*/  F2FP.PACK_AB R101, R32, R33 ;  /* 0x000000212065723e */ /* 0x002fca00000000ff */
[----:B------:R-:W-:Y:S01]  /*14290*/  FADD.FTZ R24, R129, R3 ;  /* 0x0000000381187221 */ /* 0x000fe20000010000 */
[----:B------:R-:W-:Y:S01]  /*142a0*/  HMMA.16816.F32 R76, R16, R58, RZ ;  /* 0x0000003a104c723c */ /* 0x000fe200000018ff */
[----:B------:R-:W-:Y:S02]  /*142b0*/  FADD.FTZ R3, R115, R2 ;  /* 0x0000000273037221 */ /* 0x000fe40000010000 */
[----:B------:R-:W-:Y:S01]  /*142c0*/  LDSM.16.MT88.4 R112, [R196+0x1400] ;  /* 0x00140000c470783b */ /* 0x000fe20000004200 */
[----:B------:R-:W-:Y:S02]  /*142d0*/  FADD.FTZ R2, R145, R4 ;  /* 0x0000000491027221 */ /* 0x000fe40000010000 */
[----:B------:R-:W-:Y:S02]  /*142e0*/  FADD.FTZ R3, R121, R3 ;  /* 0x0000000379037221 */ /* 0x000fe40000010000 */
[----:B------:R-:W1:Y:S01]  /*142f0*/  LDSM.16.MT88.4 R120, [R197+0x800] ;  /* 0x00080000c578783b */ /* 0x000e620000004200 */
[----:B---3--:R-:W-:Y:S01]  /*14300*/  HMMA.16816.F32 R64, R20, R66, RZ ;  /* 0x000000421440723c */ /* 0x008fe200000018ff */
[----:B------:R-:W-:Y:S01]  /*14310*/  FADD.FTZ R4, R130, R24 ;  /* 0x0000001882047221 */ /* 0x000fe20000010000 */
[----:B----4-:R-:W-:Y:S01]  /*14320*/  F2FP.PACK_AB R97, R25, R28 ;  /* 0x0000001c1961723e */ /* 0x010fe200000000ff */
[----:B------:R-:W-:Y:S01]  /*14330*/  MUFU.EX2 R24, R68 ;  /* 0x0000004400187308 */ /* 0x000fe20000000800 */
[----:B------:R-:W3:Y:S01]  /*14340*/  LDSM.16.MT88.4 R128, [R196+0x800] ;  /* 0x00080000c480783b */ /* 0x000ee20000004200 */
[----:B------:R-:W-:-:S02]  /*14350*/  FADD.FTZ R0, R45, R4 ;  /* 0x000000042d007221 */ /* 0x000fc40000010000 */
[----:B------:R-:W-:Y:S01]  /*14360*/  FADD.FTZ R2, R33, R2 ;  /* 0x0000000221027221 */ /* 0x000fe20000010000 */
[C---:B------:R-:W-:Y:S01]  /*14370*/  HMMA.16816.F32 R72, R16.reuse, R38, RZ ;  /* 0x000000261048723c */ /* 0x040fe200000018ff */
[----:B------:R-:W-:Y:S02]  /*14380*/  FADD.FTZ R0, R44, R0 ;  /* 0x000000002c007221 */ /* 0x000fe40000010000 */
[----:B------:R-:W4:Y:S01]  /*14390*/  MUFU.EX2 R4, R69 ;  /* 0x0000004500047308 */ /* 0x000f220000000800 */
[----:B------:R-:W-:Y:S02]  /*143a0*/  FADD.FTZ R2, R32, R2 ;  /* 0x0000000220027221 */ /* 0x000fe40000010000 */
[----:B------:R-:W-:Y:S02]  /*143b0*/  FADD.FTZ R0, R41, R0 ;  /* 0x0000000029007221 */ /* 0x000fe40000010000 */
[----:B------:R-:W-:Y:S01]  /*143c0*/  HMMA.16816.F32 R16, R16, R34, RZ ;  /* 0x000000221010723c */ /* 0x000fe200000018ff */
[----:B------:R-:W-:-:S02]  /*143d0*/  FADD.FTZ R2, R49, R2 ;  /* 0x0000000231027221 */ /* 0x000fc40000010000 */
[----:B------:R-:W-:Y:S02]  /*143e0*/  FADD.FTZ R238, R29, R0 ;  /* 0x000000001dee7221 */ /* 0x000fe40000010000 */
[----:B------:R-:W-:Y:S02]  /*143f0*/  FADD.FTZ R237, R48, R2 ;  /* 0x0000000230ed7221 */ /* 0x000fe40000010000 */
[----:B------:R-:W-:Y:S01]  /*14400*/  FADD.FTZ R2, R28, R3 ;  /* 0x000000031c027221 */ /* 0x000fe20000010000 */
[----:B------:R-:W-:Y:S01]  /*14410*/  HMMA.16816.F32 R64, R12, R50, R64 ;  /* 0x000000320c40723c */ /* 0x000fe20000001840 */
[----:B----4-:R-:W-:Y:S02]  /*14420*/  F2FP.PACK_AB R99, R4, R24 ;  /* 0x000000180463723e */ /* 0x010fe400000000ff */
[----:B------:R-:W-:-:S05]  /*14430*/  FADD.FTZ R2, R25, R2 ;  /* 0x0000000219027221 */ /* 0x000fca0000010000 */
[----:B------:R-:W-:Y:S01]  /*14440*/  HMMA.16816.F32 R68, R20, R70, RZ ;  /* 0x000000461444723c */ /* 0x000fe200000018ff */
[----:B------:R-:W-:Y:S02]  /*14450*/  FADD.FTZ R0, R24, R2 ;  /* 0x0000000218007221 */ /* 0x000fe40000010000 */
[----:B--2---:R-:W-:-:S04]  /*14460*/  @P1 IMAD.HI.U32 R2, R213, c[0x0][0x2c8], RZ ;  /* 0x0000b200d5021a27 */ /* 0x004fc800078e00ff */
[----:B------:R-:W-:Y:S01]  /*14470*/  FADD.FTZ R239, R4, R0 ;  /* 0x0000000004ef7221 */ /* 0x000fe20000010000 */
[C---:B------:R-:W-:Y:S01]  /*14480*/  HMMA.16816.F32 R56, R20.reuse, R58, RZ ;  /* 0x0000003a1438723c */ /* 0x040fe200000018ff */
[----:B------:R-:W-:Y:S02]  /*14490*/  MOV R0, R213 ;  /* 0x000000d500007202 */ /* 0x000fe40000000f00 */
[----:B------:R-:W-:Y:S02]  /*144a0*/  @P1 SHF.R.U32.HI R0, RZ, c[0x0][0x2cc], R2 ;  /* 0x0000b300ff001a19 */ /* 0x000fe40000011602 */
[----:B------:R-:W-:Y:S02]  /*144b0*/  ISETP.GE.AND P1, PT, R212, 0x1, PT ;  /* 0x00000001d400780c */ /* 0x000fe40003f26270 */
[----:B------:R-:W-:Y:S01]  /*144c0*/  IADD3 R0, R211, R0, RZ ;  /* 0x00000000d3007210 */ /* 0x000fe20007ffe0ff */
[----:B------:R-:W-:Y:S03]  /*144d0*/  HMMA.16816.F32 R36, R20, R38, RZ ;  /* 0x000000261424723c */ /* 0x000fe600000018ff */
[----:B------:R-:W-:-:S05]  /*144e0*/  IADD3 R3, R0, c[0x0][0x328], RZ ;  /* 0x0000ca0000037a10 */ /* 0x000fca0007ffe0ff */
[----:B------:R-:W-:Y:S08]  /*144f0*/  HMMA.16816.F32 R20, R20, R34, RZ ;  /* 0x000000221414723c */ /* 0x000ff000000018ff */
[C---:B-1----:R-:W-:Y:S01]  /*14500*/  HMMA.16816.F32 R152, R100.reuse, R122, R64 ;  /* 0x0000007a6498723c */ /* 0x042fe20000001840 */
[----:B------:R-:W1:Y:S07]  /*14510*/  LDSM.16.MT88.4 R64, [R197+0x1400] ;  /* 0x00140000c540783b */ /* 0x000e6e0000004200 */
[-C--:B------:R-:W-:Y:S08]  /*14520*/  HMMA.16816.F32 R156, R100, R112.reuse, R156 ;  /* 0x00000070649c723c */ /* 0x080ff0000000189c */
[----:B------:R-:W-:Y:S08]  /*14530*/  HMMA.16816.F32 R116, R96, R112, R116 ;  /* 0x000000706074723c */ /* 0x000ff00000001874 */
[-C--:B------:R-:W-:Y:S08]  /*14540*/  HMMA.16816.F32 R160, R100, R114.reuse, R60 ;  /* 0x0000007264a0723c */ /* 0x080ff0000000183c */
[----:B------:R-:W-:Y:S01]  /*14550*/  HMMA.16816.F32 R112, R96, R114, R80 ;  /* 0x000000726070723c */ /* 0x000fe20000001850 */
[----:B------:R-:W2:Y:S07]  /*14560*/  LDSM.16.MT88.4 R80, [R196+0x2000] ;  /* 0x00200000c450783b */ /* 0x000eae0000004200 */
[C---:B------:R-:W-:Y:S08]  /*14570*/  HMMA.16816.F32 R88, R8.reuse, R54, R88 ;  /* 0x000000360858723c */ /* 0x040ff00000001858 */
[C---:B------:R-:W-:Y:S08]  /*14580*/  HMMA.16816.F32 R84, R8.reuse, R50, R84 ;  /* 0x000000320854723c */ /* 0x040ff00000001854 */
[C---:B------:R-:W-:Y:S08]  /*14590*/  HMMA.16816.F32 R76, R8.reuse, R42, R76 ;  /* 0x0000002a084c723c */ /* 0x040ff0000000184c */
[C---:B------:R-:W-:Y:S08]  /*145a0*/  HMMA.16816.F32 R92, R8.reuse, R30, R72 ;  /* 0x0000001e085c723c */ /* 0x040ff00000001848 */
[----:B------:R-:W-:Y:S01]  /*145b0*/  HMMA.16816.F32 R16, R8, R26, R16 ;  /* 0x0000001a0810723c */ /* 0x000fe20000001810 */
[----:B------:R-:W4:Y:S07]  /*145c0*/  LDSM.16.MT88.4 R8, [R197+0x2000] ;  /* 0x00200000c508783b */ /* 0x000f2e0000004200 */
[C---:B------:R-:W-:Y:S08]  /*145d0*/  HMMA.16816.F32 R68, R12.reuse, R54, R68 ;  /* 0x000000360c44723c */ /* 0x040ff00000001844 */
[C---:B------:R-:W-:Y:S08]  /*145e0*/  HMMA.16816.F32 R40, R12.reuse, R42, R56 ;  /* 0x0000002a0c28723c */ /* 0x040ff00000001838 */
[C---:B------:R-:W-:Y:S08]  /*145f0*/  HMMA.16816.F32 R36, R12.reuse, R30, R36 ;  /* 0x0000001e0c24723c */ /* 0x040ff00000001824 */
[----:B------:R-:W-:Y:S08]  /*14600*/  HMMA.16816.F32 R20, R12, R26, R20 ;  /* 0x0000001a0c14723c */ /* 0x000ff00000001814 */
[C---:B---3--:R-:W-:Y:S08]  /*14610*/  HMMA.16816.F32 R144, R100.reuse, R130, R68 ;  /* 0x000000826490723c */ /* 0x048ff00000001844 */
[-C--:B------:R-:W-:Y:S08]  /*14620*/  HMMA.16816.F32 R148, R100, R120.reuse, R148 ;  /* 0x000000786494723c */ /* 0x080ff00000001894 */
[----:B------:R-:W-:Y:S08]  /*14630*/  HMMA.16816.F32 R124, R96, R120, R124 ;  /* 0x00000078607c723c */ /* 0x000ff0000000187c */
[-C--:B-1----:R-:W-:Y:S08]  /*14640*/  HMMA.16816.F32 R56, R100, R64.reuse, R192 ;  /* 0x000000406438723c */ /* 0x082ff000000018c0 */
[----:B------:R-:W-:Y:S08]  /*14650*/  HMMA.16816.F32 R60, R96, R64, R188 ;  /* 0x00000040603c723c */ /* 0x000ff000000018bc */
[----:B------:R-:W-:Y:S08]  /*14660*/  HMMA.16816.F32 R68, R100, R66, R40 ;  /* 0x000000426444723c */ /* 0x000ff00000001828 */
[C---:B------:R-:W-:Y:S08]  /*14670*/  HMMA.16816.F32 R120, R96.reuse, R122, R84 ;  /* 0x0000007a6078723c */ /* 0x040ff00000001854 */
[----:B------:R-:W-:Y:S08]  /*14680*/  HMMA.16816.F32 R64, R96, R66, R76 ;  /* 0x000000426040723c */ /* 0x000ff0000000184c */
[-C--:B------:R-:W-:Y:S08]  /*14690*/  HMMA.16816.F32 R140, R100, R128.reuse, R140 ;  /* 0x00000080648c723c */ /* 0x080ff0000000188c */
[----:B------:R-:W-:Y:S08]  /*146a0*/  HMMA.16816.F32 R132, R96, R128, R132 ;  /* 0x000000806084723c */ /* 0x000ff00000001884 */
[C---:B--2---:R-:W-:Y:S08]  /*146b0*/  HMMA.16816.F32 R72, R100.reuse, R80, R180 ;  /* 0x000000506448723c */ /* 0x044ff000000018b4 */
[----:B------:R-:W-:Y:S08]  /*146c0*/  HMMA.16816.F32 R84, R100, R82, R36 ;  /* 0x000000526454723c */ /* 0x000ff00000001824 */
[C---:B------:R-:W-:Y:S08]  /*146d0*/  HMMA.16816.F32 R76, R96.reuse, R80, R184 ;  /* 0x00000050604c723c */ /* 0x040ff000000018b8 */
[C---:B------:R-:W-:Y:S08]  /*146e0*/  HMMA.16816.F32 R128, R96.reuse, R130, R88 ;  /* 0x000000826080723c */ /* 0x040ff00000001858 */
[----:B------:R-:W-:Y:S08]  /*146f0*/  HMMA.16816.F32 R80, R96, R82, R92 ;  /* 0x000000526050723c */ /* 0x000ff0000000185c */
[-C--:B----4-:R-:W-:Y:S08]  /*14700*/  HMMA.16816.F32 R88, R100, R8.reuse, R172 ;  /* 0x000000086458723c */ /* 0x090ff000000018ac */
[----:B------:R-:W-:Y:S08]  /*14710*/  HMMA.16816.F32 R92, R96, R8, R176 ;  /* 0x00000008605c723c */ /* 0x000ff000000018b0 */
[-C--:B------:R-:W-:Y:S08]  /*14720*/  HMMA.16816.F32 R100, R100, R10.reuse, R20 ;  /* 0x0000000a6464723c */ /* 0x080ff00000001814 */
[----:B------:R-:W-:Y:S01]  /*14730*/  HMMA.16816.F32 R96, R96, R10, R16 ;  /* 0x0000000a6060723c */ /* 0x000fe20000001810 */
[----:B------:R-:W-:Y:S07]  /*14740*/  @!P1 BRA `(.L_x_1011) ;  /* 0x0000013000009947 */ /* 0x000fee0003800000 */
[C---:B------:R-:W-:Y:S01]  /*14750*/  ISETP.GT.AND P0, PT, R0.reuse, RZ, PT ;  /* 0x000000ff0000720c */ /* 0x040fe20003f04270 */
[----:B------:R-:W-:Y:S01]  /*14760*/  BSSY B0, `(.L_x_1012) ;  /* 0x000000e000007945 */ /* 0x000fe20003800000 */
[----:B------:R-:W-:-:S11]  /*14770*/  IADD3 R2, R0, -0x1, RZ ;  /* 0xffffffff00027810 */ /* 0x000fd60007ffe0ff */
[----:B------:R-:W-:Y:S05]  /*14780*/  @P0 BRA `(.L_x_1013) ;  /* 0x0000007000000947 */ /* 0x000fea0003800000 */
[----:B------:R-:W-:Y:S02]  /*14790*/  IMAD.MOV.U32 R2, RZ, RZ, 0x1 ;  /* 0x00000001ff027424 */ /* 0x000fe400078e00ff */
[----:B------:R-:W-:-:S03]  /*147a0*/  IMAD.MOV R0, RZ, RZ, -R0 ;  /* 0x000000ffff007224 */ /* 0x000fc600078e0a00 */
[----:B------:R-:W-:-:S13]  /*147b0*/  ISETP.NE.AND P0, PT, R2, c[0x0][0x32c], PT ;  /* 0x0000cb0002007a0c */ /* 0x000fda0003f05270 */
[----:B------:R-:W-:-:S05]  /*147c0*/  @P0 IMAD.HI.U32 R2, R0, c[0x0][0x330], RZ ;  /* 0x0000cc0000020a27 */ /* 0x000fca00078e00ff */
[----:B------:R-:W-:-:S04]  /*147d0*/  @P0 SHF.R.U32.HI R0, RZ, c[0x0][0x334], R2 ;  /* 0x0000cd00ff000a19 */ /* 0x000fc80000011602 */
[----:B------:R-:W-:Y:S01]  /*147e0*/  LOP3.LUT R2, RZ, R0, RZ, 0x33, !PT ;  /* 0x00000000ff027212 */ /* 0x000fe200078e33ff */
[----:B------:R-:W-:Y:S05]  /*147f0*/  BRA `(.L_x_1014) ;  /* 0x0000004000007947 */ /* 0x000fea0003800000 */
.L_x_1013:
[----:B------:R-:W-:-:S04]  /*14800*/  MOV R0, 0x1 ;  /* 0x0000000100007802 */ /* 0x000fc80000000f00 */
[----:B------:R-:W-:-:S13]  /*14810*/  ISETP.NE.AND P0, PT, R0, c[0x0][0x32c], PT ;  /* 0x0000cb0000007a0c */ /* 0x000fda0003f05270 */
[----:B------:R-:W-:-:S05]  /*14820*/  @P0 IMAD.HI.U32 R0, R2, c[0x0][0x330], RZ ;  /* 0x0000cc0002000a27 */ /* 0x000fca00078e00ff */
[----:B------:R-:W-:Y:S02]  /*14830*/  @P0 SHF.R.U32.HI R2, RZ, c[0x0][0x334], R0 ;  /* 0x0000cd00ff020a19 */ /* 0x000fe40000011600 */
.L_x_1014:
[----:B------:R-:W-:Y:S05]  /*14840*/  BSYNC B0 ;  /* 0x0000000000007941 */ /* 0x000fea0003800000 */
.L_x_1012:
[----:B------:R-:W-:-:S05]  /*14850*/  MOV R0, c[0x0][0x32c] ;  /* 0x0000cb0000007a02 */ /* 0x000fca0000000f00 */
[----:B------:R-:W-:-:S05]  /*14860*/  IMAD R2, R2, R0, c[0x0][0x32c] ;  /* 0x0000cb0002027624 */ /* 0x000fca00078e0200 */
[----:B------:R-:W-:-:S04]  /*14870*/  IMNMX R3, R3, R2, PT ;  /* 0x0000000203037217 */ /* 0x000fc80003800200 */
.L_x_1011:
[----:B------:R-:W2:Y:S01]  /*14880*/  LDL R2, [R1+0x20] ;  /* 0x0000200001027983 */ /* 0x000ea20000100800 */
[----:B------:R-:W-:-:S05]  /*14890*/  IMAD.HI R3, R3, 0x2aaaaaab, RZ ;  /* 0x2aaaaaab03037827 */ /* 0x000fca00078e02ff */
[----:B------:R-:W-:-:S04]  /*148a0*/  SHF.R.U32.HI R0, RZ, 0x1f, R3 ;  /* 0x0000001fff007819 */ /* 0x000fc80000011603 */
[----:B------:R-:W-:-:S04]  /*148b0*/  LEA.HI.SX32 R3, R3, R0, 0x1d ;  /* 0x0000000003037211 */ /* 0x000fc800078feaff */
[----:B--2---:R-:W-:-:S04]  /*148c0*/  IMNMX R2, R2, R3, !PT ;  /* 0x0000000302027217 */ /* 0x004fc80007800200 */
[----:B------:R-:W-:Y:S01]  /*148d0*/  ISETP.GE.AND P0, PT, R221, R2, PT ;  /* 0x00000002dd00720c */ /* 0x000fe20003f06270 */
[----:B------:R1:W-:-:S12]  /*148e0*/  STL [R1+0x28], R2 ;  /* 0x0000280201007387 */ /* 0x0003d80000100800 */
[----:B------:R-:W-:Y:S05]  /*148f0*/  @!P0 BRA `(.L_x_1015) ;  /* 0x000047e000008947 */ /* 0x000fea0003800000 */
[----:B------:R-:W-:Y:S01]  /*14900*/  IMAD.MOV.U32 R107, RZ, RZ, R104 ;  /* 0x000000ffff6b7224 */ /* 0x000fe200078e0068 */
[----:B------:R-:W-:Y:S01]  /*14910*/  MOV R109, R5 ;  /* 0x00000005006d7202 */ /* 0x000fe20000000f00 */
[----:B------:R-:W-:Y:S01]  /*14920*/  IMAD.MOV.U32 R106, RZ, RZ, R105 ;  /* 0x000000ffff6a7224 */ /* 0x000fe200078e0069 */
[----:B------:R-:W-:Y:S02]  /*14930*/  MOV R108, R6 ;  /* 0x00000006006c7202 */ /* 0x000fe40000000f00 */
.L_x_1048:
[----:B------:R-:W2:Y:S01]  /*14940*/  LDL R0, [R1+0x20] ;  /* 0x0000200001007983 */ /* 0x000ea20000100800 */
[----:B------:R-:W-:Y:S04]  /*14950*/  DEPBAR.LE SB0, 0x0 ;  /* 0x000080000000791a */ /* 0x000fe80000000000 */
[----:B------:R-:W-:Y:S01]  /*14960*/  WARPSYNC 0xffffffff ;  /* 0xffffffff00007948 */ /* 0x000fe20003800000 */
[----:B------:R-:W-:Y:S06]  /*14970*/  BAR.SYNC.DEFER_BLOCKING 0x0 ;  /* 0x0000000000007b1d */ /* 0x000fec0000010000 */
[----:B------:R3:W4:Y:S01]  /*14980*/  LDSM.16.M88.4 R52, [R198] ;  /* 0x00000000c634783b */ /* 0x0007220000000200 */
[----:B------:R-:W-:Y:S03]  /*14990*/  BSSY B0, `(.L_x_1016) ;  /* 0x0000043000007945 */ /* 0x000fe60003800000 */
        /* <DEDUP_REMOVED lines=9> */
[----:B--2---:R-:W-:Y:S11]  /*14a30*/  ISETP.GT.AND P0, PT, R0, R221, PT ;  /* 0x000000dd0000720c */ /* 0x004ff60003f04270 */
[----:B------:R-:W-:Y:S02]  /*14a40*/  @!UPT UIADD3 URZ, URZ, URZ, URZ ;  /* 0x0000003f3f3ff290 */ /* 0x000fe4000fffe03f */
[----:B------:R-:W-:-:S05]  /*14a50*/  @P0 BRA `(.L_x_1017) ;  /* 0x0000036000000947 */ /* 0x000fca0003800000 */
[----:B-1-34-:R-:W-:Y:S01]  /*14a60*/  IMAD.WIDE.U32 R2, R222, c[0x0][0x208], RZ ;  /* 0x00008200de027a25 */ /* 0x01afe200078e00ff */
[----:B------:R-:W-:Y:S01]  /*14a70*/  SHF.R.S32.HI R0, RZ, 0x1f, R222 ;  /* 0x0000001fff007819 */ /* 0x000fe200000114de */
[----:B------:R-:W2:Y:S04]  /*14a80*/  LDL.64 R8, [R1+0x30] ;  /* 0x0000300001087983 */ /* 0x000ea80000100a00 */
[----:B------:R-:W-:Y:S02]  /*14a90*/  IMAD R0, R0, c[0x0][0x208], RZ ;  /* 0x0000820000007a24 */ /* 0x000fe400078e02ff */
[----:B------:R-:W3:Y:S02]  /*14aa0*/  LDL R5, [R1+0x38] ;  /* 0x0000380001057983 */ /* 0x000ee40000100800 */
[----:B------:R-:W-:Y:S05]  /*14ab0*/  IMAD R0, R222, c[0x0][0x20c], R0 ;  /* 0x00008300de007a24 */ /* 0x000fea00078e0200 */
[----:B------:R-:W-:Y:S02]  /*14ac0*/  IADD3 R3, R3, R0, RZ ;  /* 0x0000000003037210 */ /* 0x000fe40007ffe0ff */
[----:B------:R-:W-:Y:S03]  /*14ad0*/  SHF.R.S32.HI R0, RZ, 0x1f, R220 ;  /* 0x0000001fff007819 */ /* 0x000fe600000114dc */
[----:B------:R-:W-:Y:S04]  /*14ae0*/  IMAD.WIDE.U32 R2, R220, c[0x0][0x218], R2 ;  /* 0x00008600dc027a25 */ /* 0x000fe800078e0002 */
[----:B------:R-:W-:Y:S04]  /*14af0*/  IMAD R4, R0, c[0x0][0x218], RZ ;  /* 0x0000860000047a24 */ /* 0x000fe800078e02ff */
[----:B------:R-:W-:Y:S01]  /*14b00*/  IMAD R4, R220, c[0x0][0x21c], R4 ;  /* 0x00008700dc047a24 */ /* 0x000fe200078e0204 */
[----:B--2---:R-:W-:Y:S04]  /*14b10*/  IADD3 R0, P0, R8, R2, RZ ;  /* 0x0000000208007210 */ /* 0x004fe80007f1e0ff */
[----:B---3--:R-:W-:Y:S02]  /*14b20*/  IADD3.X R2, R5, R3, R4, P0, !PT ;  /* 0x0000000305027210 */ /* 0x008fe400007fe404 */
[C---:B------:R-:W-:Y:S04]  /*14b30*/  LEA R6, P0, R0.reuse, c[0x0][0x1f8], 0x1 ;  /* 0x00007e0000067a11 */ /* 0x040fe800078008ff */
[----:B------:R-:W-:Y:S01]  /*14b40*/  LEA.HI.X R5, R0, c[0x0][0x1fc], R2, 0x1, P0 ;  /* 0x00007f0000057a11 */ /* 0x000fe200000f0c02 */
[----:B------:R-:W-:-:S06]  /*14b50*/  BRA.DIV ~URZ, `(.L_x_1018) ;  /* 0x000127b27f007947 */ /* 0x000fcc000b800000 */
[----:B------:R1:W2:Y:S02]  /*14b60*/  SHFL.IDX PT, R4, R5, RZ, 0x1c1f ;  /* 0x001c1fff05047589 */ /* 0x0002a400000e0000 */
.L_x_1190:
[----:B------:R-:W-:-:S05]  /*14b70*/  BRA.DIV ~URZ, `(.L_x_1019) ;  /* 0x000128027f007947 */ /* 0x000fca000b800000 */
[----:B------:R3:W4:Y:S02]  /*14b80*/  SHFL.IDX PT, R0, R6, RZ, 0x1c1f ;  /* 0x001c1fff06007589 */ /* 0x00072400000e0000 */
.L_x_1191:
[----:B------:R-:W5:Y:S01]  /*14b90*/  LDL.64 R2, [R1] ;  /* 0x0000000001027983 */ /* 0x000f620000100a00 */
[----:B------:R-:W-:Y:S03]  /*14ba0*/  ISETP.GE.AND P2, PT, R252, c[0x0][0x1d4], PT ;  /* 0x00007500fc007a0c */ /* 0x000fe60003f46270 */
[----:B---3--:R-:W3:Y:S04]  /*14bb0*/  LDL R8, [R1+0x8] ;  /* 0x0000080001087983 */ /* 0x008ee80000100800 */
[----:B------:R-:W1:Y:S01]  /*14bc0*/  S2R R9, SR_TID.X ;  /* 0x0000000000097919 */ /* 0x000e620000002100 */
[----:B---3--:R-:W-:Y:S02]  /*14bd0*/  ISETP.GE.AND P1, PT, R8, c[0x0][0x1d4], PT ;  /* 0x0000750008007a0c */ /* 0x008fe40003f26270 */
[----:B-----5:R-:W-:Y:S02]  /*14be0*/  ISETP.GE.AND P3, PT, R2, c[0x0][0x1d4], PT ;  /* 0x0000750002007a0c */ /* 0x020fe40003f66270 */
[----:B----4-:R-:W-:Y:S02]  /*14bf0*/  IADD3 R2, P0, R0, R234, RZ ;  /* 0x000000ea00027210 */ /* 0x010fe40007f1e0ff */
[----:B-1----:R-:W-:Y:S03]  /*14c00*/  ISETP.GT.AND P4, PT, R9, 0x3f, PT ;  /* 0x0000003f0900780c */ /* 0x002fe60003f84270 */
[----:B--2---:R-:W-:Y:S06]  /*14c10*/  IMAD.X R3, R4, 0x1, R233, P0 ;  /* 0x0000000104037824 */ /* 0x004fec00000e06e9 */
[----:B------:R-:W-:Y:S01]  /*14c20*/  @!PT LDS RZ, [RZ] ;  /* 0x00000000fffff984 */ /* 0x000fe20000000800 */
[----:B------:R-:W-:Y:S01]  /*14c30*/  @!PT LDS RZ, [RZ] ;  /* 0x00000000fffff984 */ /* 0x000fe20000000800 */
[----:B------:R-:W-:Y:S01]  /*14c40*/  @!PT LDS RZ, [RZ] ;  /* 0x00000000fffff984 */ /* 0x000fe20000000800 */
[----:B------:R1:W-:Y:S02]  /*14c50*/  LDGSTS.E.BYPASS.LTC128B.128 [R210+0x1880], [R2.64], !P3 ;  /* 0x0188000002d27fae */ /* 0x0003e4000d901d48 */
[----:B-1----:R-:W-:Y:S05]  /*14c60*/  IADD3 R2, P0, R0, R236, RZ ;  /* 0x000000ec00027210 */ /* 0x002fea0007f1e0ff */
[----:B------:R-:W-:Y:S05]  /*14c70*/  IMAD.X R3, R4, 0x1, R235, P0 ;  /* 0x0000000104037824 */ /* 0x000fea00000e06eb */
[----:B------:R1:W-:Y:S02]  /*14c80*/  LDGSTS.E.BYPASS.LTC128B.128 [R210+0x2480], [R2.64], !P2 ;  /* 0x0248000002d27fae */ /* 0x0003e4000d101d48 */
[----:B-1----:R-:W-:Y:S05]  /*14c90*/  IADD3 R2, P0, R0, R232, RZ ;  /* 0x000000e800027210 */ /* 0x002fea0007f1e0ff */
[----:B------:R-:W-:Y:S05]  /*14ca0*/  IMAD.X R3, R4, 0x1, R231, P0 ;  /* 0x0000000104037824 */ /* 0x000fea00000e06e7 */
[----:B------:R1:W-:Y:S01]  /*14cb0*/  LDGSTS.E.BYPASS.LTC128B.128 [R210+0x3080], [R2.64], !P1 ;  /* 0x0308000002d27fae */ /* 0x0003e2000c901d48 */
[----:B------:R-:W-:-:S05]  /*14cc0*/  @P4 BRA `(.L_x_1017) ;  /* 0x000000f000004947 */ /* 0x000fca0003800000 */
[----:B------:R-:W-:-:S05]  /*14cd0*/  BRA.DIV ~URZ, `(.L_x_1020) ;  /* 0x000127127f007947 */ /* 0x000fca000b800000 */
[----:B------:R2:W3:Y:S04]  /*14ce0*/  SHFL.IDX PT, R4, R5, 0x1, 0x1c1f ;  /* 0x003c1f0005047f89 */ /* 0x0004e800000e0000 */
[----:B------:R2:W4:Y:S02]  /*14cf0*/  SHFL.IDX PT, R0, R6, 0x1, 0x1c1f ;  /* 0x003c1f0006007f89 */ /* 0x00052400000e0000 */
.L_x_1192:
[----:B-1--4-:R-:W-:Y:S05]  /*14d00*/  IADD3 R2, P0, R0, R234, RZ ;  /* 0x000000ea00027210 */ /* 0x012fea0007f1e0ff */
[----:B---3--:R-:W-:Y:S05]  /*14d10*/  IMAD.X R3, R4, 0x1, R233, P0 ;  /* 0x0000000104037824 */ /* 0x008fea00000e06e9 */
        /* <DEDUP_REMOVED lines=9> */
[----:B------:R1:W-:Y:S03]  /*14db0*/  LDGSTS.E.BYPASS.LTC128B.128 [R210+0x3880], [R2.64], !P1 ;  /* 0x0388000002d27fae */ /* 0x0003e6000c901d48 */
.L_x_1017:
[----:B-1-34-:R-:W-:Y:S05]  /*14dc0*/  BSYNC B0 ;  /* 0x0000000000007941 */ /* 0x01afea0003800000 */
.L_x_1016:
[----:B------:R-:W0:Y:S01]  /*14dd0*/  LDGDEPBAR ;  /* 0x00000000000079af */ /* 0x000e220000000000 */
[----:B------:R-:W-:Y:S01]  /*14de0*/  WARPSYNC 0xffffffff ;  /* 0xffffffff00007948 */ /* 0x000fe20003800000 */
[-C--:B------:R-:W-:Y:S01]  /*14df0*/  HMMA.16816.F32 R8, R52, R20.reuse, RZ ;  /* 0x000000143408723c */ /* 0x080fe200000018ff */
[----:B------:R-:W-:Y:S05]  /*14e00*/  BSSY B0, `(.L_x_1021) ;  /* 0x000011c000007945 */ /* 0x000fea0003800000 */
[----:B------:R-:W3:Y:S02]  /*14e10*/  LDL R4, [R1+0x20] ;  /* 0x0000200001047983 */ /* 0x000ee40000100800 */
        /* <DEDUP_REMOVED lines=25> */
[----:B------:R-:W4:Y:S07]  /*14fb0*/  LDSM.16.M88.4 R184, [R198+0x3000] ;  /* 0x00300000c6b8783b */ /* 0x000f2e0000000200 */
[----:B------:R-:W-:Y:S01]  /*14fc0*/  HMMA.16816.F32 R52, R176, R194, R52 ;  /* 0x000000c2b034723c */ /* 0x000fe20000001834 */
[----:B------:R-:W5:Y:S03]  /*14fd0*/  LDSM.16.M88.4 R176, [R171+0x1000] ;  /* 0x00100000abb0783b */ /* 0x000f660000000200 */
[----:B---3--:R-:W-:Y:S04]  /*14fe0*/  ISETP.GT.AND P0, PT, R221, R4, PT ;  /* 0x00000004dd00720c */ /* 0x008fe80003f04270 */
[-C--:B-1----:R-:W-:Y:S08]  /*14ff0*/  HMMA.16816.F32 R8, R172, R180.reuse, R8 ;  /* 0x000000b4ac08723c */ /* 0x082ff00000001808 */
[C---:B----4-:R-:W-:Y:S08]  /*15000*/  HMMA.16816.F32 R12, R184.reuse, R180, R12 ;  /* 0x000000b4b80c723c */ /* 0x050ff0000000180c */
[-C--:B------:R-:W-:Y:S08]  /*15010*/  HMMA.16816.F32 R16, R184, R182.reuse, R16 ;  /* 0x000000b6b810723c */ /* 0x080ff00000001810 */
[C---:B------:R-:W-:Y:S01]  /*15020*/  HMMA.16816.F32 R20, R172.reuse, R182, R20 ;  /* 0x000000b6ac14723c */ /* 0x040fe20000001814 */
[----:B------:R-:W-:Y:S07]  /*15030*/  LDSM.16.M88.4 R180, [R206] ;  /* 0x00000000ceb4783b */ /* 0x000fee0000000200 */
[-C--:B-----5:R-:W-:Y:S08]  /*15040*/  HMMA.16816.F32 R24, R172, R176.reuse, R24 ;  /* 0x000000b0ac18723c */ /* 0x0a0ff00000001818 */
[C---:B------:R-:W-:Y:S08]  /*15050*/  HMMA.16816.F32 R28, R184.reuse, R176, R28 ;  /* 0x000000b0b81c723c */ /* 0x040ff0000000181c */
[-C--:B------:R-:W-:Y:S08]  /*15060*/  HMMA.16816.F32 R32, R184, R178.reuse, R32 ;  /* 0x000000b2b820723c */ /* 0x080ff00000001820 */
[C---:B------:R-:W-:Y:S01]  /*15070*/  HMMA.16816.F32 R36, R172.reuse, R178, R36 ;  /* 0x000000b2ac24723c */ /* 0x040fe20000001824 */
[----:B------:R-:W1:Y:S07]  /*15080*/  LDSM.16.M88.4 R176, [R199+0x2000] ;  /* 0x00200000c7b0783b */ /* 0x000e6e0000000200 */
[-C--:B------:R-:W-:Y:S08]  /*15090*/  HMMA.16816.F32 R40, R172, R188.reuse, R40 ;  /* 0x000000bcac28723c */ /* 0x080ff00000001828 */
[C---:B------:R-:W-:Y:S08]  /*150a0*/  HMMA.16816.F32 R44, R184.reuse, R188, R44 ;  /* 0x000000bcb82c723c */ /* 0x040ff0000000182c */
[-C--:B------:R-:W-:Y:S01]  /*150b0*/  HMMA.16816.F32 R48, R184, R190.reuse, R48 ;  /* 0x000000beb830723c */ /* 0x080fe20000001830 */
[----:B------:R-:W3:Y:S07]  /*150c0*/  LDSM.16.M88.4 R184, [R199+0x3000] ;  /* 0x00300000c7b8783b */ /* 0x000eee0000000200 */
[----:B------:R-:W-:Y:S01]  /*150d0*/  HMMA.16816.F32 R52, R172, R190, R52 ;  /* 0x000000beac34723c */ /* 0x000fe20000001834 */
[----:B------:R-:W4:Y:S07]  /*150e0*/  LDSM.16.M88.4 R172, [R205] ;  /* 0x00000000cdac783b */ /* 0x000f2e0000000200 */
[-C--:B-1----:R-:W-:Y:S01]  /*150f0*/  HMMA.16816.F32 R8, R176, R180.reuse, R8 ;  /* 0x000000b4b008723c */ /* 0x082fe20000001808 */
[----:B------:R-:W1:Y:S07]  /*15100*/  LDSM.16.M88.4 R188, [R204] ;  /* 0x00000000ccbc783b */ /* 0x000e6e0000000200 */
        /* <DEDUP_REMOVED lines=8> */
[----:B------:R-:W3:Y:S07]  /*15190*/  LDSM.16.M88.4 R172, [R198+0x4000] ;  /* 0x00400000c6ac783b */ /* 0x000eee0000000200 */
[-C--:B-1----:R-:W-:Y:S08]  /*151a0*/  HMMA.16816.F32 R40, R176, R188.reuse, R40 ;  /* 0x000000bcb028723c */ /* 0x082ff00000001828 */
[C---:B------:R-:W-:Y:S08]  /*151b0*/  HMMA.16816.F32 R44, R184.reuse, R188, R44 ;  /* 0x000000bcb82c723c */ /* 0x040ff0000000182c */
[-C--:B------:R-:W-:Y:S01]  /*151c0*/  HMMA.16816.F32 R48, R184, R190.reuse, R48 ;  /* 0x000000beb830723c */ /* 0x080fe20000001830 */
[----:B------:R-:W1:Y:S07]  /*151d0*/  LDSM.16.M88.4 R184, [R198+0x5000] ;  /* 0x00500000c6b8783b */ /* 0x000e6e0000000200 */
[----:B------:R-:W-:Y:S01]  /*151e0*/  HMMA.16816.F32 R52, R176, R190, R52 ;  /* 0x000000beb034723c */ /* 0x000fe20000001834 */
[----:B------:R-:W4:Y:S07]  /*151f0*/  LDSM.16.M88.4 R176, [R171+0x1c00] ;  /* 0x001c0000abb0783b */ /* 0x000f2e0000000200 */
[-C--:B---3--:R-:W-:Y:S01]  /*15200*/  HMMA.16816.F32 R8, R172, R180.reuse, R8 ;  /* 0x000000b4ac08723c */ /* 0x088fe20000001808 */
[----:B------:R-:W3:Y:S07]  /*15210*/  LDSM.16.M88.4 R188, [R171+0x2000] ;  /* 0x00200000abbc783b */ /* 0x000eee0000000200 */
[C---:B-1----:R-:W-:Y:S08]  /*15220*/  HMMA.16816.F32 R12, R184.reuse, R180, R12 ;  /* 0x000000b4b80c723c */ /* 0x042ff0000000180c */
[-C--:B------:R-:W-:Y:S08]  /*15230*/  HMMA.16816.F32 R16, R184, R182.reuse, R16 ;  /* 0x000000b6b810723c */ /* 0x080ff00000001810 */
[C---:B------:R-:W-:Y:S01]  /*15240*/  HMMA.16816.F32 R20, R172.reuse, R182, R20 ;  /* 0x000000b6ac14723c */ /* 0x040fe20000001814 */
[----:B------:R-:W-:Y:S07]  /*15250*/  LDSM.16.M88.4 R180, [R203] ;  /* 0x00000000cbb4783b */ /* 0x000fee0000000200 */
[-C--:B----4-:R-:W-:Y:S08]  /*15260*/  HMMA.16816.F32 R24, R172, R176.reuse, R24 ;  /* 0x000000b0ac18723c */ /* 0x090ff00000001818 */
[C---:B------:R-:W-:Y:S08]  /*15270*/  HMMA.16816.F32 R28, R184.reuse, R176, R28 ;  /* 0x000000b0b81c723c */ /* 0x040ff0000000181c */
[-C--:B------:R-:W-:Y:S08]  /*15280*/  HMMA.16816.F32 R32, R184, R178.reuse, R32 ;  /* 0x000000b2b820723c */ /* 0x080ff00000001820 */
[C---:B------:R-:W-:Y:S01]  /*15290*/  HMMA.16816.F32 R36, R172.reuse, R178, R36 ;  /* 0x000000b2ac24723c */ /* 0x040fe20000001824 */
[----:B------:R-:W1:Y:S07]  /*152a0*/  LDSM.16.M88.4 R176, [R199+0x4000] ;  /* 0x00400000c7b0783b */ /* 0x000e6e0000000200 */
[-C--:B---3--:R-:W-:Y:S08]  /*152b0*/  HMMA.16816.F32 R40, R172, R188.reuse, R40 ;  /* 0x000000bcac28723c */ /* 0x088ff00000001828 */
[C---:B------:R-:W-:Y:S08]  /*152c0*/  HMMA.16816.F32 R44, R184.reuse, R188, R44 ;  /* 0x000000bcb82c723c */ /* 0x040ff0000000182c */
[-C--:B------:R-:W-:Y:S01]  /*152d0*/  HMMA.16816.F32 R48, R184, R190.reuse, R48 ;  /* 0x000000beb830723c */ /* 0x080fe20000001830 */
[----:B------:R-:W3:Y:S07]  /*152e0*/  LDSM.16.M88.4 R184, [R199+0x5000] ;  /* 0x00500000c7b8783b */ /* 0x000eee0000000200 */
[----:B------:R-:W-:Y:S08]  /*152f0*/  HMMA.16816.F32 R52, R172, R190, R52 ;  /* 0x000000beac34723c */ /* 0x000ff00000001834 */
[-C--:B-1----:R-:W-:Y:S11]  /*15300*/  HMMA.16816.F32 R8, R176, R180.reuse, R8 ;  /* 0x000000b4b008723c */ /* 0x082ff60000001808 */
[----:B------:R-:W-:Y:S11]  /*15310*/  @!UPT UIADD3 URZ, URZ, URZ, URZ ;  /* 0x0000003f3f3ff290 */ /* 0x000ff6000fffe03f */
[----:B------:R-:W-:Y:S02]  /*15320*/  @!UPT UIADD3 URZ, URZ, URZ, URZ ;  /* 0x0000003f3f3ff290 */ /* 0x000fe4000fffe03f */
[----:B------:R-:W-:Y:S01]  /*15330*/  FMUL.FTZ R0, R8, c[0x0][0x320] ;  /* 0x0000c80008007a20 */ /* 0x000fe20000410000 */
[C---:B---3--:R-:W-:Y:S03]  /*15340*/  HMMA.16816.F32 R12, R184.reuse, R180, R12 ;  /* 0x000000b4b80c723c */ /* 0x048fe6000000180c */
[----:B------:R1:W3:Y:S05]  /*15350*/  MUFU.TANH R211, R0 ;  /* 0x0000000000d37308 */ /* 0x0002ea0000002400 */
[-C--:B------:R-:W-:Y:S08]  /*15360*/  HMMA.16816.F32 R16, R184, R182.reuse, R16 ;  /* 0x000000b6b810723c */ /* 0x080ff00000001810 */
[C---:B------:R-:W-:Y:S08]  /*15370*/  HMMA.16816.F32 R20, R176.reuse, R182, R20 ;  /* 0x000000b6b014723c */ /* 0x040ff00000001814 */
[----:B------:R-:W-:Y:S04]  /*15380*/  FMUL.FTZ R3, R14, c[0x0][0x320] ;  /* 0x0000c8000e037a20 */ /* 0x000fe80000410000 */
[----:B------:R-:W4:Y:S01]  /*15390*/  MUFU.TANH R226, R3 ;  /* 0x0000000300e27308 */ /* 0x000f220000002400 */
[----:B-1----:R-:W-:Y:S02]  /*153a0*/  FMUL.FTZ R0, R9, c[0x0][0x320] ;  /* 0x0000c80009007a20 */ /* 0x002fe40000410000 */
[----:B------:R-:W-:Y:S07]  /*153b0*/  FMUL.FTZ R2, R15, c[0x0][0x320] ;  /* 0x0000c8000f027a20 */ /* 0x000fee0000410000 */
[----:B------:R1:W2:Y:S10]  /*153c0*/  MUFU.TANH R195, R0 ;  /* 0x0000000000c37308 */ /* 0x0002b40000002400 */
        /* <DEDUP_REMOVED lines=102> */
[----:B--234-:R-:W2:Y:S01]  /*15a30*/  LDL R227, [R1+0x5c] ;  /* 0x00005c0001e37983 */ /* 0x01cea20000100800 */
[----:B------:R-:W-:Y:S02]  /*15a40*/  IMAD.MOV.U32 R230, RZ, RZ, c[0x0][0x2b8] ;  /* 0x0000ae00ffe67624 */ /* 0x000fe400078e00ff */
[----:B------:R-:W-:Y:S01]  /*15a50*/  IMAD.MOV.U32 R220, RZ, RZ, RZ ;  /* 0x000000ffffdc7224 */ /* 0x000fe200078e00ff */
[----:B------:R-:W3:Y:S02]  /*15a60*/  LDL R4, [R1+0x24] ;  /* 0x0000240001047983 */ /* 0x000ee40000100800 */
[----:B------:R-:W-:Y:S02]  /*15a70*/  ISETP.NE.AND P2, PT, R230, 0x1, PT ;  /* 0x00000001e600780c */ /* 0x000fe40003f45270 */
[----:B------:R-:W4:Y:S04]  /*15a80*/  LDL.64 R240, [R1+0x48] ;  /* 0x0000480001f07983 */ /* 0x000f280000100a00 */
[----:B------:R-:W5:Y:S04]  /*15a90*/  LDL R5, [R1+0x54] ;  /* 0x0000540001057983 */ /* 0x000f680000100800 */
[----:B------:R-:W4:Y:S04]  /*15aa0*/  LDL.64 R228, [R1+0x40] ;  /* 0x0000400001e47983 */ /* 0x000f280000100a00 */
[----:B------:R-:W4:Y:S04]  /*15ab0*/  LDL R6, [R1+0x50] ;  /* 0x0000500001067983 */ /* 0x000f280000100800 */
[----:B------:R-:W1:Y:S01]  /*15ac0*/  S2R R8, SR_TID.X ;  /* 0x0000000000087919 */ /* 0x000e620000002100 */
[----:B---3--:R-:W-:Y:S01]  /*15ad0*/  ISETP.GT.AND P1, PT, R4, 0x2f, PT ;  /* 0x0000002f0400780c */ /* 0x008fe20003f24270 */
[----:B--2---:R-:W-:Y:S05]  /*15ae0*/  IMAD R2, R221, 0x30, R227 ;  /* 0x00000030dd027824 */ /* 0x004fea00078e02e3 */
[----:B------:R-:W-:Y:S05]  /*15af0*/  IADD3 R2, R2, -0x30, R4 ;  /* 0xffffffd002027810 */ /* 0x000fea0007ffe004 */
[----:B------:R-:W-:Y:S04]  /*15b00*/  @P2 IMAD.HI.U32 R3, R2, c[0x0][0x2bc], RZ ;  /* 0x0000af0002032a27 */ /* 0x000fe800078e00ff */
[----:B-1----:R-:W-:Y:S01]  /*15b10*/  IMAD.MOV.U32 R0, RZ, RZ, R2 ;  /* 0x000000ffff007224 */ /* 0x002fe200078e0002 */
[----:B------:R-:W-:Y:S04]  /*15b20*/  @P2 SHF.R.U32.HI R0, RZ, c[0x0][0x2c0], R3 ;  /* 0x0000b000ff002a19 */ /* 0x000fe80000011603 */
[C---:B----4-:R-:W-:Y:S01]  /*15b30*/  @!P1 IADD3 R3, P0, R0.reuse, R240, RZ ;  /* 0x000000f000039210 */ /* 0x050fe20007f1e0ff */
[----:B------:R-:W-:Y:S03]  /*15b40*/  IMAD.MOV R4, RZ, RZ, -R0 ;  /* 0x000000ffff047224 */ /* 0x000fe600078e0a00 */
[----:B-----5:R-:W-:Y:S01]  /*15b50*/  @!P1 LEA.HI.X.SX32 R0, R0, R5, 0x1, P0 ;  /* 0x0000000500009211 */ /* 0x020fe200000f0eff */
[----:B------:R-:W-:Y:S01]  /*15b60*/  IMAD R222, R4, c[0x0][0x2b8], R2 ;  /* 0x0000ae0004de7a24 */ /* 0x000fe200078e0202 */
[C---:B------:R-:W-:Y:S02]  /*15b70*/  @!P1 LEA R2, P0, R3.reuse, c[0x0][0x2a0], 0x2 ;  /* 0x0000a80003029a11 */ /* 0x040fe400078010ff */
[----:B------:R-:W-:Y:S02]  /*15b80*/  SHF.R.S32.HI R5, RZ, 0x1f, R8 ;  /* 0x0000001fff057819 */ /* 0x000fe40000011408 */
[----:B------:R-:W-:Y:S02]  /*15b90*/  @!P1 LEA.HI.X R3, R3, c[0x0][0x2a4], R0, 0x2, P0 ;  /* 0x0000a90003039a11 */ /* 0x000fe400000f1400 */
[----:B------:R-:W-:Y:S02]  /*15ba0*/  SHF.R.S32.HI R0, RZ, 0x1f, R222 ;  /* 0x0000001fff007819 */ /* 0x000fe400000114de */
[----:B------:R-:W-:Y:S01]  /*15bb0*/  LEA.HI R5, R5, R8, RZ, 0x2 ;  /* 0x0000000805057211 */ /* 0x000fe200078f10ff */
[----:B------:R1:W2:Y:S02]  /*15bc0*/  @!P1 LDG.E R220, [R2.64] ;  /* 0x0000000802dc9981 */ /* 0x0002a4000c1e1900 */
[----:B------:R-:W-:Y:S01]  /*15bd0*/  IMAD R0, R0, c[0x0][0x1e0], RZ ;  /* 0x0000780000007a24 */ /* 0x000fe200078e02ff */
[----:B------:R-:W-:Y:S03]  /*15be0*/  SHF.R.S32.HI R5, RZ, 0x2, R5 ;  /* 0x00000002ff057819 */ /* 0x000fe60000011405 */
[C---:B------:R-:W-:Y:S01]  /*15bf0*/  IMAD R0, R222.reuse, c[0x0][0x1e4], R0 ;  /* 0x00007900de007a24 */ /* 0x040fe200078e0200 */
[----:B------:R-:W-:Y:S01]  /*15c00*/  IADD3 R5, -R5, 0x30, RZ ;  /* 0x0000003005057810 */ /* 0x000fe20007ffe1ff */
[----:B-1----:R-:W-:Y:S04]  /*15c10*/  IMAD.WIDE.U32 R2, R222, c[0x0][0x1e0], RZ ;  /* 0x00007800de027a25 */ /* 0x002fe800078e00ff */
[----:B------:R-:W-:Y:S01]  /*15c20*/  IMAD.IADD R3, R3, 0x1, R0 ;  /* 0x0000000103037824 */ /* 0x000fe200078e0200 */
[----:B--2---:R-:W-:Y:S03]  /*15c30*/  SHF.R.S32.HI R0, RZ, 0x1f, R220 ;  /* 0x0000001fff007819 */ /* 0x004fe600000114dc */
[----:B------:R-:W-:Y:S04]  /*15c40*/  IMAD.WIDE.U32 R2, R220, c[0x0][0x1f0], R2 ;  /* 0x00007c00dc027a25 */ /* 0x000fe800078e0002 */
        /* <DEDUP_REMOVED lines=9> */
.L_x_1193:
[----:B------:R-:W-:-:S05]  /*15ce0*/  BRA.DIV ~URZ, `(.L_x_1024) ;  /* 0x000118427f007947 */ /* 0x000fca000b800000 */
[----:B------:R3:W4:Y:S02]  /*15cf0*/  SHFL.IDX PT, R0, R8, RZ, 0x1c1f ;  /* 0x001c1fff08007589 */ /* 0x00072400000e0000 */
.L_x_1194:
[----:B------:R-:W5:Y:S01]  /*15d00*/  LDL.64 R28, [R1] ;  /* 0x00000000011c7983 */ /* 0x000f620000100a00 */
[----:B----4-:R-:W-:Y:S03]  /*15d10*/  @P0 IADD3 R2, P1, R0, R234, RZ ;  /* 0x000000ea00020210 */ /* 0x010fe60007f3e0ff */
[----:B------:R-:W4:Y:S02]  /*15d20*/  LDL R9, [R1+0x8] ;  /* 0x0000080001097983 */ /* 0x000f240000100800 */
[----:B--2---:R-:W-:Y:S01]  /*15d30*/  @P0 IMAD.X R3, R4, 0x1, R233, P1 ;  /* 0x0000000104030824 */ /* 0x004fe200008e06e9 */
[----:B-----5:R-:W-:Y:S11]  /*15d40*/  @P0 ISETP.GE.AND P1, PT, R28, c[0x0][0x1d4], PT ;  /* 0x000075001c000a0c */ /* 0x020ff60003f26270 */
[----:B------:R-:W-:Y:S02]  /*15d50*/  @!UPT UIADD3 URZ, URZ, URZ, URZ ;  /* 0x0000003f3f3ff290 */ /* 0x000fe4000fffe03f */
[----:B------:R-:W-:Y:S01]  /*15d60*/  @!PT LDS RZ, [RZ] ;  /* 0x00000000fffff984 */ /* 0x000fe20000000800 */
[----:B------:R-:W-:Y:S01]  /*15d70*/  @!PT LDS RZ, [RZ] ;  /* 0x00000000fffff984 */ /* 0x000fe20000000800 */
[----:B------:R-:W-:Y:S01]  /*15d80*/  @!PT LDS RZ, [RZ] ;  /* 0x00000000fffff984 */ /* 0x000fe20000000800 */
[----:B------:R2:W-:Y:S02]  /*15d90*/  @P0 LDGSTS.E.BYPASS.LTC128B.128 [R210+0x3c80], [R2.64], !P1 ;  /* 0x03c8000002d20fae */ /* 0x0005e4000c901d48 */
[----:B--2---:R-:W-:Y:S05]  /*15da0*/  @P0 IADD3 R2, P1, R0, R236, RZ ;  /* 0x000000ec00020210 */ /* 0x004fea0007f3e0ff */
[----:B------:R-:W-:Y:S01]  /*15db0*/  @P0 IMAD.X R3, R4, 0x1, R235, P1 ;  /* 0x0000000104030824 */ /* 0x000fe200008e06eb */
[----:B------:R-:W-:Y:S11]  /*15dc0*/  @P0 ISETP.GE.AND P1, PT, R252, c[0x0][0x1d4], PT ;  /* 0x00007500fc000a0c */ /* 0x000ff60003f26270 */
[----:B------:R-:W-:Y:S02]  /*15dd0*/  @!UPT UIADD3 URZ, URZ, URZ, URZ ;  /* 0x0000003f3f3ff290 */ /* 0x000fe4000fffe03f */
[----:B------:R2:W-:Y:S02]  /*15de0*/  @P0 LDGSTS.E.BYPASS.LTC128B.128 [R210+0x4880], [R2.64], !P1 ;  /* 0x0488000002d20fae */ /* 0x0005e4000c901d48 */
[----:B--2---:R-:W-:Y:S05]  /*15df0*/  @P0 IADD3 R2, P1, R0, R232, RZ ;  /* 0x000000e800020210 */ /* 0x004fea0007f3e0ff */
[----:B------:R-:W-:Y:S01]  /*15e00*/  @P0 IMAD.X R3, R4, 0x1, R231, P1 ;  /* 0x0000000104030824 */ /* 0x000fe200008e06e7 */
[----:B----4-:R-:W-:Y:S11]  /*15e10*/  @P0 ISETP.GE.AND P1, PT, R9, c[0x0][0x1d4], PT ;  /* 0x0000750009000a0c */ /* 0x010ff60003f26270 */
[----:B------:R-:W-:Y:S02]  /*15e20*/  @!UPT UIADD3 URZ, URZ, URZ, URZ ;  /* 0x0000003f3f3ff290 */ /* 0x000fe4000fffe03f */
[----:B------:R2:W-:Y:S01]  /*15e30*/  @P0 LDGSTS.E.BYPASS.LTC128B.128 [R210+0x5480], [R2.64], !P1 ;  /* 0x0548000002d20fae */ /* 0x0005e2000c901d48 */
[----:B------:R-:W-:Y:S01]  /*15e40*/  ISETP.GE.AND P0, PT, R5, 0x21, PT ;  /* 0x000000210500780c */ /* 0x000fe20003f06270 */
[----:B------:R-:W-:-:S06]  /*15e50*/  BRA.DIV ~URZ, `(.L_x_1025) ;  /* 0x000117427f007947 */ /* 0x000fcc000b800000 */
[----:B------:R4:W1:Y:S04]  /*15e60*/  SHFL.IDX PT, R4, R6, 0x1, 0x1c1f ;  /* 0x003c1f0006047f89 */ /* 0x00086800000e0000 */
[----:B------:R4:W2:Y:S02]  /*15e70*/  SHFL.IDX PT, R0, R8, 0x1, 0x1c1f ;  /* 0x003c1f0008007f89 */ /* 0x0008a400000e0000 */
.L_x_1195:
[----:B---34-:R-:W3:Y:S01]  /*15e80*/  LDL.64 R8, [R1] ;  /* 0x0000000001087983 */ /* 0x018ee20000100a00 */
[----:B--2---:R-:W-:Y:S03]  /*15e90*/  @P0 IADD3 R2, P1, R0, R234, RZ ;  /* 0x000000ea00020210 */ /* 0x004fe60007f3e0ff */
[----:B------:R-:W2:Y:S02]  /*15ea0*/  LDL R5, [R1+0x8] ;  /* 0x0000080001057983 */ /* 0x000ea40000100800 */
[----:B-1----:R-:W-:Y:S01]  /*15eb0*/  @P0 IMAD.X R3, R4, 0x1, R233, P1 ;  /* 0x0000000104030824 */ /* 0x002fe200008e06e9 */
[----:B---3--:R-:W-:Y:S11]  /*15ec0*/  @P0 ISETP.GE.AND P1, PT, R8, c[0x0][0x1d4], PT ;  /* 0x0000750008000a0c */ /* 0x008ff60003f26270 */
[----:B------:R-:W-:Y:S02]  /*15ed0*/  @!UPT UIADD3 URZ, URZ, URZ, URZ ;  /* 0x0000003f3f3ff290 */ /* 0x000fe4000fffe03f */
[----:B------:R-:W-:Y:S01]  /*15ee0*/  @!PT LDS RZ, [RZ] ;  /* 0x00000000fffff984 */ /* 0x000fe20000000800 */
[----:B------:R-:W-:Y:S01]  /*15ef0*/  @!PT LDS RZ, [RZ] ;  /* 0x00000000fffff984 */ /* 0x000fe20000000800 */
[----:B------:R-:W-:Y:S01]  /*15f00*/  @!PT LDS RZ, [RZ] ;  /* 0x00000000fffff984 */ /* 0x000fe20000000800 */
[----:B------:R1:W-:Y:S02]  /*15f10*/  @P0 LDGSTS.E.BYPASS.LTC128B.128 [R210+0x4480], [R2.64], !P1 ;  /* 0x0448000002d20fae */ /* 0x0003e4000c901d48 */
[----:B-1----:R-:W-:Y:S05]  /*15f20*/  @P0 IADD3 R2, P1, R0, R236, RZ ;  /* 0x000000ec00020210 */ /* 0x002fea0007f3e0ff */
[----:B------:R-:W-:Y:S01]  /*15f30*/  @P0 IMAD.X R3, R4, 0x1, R235, P1 ;  /* 0x0000000104030824 */ /* 0x000fe200008e06eb */
[----:B------:R-:W-:Y:S11]  /*15f40*/  @P0 ISETP.GE.AND P1, PT, R252, c[0x0][0x1d4], PT ;  /* 0x00007500fc000a0c */ /* 0x000ff60003f26270 */
[----:B------:R-:W-:Y:S02]  /*15f50*/  @!UPT UIADD3 URZ, URZ, URZ, URZ ;  /* 0x0000003f3f3ff290 */ /* 0x000fe4000fffe03f */
[----:B------:R1:W-:Y:S02]  /*15f60*/  @P0 LDGSTS.E.BYPASS.LTC128B.128 [R210+0x5080], [R2.64], !P1 ;  /* 0x0508000002d20fae */ /* 0x0003e4000c901d48 */
[----:B-1----:R-:W-:Y:S05]  /*15f70*/  @P0 IADD3 R2, P1, R0, R232, RZ ;  /* 0x000000e800020210 */ /* 0x002fea0007f3e0ff */
[----:B------:R-:W-:Y:S01]  /*15f80*/  @P0 IMAD.X R3, R4, 0x1, R231, P1 ;  /* 0x0000000104030824 */ /* 0x000fe200008e06e7 */
[----:B--2---:R-:W-:Y:S11]  /*15f90*/  @P0 ISETP.GE.AND P1, PT, R5, c[0x0][0x1d4], PT ;  /* 0x0000750005000a0c */ /* 0x004ff60003f26270 */
[----:B------:R-:W-:Y:S02]  /*15fa0*/  @!UPT UIADD3 URZ, URZ, URZ, URZ ;  /* 0x0000003f3f3ff290 */ /* 0x000fe4000fffe03f */
[----:B------:R1:W-:Y:S02]  /*15fb0*/  @P0 LDGSTS.E.BYPASS.LTC128B.128 [R210+0x5c80], [R2.64], !P1 ;  /* 0x05c8000002d20fae */ /* 0x0003e4000c901d48 */
.L_x_1022:
[----:B--234-:R-:W-:Y:S05]  /*15fc0*/  BSYNC B0 ;  /* 0x0000000000007941 */ /* 0x01cfea0003800000 */
.L_x_1021:
[----:B------:R-:W-:Y:S01]  /*15fd0*/  LOP3.LUT R9, RZ, c[0x0][0x324], RZ, 0x33, !PT ;  /* 0x0000c900ff097a12 */ /* 0x000fe200078e33ff */
[----:B-1----:R-:W2:Y:S01]  /*15fe0*/  LDL R2, [R1+0x58] ;  /* 0x0000580001027983 */ /* 0x002ea20000100800 */
[----:B------:R-:W-:Y:S03]  /*15ff0*/  IMAD.MOV.U32 R3, RZ, RZ, c[0x0][0x2c4] ;  /* 0x0000b100ff037624 */ /* 0x000fe600078e00ff */
[----:B------:R-:W2:Y:S02]  /*16000*/  LDL R0, [R1+0x7c] ;  /* 0x00007c0001007983 */ /* 0x000ea40000100800 */
[----:B------:R-:W-:Y:S02]  /*16010*/  ISETP.NE.AND P0, PT, R3, 0x1, PT ;  /* 0x000000010300780c */ /* 0x000fe40003f05270 */
[----:B------:R-:W0:Y:S01]  /*16020*/  LDGDEPBAR ;  /* 0x00000000000079af */ /* 0x000e220000000000 */
[----:B--2---:R-:W-:Y:S10]  /*16030*/  IMAD.IADD R5, R0, 0x1, R2 ;  /* 0x0000000100057824 */ /* 0x004ff400078e0202 */
[----:B------:R-:W-:Y:S05]  /*16040*/  @P0 IMAD.HI.U32 R0, R5, c[0x0][0x2c8], RZ ;  /* 0x0000b20005000a27 */ /* 0x000fea00078e00ff */
[----:B------:R-:W-:Y:S01]  /*16050*/  @P0 SHF.R.U32.HI R5, RZ, c[0x0][0x2cc], R0 ;  /* 0x0000b300ff050a19 */ /* 0x000fe20000011600 */
[----:B------:R-:W-:Y:S05]  /*16060*/  IMAD R0, R221, -0x30, RZ ;  /* 0xffffffd0dd007824 */ /* 0x000fea00078e02ff */
[----:B------:R-:W-:Y:S04]  /*16070*/  IADD3 R2, -R251, 0x1, R0 ;  /* 0x00000001fb027810 */ /* 0x000fe80007ffe100 */
[----:B------:R-:W-:Y:S04]  /*16080*/  IADD3 R8, -R249, R2, R250 ;  /* 0x00000002f9087210 */ /* 0x000fe80007ffe1fa */
[----:B------:R-:W-:Y:S01]  /*16090*/  IADD3 R6, R8, c[0x0][0x328], RZ ;  /* 0x0000ca0008067a10 */ /* 0x000fe20007ffe0ff */
[----:B------:R-:W-:-:S05]  /*160a0*/  BRA.DIV ~URZ, `(.L_x_1026) ;  /* 0x000115c27f007947 */ /* 0x000fca000b800000 */
[----:B------:R1:W2:Y:S02]  /*160b0*/  SHFL.IDX PT, R4, R5, RZ, 0x1c1f ;  /* 0x001c1fff05047589 */ /* 0x0002a400000e0000 */
.L_x_1196:
        /* <DEDUP_REMOVED lines=19> */
.L_x_1029:
[----:B------:R-:W-:Y:S04]  /*161f0*/  MOV R9, c[0x0][0x32c] ;  /* 0x0000cb0000097a02 */ /* 0x000fe80000000f00 */
[----:B------:R-:W-:Y:S11]  /*16200*/  ISETP.NE.AND P0, PT, R9, 0x1, PT ;  /* 0x000000010900780c */ /* 0x000ff60003f05270 */
[----:B------:R-:W-:Y:S02]  /*16210*/  @!UPT UIADD3 URZ, URZ, URZ, URZ ;  /* 0x0000003f3f3ff290 */ /* 0x000fe4000fffe03f */
[----:B------:R-:W-:Y:S05]  /*16220*/  @P0 IMAD.HI.U32 R9, R4, c[0x0][0x330], RZ ;  /* 0x0000cc0004090a27 */ /* 0x000fea00078e00ff */
[----:B------:R-:W-:Y:S02]  /*16230*/  @P0 SHF.R.U32.HI R4, RZ, c[0x0][0x334], R9 ;  /* 0x0000cd00ff040a19 */ /* 0x000fe40000011609 */
.L_x_1030:
[----:B------:R-:W-:Y:S05]  /*16240*/  BSYNC B0 ;  /* 0x0000000000007941 */ /* 0x000fea0003800000 */
.L_x_1028:
[----:B------:R-:W-:Y:S04]  /*16250*/  IMAD.IADD R9, R0, 0x1, -R251 ;  /* 0x0000000100097824 */ /* 0x000fe800078e0afb */
[----:B------:R-:W-:Y:S05]  /*16260*/  IMAD R4, R4, c[0x0][0x32c], R9 ;  /* 0x0000cb0004047a24 */ /* 0x000fea00078e0209 */
[----:B------:R-:W-:Y:S02]  /*16270*/  IMNMX R2, R2, R4, !PT ;  /* 0x0000000402027217 */ /* 0x000fe40007800200 */
[----:B------:R-:W-:Y:S04]  /*16280*/  IADD3 R4, R4, c[0x0][0x32c], RZ ;  /* 0x0000cb0004047a10 */ /* 0x000fe80007ffe0ff */
[----:B------:R-:W-:Y:S02]  /*16290*/  IMNMX R3, R3, R4, PT ;  /* 0x0000000403037217 */ /* 0x000fe40003800200 */
.L_x_1027:
[C---:B------:R-:W-:Y:S02]  /*162a0*/  ISETP.GE.AND P0, PT, R0.reuse, 0x1, PT ;  /* 0x000000010000780c */ /* 0x040fe40003f06270 */
[C---:B------:R-:W-:Y:S02]  /*162b0*/  ISETP.GE.AND P1, PT, R0.reuse, 0x2, PT ;  /* 0x000000020000780c */ /* 0x040fe40003f26270 */
[----:B------:R-:W-:Y:S02]  /*162c0*/  LOP3.LUT R209, R209, 0xffffffef, RZ, 0xc0, !PT ;  /* 0xffffffefd1d17812 */ /* 0x000fe400078ec0ff */
[C---:B------:R-:W-:Y:S02]  /*162d0*/  ISETP.GE.AND P6, PT, R0.reuse, 0x12, PT ;  /* 0x000000120000780c */ /* 0x040fe40003fc6270 */
[C---:B------:R-:W-:Y:S02]  /*162e0*/  ISETP.GE.AND P5, PT, R0.reuse, 0x19, PT ;  /* 0x000000190000780c */ /* 0x040fe40003fa6270 */
[C---:B------:R-:W-:Y:S02]  /*162f0*/  ISETP.GE.AND P4, PT, R0.reuse, 0x1a, PT ;  /* 0x0000001a0000780c */ /* 0x040fe40003f86270 */
[----:B------:R-:W-:Y:S02]  /*16300*/  ISETP.GE.AND P3, PT, R0, 0x21, PT ;  /* 0x000000210000780c */ /* 0x000fe40003f66270 */
[----:B------:R-:W-:Y:S02]  /*16310*/  @P0 LOP3.LUT R209, R209, 0x10, RZ, 0xfc, !PT ;  /* 0x00000010d1d10812 */ /* 0x000fe400078efcff */
[C---:B------:R-:W-:Y:S02]  /*16320*/  ISETP.GT.AND P0, PT, R2.reuse, RZ, !P0 ;  /* 0x000000ff0200720c */ /* 0x040fe40004704270 */
[----:B------:R-:W-:Y:S02]  /*16330*/  LOP3.LUT R209, R209, 0xfffffff7, RZ, 0xc0, !PT ;  /* 0xfffffff7d1d17812 */ /* 0x000fe400078ec0ff */
[----:B------:R-:W-:Y:S02]  /*16340*/  ISETP.LT.OR P0, PT, R3, 0x1, P0 ;  /* 0x000000010300780c */ /* 0x000fe40000701670 */
        /* <DEDUP_REMOVED lines=8> */
[C---:B------:R-:W-:Y:S02]  /*163d0*/  ISETP.GE.AND P2, PT, R0.reuse, 0x22, PT ;  /* 0x000000220000780c */ /* 0x040fe40003f46270 */
[----:B------:R-:W-:Y:S02]  /*163e0*/  ISETP.LT.OR P0, PT, R3, 0x9, P0 ;  /* 0x000000090300780c */ /* 0x000fe40000701670 */
[----:B------:R-:W-:Y:S02]  /*163f0*/  @P1 LOP3.LUT R209, R209, 0x4, RZ, 0xfc, !PT ;  /* 0x00000004d1d11812 */ /* 0x000fe400078efcff */
[----:B------:R-:W-:Y:S02]  /*16400*/  ISETP.GE.AND P1, PT, R0, 0xa, PT ;  /* 0x0000000a0000780c */ /* 0x000fe40003f26270 */
[----:B------:R-:W-:Y:S02]  /*16410*/  FSEL R39, R181, -INF , !P0 ;  /* 0xff800000b5277808 */ /* 0x000fe40004000000 */
[----:B------:R-:W-:Y:S02]  /*16420*/  LOP3.LUT R209, R209, 0xfffffffd, RZ, 0xc0, !PT ;  /* 0xfffffffdd1d17812 */ /* 0x000fe400078ec0ff */
[----:B------:R-:W-:Y:S04]  /*16430*/  ISETP.GT.AND P0, PT, R2, 0x9, !P1 ;  /* 0x000000090200780c */ /* 0x000fe80004f04270 */
[----:B------:R-:W-:Y:S03]  /*16440*/  ISETP.LT.OR P0, PT, R3, 0xa, P0 ;  /* 0x0000000a0300780c */ /* 0x000fe60000701670 */
[----:B------:R-:W-:Y:S02]  /*16450*/  @P1 LOP3.LUT R209, R209, 0x2, RZ, 0xfc, !PT ;  /* 0x00000002d1d11812 */ /* 0x000fe400078efcff */
[----:B------:R-:W-:Y:S02]  /*16460*/  ISETP.GE.AND P1, PT, R0, 0x11, PT ;  /* 0x000000110000780c */ /* 0x000fe40003f26270 */
[----:B------:R-:W-:Y:S02]  /*16470*/  FSEL R38, R175, -INF , !P0 ;  /* 0xff800000af267808 */ /* 0x000fe40004000000 */
[C---:B------:R-:W-:Y:S02]  /*16480*/  ISETP.GT.AND P0, PT, R2.reuse, 0x10, !P1 ;  /* 0x000000100200780c */ /* 0x040fe40004f04270 */
[----:B------:R-:W-:Y:S02]  /*16490*/  LOP3.LUT R209, R209, 0xfffffffe, RZ, 0xc0, !PT ;  /* 0xfffffffed1d17812 */ /* 0x000fe400078ec0ff */
[----:B------:R-:W-:Y:S04]  /*164a0*/  ISETP.LT.OR P0, PT, R3, 0x11, P0 ;  /* 0x000000110300780c */ /* 0x000fe80000701670 */
[----:B------:R-:W-:Y:S02]  /*164b0*/  FSEL R37, R173, -INF , !P0 ;  /* 0xff800000ad257808 */ /* 0x000fe40004000000 */
[----:B------:R-:W-:Y:S02]  /*164c0*/  ISETP.GT.AND P0, PT, R2, 0x11, !P6 ;  /* 0x000000110200780c */ /* 0x000fe40007704270 */
[----:B------:R-:W-:Y:S02]  /*164d0*/  @P1 LOP3.LUT R209, R209, 0x1, RZ, 0xfc, !PT ;  /* 0x00000001d1d11812 */ /* 0x000fe400078efcff */
[----:B------:R-:W-:Y:S02]  /*164e0*/  ISETP.LT.OR P0, PT, R3, 0x12, P0 ;  /* 0x000000120300780c */ /* 0x000fe40000701670 */
[----:B------:R-:W-:Y:S02]  /*164f0*/  ISETP.GE.AND P1, PT, R0, 0x29, PT ;  /* 0x000000290000780c */ /* 0x000fe40003f26270 */
[----:B------:R-:W-:Y:S02]  /*16500*/  FSEL R36, R24, -INF , !P0 ;  /* 0xff80000018247808 */ /* 0x000fe40004000000 */
[C---:B------:R-:W-:Y:S02]  /*16510*/  ISETP.GT.AND P0, PT, R2.reuse, 0x18, !P5 ;  /* 0x000000180200780c */ /* 0x040fe40006f04270 */
        /* <DEDUP_REMOVED lines=23> */
.L_x_1197:
        /* <DEDUP_REMOVED lines=19> */
.L_x_1034:
[----:B------:R-:W-:Y:S04]  /*167c0*/  MOV R9, c[0x0][0x32c] ;  /* 0x0000cb0000097a02 */ /* 0x000fe80000000f00 */
[----:B------:R-:W-:Y:S11]  /*167d0*/  ISETP.NE.AND P0, PT, R9, 0x1, PT ;  /* 0x000000010900780c */ /* 0x000ff60003f05270 */
[----:B------:R-:W-:Y:S02]  /*167e0*/  @!UPT UIADD3 URZ, URZ, URZ, URZ ;  /* 0x0000003f3f3ff290 */ /* 0x000fe4000fffe03f */
[----:B------:R-:W-:Y:S05]  /*167f0*/  @P0 IMAD.HI.U32 R9, R4, c[0x0][0x330], RZ ;  /* 0x0000cc0004090a27 */ /* 0x000fea00078e00ff */
[----:B------:R-:W-:Y:S02]  /*16800*/  @P0 SHF.R.U32.HI R4, RZ, c[0x0][0x334], R9 ;  /* 0x0000cd00ff040a19 */ /* 0x000fe40000011609 */
.L_x_1035:
[----:B------:R-:W-:Y:S05]  /*16810*/  BSYNC B0 ;  /* 0x0000000000007941 */ /* 0x000fea0003800000 */
.L_x_1033:
[----:B------:R-:W-:Y:S04]  /*16820*/  IMAD.IADD R9, R0, 0x1, -R251 ;  /* 0x0000000100097824 */ /* 0x000fe800078e0afb */
[----:B------:R-:W-:Y:S05]  /*16830*/  IMAD R4, R4, c[0x0][0x32c], R9 ;  /* 0x0000cb0004047a24 */ /* 0x000fea00078e0209 */
[----:B------:R-:W-:Y:S02]  /*16840*/  IMNMX R2, R2, R4, !PT ;  /* 0x0000000402027217 */ /* 0x000fe40007800200 */
[----:B------:R-:W-:Y:S04]  /*16850*/  IADD3 R4, R4, c[0x0][0x32c], RZ ;  /* 0x0000cb0004047a10 */ /* 0x000fe80007ffe0ff */
[----:B------:R-:W-:Y:S02]  /*16860*/  IMNMX R3, R3, R4, PT ;  /* 0x0000000403037217 */ /* 0x000fe40003800200 */
.L_x_1032:
        /* <DEDUP_REMOVED lines=12> */
[----:B------:R-:W-:Y:S04]  /*16930*/  LOP3.LUT P0, RZ, R209, 0x1, RZ, 0xc0, !PT ;  /* 0x00000001d1ff7812 */ /* 0x000fe8000780c0ff */
        /* <DEDUP_REMOVED lines=22> */
[C---:B------:R-:W-:Y:S04]  /*16aa0*/  ISETP.GT.AND P0, PT, R2.reuse, RZ, !P0 ;  /* 0x000000ff0200720c */ /* 0x040fe80004704270 */
[----:B------:R-:W-:Y:S04]  /*16ab0*/  ISETP.LT.OR P0, PT, R3, 0x1, P0 ;  /* 0x000000010300780c */ /* 0x000fe80000701670 */
[----:B------:R-:W-:Y:S02]  /*16ac0*/  FSEL R22, R217, -INF , !P0 ;  /* 0xff800000d9167808 */ /* 0x000fe40004000000 */
[----:B------:R-:W-:Y:S04]  /*16ad0*/  LOP3.LUT P0, RZ, R209, 0x20, RZ, 0xc0, !PT ;  /* 0x00000020d1ff7812 */ /* 0x000fe8000780c0ff */
[----:B------:R-:W-:Y:S04]  /*16ae0*/  ISETP.GT.AND P0, PT, R2, 0x29, !P0 ;  /* 0x000000290200780c */ /* 0x000fe80004704270 */
[----:B------:R-:W-:Y:S04]  /*16af0*/  ISETP.LT.OR P0, PT, R3, 0x2a, P0 ;  /* 0x0000002a0300780c */ /* 0x000fe80000701670 */
[----:B------:R-:W-:Y:S01]  /*16b00*/  FSEL R26, R13, -INF , !P0 ;  /* 0xff8000000d1a7808 */ /* 0x000fe20004000000 */
[----:B------:R-:W-:-:S06]  /*16b10*/  BRA.DIV ~URZ, `(.L_x_1036) ;  /* 0x00010c327f007947 */ /* 0x000fcc000b800000 */
[----:B------:R3:W4:Y:S02]  /*16b20*/  SHFL.IDX PT, R4, R5, 0x2, 0x1c1f ;  /* 0x005c1f0005047f89 */ /* 0x00072400000e0000 */
.L_x_1198:
        /* <DEDUP_REMOVED lines=19> */
.L_x_1039:
[----:B------:R-:W-:Y:S04]  /*16c60*/  MOV R9, c[0x0][0x32c] ;  /* 0x0000cb0000097a02 */ /* 0x000fe80000000f00 */
[----:B------:R-:W-:Y:S11]  /*16c70*/  ISETP.NE.AND P0, PT, R9, 0x1, PT ;  /* 0x000000010900780c */ /* 0x000ff60003f05270 */
[----:B------:R-:W-:Y:S02]  /*16c80*/  @!UPT UIADD3 URZ, URZ, URZ, URZ ;  /* 0x0000003f3f3ff290 */ /* 0x000fe4000fffe03f */
[----:B------:R-:W-:Y:S05]  /*16c90*/  @P0 IMAD.HI.U32 R9, R4, c[0x0][0x330], RZ ;  /* 0x0000cc0004090a27 */ /* 0x000fea00078e00ff */
[----:B------:R-:W-:Y:S02]  /*16ca0*/  @P0 SHF.R.U32.HI R4, RZ, c[0x0][0x334], R9 ;  /* 0x0000cd00ff040a19 */ /* 0x000fe40000011609 */
.L_x_1040:
[----:B------:R-:W-:Y:S05]  /*16cb0*/  BSYNC B0 ;  /* 0x0000000000007941 */ /* 0x000fea0003800000 */
.L_x_1038:
[----:B------:R-:W-:Y:S04]  /*16cc0*/  IMAD.IADD R9, R0, 0x1, -R251 ;  /* 0x0000000100097824 */ /* 0x000fe800078e0afb */
[----:B------:R-:W-:Y:S05]  /*16cd0*/  IMAD R4, R4, c[0x0][0x32c], R9 ;  /* 0x0000cb0004047a24 */ /* 0x000fea00078e0209 */
[----:B------:R-:W-:Y:S02]  /*16ce0*/  IMNMX R2, R2, R4, !PT ;  /* 0x0000000402027217 */ /* 0x000fe40007800200 */
[----:B------:R-:W-:Y:S04]  /*16cf0*/  IADD3 R4, R4, c[0x0][0x32c], RZ ;  /* 0x0000cb0004047a10 */ /* 0x000fe80007ffe0ff */
[----:B------:R-:W-:Y:S02]  /*16d00*/  IMNMX R3, R3, R4, PT ;  /* 0x0000000403037217 */ /* 0x000fe40003800200 */
.L_x_1037:
        /* <DEDUP_REMOVED lines=34> */
[----:B------:R-:W-:Y:S04]  /*16f30*/  LOP3.LUT P0, RZ, R209, 0x10, RZ, 0xc0, !PT ;  /* 0x00000010d1ff7812 */ /* 0x000fe8000780c0ff */
[----:B------:R-:W-:Y:S04]  /*16f40*/  ISETP.GT.AND P0, PT, R2, RZ, !P0 ;  /* 0x000000ff0200720c */ /* 0x000fe80004704270 */
[----:B------:R-:W-:Y:S04]  /*16f50*/  ISETP.LT.OR P0, PT, R3, 0x1, P0 ;  /* 0x000000010300780c */ /* 0x000fe80000701670 */
[----:B------:R-:W-:Y:S02]  /*16f60*/  FSEL R9, R224, -INF , !P0 ;  /* 0xff800000e0097808 */ /* 0x000fe40004000000 */
[----:B------:R-:W-:Y:S04]  /*16f70*/  LOP3.LUT P0, RZ, R209, 0x20, RZ, 0xc0, !PT ;  /* 0x00000020d1ff7812 */ /* 0x000fe8000780c0ff */
[----:B------:R-:W-:Y:S04]  /*16f80*/  ISETP.GT.AND P0, PT, R2, 0x29, !P0 ;  /* 0x000000290200780c */ /* 0x000fe80004704270 */
[----:B------:R-:W-:Y:S04]  /*16f90*/  ISETP.LT.OR P0, PT, R3, 0x2a, P0 ;  /* 0x0000002a0300780c */ /* 0x000fe80000701670 */
[----:B------:R-:W-:Y:S01]  /*16fa0*/  FSEL R25, R14, -INF , !P0 ;  /* 0xff8000000e197808 */ /* 0x000fe20004000000 */
[----:B------:R-:W-:-:S06]  /*16fb0*/  BRA.DIV ~URZ, `(.L_x_1041) ;  /* 0x000108027f007947 */ /* 0x000fcc000b800000 */
[----:B------:R4:W1:Y:S02]  /*16fc0*/  SHFL.IDX PT, R4, R5, 0x3, 0x1c1f ;  /* 0x007c1f0005047f89 */ /* 0x00086400000e0000 */
.L_x_1199:
        /* <DEDUP_REMOVED lines=19> */
.L_x_1044:
[----:B--234-:R-:W-:Y:S04]  /*17100*/  MOV R5, c[0x0][0x32c] ;  /* 0x0000cb0000057a02 */ /* 0x01cfe80000000f00 */
[----:B------:R-:W-:Y:S11]  /*17110*/  ISETP.NE.AND P0, PT, R5, 0x1, PT ;  /* 0x000000010500780c */ /* 0x000ff60003f05270 */
[----:B------:R-:W-:Y:S02]  /*17120*/  @!UPT UIADD3 URZ, URZ, URZ, URZ ;  /* 0x0000003f3f3ff290 */ /* 0x000fe4000fffe03f */
[----:B------:R-:W-:Y:S05]  /*17130*/  @P0 IMAD.HI.U32 R5, R4, c[0x0][0x330], RZ ;  /* 0x0000cc0004050a27 */ /* 0x000fea00078e00ff */
[----:B------:R-:W-:Y:S02]  /*17140*/  @P0 SHF.R.U32.HI R4, RZ, c[0x0][0x334], R5 ;  /* 0x0000cd00ff040a19 */ /* 0x000fe40000011605 */
.L_x_1045:
[----:B------:R-:W-:Y:S05]  /*17150*/  BSYNC B0 ;  /* 0x0000000000007941 */ /* 0x000fea0003800000 */
.L_x_1043:
[----:B------:R-:W-:Y:S04]  /*17160*/  IMAD.IADD R0, R0, 0x1, -R251 ;  /* 0x0000000100007824 */ /* 0x000fe800078e0afb */
[----:B------:R-:W-:Y:S05]  /*17170*/  IMAD R0, R4, c[0x0][0x32c], R0 ;  /* 0x0000cb0004007a24 */ /* 0x000fea00078e0200 */
[----:B------:R-:W-:Y:S02]  /*17180*/  IMNMX R2, R2, R0, !PT ;  /* 0x0000000002027217 */ /* 0x000fe40007800200 */
[----:B------:R-:W-:Y:S04]  /*17190*/  IADD3 R0, R0, c[0x0][0x32c], RZ ;  /* 0x0000cb0000007a10 */ /* 0x000fe80007ffe0ff */
[----:B------:R-:W-:Y:S02]  /*171a0*/  IMNMX R3, R3, R0, PT ;  /* 0x0000000003037217 */ /* 0x000fe40003800200 */
.L_x_1042:
        /* <DEDUP_REMOVED lines=92> */
.L_x_1200:
        /* <DEDUP_REMOVED lines=15> */
.L_x_1201:
[C---:B------:R-:W-:Y:S01]  /*17860*/  FSETP.NEU.FTZ.AND P0, PT, R105.reuse, -INF , PT ;  /* 0xff8000006900780b */ /* 0x040fe20003f1d000 */
[C---:B------:R-:W-:Y:S01]  /*17870*/  FMUL.FTZ R2, R105.reuse, c[0x0][0x2d0] ;  /* 0x0000b40069027a20 */ /* 0x040fe20000410000 */
[----:B--2---:R-:W-:Y:S01]  /*17880*/  FMNMX.FTZ R5, R0, R4, !PT ;  /* 0x0000000400057209 */ /* 0x004fe20007810000 */
[----:B------:R-:W-:Y:S01]  /*17890*/  WARPSYNC 0xffffffff ;  /* 0xffffffff00007948 */ /* 0x000fe20003800000 */
[----:B------:R-:W-:Y:S02]  /*178a0*/  FSEL R0, R105, RZ, P0 ;  /* 0x000000ff69007208 */ /* 0x000fe40000000000 */
[----:B------:R-:W-:Y:S02]  /*178b0*/  FSEL R2, R2, RZ, P0 ;  /* 0x000000ff02027208 */ /* 0x000fe40000000000 */
[----:B------:R-:W-:Y:S01]  /*178c0*/  FSETP.NEU.FTZ.AND P0, PT, R104, -INF , PT ;  /* 0xff8000006800780b */ /* 0x000fe20003f1d000 */
[----:B------:R-:W-:Y:S02]  /*178d0*/  FADD.FTZ R0, -R0, R106 ;  /* 0x0000006a00007221 */ /* 0x000fe40000010100 */
[--C-:B------:R-:W-:Y:S02]  /*178e0*/  FFMA.FTZ R3, R23, c[0x0][0x2d0], -R2.reuse ;  /* 0x0000b40017037a23 */ /* 0x100fe40000010802 */
[----:B------:R-:W-:Y:S02]  /*178f0*/  FMUL.FTZ R0, R0, c[0x0][0x2d0] ;  /* 0x0000b40000007a20 */ /* 0x000fe40000410000 */
[--C-:B------:R-:W-:Y:S02]  /*17900*/  FFMA.FTZ R8, R28, c[0x0][0x2d0], -R2.reuse ;  /* 0x0000b4001c087a23 */ /* 0x100fe40000010802 */
[----:B-1----:R-:W-:Y:S01]  /*17910*/  MUFU.EX2 R4, R0 ;  /* 0x0000000000047308 */ /* 0x002fe20000000800 */
        /* <DEDUP_REMOVED lines=10> */
[----:B------:R-:W-:Y:S02]  /*179c0*/  FFMA.FTZ R191, R36, c[0x0][0x2d0], -R2 ;  /* 0x0000b40024bf7a23 */ /* 0x000fe40000010802 */
[----:B------:R-:W1:Y:S02]  /*179d0*/  MUFU.EX2 R2, R8 ;  /* 0x0000000800027308 */ /* 0x000e640000000800 */
[----:B-1----:R-:W-:Y:S01]  /*179e0*/  F2FP.PACK_AB R172, R2, R3 ;  /* 0x0000000302ac723e */ /* 0x002fe200000000ff */
[C---:B------:R-:W-:Y:S02]  /*179f0*/  FFMA.FTZ R0, R4.reuse, R248, R3 ;  /* 0x000000f804007223 */ /* 0x040fe40000010003 */
[----:B------:R-:W-:Y:S02]  /*17a00*/  FMUL.FTZ R56, R4, R56 ;  /* 0x0000003804387220 */ /* 0x000fe40000410000 */
[----:B------:R-:W-:Y:S01]  /*17a10*/  FADD.FTZ R24, R2, R0 ;  /* 0x0000000002187221 */ /* 0x000fe20000010000 */
[C---:B------:R-:W-:Y:S01]  /*17a20*/  FSEL R0, R104.reuse, RZ, P0 ;  /* 0x000000ff68007208 */ /* 0x040fe20000000000 */
[----:B------:R-:W-:Y:S02]  /*17a30*/  FMUL.FTZ R2, R104, c[0x0][0x2d0] ;  /* 0x0000b40068027a20 */ /* 0x000fe40000410000 */
[----:B------:R-:W-:Y:S02]  /*17a40*/  FMUL.FTZ R57, R4, R57 ;  /* 0x0000003904397220 */ /* 0x000fe40000410000 */
[----:B------:R-:W-:Y:S01]  /*17a50*/  FADD.FTZ R0, -R0, R107 ;  /* 0x0000006b00007221 */ /* 0x000fe20000010100 */
[----:B------:R-:W-:Y:S01]  /*17a60*/  FSEL R2, R2, RZ, P0 ;  /* 0x000000ff02027208 */ /* 0x000fe20000000000 */
[----:B------:R-:W-:Y:S01]  /*17a70*/  FMUL.FTZ R68, R4, R68 ;  /* 0x0000004404447220 */ /* 0x000fe20000410000 */
[----:B------:R-:W-:Y:S01]  /*17a80*/  FSETP.NEU.FTZ.AND P0, PT, R6, -INF , PT ;  /* 0xff8000000600780b */ /* 0x000fe20003f1d000 */
[----:B------:R-:W-:Y:S01]  /*17a90*/  FMUL.FTZ R0, R0, c[0x0][0x2d0] ;  /* 0x0000b40000007a20 */ /* 0x000fe20000410000 */
        /* <DEDUP_REMOVED lines=12> */
[----:B------:R-:W1:Y:S01]  /*17b60*/  MUFU.EX2 R3, R0 ;  /* 0x0000000000037308 */ /* 0x000e620000000800 */
[--C-:B------:R-:W-:Y:S02]  /*17b70*/  FFMA.FTZ R218, R50, c[0x0][0x2d0], -R2.reuse ;  /* 0x0000b40032da7a23 */ /* 0x100fe40000010802 */
[----:B------:R-:W-:Y:S02]  /*17b80*/  FFMA.FTZ R217, R49, c[0x0][0x2d0], -R2 ;  /* 0x0000b40031d97a23 */ /* 0x000fe40000010802 */
[C---:B------:R-:W-:Y:S02]  /*17b90*/  FMUL.FTZ R52, R4.reuse, R160 ;  /* 0x000000a004347220 */ /* 0x040fe40000410000 */
[C---:B------:R-:W-:Y:S02]  /*17ba0*/  FMUL.FTZ R53, R4.reuse, R161 ;  /* 0x000000a104357220 */ /* 0x040fe40000410000 */
[C---:B------:R-:W-:Y:S01]  /*17bb0*/  FMUL.FTZ R69, R4.reuse, R69 ;  /* 0x0000004504457220 */ /* 0x040fe20000410000 */
[----:B------:R-:W2:Y:S01]  /*17bc0*/  MUFU.EX2 R2, R8 ;  /* 0x0000000800027308 */ /* 0x000ea20000000800 */
        /* <DEDUP_REMOVED lines=8> */
[C---:B-1----:R-:W-:Y:S02]  /*17c50*/  FFMA.FTZ R0, R3.reuse, R237, R26 ;  /* 0x000000ed03007223 */ /* 0x042fe4000001001a */
[C---:B------:R-:W-:Y:S02]  /*17c60*/  FMUL.FTZ R54, R3.reuse, R162 ;  /* 0x000000a203367220 */ /* 0x040fe40000410000 */
[C---:B------:R-:W-:Y:S01]  /*17c70*/  FMUL.FTZ R55, R3.reuse, R163 ;  /* 0x000000a303377220 */ /* 0x040fe20000410000 */
[----:B------:R-:W-:Y:S01]  /*17c80*/  MUFU.EX2 R22, R22 ;  /* 0x0000001600167308 */ /* 0x000fe20000000800 */
[----:B------:R-:W-:Y:S01]  /*17c90*/  LDSM.16.MT88.4 R160, [R196+0x1400] ;  /* 0x00140000c4a0783b */ /* 0x000fe20000004200 */
[C---:B------:R-:W-:Y:S02]  /*17ca0*/  FMUL.FTZ R58, R3.reuse, R58 ;  /* 0x0000003a033a7220 */ /* 0x040fe40000410000 */
[C---:B--2---:R-:W-:Y:S01]  /*17cb0*/  FADD.FTZ R39, R2.reuse, R0 ;  /* 0x0000000002277221 */ /* 0x044fe20000010000 */
[----:B------:R-:W-:Y:S01]  /*17cc0*/  F2FP.PACK_AB R173, R2, R26 ;  /* 0x0000001a02ad723e */ /* 0x000fe200000000ff */
[C---:B------:R-:W-:Y:S01]  /*17cd0*/  FMUL.FTZ R2, R6.reuse, c[0x0][0x2d0] ;  /* 0x0000b40006027a20 */ /* 0x040fe20000410000 */
[----:B------:R-:W-:Y:S01]  /*17ce0*/  FSEL R0, R6, RZ, P0 ;  /* 0x000000ff06007208 */ /* 0x000fe20000000000 */
[----:B------:R-:W-:Y:S02]  /*17cf0*/  FMUL.FTZ R59, R3, R59 ;  /* 0x0000003b033b7220 */ /* 0x000fe40000410000 */
[----:B------:R-:W1:Y:S01]  /*17d00*/  MUFU.EX2 R26, R28 ;  /* 0x0000001c001a7308 */ /* 0x000e620000000800 */
[----:B------:R-:W-:Y:S01]  /*17d10*/  FSEL R2, R2, RZ, P0 ;  /* 0x000000ff02027208 */ /* 0x000fe20000000000 */
[----:B------:R-:W-:Y:S01]  /*17d20*/  FADD.FTZ R0, -R0, R108 ;  /* 0x0000006c00007221 */ /* 0x000fe20000010100 */
[----:B------:R-:W-:Y:S01]  /*17d30*/  FSETP.NEU.FTZ.AND P0, PT, R5, -INF , PT ;  /* 0xff8000000500780b */ /* 0x000fe20003f1d000 */
[----:B------:R-:W-:Y:S02]  /*17d40*/  FMUL.FTZ R70, R3, R70 ;  /* 0x0000004603467220 */ /* 0x000fe40000410000 */
[--C-:B------:R-:W-:Y:S02]  /*17d50*/  FFMA.FTZ R8, R9, c[0x0][0x2d0], -R2.reuse ;  /* 0x0000b40009087a23 */ /* 0x100fe40000010802 */
[--C-:B------:R-:W-:Y:S02]  /*17d60*/  FFMA.FTZ R193, R40, c[0x0][0x2d0], -R2.reuse ;  /* 0x0000b40028c17a23 */ /* 0x100fe40000010802 */
[----:B------:R2:W-:Y:S01]  /*17d70*/  MUFU.EX2 R40, R8 ;  /* 0x0000000800287308 */ /* 0x0005e20000000800 */
[----:B------:R-:W-:Y:S02]  /*17d80*/  FMUL.FTZ R0, R0, c[0x0][0x2d0] ;  /* 0x0000b40000007a20 */ /* 0x000fe40000410000 */
[--C-:B------:R-:W-:Y:S02]  /*17d90*/  FFMA.FTZ R9, R29, c[0x0][0x2d0], -R2.reuse ;  /* 0x0000b4001d097a23 */ /* 0x100fe40000010802 */
[--C-:B------:R-:W-:Y:S02]  /*17da0*/  FFMA.FTZ R213, R25, c[0x0][0x2d0], -R2.reuse ;  /* 0x0000b40019d57a23 */ /* 0x100fe40000010802 */
[--C-:B------:R-:W-:Y:S02]  /*17db0*/  FFMA.FTZ R38, R48, c[0x0][0x2d0], -R2.reuse ;  /* 0x0000b40030267a23 */ /* 0x100fe40000010802 */
[--C-:B------:R-:W-:Y:S01]  /*17dc0*/  FFMA.FTZ R177, R43, c[0x0][0x2d0], -R2.reuse ;  /* 0x0000b4002bb17a23 */ /* 0x100fe20000010802 */
[----:B------:R3:W-:Y:S01]  /*17dd0*/  MUFU.EX2 R25, R9 ;  /* 0x0000000900197308 */ /* 0x0007e20000000800 */
[--C-:B------:R-:W-:Y:S02]  /*17de0*/  FFMA.FTZ R211, R42, c[0x0][0x2d0], -R2.reuse ;  /* 0x0000b4002ad37a23 */ /* 0x100fe40000010802 */
[--C-:B------:R-:W-:Y:S01]  /*17df0*/  FFMA.FTZ R195, R41, c[0x0][0x2d0], -R2.reuse ;  /* 0x0000b40029c37a23 */ /* 0x100fe20000010802 */
[----:B-1----:R-:W-:Y:S01]  /*17e00*/  F2FP.PACK_AB R174, R26, R27 ;  /* 0x0000001b1aae723e */ /* 0x002fe200000000ff */
[--C-:B------:R-:W-:Y:S02]  /*17e10*/  FFMA.FTZ R37, R47, c[0x0][0x2d0], -R2.reuse ;  /* 0x0000b4002f257a23 */ /* 0x100fe40000010802 */
[--C-:B------:R-:W-:Y:S02]  /*17e20*/  FFMA.FTZ R182, R46, c[0x0][0x2d0], -R2.reuse ;  /* 0x0000b4002eb67a23 */ /* 0x100fe40000010802 */
[--C-:B------:R-:W-:Y:S01]  /*17e30*/  FFMA.FTZ R180, R45, c[0x0][0x2d0], -R2.reuse ;  /* 0x0000b4002db47a23 */ /* 0x100fe20000010802 */
[----:B------:R-:W-:Y:S01]  /*17e40*/  MUFU.EX2 R0, R0 ;  /* 0x0000000000007308 */ /* 0x000fe20000000800 */
[----:B------:R-:W-:Y:S01]  /*17e50*/  FFMA.FTZ R179, R44, c[0x0][0x2d0], -R2 ;  /* 0x0000b4002cb37a23 */ /* 0x000fe20000010802 */
[----:B------:R-:W-:Y:S01]  /*17e60*/  FSEL R2, R5, RZ, P0 ;  /* 0x000000ff05027208 */ /* 0x000fe20000000000 */
[----:B------:R-:W-:Y:S02]  /*17e70*/  FMUL.FTZ R71, R3, R71 ;  /* 0x0000004703477220 */ /* 0x000fe40000410000 */
[----:B--2---:R-:W-:Y:S02]  /*17e80*/  FMUL.FTZ R8, R5, c[0x0][0x2d0] ;  /* 0x0000b40005087a20 */ /* 0x004fe40000410000 */
[----:B------:R-:W-:Y:S02]  /*17e90*/  FADD.FTZ R2, -R2, R109 ;  /* 0x0000006d02027221 */ /* 0x000fe40000010100 */
[----:B------:R-:W-:Y:S01]  /*17ea0*/  FADD.FTZ R109, R22, R39 ;  /* 0x00000027166d7221 */ /* 0x000fe20000010000 */
[----:B------:R-:W-:Y:S01]  /*17eb0*/  FSEL R8, R8, RZ, P0 ;  /* 0x000000ff08087208 */ /* 0x000fe20000000000 */
[----:B------:R-:W1:Y:S01]  /*17ec0*/  MUFU.EX2 R230, R106 ;  /* 0x0000006a00e67308 */ /* 0x000e620000000800 */
[----:B------:R-:W-:Y:S02]  /*17ed0*/  FMUL.FTZ R2, R2, c[0x0][0x2d0] ;  /* 0x0000b40002027a20 */ /* 0x000fe40000410000 */
[----:B---3--:R-:W-:Y:S02]  /*17ee0*/  FADD.FTZ R9, R27, R24 ;  /* 0x000000181b097221 */ /* 0x008fe40000010000 */
[--C-:B------:R-:W-:Y:S02]  /*17ef0*/  FFMA.FTZ R23, R12, c[0x0][0x2d0], -R8.reuse ;  /* 0x0000b4000c177a23 */ /* 0x100fe40000010808 */
[--C-:B------:R-:W-:Y:S02]  /*17f00*/  FFMA.FTZ R36, R21, c[0x0][0x2d0], -R8.reuse ;  /* 0x0000b40015247a23 */ /* 0x100fe40000010808 */
[--C-:B------:R-:W-:Y:S01]  /*17f10*/  FFMA.FTZ R21, R20, c[0x0][0x2d0], -R8.reuse ;  /* 0x0000b40014157a23 */ /* 0x100fe20000010808 */
[----:B------:R-:W2:Y:S01]  /*17f20*/  MUFU.EX2 R2, R2 ;  /* 0x0000000200027308 */ /* 0x000ea20000000800 */
[--C-:B------:R-:W-:Y:S02]  /*17f30*/  FFMA.FTZ R20, R19, c[0x0][0x2d0], -R8.reuse ;  /* 0x0000b40013147a23 */ /* 0x100fe40000010808 */
[--C-:B------:R-:W-:Y:S02]  /*17f40*/  FFMA.FTZ R176, R18, c[0x0][0x2d0], -R8.reuse ;  /* 0x0000b40012b07a23 */ /* 0x100fe40000010808 */
[--C-:B------:R-:W-:Y:S02]  /*17f50*/  FFMA.FTZ R178, R17, c[0x0][0x2d0], -R8.reuse ;  /* 0x0000b40011b27a23 */ /* 0x100fe40000010808 */
[--C-:B------:R-:W-:Y:S02]  /*17f60*/  FFMA.FTZ R183, R16, c[0x0][0x2d0], -R8.reuse ;  /* 0x0000b40010b77a23 */ /* 0x100fe40000010808 */
[--C-:B------:R-:W-:Y:S01]  /*17f70*/  FFMA.FTZ R184, R15, c[0x0][0x2d0], -R8.reuse ;  /* 0x0000b4000fb87a23 */ /* 0x100fe20000010808 */
[----:B------:R-:W-:Y:S01]  /*17f80*/  MUFU.EX2 R227, R36 ;  /* 0x0000002400e37308 */ /* 0x000fe20000000800 */
[--C-:B------:R-:W-:Y:S02]  /*17f90*/  FFMA.FTZ R194, R14, c[0x0][0x2d0], -R8.reuse ;  /* 0x0000b4000ec27a23 */ /* 0x100fe40000010808 */
[--C-:B------:R-:W-:Y:S01]  /*17fa0*/  FFMA.FTZ R212, R13, c[0x0][0x2d0], -R8.reuse ;  /* 0x0000b4000dd47a23 */ /* 0x100fe20000010808 */
[----:B-1----:R-:W-:Y:S01]  /*17fb0*/  F2FP.PACK_AB R175, R230, R22 ;  /* 0x00000016e6af723e */ /* 0x002fe200000000ff */
[--C-:B------:R-:W-:Y:S02]  /*17fc0*/  FFMA.FTZ R214, R10, c[0x0][0x2d0], -R8.reuse ;  /* 0x0000b4000ad67a23 */ /* 0x100fe40000010808 */
[----:B------:R-:W-:Y:S02]  /*17fd0*/  FFMA.FTZ R215, R11, c[0x0][0x2d0], -R8 ;  /* 0x0000b4000bd77a23 */ /* 0x000fe40000010808 */
[----:B------:R-:W-:Y:S01]  /*17fe0*/  FFMA.FTZ R8, R0, R238, R40 ;  /* 0x000000ee00087223 */ /* 0x000fe20000010028 */
[----:B------:R-:W-:Y:S01]  /*17ff0*/  MUFU.EX2 R229, R38 ;  /* 0x0000002600e57308 */ /* 0x000fe20000000800 */
[----:B------:R-:W-:Y:S02]  /*18000*/  FADD.FTZ R181, R26, R9 ;  /* 0x000000091ab57221 */ /* 0x000fe40000010000 */
[C---:B------:R-:W-:Y:S02]  /*18010*/  FMUL.FTZ R13, R0.reuse, R133 ;  /* 0x00000085000d7220 */ /* 0x040fe40000410000 */
[C---:B------:R-:W-:Y:S02]  /*18020*/  FADD.FTZ R133, R25.reuse, R8 ;  /* 0x0000000819857221 */ /* 0x040fe40000010000 */
[C---:B------:R-:W-:Y:S01]  /*18030*/  FMUL.FTZ R48, R0.reuse, R112 ;  /* 0x0000007000307220 */ /* 0x040fe20000410000 */
[----:B------:R-:W-:Y:S01]  /*18040*/  F2FP.PACK_AB R112, R25, R40 ;  /* 0x000000281970723e */ /* 0x000fe200000000ff */
[C---:B------:R-:W-:Y:S01]  /*18050*/  FMUL.FTZ R16, R0.reuse, R128 ;  /* 0x0000008000107220 */ /* 0x040fe20000410000 */
[----:B------:R-:W1:Y:S01]  /*18060*/  LDSM.16.MT88.4 R24, [R196] ;  /* 0x00000000c418783b */ /* 0x000e620000004200 */
[C---:B------:R-:W-:Y:S01]  /*18070*/  FMUL.FTZ R17, R0.reuse, R129 ;  /* 0x0000008100117220 */ /* 0x040fe20000410000 */
[----:B------:R-:W3:Y:S01]  /*18080*/  MUFU.EX2 R246, R37 ;  /* 0x0000002500f67308 */ /* 0x000ee20000000800 */
[C---:B------:R-:W-:Y:S02]  /*18090*/  FMUL.FTZ R28, R0.reuse, R124 ;  /* 0x0000007c001c7220 */ /* 0x040fe40000410000 */
[C---:B------:R-:W-:Y:S02]  /*180a0*/  FMUL.FTZ R29, R0.reuse, R125 ;  /* 0x0000007d001d7220 */ /* 0x040fe40000410000 */
[C---:B------:R-:W-:Y:S01]  /*180b0*/  FMUL.FTZ R32, R0.reuse, R120 ;  /* 0x0000007800207220 */ /* 0x040fe20000410000 */
[----:B------:R-:W4:Y:S01]  /*180c0*/  LDSM.16.MT88.4 R40, [R197] ;  /* 0x00000000c528783b */ /* 0x000f220000004200 */
        /* <DEDUP_REMOVED lines=8> */
[----:B------:R-:W5:Y:S01]  /*18150*/  MUFU.EX2 R247, R20 ;  /* 0x0000001400f77308 */ /* 0x000f620000000800 */
        /* <DEDUP_REMOVED lines=11> */
[----:B------:R-:W-:Y:S01]  /*18210*/  MUFU.EX2 R108, R190 ;  /* 0x000000be006c7308 */ /* 0x000fe20000000800 */
[C---:B------:R-:W-:Y:S02]  /*18220*/  FMUL.FTZ R8, R4.reuse, R140 ;  /* 0x0000008c04087220 */ /* 0x040fe40000410000 */
[----:B------:R-:W-:Y:S02]  /*18230*/  FMUL.FTZ R9, R4, R141 ;  /* 0x0000008d04097220 */ /* 0x000fe40000410000 */
[C---:B------:R-:W-:Y:S02]  /*18240*/  FMUL.FTZ R10, R3.reuse, R142 ;  /* 0x0000008e030a7220 */ /* 0x040fe40000410000 */
[----:B------:R-:W-:Y:S02]  /*18250*/  FMUL.FTZ R11, R3, R143 ;  /* 0x0000008f030b7220 */ /* 0x000fe40000410000 */
[C---:B--2---:R-:W-:Y:S01]  /*18260*/  FMUL.FTZ R18, R2.reuse, R130 ;  /* 0x0000008202127220 */ /* 0x044fe20000410000 */
[----:B------:R-:W2:Y:S01]  /*18270*/  MUFU.EX2 R0, R23 ;  /* 0x0000001700007308 */ /* 0x000ea20000000800 */
[C---:B------:R-:W-:Y:S02]  /*18280*/  FMUL.FTZ R19, R2.reuse, R131 ;  /* 0x0000008302137220 */ /* 0x040fe40000410000 */
[----:B------:R-:W-:Y:S01]  /*18290*/  LDSM.16.MT88.4 R128, [R196+0x1000] ;  /* 0x00100000c480783b */ /* 0x000fe20000004200 */
[-C--:B-1----:R-:W-:Y:S05]  /*182a0*/  HMMA.16816.F32 R8, R172, R24.reuse, R8 ;  /* 0x00000018ac08723c */ /* 0x082fea0000001808 */
[----:B------:R-:W-:Y:S01]  /*182b0*/  FMUL.FTZ R50, R2, R114 ;  /* 0x0000007202327220 */ /* 0x000fe20000410000 */
[----:B---3--:R-:W-:Y:S01]  /*182c0*/  F2FP.PACK_AB R114, R246, R229 ;  /* 0x000000e5f672723e */ /* 0x008fe200000000ff */
[C---:B------:R-:W-:Y:S01]  /*182d0*/  FMUL.FTZ R51, R2.reuse, R115 ;  /* 0x0000007302337220 */ /* 0x040fe20000410000 */
[----:B-----5:R-:W-:Y:S01]  /*182e0*/  F2FP.PACK_AB R115, R247, R228 ;  /* 0x000000e4f773723e */ /* 0x020fe200000000ff */
[C---:B------:R-:W-:Y:S01]  /*182f0*/  FMUL.FTZ R14, R2.reuse, R134 ;  /* 0x00000086020e7220 */ /* 0x040fe20000410000 */
[----:B------:R-:W-:Y:S02]  /*18300*/  MUFU.EX2 R240, R187 ;  /* 0x000000bb00f07308 */ /* 0x000fe40000000800 */
[----:B------:R-:W-:Y:S02]  /*18310*/  FMUL.FTZ R15, R2, R135 ;  /* 0x00000087020f7220 */ /* 0x000fe40000410000 */
[C---:B------:R-:W-:Y:S02]  /*18320*/  FMUL.FTZ R20, R4.reuse, R144 ;  /* 0x0000009004147220 */ /* 0x040fe40000410000 */
[----:B------:R-:W-:Y:S02]  /*18330*/  FMUL.FTZ R21, R4, R145 ;  /* 0x0000009104157220 */ /* 0x000fe40000410000 */
[----:B------:R-:W-:Y:S01]  /*18340*/  FMUL.FTZ R22, R3, R146 ;  /* 0x0000009203167220 */ /* 0x000fe20000410000 */
[----:B--2---:R-:W-:Y:S01]  /*18350*/  F2FP.PACK_AB R113, R227, R0 ;  /* 0x00000000e371723e */ /* 0x004fe200000000ff */
[C---:B------:R-:W-:Y:S01]  /*18360*/  FMUL.FTZ R23, R3.reuse, R147 ;  /* 0x0000009303177220 */ /* 0x040fe20000410000 */
[----:B------:R-:W-:Y:S01]  /*18370*/  MUFU.EX2 R135, R188 ;  /* 0x000000bc00877308 */ /* 0x000fe20000000800 */
[----:B------:R-:W-:Y:S01]  /*18380*/  LDSM.16.MT88.4 R144, [R196+0x800] ;  /* 0x00080000c490783b */ /* 0x000fe20000004200 */
[C---:B------:R-:W-:Y:S02]  /*18390*/  FMUL.FTZ R46, R2.reuse, R118 ;  /* 0x00000076022e7220 */ /* 0x040fe40000410000 */
[C---:B------:R-:W-:Y:S01]  /*183a0*/  FMUL.FTZ R47, R2.reuse, R119 ;  /* 0x00000077022f7220 */ /* 0x040fe20000410000 */
[C---:B------:R-:W-:Y:S04]  /*183b0*/  HMMA.16816.F32 R12, R112.reuse, R24, R12 ;  /* 0x00000018700c723c */ /* 0x040fe8000000180c */
[----:B------:R-:W1:Y:S01]  /*183c0*/  LDSM.16.MT88.4 R116, [R196+0xc00] ;  /* 0x000c0000c474783b */ /* 0x000e620000004200 */
[C---:B------:R-:W-:Y:S01]  /*183d0*/  FMUL.FTZ R30, R2.reuse, R126 ;  /* 0x0000007e021e7220 */ /* 0x040fe20000410000 */
[----:B------:R-:W-:Y:S01]  /*183e0*/  MUFU.EX2 R134, R182 ;  /* 0x000000b600867308 */ /* 0x000fe20000000800 */
[C---:B------:R-:W-:Y:S01]  /*183f0*/  FMUL.FTZ R31, R2.reuse, R127 ;  /* 0x0000007f021f7220 */ /* 0x040fe20000410000 */
[-C--:B------:R-:W-:Y:S04]  /*18400*/  HMMA.16816.F32 R16, R112, R26.reuse, R16 ;  /* 0x0000001a7010723c */ /* 0x080fe80000001810 */
[----:B------:R-:W-:Y:S01]  /*18410*/  LDSM.16.MT88.4 R124, [R197+0x400] ;  /* 0x00040000c57c783b */ /* 0x000fe20000004200 */
[C---:B------:R-:W-:Y:S02]  /*18420*/  FMUL.FTZ R34, R2.reuse, R122 ;  /* 0x0000007a02227220 */ /* 0x040fe40000410000 */
[----:B------:R-:W-:Y:S01]  /*18430*/  FMUL.FTZ R35, R2, R123 ;  /* 0x0000007b02237220 */ /* 0x000fe20000410000 */
[C---:B------:R-:W-:Y:S01]  /*18440*/  HMMA.16816.F32 R20, R172.reuse, R26, R20 ;  /* 0x0000001aac14723c */ /* 0x040fe20000001814 */
[----:B------:R-:W-:Y:S03]  /*18450*/  MUFU.EX2 R243, R186 ;  /* 0x000000ba00f37308 */ /* 0x000fe60000000800 */
[C---:B------:R-:W-:Y:S01]  /*18460*/  FMUL.FTZ R24, R4.reuse, R148 ;  /* 0x0000009404187220 */ /* 0x040fe20000410000 */
[----:B------:R-:W-:Y:S01]  /*18470*/  LDSM.16.MT88.4 R120, [R196+0x400] ;  /* 0x00040000c478783b */ /* 0x000fe20000004200 */
[C---:B------:R-:W-:Y:S02]  /*18480*/  FMUL.FTZ R25, R4.reuse, R149 ;  /* 0x0000009504197220 */ /* 0x040fe40000410000 */
[C---:B------:R-:W-:Y:S03]  /*18490*/  FMUL.FTZ R26, R3.reuse, R150 ;  /* 0x00000096031a7220 */ /* 0x040fe60000410000 */
[----:B------:R-:W-:Y:S01]  /*184a0*/  MUFU.EX2 R244, R185 ;  /* 0x000000b900f47308 */ /* 0x000fe20000000800 */
[C---:B------:R-:W-:Y:S02]  /*184b0*/  FMUL.FTZ R27, R3.reuse, R151 ;  /* 0x00000097031b7220 */ /* 0x040fe40000410000 */
[C---:B------:R-:W-:Y:S02]  /*184c0*/  FMUL.FTZ R36, R4.reuse, R152 ;  /* 0x0000009804247220 */ /* 0x040fe40000410000 */
[----:B------:R-:W-:Y:S02]  /*184d0*/  FMUL.FTZ R37, R4, R153 ;  /* 0x0000009904257220 */ /* 0x000fe40000410000 */
[C---:B------:R-:W-:Y:S01]  /*184e0*/  FMUL.FTZ R38, R3.reuse, R154 ;  /* 0x0000009a03267220 */ /* 0x040fe20000410000 */
[-C--:B----4-:R-:W-:Y:S02]  /*184f0*/  HMMA.16816.F32 R24, R172, R40.reuse, R24 ;  /* 0x00000028ac18723c */ /* 0x090fe40000001818 */
[----:B------:R-:W-:Y:S01]  /*18500*/  MUFU.EX2 R241, R180 ;  /* 0x000000b400f17308 */ /* 0x000fe20000000800 */
[C---:B------:R-:W-:Y:S02]  /*18510*/  FMUL.FTZ R39, R3.reuse, R155 ;  /* 0x0000009b03277220 */ /* 0x040fe40000410000 */
[----:B------:R-:W-:Y:S01]  /*18520*/  LDSM.16.MT88.4 R152, [R197+0x800] ;  /* 0x00080000c598783b */ /* 0x000fe20000004200 */
[C---:B------:R-:W-:Y:S02]  /*18530*/  FMUL.FTZ R62, R2.reuse, R62 ;  /* 0x0000003e023e7220 */ /* 0x040fe40000410000 */
[C---:B------:R-:W-:Y:S04]  /*18540*/  HMMA.16816.F32 R28, R112.reuse, R40, R28 ;  /* 0x00000028701c723c */ /* 0x040fe8000000181c */
[C---:B------:R-:W-:Y:S01]  /*18550*/  FMUL.FTZ R63, R2.reuse, R63 ;  /* 0x0000003f023f7220 */ /* 0x040fe20000410000 */
[----:B------:R-:W-:Y:S01]  /*18560*/  MUFU.EX2 R242, R179 ;  /* 0x000000b300f27308 */ /* 0x000fe20000000800 */
[----:B------:R-:W-:Y:S02]  /*18570*/  FMUL.FTZ R66, R2, R66 ;  /* 0x0000004202427220 */ /* 0x000fe40000410000 */
[-C--:B------:R-:W-:Y:S04]  /*18580*/  HMMA.16816.F32 R32, R112, R42.reuse, R32 ;  /* 0x0000002a7020723c */ /* 0x080fe80000001820 */
[C---:B------:R-:W-:Y:S02]  /*18590*/  FMUL.FTZ R40, R4.reuse, R156 ;  /* 0x0000009c04287220 */ /* 0x040fe40000410000 */
[----:B------:R-:W-:Y:S01]  /*185a0*/  FMUL.FTZ R41, R4, R157 ;  /* 0x0000009d04297220 */ /* 0x000fe20000410000 */
[----:B------:R-:W-:Y:S01]  /*185b0*/  MUFU.EX2 R245, R177 ;  /* 0x000000b100f57308 */ /* 0x000fe20000000800 */
[C---:B------:R-:W-:Y:S04]  /*185c0*/  HMMA.16816.F32 R36, R172.reuse, R42, R36 ;  /* 0x0000002aac24723c */ /* 0x040fe80000001824 */
[C---:B------:R-:W-:Y:S02]  /*185d0*/  FMUL.FTZ R67, R2.reuse, R67 ;  /* 0x0000004302437220 */ /* 0x040fe40000410000 */
[C---:B------:R-:W-:Y:S02]  /*185e0*/  FMUL.FTZ R74, R3.reuse, R74 ;  /* 0x0000004a034a7220 */ /* 0x040fe40000410000 */
[C---:B------:R-:W-:Y:S01]  /*185f0*/  FMUL.FTZ R42, R3.reuse, R158 ;  /* 0x0000009e032a7220 */ /* 0x040fe20000410000 */
[----:B------:R-:W-:Y:S03]  /*18600*/  MUFU.EX2 R238, R178 ;  /* 0x000000b200ee7308 */ /* 0x000fe60000000800 */
[C---:B------:R-:W-:Y:S02]  /*18610*/  FMUL.FTZ R43, R3.reuse, R159 ;  /* 0x0000009f032b7220 */ /* 0x040fe40000410000 */
[C---:B------:R-:W-:Y:S02]  /*18620*/  FMUL.FTZ R75, R3.reuse, R75 ;  /* 0x0000004b034b7220 */ /* 0x040fe40000410000 */
[C---:B------:R-:W-:Y:S02]  /*18630*/  FMUL.FTZ R78, R2.reuse, R78 ;  /* 0x0000004e024e7220 */ /* 0x040fe40000410000 */
[C---:B------:R-:W-:Y:S01]  /*18640*/  FMUL.FTZ R79, R2.reuse, R79 ;  /* 0x0000004f024f7220 */ /* 0x040fe20000410000 */
[-C--:B-1----:R-:W-:Y:S01]  /*18650*/  HMMA.16816.F32 R40, R172, R116.reuse, R40 ;  /* 0x00000074ac28723c */ /* 0x082fe20000001828 */
[----:B------:R-:W-:Y:S02]  /*18660*/  MUFU.EX2 R237, R183 ;  /* 0x000000b700ed7308 */ /* 0x000fe40000000800 */
[C---:B------:R-:W-:Y:S02]  /*18670*/  FMUL.FTZ R82, R2.reuse, R82 ;  /* 0x0000005202527220 */ /* 0x040fe40000410000 */
[C---:B------:R-:W-:Y:S02]  /*18680*/  FMUL.FTZ R83, R2.reuse, R83 ;  /* 0x0000005302537220 */ /* 0x040fe40000410000 */
[C---:B------:R-:W-:Y:S01]  /*18690*/  FMUL.FTZ R86, R3.reuse, R86 ;  /* 0x0000005603567220 */ /* 0x040fe20000410000 */
[C---:B------:R-:W-:Y:S03]  /*186a0*/  HMMA.16816.F32 R44, R112.reuse, R116, R44 ;  /* 0x00000074702c723c */ /* 0x040fe6000000182c */
[----:B------:R-:W-:Y:S01]  /*186b0*/  MUFU.EX2 R192, R184 ;  /* 0x000000b800c07308 */ /* 0x000fe20000000800 */
[C---:B------:R-:W-:Y:S02]  /*186c0*/  FMUL.FTZ R87, R3.reuse, R87 ;  /* 0x0000005703577220 */ /* 0x040fe40000410000 */
[----:B------:R-:W-:Y:S02]  /*186d0*/  FFMA.FTZ R132, R2, R239, R0 ;  /* 0x000000ef02847223 */ /* 0x000fe40000010000 */
[-C--:B------:R-:W-:Y:S04]  /*186e0*/  HMMA.16816.F32 R48, R112, R118.reuse, R48 ;  /* 0x000000767030723c */ /* 0x080fe80000001830 */
[C---:B------:R-:W-:Y:S01]  /*186f0*/  FMUL.FTZ R90, R3.reuse, R90 ;  /* 0x0000005a035a7220 */ /* 0x040fe20000410000 */
[----:B------:R-:W-:Y:S01]  /*18700*/  MUFU.EX2 R239, R176 ;  /* 0x000000b000ef7308 */ /* 0x000fe20000000800 */
[C---:B------:R-:W-:Y:S02]  /*18710*/  FMUL.FTZ R91, R3.reuse, R91 ;  /* 0x0000005b035b7220 */ /* 0x040fe40000410000 */
[C---:B------:R-:W-:Y:S01]  /*18720*/  HMMA.16816.F32 R52, R172.reuse, R118, R52 ;  /* 0x00000076ac34723c */ /* 0x040fe20000001834 */
[----:B------:R-:W1:Y:S03]  /*18730*/  LDSM.16.MT88.4 R116, [R197+0xc00] ;  /* 0x000c0000c574783b */ /* 0x000e660000004200 */
[C---:B------:R-:W-:Y:S02]  /*18740*/  FMUL.FTZ R102, R3.reuse, R102 ;  /* 0x0000006603667220 */ /* 0x040fe40000410000 */
[----:B------:R-:W-:Y:S01]  /*18750*/  FMUL.FTZ R103, R3, R103 ;  /* 0x0000006703677220 */ /* 0x000fe20000410000 */
[----:B------:R-:W-:Y:S01]  /*18760*/  MUFU.EX2 R186, R219 ;  /* 0x000000db00ba7308 */ /* 0x000fe20000000800 */
[----:B------:R-:W-:Y:S04]  /*18770*/  FADD.FTZ R3, R229, R133 ;  /* 0x00000085e5037221 */ /* 0x000fe80000010000 */
[----:B------:R-:W-:Y:S02]  /*18780*/  FMUL.FTZ R89, R4, R89 ;  /* 0x0000005904597220 */ /* 0x000fe40000410000 */
[----:B------:R-:W-:Y:S02]  /*18790*/  FADD.FTZ R4, R230, R109 ;  /* 0x0000006de6047221 */ /* 0x000fe40000010000 */
[C---:B------:R-:W-:Y:S01]  /*187a0*/  FMUL.FTZ R94, R2.reuse, R94 ;  /* 0x0000005e025e7220 */ /* 0x040fe20000410000 */
[----:B------:R-:W-:Y:S01]  /*187b0*/  MUFU.EX2 R109, R223 ;  /* 0x000000df006d7308 */ /* 0x000fe20000000800 */
[C---:B------:R-:W-:Y:S02]  /*187c0*/  FMUL.FTZ R95, R2.reuse, R95 ;  /* 0x0000005f025f7220 */ /* 0x040fe40000410000 */
[C---:B------:R-:W-:Y:S02]  /*187d0*/  FMUL.FTZ R98, R2.reuse, R98 ;  /* 0x0000006202627220 */ /* 0x040fe40000410000 */
[----:B------:R-:W-:Y:S02]  /*187e0*/  FMUL.FTZ R99, R2, R99 ;  /* 0x0000006302637220 */ /* 0x000fe40000410000 */
[----:B------:R-:W-:Y:S03]  /*187f0*/  FADD.FTZ R0, R106, R181 ;  /* 0x000000b56a007221 */ /* 0x000fe60000010000 */
[----:B------:R-:W2:Y:S10]  /*18800*/  MUFU.EX2 R2, R191 ;  /* 0x000000bf00027308 */ /* 0x000eb40000000800 */
[----:B------:R-:W-:Y:S01]  /*18810*/  MUFU.EX2 R187, R218 ;  /* 0x000000da00bb7308 */ /* 0x000fe20000000800 */
[-C--:B-1----:R-:W-:Y:S09]  /*18820*/  HMMA.16816.F32 R56, R172, R116.reuse, R56 ;  /* 0x00000074ac38723c */ /* 0x082ff20000001838 */
[----:B------:R-:W-:Y:S01]  /*18830*/  MUFU.EX2 R190, R217 ;  /* 0x000000d900be7308 */ /* 0x000fe20000000800 */
[C---:B------:R-:W-:Y:S04]  /*18840*/  HMMA.16816.F32 R60, R112.reuse, R116, R60 ;  /* 0x00000074703c723c */ /* 0x040fe8000000183c */
[----:B--2---:R-:W-:Y:S04]  /*18850*/  FADD.FTZ R0, R2, R0 ;  /* 0x0000000002007221 */ /* 0x004fe80000010000 */
[-C--:B------:R-:W-:Y:S01]  /*18860*/  HMMA.16816.F32 R64, R112, R118.reuse, R64 ;  /* 0x000000767040723c */ /* 0x080fe20000001840 */
[----:B------:R-:W-:Y:S03]  /*18870*/  MUFU.EX2 R191, R216 ;  /* 0x000000d800bf7308 */ /* 0x000fe60000000800 */
[----:B------:R-:W-:Y:S04]  /*18880*/  FADD.FTZ R0, R108, R0 ;  /* 0x000000006c007221 */ /* 0x000fe80000010000 */
[C---:B------:R-:W-:Y:S01]  /*18890*/  HMMA.16816.F32 R68, R172.reuse, R118, R68 ;  /* 0x00000076ac44723c */ /* 0x040fe20000001844 */
[----:B------:R-:W1:Y:S02]  /*188a0*/  LDSM.16.MT88.4 R116, [R196+0x1800] ;  /* 0x00180000c474783b */ /* 0x000e640000004200 */
[----:B------:R-:W-:Y:S10]  /*188b0*/  MUFU.EX2 R185, R211 ;  /* 0x000000d300b97308 */ /* 0x000ff40000000800 */
[----:B------:R-:W2:Y:S10]  /*188c0*/  MUFU.EX2 R188, R195 ;  /* 0x000000c300bc7308 */ /* 0x000eb40000000800 */
[----:B------:R-:W-:Y:S10]  /*188d0*/  MUFU.EX2 R189, R193 ;  /* 0x000000c100bd7308 */ /* 0x000ff40000000800 */
[----:B------:R-:W3:Y:S01]  /*188e0*/  MUFU.EX2 R184, R213 ;  /* 0x000000d500b87308 */ /* 0x000ee20000000800 */
[----:B--2---:R-:W-:Y:S01]  /*188f0*/  F2FP.PACK_AB R176, R188, R185 ;  /* 0x000000b9bcb0723e */ /* 0x004fe200000000ff */
[-C--:B-1----:R-:W-:Y:S08]  /*18900*/  HMMA.16816.F32 R72, R172, R116.reuse, R72 ;  /* 0x00000074ac48723c */ /* 0x082ff00000001848 */
[----:B------:R-:W-:Y:S01]  /*18910*/  MUFU.EX2 R183, R194 ;  /* 0x000000c200b77308 */ /* 0x000fe20000000800 */
[C---:B------:R-:W-:Y:S09]  /*18920*/  HMMA.16816.F32 R76, R112.reuse, R116, R76 ;  /* 0x00000074704c723c */ /* 0x040ff2000000184c */
[----:B------:R-:W1:Y:S01]  /*18930*/  MUFU.EX2 R182, R212 ;  /* 0x000000d400b67308 */ /* 0x000e620000000800 */
[-C--:B------:R-:W-:Y:S03]  /*18940*/  HMMA.16816.F32 R80, R112, R118.reuse, R80 ;  /* 0x000000767050723c */ /* 0x080fe60000001850 */
[----:B---3--:R-:W-:Y:S06]  /*18950*/  F2FP.PACK_AB R178, R184, R189 ;  /* 0x000000bdb8b2723e */ /* 0x008fec00000000ff */
[----:B------:R-:W-:Y:S01]  /*18960*/  MUFU.EX2 R181, R214 ;  /* 0x000000d600b57308 */ /* 0x000fe20000000800 */
[C---:B------:R-:W-:Y:S01]  /*18970*/  HMMA.16816.F32 R84, R172.reuse, R118, R84 ;  /* 0x00000076ac54723c */ /* 0x040fe20000001854 */
[----:B------:R-:W2:Y:S08]  /*18980*/  LDSM.16.MT88.4 R116, [R197+0x1800] ;  /* 0x00180000c574783b */ /* 0x000eb00000004200 */
[----:B------:R-:W3:Y:S03]  /*18990*/  MUFU.EX2 R180, R215 ;  /* 0x000000d700b47308 */ /* 0x000ee60000000800 */
[----:B-1----:R-:W-:Y:S02]  /*189a0*/  F2FP.PACK_AB R177, R182, R183 ;  /* 0x000000b7b6b1723e */ /* 0x002fe400000000ff */
[----:B---3--:R-:W-:Y:S01]  /*189b0*/  F2FP.PACK_AB R179, R180, R181 ;  /* 0x000000b5b4b3723e */ /* 0x008fe200000000ff */
[-C--:B--2---:R-:W-:Y:S08]  /*189c0*/  HMMA.16816.F32 R88, R172, R116.reuse, R88 ;  /* 0x00000074ac58723c */ /* 0x084ff00000001858 */
        /* <DEDUP_REMOVED lines=9> */
[----:B------:R-:W-:Y:S01]  /*18a60*/  FADD.FTZ R0, R227, R132 ;  /* 0x00000084e3007221 */ /* 0x000fe20000010000 */
[----:B------:R-:W-:Y:S01]  /*18a70*/  F2FP.PACK_AB R115, R244, R243 ;  /* 0x000000f3f473723e */ /* 0x000fe200000000ff */
[----:B------:R-:W2:Y:S01]  /*18a80*/  LDL R227, [R1+0x28] ;  /* 0x0000280001e37983 */ /* 0x000ea20000100800 */
[----:B------:R-:W1:Y:S02]  /*18a90*/  MUFU.EX2 R132, R224 ;  /* 0x000000e000847308 */ /* 0x000e640000000800 */
[----:B------:R-:W-:Y:S01]  /*18aa0*/  F2FP.PACK_AB R118, R245, R242 ;  /* 0x000000f2f576723e */ /* 0x000fe200000000ff */
[----:B------:R-:W-:Y:S01]  /*18ab0*/  FADD.FTZ R106, R228, R0 ;  /* 0x00000000e46a7221 */ /* 0x000fe20000010000 */
[----:B------:R-:W-:Y:S01]  /*18ac0*/  F2FP.PACK_AB R119, R192, R237 ;  /* 0x000000edc077723e */ /* 0x000fe200000000ff */
[-C--:B------:R-:W-:Y:S05]  /*18ad0*/  HMMA.16816.F32 R8, R112, R120.reuse, R8 ;  /* 0x000000787008723c */ /* 0x080fea0000001808 */
[----:B------:R-:W-:Y:S01]  /*18ae0*/  F2FP.PACK_AB R173, R187, R186 ;  /* 0x000000babbad723e */ /* 0x000fe200000000ff */
[----:B------:R-:W3:Y:S01]  /*18af0*/  MUFU.EX2 R108, R226 ;  /* 0x000000e2006c7308 */ /* 0x000ee20000000800 */
[----:B------:R-:W-:Y:S01]  /*18b00*/  F2FP.PACK_AB R175, R191, R190 ;  /* 0x000000bebfaf723e */ /* 0x000fe200000000ff */
[C---:B------:R-:W-:Y:S08]  /*18b10*/  HMMA.16816.F32 R12, R116.reuse, R120, R12 ;  /* 0x00000078740c723c */ /* 0x040ff0000000180c */
[-C--:B------:R-:W-:Y:S01]  /*18b20*/  HMMA.16816.F32 R16, R116, R122.reuse, R16 ;  /* 0x0000007a7410723c */ /* 0x080fe20000001810 */
[----:B------:R-:W4:Y:S03]  /*18b30*/  MUFU.EX2 R107, R225 ;  /* 0x000000e1006b7308 */ /* 0x000f260000000800 */
[----:B-1----:R-:W-:Y:S04]  /*18b40*/  F2FP.PACK_AB R174, R109, R132 ;  /* 0x000000846dae723e */ /* 0x002fe800000000ff */
[C---:B------:R-:W-:Y:S01]  /*18b50*/  HMMA.16816.F32 R20, R112.reuse, R122, R20 ;  /* 0x0000007a7014723c */ /* 0x040fe20000001814 */
[----:B------:R-:W1:Y:S03]  /*18b60*/  LDSM.16.MT88.4 R120, [R197+0x1000] ;  /* 0x00100000c578783b */ /* 0x000e660000004200 */
[----:B---3--:R-:W-:Y:S04]  /*18b70*/  FADD.FTZ R0, R108, R2 ;  /* 0x000000026c007221 */ /* 0x008fe80000010000 */
[-C--:B------:R-:W-:Y:S04]  /*18b80*/  HMMA.16816.F32 R24, R112, R124.reuse, R24 ;  /* 0x0000007c7018723c */ /* 0x080fe80000001818 */
[----:B------:R-:W-:Y:S01]  /*18b90*/  FADD.FTZ R2, R247, R106 ;  /* 0x0000006af7027221 */ /* 0x000fe20000010000 */
[----:B------:R-:W-:Y:S03]  /*18ba0*/  MOV R106, R105 ;  /* 0x00000069006a7202 */ /* 0x000fe60000000f00 */
[C---:B------:R-:W-:Y:S04]  /*18bb0*/  HMMA.16816.F32 R28, R116.reuse, R124, R28 ;  /* 0x0000007c741c723c */ /* 0x040fe8000000181c */
[C---:B----4-:R-:W-:Y:S01]  /*18bc0*/  F2FP.PACK_AB R172, R107.reuse, R108 ;  /* 0x0000006c6bac723e */ /* 0x050fe200000000ff */
[----:B------:R-:W-:Y:S01]  /*18bd0*/  FADD.FTZ R0, R107, R0 ;  /* 0x000000006b007221 */ /* 0x000fe20000010000 */
[----:B------:R-:W-:Y:S01]  /*18be0*/  MOV R107, R104 ;  /* 0x00000068006b7202 */ /* 0x000fe20000000f00 */
[----:B------:R-:W-:Y:S01]  /*18bf0*/  FADD.FTZ R2, R239, R2 ;  /* 0x00000002ef027221 */ /* 0x000fe20000010000 */
[-C--:B------:R-:W-:Y:S04]  /*18c00*/  HMMA.16816.F32 R32, R116, R126.reuse, R32 ;  /* 0x0000007e7420723c */ /* 0x080fe80000001820 */
[----:B------:R-:W-:Y:S01]  /*18c10*/  FADD.FTZ R0, R132, R0 ;  /* 0x0000000084007221 */ /* 0x000fe20000010000 */
[----:B------:R-:W-:Y:S01]  /*18c20*/  MOV R108, R6 ;  /* 0x00000006006c7202 */ /* 0x000fe20000000f00 */
[----:B------:R-:W-:Y:S02]  /*18c30*/  FADD.FTZ R2, R238, R2 ;  /* 0x00000002ee027221 */ /* 0x000fe40000010000 */
[C---:B------:R-:W-:Y:S01]  /*18c40*/  HMMA.16816.F32 R36, R112.reuse, R126, R36 ;  /* 0x0000007e7024723c */ /* 0x040fe20000001824 */
[----:B------:R-:W3:Y:S03]  /*18c50*/  LDSM.16.MT88.4 R124, [R196+0x1c00] ;  /* 0x001c0000c47c783b */ /* 0x000ee60000004200 */
[----:B------:R-:W-:Y:S01]  /*18c60*/  FADD.FTZ R248, R109, R0 ;  /* 0x000000006df87221 */ /* 0x000fe20000010000 */
[----:B------:R-:W-:Y:S01]  /*18c70*/  MOV R109, R5 ;  /* 0x00000005006d7202 */ /* 0x000fe20000000f00 */
        /* <DEDUP_REMOVED lines=11> */
[----:B------:R-:W4:Y:S03]  /*18d30*/  LDSM.16.MT88.4 R128, [R197+0x1c00] ;  /* 0x001c0000c580783b */ /* 0x000f260000004200 */
        /* <DEDUP_REMOVED lines=23> */
[C---:B------:R-:W-:Y:S08]  /*18eb0*/  HMMA.16816.F32 R84, R112.reuse, R126, R84 ;  /* 0x0000007e7054723c */ /* 0x040ff00000001854 */
[-C--:B----4-:R-:W-:Y:S08]  /*18ec0*/  HMMA.16816.F32 R88, R112, R128.reuse, R88 ;  /* 0x000000807058723c */ /* 0x090ff00000001858 */
[C---:B------:R-:W-:Y:S08]  /*18ed0*/  HMMA.16816.F32 R92, R116.reuse, R128, R92 ;  /* 0x00000080745c723c */ /* 0x040ff0000000185c */
[-C--:B------:R-:W-:Y:S08]  /*18ee0*/  HMMA.16816.F32 R96, R116, R130.reuse, R96 ;  /* 0x000000827460723c */ /* 0x080ff00000001860 */
[----:B------:R-:W-:Y:S08]  /*18ef0*/  HMMA.16816.F32 R100, R112, R130, R100 ;  /* 0x000000827064723c */ /* 0x000ff00000001864 */
[-C--:B------:R-:W-:Y:S01]  /*18f00*/  HMMA.16816.F32 R140, R172, R144.reuse, R8 ;  /* 0x00000090ac8c723c */ /* 0x080fe20000001808 */
[----:B------:R-:W1:Y:S07]  /*18f10*/  LDSM.16.MT88.4 R8, [R197+0x1400] ;  /* 0x00140000c508783b */ /* 0x000e6e0000004200 */
[C---:B------:R-:W-:Y:S01]  /*18f20*/  HMMA.16816.F32 R132, R176.reuse, R144, R12 ;  /* 0x00000090b084723c */ /* 0x040fe2000000180c */
[----:B------:R-:W3:Y:S07]  /*18f30*/  LDSM.16.MT88.4 R12, [R196+0x2000] ;  /* 0x00200000c40c783b */ /* 0x000eee0000004200 */
[-C--:B------:R-:W-:Y:S01]  /*18f40*/  HMMA.16816.F32 R128, R176, R146.reuse, R16 ;  /* 0x00000092b080723c */ /* 0x080fe20000001810 */
[----:B------:R-:W4:Y:S07]  /*18f50*/  LDSM.16.MT88.4 R16, [R197+0x2000] ;  /* 0x00200000c510783b */ /* 0x000f2e0000004200 */
        /* <DEDUP_REMOVED lines=9> */
[-C--:B-1----:R-:W-:Y:S03]  /*18ff0*/  HMMA.16816.F32 R56, R172, R8.reuse, R56 ;  /* 0x00000008ac38723c */ /* 0x082fe60000001838 */
[C---:B--2---:R-:W-:Y:S05]  /*19000*/  ISETP.GT.AND P0, PT, R221.reuse, R227, PT ;  /* 0x000000e3dd00720c */ /* 0x044fea0003f04270 */
[C---:B------:R-:W-:Y:S04]  /*19010*/  HMMA.16816.F32 R60, R176.reuse, R8, R60 ;  /* 0x00000008b03c723c */ /* 0x040fe8000000183c */
[----:B------:R-:W-:Y:S04]  /*19020*/  IADD3 R221, R221, -0x1, RZ ;  /* 0xffffffffdddd7810 */ /* 0x000fe80007ffe0ff */
[-C--:B------:R-:W-:Y:S08]  /*19030*/  HMMA.16816.F32 R64, R176, R10.reuse, R64 ;  /* 0x0000000ab040723c */ /* 0x080ff00000001840 */
[C---:B------:R-:W-:Y:S08]  /*19040*/  HMMA.16816.F32 R68, R172.reuse, R10, R68 ;  /* 0x0000000aac44723c */ /* 0x040ff00000001844 */
[-C--:B---3--:R-:W-:Y:S08]  /*19050*/  HMMA.16816.F32 R72, R172, R12.reuse, R72 ;  /* 0x0000000cac48723c */ /* 0x088ff00000001848 */
[C---:B------:R-:W-:Y:S08]  /*19060*/  HMMA.16816.F32 R76, R176.reuse, R12, R76 ;  /* 0x0000000cb04c723c */ /* 0x040ff0000000184c */
[-C--:B------:R-:W-:Y:S08]  /*19070*/  HMMA.16816.F32 R80, R176, R14.reuse, R80 ;  /* 0x0000000eb050723c */ /* 0x080ff00000001850 */
[C---:B------:R-:W-:Y:S08]  /*19080*/  HMMA.16816.F32 R84, R172.reuse, R14, R84 ;  /* 0x0000000eac54723c */ /* 0x040ff00000001854 */
[-C--:B----4-:R-:W-:Y:S08]  /*19090*/  HMMA.16816.F32 R88, R172, R16.reuse, R88 ;  /* 0x00000010ac58723c */ /* 0x090ff00000001858 */
[C---:B------:R-:W-:Y:S08]  /*190a0*/  HMMA.16816.F32 R92, R176.reuse, R16, R92 ;  /* 0x00000010b05c723c */ /* 0x040ff0000000185c */
[-C--:B------:R-:W-:Y:S08]  /*190b0*/  HMMA.16816.F32 R96, R176, R18.reuse, R96 ;  /* 0x00000012b060723c */ /* 0x080ff00000001860 */
[----:B------:R-:W-:Y:S01]  /*190c0*/  HMMA.16816.F32 R100, R172, R18, R100 ;  /* 0x00000012ac64723c */ /* 0x000fe20000001864 */
[----:B------:R-:W-:-:S07]  /*190d0*/  @P0 BRA `(.L_x_1048) ;  /* 0xffffb86000000947 */ /* 0x000fce000383ffff */
.L_x_1015:
[----:B------:R-:W2:Y:S01]  /*190e0*/  LDL R0, [R1+0x58] ;  /* 0x0000580001007983 */ /* 0x000ea20000100800 */
[----:B-1----:R-:W-:-:S05]  /*190f0*/  IMAD.MOV.U32 R2, RZ, RZ, c[0x0][0x2c4] ;  /* 0x0000b100ff027624 */ /* 0x002fca00078e00ff */
[----:B------:R-:W-:Y:S01]  /*19100*/  ISETP.NE.AND P0, PT, R2, 0x1, PT ;  /* 0x000000010200780c */ /* 0x000fe20003f05270 */
[----:B------:R-:W-:Y:S01]  /*19110*/  IMAD.MOV.U32 R3, RZ, RZ, c[0x0][0x32c] ;  /* 0x0000cb00ff037624 */ /* 0x000fe200078e00ff */
[----:B--2---:R-:W-:-:S11]  /*19120*/  IADD3 R0, R0, 0x7f, RZ ;  /* 0x0000007f00007810 */ /* 0x004fd60007ffe0ff */
[----:B------:R-:W-:-:S05]  /*19130*/  @P0 IMAD.HI.U32 R2, R0, c[0x0][0x2c8], RZ ;  /* 0x0000b20000020a27 */ /* 0x000fca00078e00ff */
[----:B------:R-:W-:Y:S02]  /*19140*/  @P0 SHF.R.U32.HI R0, RZ, c[0x0][0x2cc], R2 ;  /* 0x0000b300ff000a19 */ /* 0x000fe40000011602 */
[----:B------:R-:W-:Y:S02]  /*19150*/  ISETP.GE.AND P0, PT, R3, 0x1, PT ;  /* 0x000000010300780c */ /* 0x000fe40003f06270 */
[----:B------:R-:W-:-:S05]  /*19160*/  IADD3 R2, R250, 0x1, -R249 ;  /* 0x00000001fa027810 */ /* 0x000fca0007ffe8f9 */
        /* <DEDUP_REMOVED lines=13> */
.L_x_1051:
[----:B------:R-:W-:-:S04]  /*19240*/  MOV R3, 0x1 ;  /* 0x0000000100037802 */ /* 0x000fc80000000f00 */
[----:B------:R-:W-:-:S13]  /*19250*/  ISETP.NE.AND P0, PT, R3, c[0x0][0x32c], PT ;  /* 0x0000cb0003007a0c */ /* 0x000fda0003f05270 */
[----:B------:R-:W-:-:S05]  /*19260*/  @P0 IMAD.HI.U32 R3, R0, c[0x0][0x330], RZ ;  /* 0x0000cc0000030a27 */ /* 0x000fca00078e00ff */
[----:B------:R-:W-:Y:S02]  /*19270*/  @P0 SHF.R.U32.HI R0, RZ, c[0x0][0x334], R3 ;  /* 0x0000cd00ff000a19 */ /* 0x000fe40000011603 */
.L_x_1052:
[----:B------:R-:W-:Y:S05]  /*19280*/  BSYNC B0 ;  /* 0x0000000000007941 */ /* 0x000fea0003800000 */
.L_x_1050:
[----:B------:R-:W-:-:S05]  /*19290*/  IMAD R0, R0, c[0x0][0x32c], RZ ;  /* 0x0000cb0000007a24 */ /* 0x000fca00078e02ff */
[----:B------:R-:W-:-:S03]  /*192a0*/  IMNMX R2, R2, R0, !PT ;  /* 0x0000000002027217 */ /* 0x000fc60007800200 */
.L_x_1049:
[----:B------:R-:W2:Y:S01]  /*192b0*/  LDL R3, [R1+0x20] ;  /* 0x0000200001037983 */ /* 0x000ea20000100800 */
[----:B------:R-:W-:-:S05]  /*192c0*/  IADD3 R2, R2, 0x2f, RZ ;  /* 0x0000002f02027810 */ /* 0x000fca0007ffe0ff */
[----:B------:R-:W-:-:S05]  /*192d0*/  IMAD.HI R2, R2, 0x2aaaaaab, RZ ;  /* 0x2aaaaaab02027827 */ /* 0x000fca00078e02ff */
[----:B------:R-:W-:-:S04]  /*192e0*/  SHF.R.U32.HI R0, RZ, 0x1f, R2 ;  /* 0x0000001fff007819 */ /* 0x000fc80000011602 */
[----:B------:R-:W-:-:S04]  /*192f0*/  LEA.HI.SX32 R0, R2, R0, 0x1d ;  /* 0x0000000002007211 */ /* 0x000fc800078feaff */
[----:B--2---:R-:W-:-:S04]  /*19300*/  IMNMX R246, R3, R0, !PT ;  /* 0x0000000003f67217 */ /* 0x004fc80007800200 */
[----:B------:R-:W-:-:S13]  /*19310*/  ISETP.GE.AND P0, PT, R221, R246, PT ;  /* 0x000000f6dd00720c */ /* 0x000fda0003f06270 */
[----:B------:R-:W-:Y:S05]  /*19320*/  @!P0 BRA `(.L_x_1053) ;  /* 0x0000328000008947 */ /* 0x000fea0003800000 */
.L_x_1066:
[----:B------:R-:W2:Y:S01]  /*19330*/  LDL R0, [R1+0x20] ;  /* 0x0000200001007983 */ /* 0x000ea20000100800 */
[----:B------:R-:W-:Y:S04]  /*19340*/  DEPBAR.LE SB0, 0x0 ;  /* 0x000080000000791a */ /* 0x000fe80000000000 */
[----:B------:R-:W-:Y:S01]  /*19350*/  WARPSYNC 0xffffffff ;  /* 0xffffffff00007948 */ /* 0x000fe20003800000 */
[----:B------:R-:W-:Y:S01]  /*19360*/  BAR.SYNC.DEFER_BLOCKING 0x0 ;  /* 0x0000000000007b1d */ /* 0x000fe20000010000 */
[----:B------:R-:W-:Y:S01]  /*19370*/  IMAD.MOV.U32 R107, RZ, RZ, R105 ;  /* 0x000000ffff6b7224 */ /* 0x000fe200078e0069 */
[----:B------:R-:W-:Y:S01]  /*19380*/  MOV R108, R104 ;  /* 0x00000068006c7202 */ /* 0x000fe20000000f00 */
[----:B------:R-:W-:Y:S03]  /*19390*/  IMAD.MOV.U32 R109, RZ, RZ, R6 ;  /* 0x000000ffff6d7224 */ /* 0x000fe600078e0006 */
[----:B------:R1:W3:Y:S01]  /*193a0*/  LDSM.16.M88.4 R52, [R198] ;  /* 0x00000000c634783b */ /* 0x0002e20000000200 */
[----:B------:R-:W-:Y:S03]  /*193b0*/  BSSY B0, `(.L_x_1054) ;  /* 0x0000043000007945 */ /* 0x000fe60003800000 */
[----:B------:R1:W4:Y:S04]  /*193c0*/  LDSM.16.M88.4 R48, [R198+0x1000] ;  /* 0x00100000c630783b */ /* 0x0003280000000200 */
        /* <DEDUP_REMOVED lines=28> */
.L_x_1202:
[----:B------:R-:W-:-:S05]  /*19590*/  BRA.DIV ~URZ, `(.L_x_1057) ;  /* 0x0000e5327f007947 */ /* 0x000fca000b800000 */
[----:B------:R3:W4:Y:S02]  /*195a0*/  SHFL.IDX PT, R0, R9, RZ, 0x1c1f ;  /* 0x001c1fff09007589 */ /* 0x00072400000e0000 */
.L_x_1203:
        /* <DEDUP_REMOVED lines=23> */
.L_x_1204:
        /* <DEDUP_REMOVED lines=12> */
.L_x_1055:
[----:B-1-34-:R-:W-:Y:S05]  /*197e0*/  BSYNC B0 ;  /* 0x0000000000007941 */ /* 0x01afea0003800000 */
.L_x_1054:
[----:B------:R-:W0:Y:S01]  /*197f0*/  LDGDEPBAR ;  /* 0x00000000000079af */ /* 0x000e220000000000 */
[----:B------:R-:W-:Y:S01]  /*19800*/  WARPSYNC 0xffffffff ;  /* 0xffffffff00007948 */ /* 0x000fe20003800000 */
[-C--:B--2---:R-:W-:Y:S01]  /*19810*/  HMMA.16816.F32 R8, R52, R20.reuse, RZ ;  /* 0x000000143408723c */ /* 0x084fe200000018ff */
[----:B------:R-:W-:Y:S05]  /*19820*/  BSSY B0, `(.L_x_1059) ;  /* 0x000011d000007945 */ /* 0x000fea0003800000 */
[----:B------:R-:W2:Y:S02]  /*19830*/  LDL R106, [R1+0x20] ;  /* 0x00002000016a7983 */ /* 0x000ea40000100800 */
        /* <DEDUP_REMOVED lines=25> */
[----:B------:R-:W3:Y:S07]  /*199d0*/  LDSM.16.M88.4 R184, [R198+0x3000] ;  /* 0x00300000c6b8783b */ /* 0x000eee0000000200 */
[----:B------:R-:W-:Y:S01]  /*199e0*/  HMMA.16816.F32 R52, R176, R194, R52 ;  /* 0x000000c2b034723c */ /* 0x000fe20000001834 */
[----:B------:R-:W4:Y:S03]  /*199f0*/  LDSM.16.M88.4 R176, [R171+0x1000] ;  /* 0x00100000abb0783b */ /* 0x000f260000000200 */
[----:B--2---:R-:W-:Y:S04]  /*19a00*/  ISETP.GT.AND P0, PT, R221, R106, PT ;  /* 0x0000006add00720c */ /* 0x004fe80003f04270 */
[-C--:B-1----:R-:W-:Y:S08]  /*19a10*/  HMMA.16816.F32 R8, R172, R180.reuse, R8 ;  /* 0x000000b4ac08723c */ /* 0x082ff00000001808 */
[C---:B---3--:R-:W-:Y:S08]  /*19a20*/  HMMA.16816.F32 R12, R184.reuse, R180, R12 ;  /* 0x000000b4b80c723c */ /* 0x048ff0000000180c */
        /* <DEDUP_REMOVED lines=172> */
[----:B------:R-:W1:Y:S02]  /*1a4f0*/  S2R R10, SR_TID.X ;  /* 0x00000000000a7919 */ /* 0x000e640000002100 */
[----:B-1----:R-:W-:Y:S04]  /*1a500*/  SHF.R.S32.HI R8, RZ, 0x1f, R10 ;  /* 0x0000001fff087819 */ /* 0x002fe8000001140a */
[----:B------:R-:W-:Y:S04]  /*1a510*/  LEA.HI R8, R8, R10, RZ, 0x2 ;  /* 0x0000000a08087211 */ /* 0x000fe800078f10ff */
[----:B------:R-:W-:Y:S04]  /*1a520*/  SHF.R.S32.HI R8, RZ, 0x2, R8 ;  /* 0x00000002ff087819 */ /* 0x000fe80000011408 */
[----:B------:R-:W-:Y:S01]  /*1a530*/  IADD3 R8, -R8, 0x30, RZ ;  /* 0x0000003008087810 */ /* 0x000fe20007ffe1ff */
[----:B--2---:R-:W-:Y:S01]  /*1a540*/  IMAD R2, R221, 0x30, R228 ;  /* 0x00000030dd027824 */ /* 0x004fe200078e02e4 */
[----:B---3--:R-:W-:Y:S04]  /*1a550*/  ISETP.GT.AND P1, PT, R223, 0x2f, PT ;  /* 0x0000002fdf00780c */ /* 0x008fe80003f24270 */
[----:B------:R-:W-:Y:S05]  /*1a560*/  IADD3 R2, R2, -0x30, R223 ;  /* 0xffffffd002027810 */ /* 0x000fea0007ffe0df */
[----:B------:R-:W-:Y:S04]  /*1a570*/  @P2 IMAD.HI.U32 R3, R2, c[0x0][0x2bc], RZ ;  /* 0x0000af0002032a27 */ /* 0x000fe800078e00ff */
[----:B------:R-:W-:Y:S01]  /*1a580*/  IMAD.MOV.U32 R0, RZ, RZ, R2 ;  /* 0x000000ffff007224 */ /* 0x000fe200078e0002 */
[----:B------:R-:W-:Y:S04]  /*1a590*/  @P2 SHF.R.U32.HI R0, RZ, c[0x0][0x2c0], R3 ;  /* 0x0000b000ff002a19 */ /* 0x000fe80000011603 */
[C---:B----4-:R-:W-:Y:S01]  /*1a5a0*/  @!P1 IADD3 R3, P0, R0.reuse, R226, RZ ;  /* 0x000000e200039210 */ /* 0x050fe20007f1e0ff */
[----:B------:R-:W-:Y:S03]  /*1a5b0*/  IMAD.MOV R4, RZ, RZ, -R0 ;  /* 0x000000ffff047224 */ /* 0x000fe600078e0a00 */
[----:B-----5:R-:W-:Y:S01]  /*1a5c0*/  @!P1 LEA.HI.X.SX32 R0, R0, R106, 0x1, P0 ;  /* 0x0000006a00009211 */ /* 0x020fe200000f0eff */
        /* <DEDUP_REMOVED lines=20> */
.L_x_1205:
[----:B------:R-:W-:-:S05]  /*1a710*/  BRA.DIV ~URZ, `(.L_x_1062) ;  /* 0x0000d5627f007947 */ /* 0x000fca000b800000 */
[----:B------:R3:W4:Y:S02]  /*1a720*/  SHFL.IDX PT, R0, R10, RZ, 0x1c1f ;  /* 0x001c1fff0a007589 */ /* 0x00072400000e0000 */
.L_x_1206:
        /* <DEDUP_REMOVED lines=24> */
.L_x_1207:
        /* <DEDUP_REMOVED lines=20> */
.L_x_1060:
[----:B--234-:R-:W-:Y:S05]  /*1a9f0*/  BSYNC B0 ;  /* 0x0000000000007941 */ /* 0x01cfea0003800000 */
.L_x_1059:
        /* <DEDUP_REMOVED lines=51> */
.L_x_1208:
        /* <DEDUP_REMOVED lines=15> */
.L_x_1209:
        /* <DEDUP_REMOVED lines=26> */
[C---:B--2---:R-:W-:Y:S01]  /*1afc0*/  F2FP.PACK_AB R172, R3.reuse, R2 ;  /* 0x0000000203ac723e */ /* 0x044fe200000000ff */
[----:B------:R-:W-:Y:S02]  /*1afd0*/  FFMA.FTZ R0, R4, R248, R2 ;  /* 0x000000f804007223 */ /* 0x000fe40000010002 */
[C---:B------:R-:W-:Y:S02]  /*1afe0*/  FMUL.FTZ R2, R104.reuse, c[0x0][0x2d0] ;  /* 0x0000b40068027a20 */ /* 0x040fe40000410000 */
        /* <DEDUP_REMOVED lines=55> */
[----:B-1----:R-:W-:Y:S01]  /*1b360*/  F2FP.PACK_AB R174, R13, R14 ;  /* 0x0000000e0dae723e */ /* 0x002fe200000000ff */
[----:B------:R-:W-:Y:S02]  /*1b370*/  FFMA.FTZ R191, R22, c[0x0][0x2d0], -R8 ;  /* 0x0000b40016bf7a23 */ /* 0x000fe40000010808 */
[C---:B------:R-:W-:Y:S02]  /*1b380*/  FMUL.FTZ R73, R4.reuse, R73 ;  /* 0x0000004904497220 */ /* 0x040fe40000410000 */
[C---:B------:R-:W-:Y:S02]  /*1b390*/  FMUL.FTZ R74, R3.reuse, R74 ;  /* 0x0000004a034a7220 */ /* 0x040fe40000410000 */
[----:B------:R-:W-:Y:S01]  /*1b3a0*/  FMUL.FTZ R75, R3, R75 ;  /* 0x0000004b034b7220 */ /* 0x000fe20000410000 */
[----:B------:R-:W1:Y:S01]  /*1b3b0*/  MUFU.EX2 R22, R10 ;  /* 0x0000000a00167308 */ /* 0x000e620000000800 */
[C---:B------:R-:W-:Y:S02]  /*1b3c0*/  FMUL.FTZ R84, R4.reuse, R84 ;  /* 0x0000005404547220 */ /* 0x040fe40000410000 */
[----:B------:R-:W-:Y:S02]  /*1b3d0*/  FMUL.FTZ R85, R4, R85 ;  /* 0x0000005504557220 */ /* 0x000fe40000410000 */
[C---:B--2---:R-:W-:Y:S02]  /*1b3e0*/  FADD.FTZ R0, -R106.reuse, R5 ;  /* 0x000000056a007221 */ /* 0x044fe40000010100 */
[----:B------:R-:W-:Y:S02]  /*1b3f0*/  FMUL.FTZ R5, R106, c[0x0][0x2d0] ;  /* 0x0000b4006a057a20 */ /* 0x000fe40000410000 */
[----:B------:R-:W-:Y:S01]  /*1b400*/  FMUL.FTZ R0, R0, c[0x0][0x2d0] ;  /* 0x0000b40000007a20 */ /* 0x000fe20000410000 */
[----:B------:R-:W-:Y:S01]  /*1b410*/  MUFU.EX2 R217, R36 ;  /* 0x0000002400d97308 */ /* 0x000fe20000000800 */
[--C-:B------:R-:W-:Y:S02]  /*1b420*/  FFMA.FTZ R8, R214, c[0x0][0x2d0], -R5.reuse ;  /* 0x0000b400d6087a23 */ /* 0x100fe40000010805 */
[----:B---3--:R-:W-:Y:S02]  /*1b430*/  FMUL.FTZ R16, R2, R128 ;  /* 0x0000008002107220 */ /* 0x008fe40000410000 */
[----:B----4-:R-:W-:Y:S02]  /*1b440*/  FADD.FTZ R9, R14, R12 ;  /* 0x0000000c0e097221 */ /* 0x010fe40000010000 */
[C---:B------:R-:W-:Y:S02]  /*1b450*/  FMUL.FTZ R17, R2.reuse, R129 ;  /* 0x0000008102117220 */ /* 0x040fe40000410000 */
[C---:B------:R-:W-:Y:S01]  /*1b460*/  FMUL.FTZ R28, R2.reuse, R124 ;  /* 0x0000007c021c7220 */ /* 0x040fe20000410000 */
[----:B------:R-:W2:Y:S01]  /*1b470*/  MUFU.EX2 R0, R0 ;  /* 0x0000000000007308 */ /* 0x000ea20000000800 */
[C---:B------:R-:W-:Y:S02]  /*1b480*/  FMUL.FTZ R29, R2.reuse, R125 ;  /* 0x0000007d021d7220 */ /* 0x040fe40000410000 */
[C---:B------:R-:W-:Y:S02]  /*1b490*/  FMUL.FTZ R32, R2.reuse, R120 ;  /* 0x0000007802207220 */ /* 0x040fe40000410000 */
[C---:B------:R-:W-:Y:S02]  /*1b4a0*/  FMUL.FTZ R44, R2.reuse, R116 ;  /* 0x00000074022c7220 */ /* 0x040fe40000410000 */
[C---:B------:R-:W-:Y:S02]  /*1b4b0*/  FMUL.FTZ R45, R2.reuse, R117 ;  /* 0x00000075022d7220 */ /* 0x040fe40000410000 */
[----:B------:R-:W-:Y:S01]  /*1b4c0*/  FFMA.FTZ R183, R33, c[0x0][0x2d0], -R5 ;  /* 0x0000b40021b77a23 */ /* 0x000fe20000010805 */
[----:B------:R-:W-:Y:S01]  /*1b4d0*/  MUFU.EX2 R244, R21 ;  /* 0x0000001500f47308 */ /* 0x000fe20000000800 */
[C---:B------:R-:W-:Y:S02]  /*1b4e0*/  FMUL.FTZ R33, R2.reuse, R121 ;  /* 0x0000007902217220 */ /* 0x040fe40000410000 */
[----:B------:R-:W-:Y:S02]  /*1b4f0*/  FADD.FTZ R188, R13, R9 ;  /* 0x000000090dbc7221 */ /* 0x000fe40000010000 */
[C---:B-----5:R-:W-:Y:S02]  /*1b500*/  FFMA.FTZ R9, R2.reuse, R238, R24 ;  /* 0x000000ee02097223 */ /* 0x060fe40000010018 */
[----:B------:R-:W-:Y:S01]  /*1b510*/  FMUL.FTZ R48, R2, R112 ;  /* 0x0000007002307220 */ /* 0x000fe20000410000 */
[----:B-1----:R-:W-:Y:S01]  /*1b520*/  F2FP.PACK_AB R112, R22, R24 ;  /* 0x000000181670723e */ /* 0x002fe200000000ff */
        /* <DEDUP_REMOVED lines=18> */
[C---:B--2---:R-:W-:Y:S01]  /*1b650*/  FMUL.FTZ R30, R0.reuse, R126 ;  /* 0x0000007e001e7220 */ /* 0x044fe20000410000 */
[----:B------:R-:W-:Y:S01]  /*1b660*/  MUFU.EX2 R2, R8 ;  /* 0x0000000800027308 */ /* 0x000fe20000000800 */
[C---:B------:R-:W-:Y:S02]  /*1b670*/  FMUL.FTZ R31, R0.reuse, R127 ;  /* 0x0000007f001f7220 */ /* 0x040fe40000410000 */
[C---:B------:R-:W-:Y:S01]  /*1b680*/  FMUL.FTZ R35, R0.reuse, R123 ;  /* 0x0000007b00237220 */ /* 0x040fe20000410000 */
[----:B------:R-:W-:Y:S01]  /*1b690*/  LDSM.16.MT88.4 R124, [R197+0x400] ;  /* 0x00040000c57c783b */ /* 0x000fe20000004200 */
[C---:B------:R-:W-:Y:S02]  /*1b6a0*/  FMUL.FTZ R46, R0.reuse, R118 ;  /* 0x00000076002e7220 */ /* 0x040fe40000410000 */
[----:B------:R-:W-:Y:S02]  /*1b6b0*/  FMUL.FTZ R47, R0, R119 ;  /* 0x00000077002f7220 */ /* 0x000fe40000410000 */
[--C-:B------:R-:W-:Y:S01]  /*1b6c0*/  FFMA.FTZ R20, R219, c[0x0][0x2d0], -R5.reuse ;  /* 0x0000b400db147a23 */ /* 0x100fe20000010805 */
[----:B------:R-:W-:Y:S01]  /*1b6d0*/  MUFU.EX2 R242, R177 ;  /* 0x000000b100f27308 */ /* 0x000fe20000000800 */
[--C-:B------:R-:W-:Y:S01]  /*1b6e0*/  FFMA.FTZ R176, R192, c[0x0][0x2d0], -R5.reuse ;  /* 0x0000b400c0b07a23 */ /* 0x100fe20000010805 */
[----:B------:R-:W-:Y:S01]  /*1b6f0*/  LDSM.16.MT88.4 R116, [R196+0xc00] ;  /* 0x000c0000c474783b */ /* 0x000fe20000004200 */
[--C-:B------:R-:W-:Y:S02]  /*1b700*/  FFMA.FTZ R192, R25, c[0x0][0x2d0], -R5.reuse ;  /* 0x0000b40019c07a23 */ /* 0x100fe40000010805 */
[--C-:B------:R-:W-:Y:S02]  /*1b710*/  FFMA.FTZ R181, R189, c[0x0][0x2d0], -R5.reuse ;  /* 0x0000b400bdb57a23 */ /* 0x100fe40000010805 */
[--C-:B------:R-:W-:Y:S02]  /*1b720*/  FFMA.FTZ R189, R26, c[0x0][0x2d0], -R5.reuse ;  /* 0x0000b4001abd7a23 */ /* 0x100fe40000010805 */
[--C-:B------:R-:W-:Y:S01]  /*1b730*/  FFMA.FTZ R182, R34, c[0x0][0x2d0], -R5.reuse ;  /* 0x0000b40022b67a23 */ /* 0x100fe20000010805 */
[----:B------:R-:W1:Y:S01]  /*1b740*/  MUFU.EX2 R214, R20 ;  /* 0x0000001400d67308 */ /* 0x000e620000000800 */
[C---:B------:R-:W-:Y:S02]  /*1b750*/  FMUL.FTZ R34, R0.reuse, R122 ;  /* 0x0000007a00227220 */ /* 0x040fe40000410000 */
[--C-:B------:R-:W-:Y:S01]  /*1b760*/  FFMA.FTZ R212, R19, c[0x0][0x2d0], -R5.reuse ;  /* 0x0000b40013d47a23 */ /* 0x100fe20000010805 */
[----:B------:R-:W-:Y:S01]  /*1b770*/  LDSM.16.MT88.4 R120, [R196+0x400] ;  /* 0x00040000c478783b */ /* 0x000fe20000004200 */
        /* <DEDUP_REMOVED lines=21> */
[----:B------:R-:W-:Y:S01]  /*1b8d0*/  FFMA.FTZ R132, R0, R239, R2 ;  /* 0x000000ef00847223 */ /* 0x000fe20000010002 */
[----:B------:R-:W-:Y:S01]  /*1b8e0*/  MUFU.EX2 R218, R183 ;  /* 0x000000b700da7308 */ /* 0x000fe20000000800 */
[--C-:B------:R-:W-:Y:S02]  /*1b8f0*/  FFMA.FTZ R11, R216, c[0x0][0x2d0], -R5.reuse ;  /* 0x0000b400d80b7a23 */ /* 0x100fe40000010805 */
[--C-:B------:R-:W-:Y:S02]  /*1b900*/  FFMA.FTZ R10, R215, c[0x0][0x2d0], -R5.reuse ;  /* 0x0000b400d70a7a23 */ /* 0x100fe40000010805 */
[----:B------:R-:W-:Y:S02]  /*1b910*/  FFMA.FTZ R5, R18, c[0x0][0x2d0], -R5 ;  /* 0x0000b40012057a23 */ /* 0x000fe40000010805 */
[----:B------:R-:W-:Y:S02]  /*1b920*/  FMUL.FTZ R18, R0, R130 ;  /* 0x0000008200127220 */ /* 0x000fe40000410000 */
[----:B------:R-:W-:Y:S01]  /*1b930*/  FADD.FTZ R134, R22, R9 ;  /* 0x0000000916867221 */ /* 0x000fe20000010000 */
[----:B------:R1:W2:Y:S01]  /*1b940*/  MUFU.EX2 R0, R27 ;  /* 0x0000001b00007308 */ /* 0x0002a20000000800 */
[C---:B------:R-:W-:Y:S01]  /*1b950*/  FMUL.FTZ R9, R4.reuse, R141 ;  /* 0x0000008d04097220 */ /* 0x040fe20000410000 */
[----:B------:R-:W-:Y:S01]  /*1b960*/  LDSM.16.MT88.4 R128, [R196+0x1000] ;  /* 0x00100000c480783b */ /* 0x000fe20000004200 */
[C---:B------:R-:W-:Y:S02]  /*1b970*/  FMUL.FTZ R8, R4.reuse, R140 ;  /* 0x0000008c04087220 */ /* 0x040fe40000410000 */
        /* <DEDUP_REMOVED lines=8> */
[----:B------:R-:W-:Y:S01]  /*1ba00*/  FMUL.FTZ R101, R4, R101 ;  /* 0x0000006504657220 */ /* 0x000fe20000410000 */
[----:B------:R4:W5:Y:S01]  /*1ba10*/  MUFU.EX2 R245, R10 ;  /* 0x0000000a00f57308 */ /* 0x0009620000000800 */
[C---:B------:R-:W-:Y:S02]  /*1ba20*/  FMUL.FTZ R102, R3.reuse, R102 ;  /* 0x0000006603667220 */ /* 0x040fe40000410000 */
[----:B------:R-:W-:Y:S01]  /*1ba30*/  FMUL.FTZ R103, R3, R103 ;  /* 0x0000006703677220 */ /* 0x000fe20000410000 */
[----:B-1----:R-:W1:Y:S01]  /*1ba40*/  LDSM.16.MT88.4 R24, [R196] ;  /* 0x00000000c418783b */ /* 0x002e620000004200 */
[----:B--2---:R-:W-:Y:S01]  /*1ba50*/  F2FP.PACK_AB R175, R217, R0 ;  /* 0x00000000d9af723e */ /* 0x004fe200000000ff */
[----:B------:R-:W-:Y:S02]  /*1ba60*/  FADD.FTZ R133, R0, R37 ;  /* 0x0000002500857221 */ /* 0x000fe40000010000 */
[C---:B------:R-:W-:Y:S02]  /*1ba70*/  FMUL.FTZ R37, R4.reuse, R153 ;  /* 0x0000009904257220 */ /* 0x040fe40000410000 */
[----:B------:R2:W2:Y:S01]  /*1ba80*/  MUFU.EX2 R216, R23 ;  /* 0x0000001700d87308 */ /* 0x0004a20000000800 */
[----:B------:R-:W-:Y:S01]  /*1ba90*/  FADD.FTZ R0, R107, R188 ;  /* 0x000000bc6b007221 */ /* 0x000fe20000010000 */
[----:B------:R-:W-:Y:S01]  /*1baa0*/  LDSM.16.MT88.4 R152, [R197+0x800] ;  /* 0x00080000c598783b */ /* 0x000fe20000004200 */
[C---:B------:R-:W-:Y:S02]  /*1bab0*/  FMUL.FTZ R88, R4.reuse, R88 ;  /* 0x0000005804587220 */ /* 0x040fe40000410000 */
[C---:B---3--:R-:W-:Y:S02]  /*1bac0*/  FMUL.FTZ R11, R3.reuse, R143 ;  /* 0x0000008f030b7220 */ /* 0x048fe40000410000 */
[----:B------:R-:W-:Y:S02]  /*1bad0*/  FMUL.FTZ R89, R4, R89 ;  /* 0x0000005904597220 */ /* 0x000fe40000410000 */
[C---:B------:R-:W-:Y:S01]  /*1bae0*/  FMUL.FTZ R90, R3.reuse, R90 ;  /* 0x0000005a035a7220 */ /* 0x040fe20000410000 */
[----:B------:R-:W-:Y:S01]  /*1baf0*/  MUFU.EX2 R140, R187 ;  /* 0x000000bb008c7308 */ /* 0x000fe20000000800 */
[C---:B------:R-:W-:Y:S02]  /*1bb00*/  FMUL.FTZ R91, R3.reuse, R91 ;  /* 0x0000005b035b7220 */ /* 0x040fe40000410000 */
[----:B----4-:R-:W-:Y:S01]  /*1bb10*/  FMUL.FTZ R10, R3, R142 ;  /* 0x0000008e030a7220 */ /* 0x010fe20000410000 */
[----:B-----5:R-:W-:Y:S06]  /*1bb20*/  F2FP.PACK_AB R115, R245, R215 ;  /* 0x000000d7f573723e */ /* 0x020fec00000000ff */
[----:B------:R-:W3:Y:S01]  /*1bb30*/  MUFU.EX2 R2, R223 ;  /* 0x000000df00027308 */ /* 0x000ee20000000800 */
[----:B--2---:R-:W-:Y:S01]  /*1bb40*/  FMUL.FTZ R23, R3, R147 ;  /* 0x0000009303177220 */ /* 0x004fe20000410000 */
[----:B------:R-:W-:Y:S01]  /*1bb50*/  F2FP.PACK_AB R114, R244, R216 ;  /* 0x000000d8f472723e */ /* 0x000fe200000000ff */
[----:B------:R-:W-:Y:S07]  /*1bb60*/  LDSM.16.MT88.4 R144, [R196+0x800] ;  /* 0x00080000c490783b */ /* 0x000fee0000004200 */
[----:B------:R-:W-:Y:S01]  /*1bb70*/  MUFU.EX2 R239, R186 ;  /* 0x000000ba00ef7308 */ /* 0x000fe20000000800 */
[-C--:B-1----:R-:W-:Y:S09]  /*1bb80*/  HMMA.16816.F32 R8, R172, R24.reuse, R8 ;  /* 0x00000018ac08723c */ /* 0x082ff20000001808 */
[----:B------:R-:W-:Y:S01]  /*1bb90*/  MUFU.EX2 R223, R181 ;  /* 0x000000b500df7308 */ /* 0x000fe20000000800 */
[C---:B------:R-:W-:Y:S04]  /*1bba0*/  HMMA.16816.F32 R12, R112.reuse, R24, R12 ;  /* 0x00000018700c723c */ /* 0x040fe8000000180c */
[----:B---3--:R-:W-:Y:S03]  /*1bbb0*/  FADD.FTZ R0, R2, R0 ;  /* 0x0000000002007221 */ /* 0x008fe60000010000 */
[C---:B------:R-:W-:Y:S01]  /*1bbc0*/  FMUL.FTZ R24, R4.reuse, R148 ;  /* 0x0000009404187220 */ /* 0x040fe20000410000 */
[-C--:B------:R-:W-:Y:S01]  /*1bbd0*/  HMMA.16816.F32 R16, R112, R26.reuse, R16 ;  /* 0x0000001a7010723c */ /* 0x080fe20000001810 */
[----:B------:R-:W-:Y:S03]  /*1bbe0*/  MUFU.EX2 R184, R226 ;  /* 0x000000e200b87308 */ /* 0x000fe60000000800 */
[C---:B------:R-:W-:Y:S02]  /*1bbf0*/  FMUL.FTZ R25, R4.reuse, R149 ;  /* 0x0000009504197220 */ /* 0x040fe40000410000 */
[----:B------:R-:W-:Y:S02]  /*1bc00*/  FADD.FTZ R0, R109, R0 ;  /* 0x000000006d007221 */ /* 0x000fe40000010000 */
        /* <DEDUP_REMOVED lines=50> */
[----:B------:R-:W-:Y:S01]  /*1bf30*/  F2FP.PACK_AB R114, R108, R109 ;  /* 0x0000006d6c72723e */ /* 0x000fe200000000ff */
        /* <DEDUP_REMOVED lines=102> */
[----:B------:R-:W-:-:S07]  /*1c5a0*/  @P0 BRA `(.L_x_1066) ;  /* 0xffffcd8000000947 */ /* 0x000fce000383ffff */
.L_x_1053:
[----:B------:R-:W2:Y:S02]  /*1c5b0*/  LDL R0, [R1+0x20] ;  /* 0x0000200001007983 */ /* 0x000ea40000100800 */
[----:B--2---:R-:W-:-:S13]  /*1c5c0*/  ISETP.GE.AND P0, PT, R221, R0, PT ;  /* 0x00000000dd00720c */ /* 0x004fda0003f06270 */
[----:B------:R-:W-:Y:S05]  /*1c5d0*/  @!P0 BRA `(.L_x_1067) ;  /* 0x000046a000008947 */ /* 0x000fea0003800000 */
[----:B------:R-:W-:Y:S01]  /*1c5e0*/  IMAD.MOV.U32 R107, RZ, RZ, R104 ;  /* 0x000000ffff6b7224 */ /* 0x000fe200078e0068 */
[----:B------:R-:W-:Y:S01]  /*1c5f0*/  MOV R109, R5 ;  /* 0x00000005006d7202 */ /* 0x000fe20000000f00 */
[----:B------:R-:W-:Y:S01]  /*1c600*/  IMAD.MOV.U32 R106, RZ, RZ, R105 ;  /* 0x000000ffff6a7224 */ /* 0x000fe200078e0069 */
[----:B------:R-:W-:Y:S02]  /*1c610*/  MOV R108, R6 ;  /* 0x00000006006c7202 */ /* 0x000fe40000000f00 */
.L_x_1099:
[----:B------:R-:W2:Y:S01]  /*1c620*/  LDL.64 R8, [R1+0x30] ;  /* 0x0000300001087983 */ /* 0x000ea20000100a00 */
[----:B------:R-:W-:Y:S04]  /*1c630*/  DEPBAR.LE SB0, 0x0 ;  /* 0x000080000000791a */ /* 0x000fe80000000000 */
[----:B------:R-:W3:Y:S01]  /*1c640*/  LDL R5, [R1+0x38] ;  /* 0x0000380001057983 */ /* 0x000ee20000100800 */
[----:B------:R-:W-:Y:S01]  /*1c650*/  WARPSYNC 0xffffffff ;  /* 0xffffffff00007948 */ /* 0x000fe20003800000 */
[----:B------:R-:W-:Y:S01]  /*1c660*/  SHF.R.S32.HI R0, RZ, 0x1f, R222 ;  /* 0x0000001fff007819 */ /* 0x000fe200000114de */
[----:B------:R-:W-:Y:S01]  /*1c670*/  IMAD.WIDE.U32 R2, R222, c[0x0][0x208], RZ ;  /* 0x00008200de027a25 */ /* 0x000fe200078e00ff */
[----:B------:R-:W-:Y:S01]  /*1c680*/  BAR.SYNC.DEFER_BLOCKING 0x0 ;  /* 0x0000000000007b1d */ /* 0x000fe20000010000 */
[----:B------:R-:W-:Y:S02]  /*1c690*/  SHF.R.S32.HI R4, RZ, 0x1f, R220 ;  /* 0x0000001fff047819 */ /* 0x000fe400000114dc */
[----:B------:R-:W-:Y:S03]  /*1c6a0*/  IMAD R0, R0, c[0x0][0x208], RZ ;  /* 0x0000820000007a24 */ /* 0x000fe600078e02ff */
[----:B------:R-:W-:Y:S02]  /*1c6b0*/  IMAD R4, R4, c[0x0][0x218], RZ ;  /* 0x0000860004047a24 */ /* 0x000fe400078e02ff */
[----:B------:R-:W-:Y:S02]  /*1c6c0*/  IMAD R0, R222, c[0x0][0x20c], R0 ;  /* 0x00008300de007a24 */ /* 0x000fe400078e0200 */
[C---:B------:R-:W-:Y:S03]  /*1c6d0*/  IMAD R4, R220.reuse, c[0x0][0x21c], R4 ;  /* 0x00008700dc047a24 */ /* 0x040fe600078e0204 */
[----:B------:R-:W-:Y:S05]  /*1c6e0*/  IADD3 R3, R3, R0, RZ ;  /* 0x0000000003037210 */ /* 0x000fea0007ffe0ff */
        /* <DEDUP_REMOVED lines=17> */
.L_x_1210:
[----:B------:R-:W3:Y:S01]  /*1c800*/  LDL.64 R4, [R1] ;  /* 0x0000000001047983 */ /* 0x000ee20000100a00 */
[----:B------:R-:W-:Y:S01]  /*1c810*/  ISETP.GE.AND P3, PT, R252, c[0x0][0x1d4], PT ;  /* 0x00007500fc007a0c */ /* 0x000fe20003f66270 */
[----:B------:R-:W-:Y:S02]  /*1c820*/  BSSY B0, `(.L_x_1069) ;  /* 0x0000022000007945 */ /* 0x000fe40003800000 */
[----:B------:R-:W4:Y:S04]  /*1c830*/  LDL R9, [R1+0x8] ;  /* 0x0000080001097983 */ /* 0x000f280000100800 */
[----:B------:R-:W5:Y:S04]  /*1c840*/  SHFL.IDX PT, R2, R8, RZ, 0x1c1f ;  /* 0x001c1fff08027589 */ /* 0x000f6800000e0000 */
[----:B------:R-:W1:Y:S01]  /*1c850*/  S2R R10, SR_TID.X ;  /* 0x00000000000a7919 */ /* 0x000e620000002100 */
[----:B----4-:R-:W-:Y:S02]  /*1c860*/  ISETP.GE.AND P2, PT, R9, c[0x0][0x1d4], PT ;  /* 0x0000750009007a0c */ /* 0x010fe40003f46270 */
[----:B---3--:R-:W-:Y:S02]  /*1c870*/  ISETP.GE.AND P4, PT, R4, c[0x0][0x1d4], PT ;  /* 0x0000750004007a0c */ /* 0x008fe40003f86270 */
[----:B-----5:R-:W-:Y:S02]  /*1c880*/  IADD3 R4, P0, R2, R234, RZ ;  /* 0x000000ea02047210 */ /* 0x020fe40007f1e0ff */
[----:B-1----:R-:W-:Y:S03]  /*1c890*/  ISETP.GT.AND P1, PT, R10, 0x3f, PT ;  /* 0x0000003f0a00780c */ /* 0x002fe60003f24270 */
[----:B--2---:R-:W-:Y:S06]  /*1c8a0*/  IMAD.X R5, R0, 0x1, R233, P0 ;  /* 0x0000000100057824 */ /* 0x004fec00000e06e9 */
[----:B------:R-:W-:Y:S01]  /*1c8b0*/  @!PT LDS RZ, [RZ] ;  /* 0x00000000fffff984 */ /* 0x000fe20000000800 */
[----:B------:R-:W-:Y:S01]  /*1c8c0*/  @!PT LDS RZ, [RZ] ;  /* 0x00000000fffff984 */ /* 0x000fe20000000800 */
[----:B------:R1:W-:Y:S02]  /*1c8d0*/  LDGSTS.E.BYPASS.LTC128B.128 [R210+0x1880], [R4.64], !P4 ;  /* 0x0188000004d27fae */ /* 0x0003e4000e101d48 */
[----:B-1----:R-:W-:Y:S05]  /*1c8e0*/  IADD3 R4, P0, R2, R236, RZ ;  /* 0x000000ec02047210 */ /* 0x002fea0007f1e0ff */
[----:B------:R-:W-:Y:S01]  /*1c8f0*/  IMAD.X R5, R0, 0x1, R235, P0 ;  /* 0x0000000100057824 */ /* 0x000fe200000e06eb */
[----:B------:R-:W-:Y:S04]  /*1c900*/  IADD3 R2, P0, R2, R232, RZ ;  /* 0x000000e802027210 */ /* 0x000fe80007f1e0ff */
[----:B------:R1:W-:Y:S01]  /*1c910*/  LDGSTS.E.BYPASS.LTC128B.128 [R210+0x2480], [R4.64], !P3 ;  /* 0x0248000004d27fae */ /* 0x0003e2000d901d48 */
[----:B------:R-:W-:Y:S05]  /*1c920*/  IMAD.X R3, R0, 0x1, R231, P0 ;  /* 0x0000000100037824 */ /* 0x000fea00000e06e7 */
[----:B------:R1:W-:Y:S01]  /*1c930*/  LDGSTS.E.BYPASS.LTC128B.128 [R210+0x3080], [R2.64], !P2 ;  /* 0x0308000002d27fae */ /* 0x0003e2000d101d48 */
[----:B------:R-:W-:-:S05]  /*1c940*/  @P1 BRA `(.L_x_1070) ;  /* 0x000000f000001947 */ /* 0x000fca0003800000 */
[----:B------:R-:W-:-:S05]  /*1c950*/  BRA.DIV ~URZ, `(.L_x_1071) ;  /* 0x0000b7027f007947 */ /* 0x000fca000b800000 */
[----:B-1----:R1:W2:Y:S04]  /*1c960*/  SHFL.IDX PT, R4, R6, 0x1, 0x1c1f ;  /* 0x003c1f0006047f89 */ /* 0x0022a800000e0000 */
[----:B------:R1:W3:Y:S02]  /*1c970*/  SHFL.IDX PT, R0, R8, 0x1, 0x1c1f ;  /* 0x003c1f0008007f89 */ /* 0x0002e400000e0000 */
.L_x_1211:
[----:B---3--:R-:W-:Y:S05]  /*1c980*/  IADD3 R2, P0, R0, R234, RZ ;  /* 0x000000ea00027210 */ /* 0x008fea0007f1e0ff */
[----:B--2---:R-:W-:Y:S05]  /*1c990*/  IMAD.X R3, R4, 0x1, R233, P0 ;  /* 0x0000000104037824 */ /* 0x004fea00000e06e9 */
[----:B------:R-:W-:Y:S01]  /*1c9a0*/  @!PT LDS RZ, [RZ] ;  /* 0x00000000fffff984 */ /* 0x000fe20000000800 */
[----:B------:R-:W-:Y:S01]  /*1c9b0*/  @!PT LDS RZ, [RZ] ;  /* 0x00000000fffff984 */ /* 0x000fe20000000800 */
[----:B------:R-:W-:Y:S01]  /*1c9c0*/  @!PT LDS RZ, [RZ] ;  /* 0x00000000fffff984 */ /* 0x000fe20000000800 */
[----:B------:R2:W-:Y:S02]  /*1c9d0*/  LDGSTS.E.BYPASS.LTC128B.128 [R210+0x2080], [R2.64], !P4 ;  /* 0x0208000002d27fae */ /* 0x0005e4000e101d48 */
[----:B--2---:R-:W-:Y:S05]  /*1c9e0*/  IADD3 R2, P0, R0, R236, RZ ;  /* 0x000000ec00027210 */ /* 0x004fea0007f1e0ff */
[----:B------:R-:W-:Y:S05]  /*1c9f0*/  IMAD.X R3, R4, 0x1, R235, P0 ;  /* 0x0000000104037824 */ /* 0x000fea00000e06eb */
[----:B------:R2:W-:Y:S02]  /*1ca00*/  LDGSTS.E.BYPASS.LTC128B.128 [R210+0x2c80], [R2.64], !P3 ;  /* 0x02c8000002d27fae */ /* 0x0005e4000d901d48 */
[----:B--2---:R-:W-:Y:S05]  /*1ca10*/  IADD3 R2, P0, R0, R232, RZ ;  /* 0x000000e800027210 */ /* 0x004fea0007f1e0ff */
[----:B------:R-:W-:Y:S05]  /*1ca20*/  IMAD.X R3, R4, 0x1, R231, P0 ;  /* 0x0000000104037824 */ /* 0x000fea00000e06e7 */
[----:B------:R2:W-:Y:S03]  /*1ca30*/  LDGSTS.E.BYPASS.LTC128B.128 [R210+0x3880], [R2.64], !P2 ;  /* 0x0388000002d27fae */ /* 0x0005e6000d101d48 */
.L_x_1070:
[----:B------:R-:W-:Y:S05]  /*1ca40*/  BSYNC B0 ;  /* 0x0000000000007941 */ /* 0x000fea0003800000 */
.L_x_1069:
[----:B------:R-:W0:Y:S01]  /*1ca50*/  LDGDEPBAR ;  /* 0x00000000000079af */ /* 0x000e220000000000 */
[----:B------:R-:W-:Y:S01]  /*1ca60*/  WARPSYNC 0xffffffff ;  /* 0xffffffff00007948 */ /* 0x000fe20003800000 */
[-C--:B-1----:R-:W-:Y:S01]  /*1ca70*/  HMMA.16816.F32 R8, R52, R20.reuse, RZ ;  /* 0x000000143408723c */ /* 0x082fe200000018ff */
        /* <DEDUP_REMOVED lines=88> */
[----:B--2---:R-:W-:Y:S04]  /*1d000*/  FMUL.FTZ R3, R14, c[0x0][0x320] ;  /* 0x0000c8000e037a20 */ /* 0x004fe80000410000 */
[----:B------:R-:W2:Y:S01]  /*1d010*/  MUFU.TANH R226, R3 ;  /* 0x0000000300e27308 */ /* 0x000ea20000002400 */
        /* <DEDUP_REMOVED lines=117> */
[----:B------:R-:W-:Y:S01]  /*1d770*/  SHF.R.S32.HI R9, RZ, 0x2, R9 ;  /* 0x00000002ff097819 */ /* 0x000fe20000011409 */
[----:B--2---:R-:W-:Y:S01]  /*1d780*/  IMAD R2, R221, 0x30, R227 ;  /* 0x00000030dd027824 */ /* 0x004fe200078e02e3 */
[----:B---3--:R-:W-:Y:S04]  /*1d790*/  ISETP.GT.AND P1, PT, R5, 0x2f, PT ;  /* 0x0000002f0500780c */ /* 0x008fe80003f24270 */
[----:B------:R-:W-:Y:S05]  /*1d7a0*/  IADD3 R2, R2, -0x30, R5 ;  /* 0xffffffd002027810 */ /* 0x000fea0007ffe005 */
        /* <DEDUP_REMOVED lines=8> */
[----:B------:R-:W-:Y:S03]  /*1d830*/  @!P1 LEA.HI.X R5, R3, c[0x0][0x2a4], R5, 0x2, P0 ;  /* 0x0000a90003059a11 */ /* 0x000fe600000f1405 */
[----:B------:R-:W-:Y:S01]  /*1d840*/  IMAD.WIDE.U32 R2, R222, c[0x0][0x1e0], RZ ;  /* 0x00007800de027a25 */ /* 0x000fe200078e00ff */
[----:B------:R-:W-:Y:S01]  /*1d850*/  SHF.R.S32.HI R0, RZ, 0x1f, R222 ;  /* 0x0000001fff007819 */ /* 0x000fe200000114de */
[----:B------:R1:W2:Y:S04]  /*1d860*/  @!P1 LDG.E R220, [R4.64] ;  /* 0x0000000804dc9981 */ /* 0x0002a8000c1e1900 */
[----:B------:R-:W-:Y:S04]  /*1d870*/  IMAD R0, R0, c[0x0][0x1e0], RZ ;  /* 0x0000780000007a24 */ /* 0x000fe800078e02ff */
[----:B------:R-:W-:Y:S04]  /*1d880*/  IMAD R0, R222, c[0x0][0x1e4], R0 ;  /* 0x00007900de007a24 */ /* 0x000fe800078e0200 */
[----:B------:R-:W-:Y:S01]  /*1d890*/  IMAD.IADD R3, R3, 0x1, R0 ;  /* 0x0000000103037824 */ /* 0x000fe200078e0200 */
[----:B-1----:R-:W-:Y:S02]  /*1d8a0*/  IADD3 R5, -R9, 0x30, RZ ;  /* 0x0000003009057810 */ /* 0x002fe40007ffe1ff */
[----:B--2---:R-:W-:Y:S01]  /*1d8b0*/  SHF.R.S32.HI R0, RZ, 0x1f, R220 ;  /* 0x0000001fff007819 */ /* 0x004fe200000114dc */
        /* <DEDUP_REMOVED lines=10> */
.L_x_1212:
[----:B------:R-:W-:-:S05]  /*1d960*/  BRA.DIV ~URZ, `(.L_x_1075) ;  /* 0x0000a8327f007947 */ /* 0x000fca000b800000 */
[----:B------:R3:W4:Y:S02]  /*1d970*/  SHFL.IDX PT, R0, R8, RZ, 0x1c1f ;  /* 0x001c1fff08007589 */ /* 0x00072400000e0000 */
.L_x_1213:
        /* <DEDUP_REMOVED lines=9> */
[----:B--2---:R-:W-:Y:S05]  /*1da10*/  @P0 IADD3 R2, P1, R0, R232, RZ ;  /* 0x000000e800020210 */ /* 0x004fea0007f3e0ff */
[----:B------:R-:W-:Y:S05]  /*1da20*/  @P0 IMAD.X R3, R4, 0x1, R231, P1 ;  /* 0x0000000104030824 */ /* 0x000fea00008e06e7 */
[----:B------:R2:W-:Y:S01]  /*1da30*/  @P0 LDGSTS.E.BYPASS.LTC128B.128 [R210+0x5480], [R2.64], !P2 ;  /* 0x0548000002d20fae */ /* 0x0005e2000d101d48 */
[----:B------:R-:W-:Y:S01]  /*1da40*/  ISETP.GE.AND P0, PT, R5, 0x21, PT ;  /* 0x000000210500780c */ /* 0x000fe20003f06270 */
[----:B------:R-:W-:-:S06]  /*1da50*/  BRA.DIV ~URZ, `(.L_x_1076) ;  /* 0x0000a7b27f007947 */ /* 0x000fcc000b800000 */
[----:B------:R4:W1:Y:S04]  /*1da60*/  SHFL.IDX PT, R4, R6, 0x1, 0x1c1f ;  /* 0x003c1f0006047f89 */ /* 0x00086800000e0000 */
[----:B------:R4:W2:Y:S02]  /*1da70*/  SHFL.IDX PT, R0, R8, 0x1, 0x1c1f ;  /* 0x003c1f0008007f89 */ /* 0x0008a400000e0000 */
.L_x_1214:
[----:B--2---:R-:W-:Y:S05]  /*1da80*/  @P0 IADD3 R2, P1, R0, R234, RZ ;  /* 0x000000ea00020210 */ /* 0x004fea0007f3e0ff */
[----:B-1----:R-:W-:Y:S05]  /*1da90*/  @P0 IMAD.X R3, R4, 0x1, R233, P1 ;  /* 0x0000000104030824 */ /* 0x002fea00008e06e9 */
[----:B------:R-:W-:Y:S01]  /*1daa0*/  @!PT LDS RZ, [RZ] ;  /* 0x00000000fffff984 */ /* 0x000fe20000000800 */
[----:B------:R-:W-:Y:S01]  /*1dab0*/  @!PT LDS RZ, [RZ] ;  /* 0x00000000fffff984 */ /* 0x000fe20000000800 */
[----:B------:R-:W-:Y:S01]  /*1dac0*/  @!PT LDS RZ, [RZ] ;  /* 0x00000000fffff984 */ /* 0x000fe20000000800 */
[----:B------:R1:W-:Y:S02]  /*1dad0*/  @P0 LDGSTS.E.BYPASS.LTC128B.128 [R210+0x4480], [R2.64], !P4 ;  /* 0x0448000002d20fae */ /* 0x0003e4000e101d48 */
[----:B-1----:R-:W-:Y:S05]  /*1dae0*/  @P0 IADD3 R2, P1, R0, R236, RZ ;  /* 0x000000ec00020210 */ /* 0x002fea0007f3e0ff */
[----:B------:R-:W-:Y:S05]  /*1daf0*/  @P0 IMAD.X R3, R4, 0x1, R235, P1 ;  /* 0x0000000104030824 */ /* 0x000fea00008e06eb */
[----:B------:R1:W-:Y:S02]  /*1db00*/  @P0 LDGSTS.E.BYPASS.LTC128B.128 [R210+0x5080], [R2.64], !P3 ;  /* 0x0508000002d20fae */ /* 0x0003e4000d901d48 */
[----:B-1----:R-:W-:Y:S05]  /*1db10*/  @P0 IADD3 R2, P1, R0, R232, RZ ;  /* 0x000000e800020210 */ /* 0x002fea0007f3e0ff */
[----:B------:R-:W-:Y:S05]  /*1db20*/  @P0 IMAD.X R3, R4, 0x1, R231, P1 ;  /* 0x0000000104030824 */ /* 0x000fea00008e06e7 */
[----:B------:R1:W-:Y:S03]  /*1db30*/  @P0 LDGSTS.E.BYPASS.LTC128B.128 [R210+0x5c80], [R2.64], !P2 ;  /* 0x05c8000002d20fae */ /* 0x0003e6000d101d48 */
.L_x_1073:
[----:B--234-:R-:W-:Y:S05]  /*1db40*/  BSYNC B0 ;  /* 0x0000000000007941 */ /* 0x01cfea0003800000 */
.L_x_1072:
        /* <DEDUP_REMOVED lines=15> */
.L_x_1215:
        /* <DEDUP_REMOVED lines=19> */
.L_x_1080:
[----:B------:R-:W-:Y:S04]  /*1dd70*/  MOV R9, 0x1 ;  /* 0x0000000100097802 */ /* 0x000fe80000000f00 */
[----:B------:R-:W-:Y:S11]  /*1dd80*/  ISETP.NE.AND P0, PT, R9, c[0x0][0x32c], PT ;  /* 0x0000cb0009007a0c */ /* 0x000ff60003f05270 */
[----:B------:R-:W-:Y:S02]  /*1dd90*/  @!UPT UIADD3 URZ, URZ, URZ, URZ ;  /* 0x0000003f3f3ff290 */ /* 0x000fe4000fffe03f */
[----:B------:R-:W-:Y:S05]  /*1dda0*/  @P0 IMAD.HI.U32 R9, R4, c[0x0][0x330], RZ ;  /* 0x0000cc0004090a27 */ /* 0x000fea00078e00ff */
[----:B------:R-:W-:Y:S02]  /*1ddb0*/  @P0 SHF.R.U32.HI R4, RZ, c[0x0][0x334], R9 ;  /* 0x0000cd00ff040a19 */ /* 0x000fe40000011609 */
.L_x_1081:
[----:B------:R-:W-:Y:S05]  /*1ddc0*/  BSYNC B0 ;  /* 0x0000000000007941 */ /* 0x000fea0003800000 */
.L_x_1079:
[----:B------:R-:W-:Y:S04]  /*1ddd0*/  IMAD.IADD R9, R0, 0x1, -R251 ;  /* 0x0000000100097824 */ /* 0x000fe800078e0afb */
[----:B------:R-:W-:Y:S05]  /*1dde0*/  IMAD R4, R4, c[0x0][0x32c], R9 ;  /* 0x0000cb0004047a24 */ /* 0x000fea00078e0209 */
[----:B------:R-:W-:Y:S02]  /*1ddf0*/  IMNMX R2, R2, R4, !PT ;  /* 0x0000000402027217 */ /* 0x000fe40007800200 */
[----:B------:R-:W-:Y:S04]  /*1de00*/  IADD3 R4, R4, c[0x0][0x32c], RZ ;  /* 0x0000cb0004047a10 */ /* 0x000fe80007ffe0ff */
[----:B------:R-:W-:Y:S02]  /*1de10*/  IMNMX R3, R3, R4, PT ;  /* 0x0000000403037217 */ /* 0x000fe40003800200 */
.L_x_1078:
        /* <DEDUP_REMOVED lines=63> */
.L_x_1216:
        /* <DEDUP_REMOVED lines=19> */
.L_x_1085:
[----:B------:R-:W-:Y:S04]  /*1e340*/  MOV R9, 0x1 ;  /* 0x0000000100097802 */ /* 0x000fe80000000f00 */
[----:B------:R-:W-:Y:S11]  /*1e350*/  ISETP.NE.AND P0, PT, R9, c[0x0][0x32c], PT ;  /* 0x0000cb0009007a0c */ /* 0x000ff60003f05270 */
[----:B------:R-:W-:Y:S02]  /*1e360*/  @!UPT UIADD3 URZ, URZ, URZ, URZ ;  /* 0x0000003f3f3ff290 */ /* 0x000fe4000fffe03f */
[----:B------:R-:W-:Y:S05]  /*1e370*/  @P0 IMAD.HI.U32 R9, R4, c[0x0][0x330], RZ ;  /* 0x0000cc0004090a27 */ /* 0x000fea00078e00ff */
[----:B------:R-:W-:Y:S02]  /*1e380*/  @P0 SHF.R.U32.HI R4, RZ, c[0x0][0x334], R9 ;  /* 0x0000cd00ff040a19 */ /* 0x000fe40000011609 */
.L_x_1086:
[----:B------:R-:W-:Y:S05]  /*1e390*/  BSYNC B0 ;  /* 0x0000000000007941 */ /* 0x000fea0003800000 */
.L_x_1084:
[----:B------:R-:W-:Y:S04]  /*1e3a0*/  IMAD.IADD R9, R0, 0x1, -R251 ;  /* 0x0000000100097824 */ /* 0x000fe800078e0afb */
[----:B------:R-:W-:Y:S05]  /*1e3b0*/  IMAD R4, R4, c[0x0][0x32c], R9 ;  /* 0x0000cb0004047a24 */ /* 0x000fea00078e0209 */
[----:B------:R-:W-:Y:S02]  /*1e3c0*/  IMNMX R2, R2, R4, !PT ;  /* 0x0000000402027217 */ /* 0x000fe40007800200 */
[----:B------:R-:W-:Y:S04]  /*1e3d0*/  IADD3 R4, R4, c[0x0][0x32c], RZ ;  /* 0x0000cb0004047a10 */ /* 0x000fe80007ffe0ff */
[----:B------:R-:W-:Y:S02]  /*1e3e0*/  IMNMX R3, R3, R4, PT ;  /* 0x0000000403037217 */ /* 0x000fe40003800200 */
.L_x_1083:
        /* <DEDUP_REMOVED lines=44> */
.L_x_1217:
        /* <DEDUP_REMOVED lines=19> */
.L_x_1090:
[----:B------:R-:W-:Y:S04]  /*1e7e0*/  MOV R9, 0x1 ;  /* 0x0000000100097802 */ /* 0x000fe80000000f00 */
[----:B------:R-:W-:Y:S11]  /*1e7f0*/  ISETP.NE.AND P0, PT, R9, c[0x0][0x32c], PT ;  /* 0x0000cb0009007a0c */ /* 0x000ff60003f05270 */
[----:B------:R-:W-:Y:S02]  /*1e800*/  @!UPT UIADD3 URZ, URZ, URZ, URZ ;  /* 0x0000003f3f3ff290 */ /* 0x000fe4000fffe03f */
[----:B------:R-:W-:Y:S05]  /*1e810*/  @P0 IMAD.HI.U32 R9, R4, c[0x0][0x330], RZ ;  /* 0x0000cc0004090a27 */ /* 0x000fea00078e00ff */
[----:B------:R-:W-:Y:S02]  /*1e820*/  @P0 SHF.R.U32.HI R4, RZ, c[0x0][0x334], R9 ;  /* 0x0000cd00ff040a19 */ /* 0x000fe40000011609 */
.L_x_1091:
[----:B------:R-:W-:Y:S05]  /*1e830*/  BSYNC B0 ;  /* 0x0000000000007941 */ /* 0x000fea0003800000 */
.L_x_1089:
[----:B------:R-:W-:Y:S04]  /*1e840*/  IMAD.IADD R9, R0, 0x1, -R251 ;  /* 0x0000000100097824 */ /* 0x000fe800078e0afb */
[----:B------:R-:W-:Y:S05]  /*1e850*/  IMAD R4, R4, c[0x0][0x32c], R9 ;  /* 0x0000cb0004047a24 */ /* 0x000fea00078e0209 */
[----:B------:R-:W-:Y:S02]  /*1e860*/  IMNMX R2, R2, R4, !PT ;  /* 0x0000000402027217 */ /* 0x000fe40007800200 */
[----:B------:R-:W-:Y:S04]  /*1e870*/  IADD3 R4, R4, c[0x0][0x32c], RZ ;  /* 0x0000cb0004047a10 */ /* 0x000fe80007ffe0ff */
[----:B------:R-:W-:Y:S02]  /*1e880*/  IMNMX R3, R3, R4, PT ;  /* 0x0000000403037217 */ /* 0x000fe40003800200 */
.L_x_1088:
        /* <DEDUP_REMOVED lines=44> */
.L_x_1218:
        /* <DEDUP_REMOVED lines=19> */
.L_x_1095:
[----:B--234-:R-:W-:Y:S04]  /*1ec80*/  MOV R5, 0x1 ;  /* 0x0000000100057802 */ /* 0x01cfe80000000f00 */
[----:B------:R-:W-:Y:S11]  /*1ec90*/  ISETP.NE.AND P0, PT, R5, c[0x0][0x32c], PT ;  /* 0x0000cb0005007a0c */ /* 0x000ff60003f05270 */
[----:B------:R-:W-:Y:S02]  /*1eca0*/  @!UPT UIADD3 URZ, URZ, URZ, URZ ;  /* 0x0000003f3f3ff290 */ /* 0x000fe4000fffe03f */
[----:B------:R-:W-:Y:S05]  /*1ecb0*/  @P0 IMAD.HI.U32 R5, R4, c[0x0][0x330], RZ ;  /* 0x0000cc0004050a27 */ /* 0x000fea00078e00ff */
[----:B------:R-:W-:Y:S02]  /*1ecc0*/  @P0 SHF.R.U32.HI R4, RZ, c[0x0][0x334], R5 ;  /* 0x0000cd00ff040a19 */ /* 0x000fe40000011605 */
.L_x_1096:
[----:B------:R-:W-:Y:S05]  /*1ecd0*/  BSYNC B0 ;  /* 0x0000000000007941 */ /* 0x000fea0003800000 */
.L_x_1094:
[----:B------:R-:W-:Y:S04]  /*1ece0*/  IMAD.IADD R0, R0, 0x1, -R251 ;  /* 0x0000000100007824 */ /* 0x000fe800078e0afb */
[----:B------:R-:W-:Y:S05]  /*1ecf0*/  IMAD R0, R4, c[0x0][0x32c], R0 ;  /* 0x0000cb0004007a24 */ /* 0x000fea00078e0200 */
[----:B------:R-:W-:Y:S02]  /*1ed00*/  IMNMX R2, R2, R0, !PT ;  /* 0x0000000002027217 */ /* 0x000fe40007800200 */
[----:B------:R-:W-:Y:S04]  /*1ed10*/  IADD3 R0, R0, c[0x0][0x32c], RZ ;  /* 0x0000cb0000007a10 */ /* 0x000fe80007ffe0ff */
[----:B------:R-:W-:Y:S02]  /*1ed20*/  IMNMX R3, R3, R0, PT ;  /* 0x0000000003037217 */ /* 0x000fe40003800200 */
.L_x_1093:
        /* <DEDUP_REMOVED lines=92> */
.L_x_1219:
        /* <DEDUP_REMOVED lines=15> */
.L_x_1220:
        /* <DEDUP_REMOVED lines=368> */
[----:B--2---:R-:W-:Y:S05]  /*20ae0*/  ISETP.GT.AND P0, PT, R221, R227, PT ;  /* 0x000000e3dd00720c */ /* 0x004fea0003f04270 */
        /* <DEDUP_REMOVED lines=10> */
[----:B------:R-:W-:Y:S01]  /*20b90*/  FADD.FTZ R2, R181, R0 ;  /* 0x00000000b5027221 */ /* 0x000fe20000010000 */
[----:B------:R-:W-:Y:S01]  /*20ba0*/  IADD3 R0, R221, -0x1, RZ ;  /* 0xffffffffdd007810 */ /* 0x000fe20007ffe0ff */
[C---:B------:R-:W-:Y:S04]  /*20bb0*/  HMMA.16816.F32 R76, R176.reuse, R12, R76 ;  /* 0x0000000cb04c723c */ /* 0x040fe8000000184c */
[----:B------:R-:W-:Y:S01]  /*20bc0*/  FADD.FTZ R237, R191, R4 ;  /* 0x00000004bfed7221 */ /* 0x000fe20000010000 */
[----:B------:R-:W-:Y:S01]  /*20bd0*/  MOV R221, R0 ;  /* 0x0000000000dd7202 */ /* 0x000fe20000000f00 */
[----:B------:R-:W-:Y:S02]  /*20be0*/  FADD.FTZ R238, R184, R3 ;  /* 0x00000003b8ee7221 */ /* 0x000fe40000010000 */
[-C--:B------:R-:W-:Y:S04]  /*20bf0*/  HMMA.16816.F32 R80, R176, R14.reuse, R80 ;  /* 0x0000000eb050723c */ /* 0x080fe80000001850 */
[----:B------:R-:W-:Y:S04]  /*20c00*/  FADD.FTZ R239, R180, R2 ;  /* 0x00000002b4ef7221 */ /* 0x000fe80000010000 */
[C---:B------:R-:W-:Y:S08]  /*20c10*/  HMMA.16816.F32 R84, R172.reuse, R14, R84 ;  /* 0x0000000eac54723c */ /* 0x040ff00000001854 */
[-C--:B----4-:R-:W-:Y:S08]  /*20c20*/  HMMA.16816.F32 R88, R172, R16.reuse, R88 ;  /* 0x00000010ac58723c */ /* 0x090ff00000001858 */
[C---:B------:R-:W-:Y:S08]  /*20c30*/  HMMA.16816.F32 R92, R176.reuse, R16, R92 ;  /* 0x00000010b05c723c */ /* 0x040ff0000000185c */
[-C--:B------:R-:W-:Y:S08]  /*20c40*/  HMMA.16816.F32 R96, R176, R18.reuse, R96 ;  /* 0x00000012b060723c */ /* 0x080ff00000001860 */
[----:B------:R-:W-:Y:S01]  /*20c50*/  HMMA.16816.F32 R100, R172, R18, R100 ;  /* 0x00000012ac64723c */ /* 0x000fe20000001864 */
[----:B------:R-:W-:Y:S07]  /*20c60*/  @!UPT UIADD3 URZ, URZ, URZ, URZ ;  /* 0x0000003f3f3ff290 */ /* 0x000fee000fffe03f */
[----:B------:R-:W-:-:S11]  /*20c70*/  @P0 BRA `(.L_x_1099) ;  /* 0xffffb9a000000947 */ /* 0x000fd6000383ffff */
.L_x_1067:
[----:B------:R-:W-:Y:S05]  /*20c80*/  BRA.DIV ~URZ, `(.L_x_1100) ;  /* 0x00007a427f007947 */ /* 0x000fea000b800000 */
[----:B------:R1:W2:Y:S02]  /*20c90*/  SHFL.BFLY PT, R0, R248, 0x2, 0x1f ;  /* 0x0c401f00f8007f89 */ /* 0x0002a400000e0000 */
.L_x_1221:
        /* <DEDUP_REMOVED lines=15> */
.L_x_1222:
[----:B------:R-:W-:Y:S01]  /*20d90*/  FSETP.NE.FTZ.AND P3, PT, R10, RZ, PT ;  /* 0x000000ff0a00720b */ /* 0x000fe20003f75000 */
[----:B------:R-:W-:Y:S01]  /*20da0*/  CS2R R2, SRZ ;  /* 0x0000000000027805 */ /* 0x000fe2000001ff00 */
[----:B------:R-:W-:Y:S01]  /*20db0*/  MOV R0, RZ ;  /* 0x000000ff00007202 */ /* 0x000fe20000000f00 */
[----:B-1----:R-:W-:Y:S01]  /*20dc0*/  FADD.FTZ R4, R12, R11 ;  /* 0x0000000b0c047221 */ /* 0x002fe20000010000 */
        /* <DEDUP_REMOVED lines=38> */
[----:B-1--4-:R-:W-:-:S02]  /*21030*/  @P2 FMUL.FTZ R11, R9, 0.69314718246459960938 ;  /* 0x3f317218090b2820 */ /* 0x012fc40000410000 */
        /* <DEDUP_REMOVED lines=17> */
[----:B------:R-:W-:Y:S02]  /*21150*/  FMUL.FTZ R45, R2, R61 ;  /* 0x0000003d022d7220 */ /* 0x000fe40000410000 */
        /* <DEDUP_REMOVED lines=11> */
[----:B------:R-:W-:Y:S01]  /*21210*/  FMUL.FTZ R75, R3, R103 ;  /* 0x00000067034b7220 */ /* 0x000fe20000410000 */
[----:B------:R-:W-:Y:S01]  /*21220*/  @P3 MOV R3, 0x3f317218 ;  /* 0x3f31721800033802 */ /* 0x000fe20000000f00 */
        /* <DEDUP_REMOVED lines=60> */
.L_x_922:
[----:B------:R2:W5:Y:S04]  /*215f0*/  LDL R6, [R1+0x80] ;  /* 0x0000800001067983 */ /* 0x0005680000100800 */
[----:B------:R-:W3:Y:S01]  /*21600*/  S2R R2, SR_TID.X ;  /* 0x0000000000027919 */ /* 0x000ee20000002100 */
[----:B------:R-:W-:Y:S01]  /*21610*/  BSSY B0, `(.L_x_1102) ;  /* 0x0000011000007945 */ /* 0x000fe20003800000 */
[----:B---3--:R-:W-:-:S13]  /*21620*/  LOP3.LUT P0, RZ, R2, 0x7f, RZ, 0xc0, !PT ;  /* 0x0000007f02ff7812 */ /* 0x008fda000780c0ff */
[----:B------:R-:W-:Y:S05]  /*21630*/  @P0 BRA `(.L_x_1103) ;  /* 0x000000e000000947 */ /* 0x000fea0003800000 */
[----:B--2---:R-:W2:Y:S01]  /*21640*/  S2R R4, SR_LANEID ;  /* 0x0000000000047919 */ /* 0x004ea20000000000 */
[----:B------:R-:W-:Y:S01]  /*21650*/  VOTEU.ANY UR4, UPT, PT ;  /* 0x0000000000047886 */ /* 0x000fe200038e0100 */
[----:B------:R-:W-:Y:S01]  /*21660*/  IMAD.MOV.U32 R5, RZ, RZ, c[0x0][0x564] ;  /* 0x00015900ff057624 */ /* 0x000fe200078e00ff */
[----:B-1----:R-:W2:Y:S08]  /*21670*/  FLO.U32 R3, UR4 ;  /* 0x0000000400037d00 */ /* 0x002eb000080e0000 */
        /* <DEDUP_REMOVED lines=9> */
[----:B------:R1:W-:Y:S02]  /*21710*/  STL [R1+0x80], R6 ;  /* 0x0000800601007387 */ /* 0x0003e40000100800 */
.L_x_1103:
[----:B--2---:R-:W-:Y:S05]  /*21720*/  BSYNC B0 ;  /* 0x0000000000007941 */ /* 0x004fea0003800000 */
.L_x_1102:
[----:B------:R-:W-:Y:S01]  /*21730*/  PRMT R0, R0, 0x9910, RZ ;  /* 0x0000991000007816 */ /* 0x000fe200000000ff */
[----:B------:R-:W-:Y:S01]  /*21740*/  BSSY B1, `(.L_x_1104) ;  /* 0x00003cc000017945 */ /* 0x000fe20003800000 */
[----:B-----5:R-:W-:Y:S02]  /*21750*/  IMAD.MOV.U32 R76, RZ, RZ, R6 ;  /* 0x000000ffff4c7224 */ /* 0x020fe400078e0006 */
[----:B------:R-:W-:-:S13]  /*21760*/  ISETP.NE.AND P0, PT, R0, RZ, PT ;  /* 0x000000ff0000720c */ /* 0x000fda0003f05270 */
[----:B------:R-:W-:Y:S05]  /*21770*/  @!P0 BRA `(.L_x_1105) ;  /* 0x00002ef000008947 */ /* 0x000fea0003800000 */
[----:B------:R-:W2:Y:S04]  /*21780*/  LDL R10, [R1+0x98] ;  /* 0x00009800010a7983 */ /* 0x000ea80000100800 */
[----:B------:R-:W3:Y:S04]  /*21790*/  LDL R9, [R1+0x9c] ;  /* 0x00009c0001097983 */ /* 0x000ee80000100800 */
[----:B------:R-:W4:Y:S04]  /*217a0*/  LDL R8, [R1+0xa4] ;  /* 0x0000a40001087983 */ /* 0x000f280000100800 */
[----:B------:R-:W4:Y:S04]  /*217b0*/  LDL R11, [R1+0xa0] ;  /* 0x0000a000010b7983 */ /* 0x000f280000100800 */
[----:B-1----:R-:W4:Y:S01]  /*217c0*/  LDL R6, [R1+0x8c] ;  /* 0x00008c0001067983 */ /* 0x002f220000100800 */
        /* <DEDUP_REMOVED lines=12> */
[----:B--2---:R1:W-:Y:S04]  /*21890*/  STS [R10+0x80], R0 ;  /* 0x000080000a007388 */ /* 0x0043e80000000800 */
[----:B------:R2:W-:Y:S04]  /*218a0*/  STS [R10+0x280], R3 ;  /* 0x000280030a007388 */ /* 0x0005e80000000800 */
[----:B---3--:R3:W-:Y:S01]  /*218b0*/  STS [R9], R2 ;  /* 0x0000000209007388 */ /* 0x0087e20000000800 */
[----:B-1----:R-:W-:-:S02]  /*218c0*/  F2FP.PACK_AB R0, R147, R146 ;  /* 0x000000929300723e */ /* 0x002fc400000000ff */
[----:B--2---:R-:W-:-:S03]  /*218d0*/  F2FP.PACK_AB R3, R35, R34 ;  /* 0x000000222303723e */ /* 0x004fc600000000ff */
[----:B------:R1:W-:Y:S01]  /*218e0*/  STS [R9+0x200], R0 ;  /* 0x0002000009007388 */ /* 0x0003e20000000800 */
[----:B---3--:R-:W-:-:S03]  /*218f0*/  F2FP.PACK_AB R2, R53, R52 ;  /* 0x000000343502723e */ /* 0x008fc600000000ff */
[----:B------:R2:W-:Y:S04]  /*21900*/  STS [R10+0x1080], R3 ;  /* 0x001080030a007388 */ /* 0x0005e80000000800 */
[----:B------:R3:W-:Y:S01]  /*21910*/  STS [R10+0x1280], R2 ;  /* 0x001280020a007388 */ /* 0x0007e20000000800 */
[----:B-1----:R-:W-:Y:S02]  /*21920*/  F2FP.PACK_AB R0, R37, R36 ;  /* 0x000000242500723e */ /* 0x002fe400000000ff */
[----:B--2---:R-:W-:-:S03]  /*21930*/  F2FP.PACK_AB R3, R149, R148 ;  /* 0x000000949503723e */ /* 0x004fc600000000ff */
[----:B------:R1:W-:Y:S01]  /*21940*/  STS [R9+0x1000], R0 ;  /* 0x0010000009007388 */ /* 0x0003e20000000800 */
[----:B---3--:R-:W-:-:S03]  /*21950*/  F2FP.PACK_AB R2, R151, R150 ;  /* 0x000000969702723e */ /* 0x008fc600000000ff */
[----:B------:R2:W-:Y:S04]  /*21960*/  STS [R9+0x1200], R4 ;  /* 0x0012000409007388 */ /* 0x0005e80000000800 */
[----:B----4-:R3:W-:Y:S04]  /*21970*/  STS [R8+0x80], R3 ;  /* 0x0000800308007388 */ /* 0x0107e80000000800 */
[----:B------:R4:W-:Y:S01]  /*21980*/  STS [R8+0x280], R2 ;  /* 0x0002800208007388 */ /* 0x0009e20000000800 */
[----:B-1----:R-:W-:Y:S02]  /*21990*/  F2FP.PACK_AB R0, R153, R152 ;  /* 0x000000989900723e */ /* 0x002fe400000000ff */
[----:B--2---:R-:W-:-:S03]  /*219a0*/  F2FP.PACK_AB R4, R39, R38 ;  /* 0x000000262704723e */ /* 0x004fc600000000ff */
[----:B------:R1:W-:Y:S01]  /*219b0*/  STS [R11], R0 ;  /* 0x000000000b007388 */ /* 0x0003e20000000800 */
        /* <DEDUP_REMOVED lines=69> */
[----:B-1----:R-:W-:-:S02]  /*21e10*/  F2FP.PACK_AB R2, R27, R26 ;  /* 0x0000001a1b02723e */ /* 0x002fc400000000ff */
[----:B--2---:R-:W-:-:S03]  /*21e20*/  F2FP.PACK_AB R0, R33, R32 ;  /* 0x000000202100723e */ /* 0x004fc600000000ff */
[----:B------:R-:W-:Y:S01]  /*21e30*/  STS [R11+0x5000], R2 ;  /* 0x005000020b007388 */ /* 0x000fe20000000800 */
[----:B---3--:R-:W-:-:S03]  /*21e40*/  IMAD.MOV.U32 R4, RZ, RZ, 0x4 ;  /* 0x00000004ff047424 */ /* 0x008fc600078e00ff */
[----:B------:R1:W-:Y:S01]  /*21e50*/  STS [R11+0x5200], R0 ;  /* 0x005200000b007388 */ /* 0x0003e20000000800 */
[----:B------:R-:W-:Y:S02]  /*21e60*/  IMAD.MOV.U32 R3, RZ, RZ, RZ ;  /* 0x000000ffff037224 */ /* 0x000fe400078e00ff */
[CC--:B------:R-:W-:Y:S01]  /*21e70*/  @P1 IMAD.WIDE R8, R6.reuse, R4.reuse, c[0x0][0x508] ;  /* 0x0001420006081625 */ /* 0x0c0fe200078e0204 */
[----:B------:R-:W-:Y:S03]  /*21e80*/  BAR.SYNC.DEFER_BLOCKING 0x1, 0x80 ;  /* 0x0042000000007b1d */ /* 0x000fe60000010000 */
[----:B------:R-:W-:-:S03]  /*21e90*/  IMAD.WIDE R4, R6, R4, c[0x0][0x500] ;  /* 0x0001400006047625 */ /* 0x000fc600078e0204 */
[----:B------:R2:W5:Y:S04]  /*21ea0*/  @P1 LDG.E R12, [R8.64] ;  /* 0x00000008080c1981 */ /* 0x000568000c1e1900 */
[----:B------:R2:W5:Y:S01]  /*21eb0*/  @P2 LDG.E R3, [R4.64] ;  /* 0x0000000804032981 */ /* 0x000562000c1e1900 */
[----:B----4-:R-:W-:-:S04]  /*21ec0*/  ISETP.NE.AND P0, PT, R10, RZ, PT ;  /* 0x000000ff0a00720c */ /* 0x010fc80003f05270 */
[----:B-1----:R-:W-:Y:S01]  /*21ed0*/  SEL R0, R10, c[0x0][0x3d4], P0 ;  /* 0x0000f5000a007a07 */ /* 0x002fe20000000000 */
[----:B------:R-:W-:Y:S05]  /*21ee0*/  @P1 BRA `(.L_x_1106) ;  /* 0x0000004000001947 */ /* 0x000fea0003800000 */
[----:B--2---:R-:W-:Y:S05]  /*21ef0*/  @!P2 BRA `(.L_x_1106) ;  /* 0x000000300000a947 */ /* 0x004fea0003800000 */
[----:B-----5:R1:W2:Y:S04]  /*21f00*/  LDG.E R12, [R4.64] ;  /* 0x00000008040c7981 */ /* 0x0202a8000c1e1900 */
[----:B-1----:R-:W2:Y:S02]  /*21f10*/  LDG.E R4, [R4.64+0x4] ;  /* 0x0000040804047981 */ /* 0x002ea4000c1e1900 */
[----:B--2---:R-:W-:Y:S02]  /*21f20*/  IADD3 R12, -R12, R4, RZ ;  /* 0x000000040c0c7210 */ /* 0x004fe40007ffe1ff */
.L_x_1106:
[----:B--2---:R-:W2:Y:S04]  /*21f30*/  LDL R4, [R1+0x7c] ;  /* 0x00007c0001047983 */ /* 0x004ea80000100800 */
[----:B------:R-:W3:Y:S04]  /*21f40*/  LDL.LU R5, [R1+0x88] ;  /* 0x0000880001057983 */ /* 0x000ee80000300800 */
[----:B------:R-:W2:Y:S04]  /*21f50*/  LDL R77, [R1+0x58] ;  /* 0x00005800014d7983 */ /* 0x000ea80000100800 */
[----:B------:R-:W4:Y:S04]  /*21f60*/  LDL R15, [R1+0xa8] ;  /* 0x0000a800010f7983 */ /* 0x000f280000100800 */
[----:B------:R-:W4:Y:S01]  /*21f70*/  LDL R78, [R1+0xe8] ;  /* 0x0000e800014e7983 */ /* 0x000f220000100800 */
[----:B------:R-:W-:Y:S01]  /*21f80*/  IMAD.MOV.U32 R13, RZ, RZ, 0x368 ;  /* 0x00000368ff0d7424 */ /* 0x000fe200078e00ff */
[----:B------:R-:W-:-:S04]  /*21f90*/  ISETP.GT.AND P2, PT, R0, 0x1, PT ;  /* 0x000000010000780c */ /* 0x000fc80003f44270 */
[----:B------:R-:W-:-:S04]  /*21fa0*/  SEL R13, R13, 0x328, P2 ;  /* 0x000003280d0d7807 */ /* 0x000fc80001000000 */
[----:B------:R-:W1:Y:S08]  /*21fb0*/  LDC.64 R8, c[0x0][R13+0x170] ;  /* 0x00005c000d087b82 */ /* 0x000e700000000a00 */
[----:B------:R-:W2:Y:S08]  /*21fc0*/  LDC.64 R16, c[0x0][R13+0x168] ;  /* 0x00005a000d107b82 */ /* 0x000eb00000000a00 */
[----:B------:R1:W2:Y:S08]  /*21fd0*/  LDC.64 R20, c[0x0][R13+0x178] ;  /* 0x00005e000d147b82 */ /* 0x0002b00000000a00 */
[----:B------:R1:W2:Y:S01]  /*21fe0*/  LDC.64 R18, c[0x0][R13+0x160] ;  /* 0x000058000d127b82 */ /* 0x0002a20000000a00 */
[----:B------:R-:W-:Y:S01]  /*21ff0*/  ISETP.NE.U32.AND P0, PT, RZ, c[0x0][0x500], PT ;  /* 0x00014000ff007a0c */ /* 0x000fe20003f05070 */
[----:B------:R-:W-:-:S03]  /*22000*/  IMAD.MOV.U32 R0, RZ, RZ, c[0x0][0x4e8] ;  /* 0x00013a00ff007624 */ /* 0x000fc600078e00ff */
[----:B------:R-:W-:Y:S02]  /*22010*/  ISETP.NE.AND.EX P0, PT, RZ, c[0x0][0x504], PT, P0 ;  /* 0x00014100ff007a0c */ /* 0x000fe40003f05300 */
[----:B------:R-:W-:Y:S02]  /*22020*/  ISETP.NE.AND P5, PT, R0, 0x1, PT ;  /* 0x000000010000780c */ /* 0x000fe40003fa5270 */
[----:B------:R-:W-:Y:S02]  /*22030*/  SHF.R.S32.HI R0, RZ, 0x1f, R6 ;  /* 0x0000001fff007819 */ /* 0x000fe40000011406 */
[----:B------:R-:W-:Y:S02]  /*22040*/  SEL R2, R6, RZ, !P0 ;  /* 0x000000ff06027207 */ /* 0x000fe40004000000 */
[----:B------:R-:W-:Y:S01]  /*22050*/  SEL R6, R0, RZ, !P0 ;  /* 0x000000ff00067207 */ /* 0x000fe20004000000 */
[----:B------:R-:W2:Y:S02]  /*22060*/  S2R R79, SR_TID.X ;  /* 0x00000000004f7919 */ /* 0x000ea40000002100 */
[----:B-1----:R-:W-:-:S04]  /*22070*/  IMAD R0, R9, R2, RZ ;  /* 0x0000000209007224 */ /* 0x002fc800078e02ff */
[C---:B------:R-:W-:Y:S02]  /*22080*/  IMAD R14, R8.reuse, R6, R0 ;  /* 0x00000006080e7224 */ /* 0x040fe400078e0200 */
[----:B------:R-:W-:-:S04]  /*22090*/  IMAD.WIDE.U32 R8, R8, R2, RZ ;  /* 0x0000000208087225 */ /* 0x000fc800078e00ff */
[----:B------:R-:W-:Y:S01]  /*220a0*/  IMAD.IADD R14, R9, 0x1, R14 ;  /* 0x00000001090e7824 */ /* 0x000fe200078e020e */
[----:B------:R-:W-:-:S04]  /*220b0*/  LOP3.LUT R209, R209, 0xfffffffd, RZ, 0xc0, !PT ;  /* 0xfffffffdd1d17812 */ /* 0x000fc800078ec0ff */
[----:B------:R-:W-:Y:S02]  /*220c0*/  LOP3.LUT R209, R209, 0xfffffffe, RZ, 0xc0, !PT ;  /* 0xfffffffed1d17812 */ /* 0x000fe400078ec0ff */
[----:B---3--:R-:W-:Y:S01]  /*220d0*/  LOP3.LUT R5, R5, 0xffff, RZ, 0xc0, !PT ;  /* 0x0000ffff05057812 */ /* 0x008fe200078ec0ff */
[----:B--2---:R-:W-:-:S04]  /*220e0*/  IMAD.IADD R4, R4, 0x1, R77 ;  /* 0x0000000104047824 */ /* 0x004fc800078e024d */
[----:B------:R-:W-:-:S04]  /*220f0*/  IMAD.WIDE.U32 R10, R16, R5, RZ ;  /* 0x00000005100a7225 */ /* 0x000fc800078e00ff */
[----:B------:R-:W-:-:S04]  /*22100*/  @P5 IMAD.HI.U32 R6, R4, c[0x0][0x4ec], RZ ;  /* 0x00013b0004065a27 */ /* 0x000fc800078e00ff */
[----:B------:R-:W-:Y:S01]  /*22110*/  IMAD.MOV.U32 R0, RZ, RZ, R4 ;  /* 0x000000ffff007224 */ /* 0x000fe200078e0004 */
[----:B------:R-:W-:Y:S01]  /*22120*/  @P5 SHF.R.U32.HI R0, RZ, c[0x0][0x4f0], R6 ;  /* 0x00013c00ff005a19 */ /* 0x000fe20000011606 */
[----:B------:R-:W-:Y:S01]  /*22130*/  IMAD R13, R17, R5, RZ ;  /* 0x00000005110d7224 */ /* 0x000fe200078e02ff */
[----:B----4-:R-:W-:Y:S02]  /*22140*/  SEL R6, R15, RZ, P2 ;  /* 0x000000ff0f067207 */ /* 0x010fe40001000000 */
[----:B-----5:R-:W-:Y:S01]  /*22150*/  IADD3 R15, P1, P0, R8, R10, R3 ;  /* 0x0000000a080f7210 */ /* 0x020fe2000783e003 */
        /* <DEDUP_REMOVED lines=36> */
[----:B---3--:R-:W-:-:S05]  /*223a0*/  IMAD.IADD R6, R78, 0x1, R77 ;  /* 0x000000014e067824 */ /* 0x008fca00078e024d */
        /* <DEDUP_REMOVED lines=18> */
[----:B------:R-:W2:Y:S04]  /*224d0*/  LDL R78, [R1+0x24] ;  /* 0x00002400014e7983 */ /* 0x000ea80000100800 */
[----:B------:R-:W3:Y:S01]  /*224e0*/  LDL R20, [R1+0x3c] ;  /* 0x00003c0001147983 */ /* 0x000ee20000100800 */
[----:B------:R-:W-:Y:S01]  /*224f0*/  IMAD R16, R16, c[0x0][0x3a0], RZ ;  /* 0x0000e80010107a24 */ /* 0x000fe200078e02ff */
[----:B------:R-:W-:Y:S01]  /*22500*/  SHF.R.S32.HI R4, RZ, 0x1f, R2 ;  /* 0x0000001fff047819 */ /* 0x000fe20000011402 */
[C---:B-1----:R-:W-:Y:S01]  /*22510*/  IMAD.WIDE.U32 R8, R3.reuse, c[0x0][0x3a0], RZ ;  /* 0x0000e80003087a25 */ /* 0x042fe200078e00ff */
[----:B------:R-:W1:Y:S03]  /*22520*/  S2R R12, SR_TID.X ;  /* 0x00000000000c7919 */ /* 0x000e660000002100 */
[----:B------:R-:W-:-:S02]  /*22530*/  IMAD R3, R3, c[0x0][0x3a4], R16 ;  /* 0x0000e90003037a24 */ /* 0x000fc400078e0210 */
[----:B------:R-:W-:-:S03]  /*22540*/  IMAD R10, R4, c[0x0][0x3f0], RZ ;  /* 0x0000fc00040a7a24 */ /* 0x000fc600078e02ff */
[----:B------:R-:W-:Y:S01]  /*22550*/  IADD3 R9, R9, R3, RZ ;  /* 0x0000000309097210 */ /* 0x000fe20007ffe0ff */
[----:B------:R-:W-:-:S04]  /*22560*/  IMAD R10, R2, c[0x0][0x3f4], R10 ;  /* 0x0000fd00020a7a24 */ /* 0x000fc800078e020a */
[----:B------:R-:W-:-:S04]  /*22570*/  IMAD.WIDE.U32 R8, R5, c[0x0][0x3e8], R8 ;  /* 0x0000fa0005087a25 */ /* 0x000fc800078e0008 */
[----:B------:R-:W-:Y:S01]  /*22580*/  IMAD R5, R5, c[0x0][0x3ec], R9 ;  /* 0x0000fb0005057a24 */ /* 0x000fe200078e0209 */
[----:B------:R-:W-:-:S05]  /*22590*/  MOV R4, R8 ;  /* 0x0000000800047202 */ /* 0x000fca0000000f00 */
[----:B------:R-:W-:Y:S01]  /*225a0*/  IMAD.WIDE.U32 R4, R2, c[0x0][0x3f0], R4 ;  /* 0x0000fc0002047a25 */ /* 0x000fe200078e0004 */
[----:B-1----:R-:W-:-:S04]  /*225b0*/  SHF.R.S32.HI R13, RZ, 0x1f, R12 ;  /* 0x0000001fff0d7819 */ /* 0x002fc8000001140c */
[----:B------:R-:W-:Y:S02]  /*225c0*/  IADD3 R5, R5, R10, RZ ;  /* 0x0000000a05057210 */ /* 0x000fe40007ffe0ff */
[----:B------:R-:W-:-:S04]  /*225d0*/  LEA.HI R13, R13, R12, RZ, 0x2 ;  /* 0x0000000c0d0d7211 */ /* 0x000fc800078f10ff */
[----:B------:R-:W-:Y:S02]  /*225e0*/  SHF.R.S32.HI R13, RZ, 0x2, R13 ;  /* 0x00000002ff0d7819 */ /* 0x000fe4000001140d */
[----:B--2---:R-:W-:Y:S02]  /*225f0*/  IADD3 R6, R78, R77, RZ ;  /* 0x0000004d4e067210 */ /* 0x004fe40007ffe0ff */
[----:B---3--:R-:W-:-:S03]  /*22600*/  SHF.L.U32 R9, R20, 0x1, RZ ;  /* 0x0000000114097819 */ /* 0x008fc600000006ff */
[----:B------:R-:W-:Y:S01]  /*22610*/  @P5 IMAD.HI.U32 R11, R6, c[0x0][0x4ec], RZ ;  /* 0x00013b00060b5a27 */ /* 0x000fe200078e00ff */
[----:B------:R-:W-:Y:S01]  /*22620*/  MOV R3, R6 ;  /* 0x0000000600037202 */ /* 0x000fe20000000f00 */
[----:B------:R1:W2:Y:S03]  /*22630*/  LDS.128 R24, [R9+0x80] ;  /* 0x0000800009187984 */ /* 0x0002a60000000c00 */
[----:B------:R-:W-:Y:S01]  /*22640*/  @P5 SHF.R.U32.HI R3, RZ, c[0x0][0x4f0], R11 ;  /* 0x00013c00ff035a19 */ /* 0x000fe2000001160b */
[----:B------:R1:W3:Y:S03]  /*22650*/  LDS.128 R36, [R9+0x880] ;  /* 0x0008800009247984 */ /* 0x0002e60000000c00 */
[----:B------:R-:W-:Y:S02]  /*22660*/  SHF.R.S32.HI R8, RZ, 0x1f, R3 ;  /* 0x0000001fff087819 */ /* 0x000fe40000011403 */
[----:B------:R-:W-:Y:S01]  /*22670*/  IADD3 R2, -R3, RZ, RZ ;  /* 0x000000ff03027210 */ /* 0x000fe20007ffe1ff */
[----:B------:R1:W4:Y:S02]  /*22680*/  LDS.128 R48, [R9+0x1080] ;  /* 0x0010800009307984 */ /* 0x0003240000000c00 */
[----:B------:R-:W-:-:S02]  /*22690*/  IMAD R8, R8, c[0x0][0x3e0], RZ ;  /* 0x0000f80008087a24 */ /* 0x000fc400078e02ff */
[----:B------:R1:W1:Y:S01]  /*226a0*/  LDS.128 R60, [R9+0x1880] ;  /* 0x00188000093c7984 */ /* 0x0002620000000c00 */
[----:B------:R-:W-:Y:S02]  /*226b0*/  IMAD R6, R2, c[0x0][0x4e8], R6 ;  /* 0x00013a0002067a24 */ /* 0x000fe400078e0206 */
[C---:B------:R-:W-:Y:S01]  /*226c0*/  IMAD R8, R3.reuse, c[0x0][0x3e4], R8 ;  /* 0x0000f90003087a24 */ /* 0x040fe200078e0208 */
[----:B------:R1:W1:Y:S01]  /*226d0*/  LDS.128 R20, [R9+0x2080] ;  /* 0x0020800009147984 */ /* 0x0002620000000c00 */
[----:B------:R-:W-:Y:S01]  /*226e0*/  IMAD.WIDE.U32 R2, R3, c[0x0][0x3e0], R4 ;  /* 0x0000f80003027a25 */ /* 0x000fe200078e0004 */
[----:B------:R-:W-:Y:S02]  /*226f0*/  SHF.R.S32.HI R4, RZ, 0x1f, R6 ;  /* 0x0000001fff047819 */ /* 0x000fe40000011406 */
[----:B------:R1:W1:Y:S02]  /*22700*/  LDS.128 R32, [R9+0x2880] ;  /* 0x0028800009207984 */ /* 0x0002640000000c00 */
[----:B------:R-:W-:Y:S01]  /*22710*/  IADD3 R3, R3, R8, RZ ;  /* 0x0000000803037210 */ /* 0x000fe20007ffe0ff */
[----:B------:R-:W-:Y:S01]  /*22720*/  IMAD R4, R4, c[0x0][0x3d8], RZ ;  /* 0x0000f60004047a24 */ /* 0x000fe200078e02ff */
[----:B------:R1:W1:Y:S03]  /*22730*/  LDS.128 R44, [R9+0x3080] ;  /* 0x00308000092c7984 */ /* 0x0002660000000c00 */
[C---:B------:R-:W-:Y:S01]  /*22740*/  IMAD.WIDE.U32 R2, R6.reuse, c[0x0][0x3d8], R2 ;  /* 0x0000f60006027a25 */ /* 0x040fe200078e0002 */
[----:B------:R1:W1:Y:S03]  /*22750*/  LDS.128 R56, [R9+0x3880] ;  /* 0x0038800009387984 */ /* 0x0002660000000c00 */
[----:B------:R-:W-:Y:S01]  /*22760*/  IMAD R6, R6, c[0x0][0x3dc], R4 ;  /* 0x0000f70006067a24 */ /* 0x000fe200078e0204 */
[----:B------:R1:W1:Y:S01]  /*22770*/  LDS.128 R16, [R9+0x4080] ;  /* 0x0040800009107984 */ /* 0x0002620000000c00 */
[----:B------:R-:W-:-:S02]  /*22780*/  LEA R12, P0, R2, c[0x0][0x380], 0x1 ;  /* 0x0000e000020c7a11 */ /* 0x000fc400078008ff */
[----:B------:R-:W-:Y:S01]  /*22790*/  IADD3 R4, R13, R77, RZ ;  /* 0x0000004d0d047210 */ /* 0x000fe20007ffe0ff */
[----:B------:R1:W1:Y:S01]  /*227a0*/  LDS.128 R28, [R9+0x4880] ;  /* 0x00488000091c7984 */ /* 0x0002620000000c00 */
[----:B------:R-:W-:-:S03]  /*227b0*/  IADD3 R3, R3, R6, RZ ;  /* 0x0000000603037210 */ /* 0x000fc60007ffe0ff */
[----:B------:R1:W1:Y:S01]  /*227c0*/  LDS.128 R40, [R9+0x5080] ;  /* 0x0050800009287984 */ /* 0x0002620000000c00 */
[----:B------:R-:W-:-:S03]  /*227d0*/  LEA.HI.X R5, R2, c[0x0][0x384], R3, 0x1, P0 ;  /* 0x0000e10002057a11 */ /* 0x000fc600000f0c03 */
[----:B------:R1:W1:Y:S01]  /*227e0*/  LDS.128 R52, [R9+0x5880] ;  /* 0x0058800009347984 */ /* 0x0002620000000c00 */
[----:B------:R-:W-:Y:S05]  /*227f0*/  BRA.DIV ~URZ, `(.L_x_1108) ;  /* 0x000061427f007947 */ /* 0x000fea000b800000 */
[----:B--23--:R2:W3:Y:S02]  /*22800*/  SHFL.IDX PT, R6, R5, RZ, 0x1c1f ;  /* 0x001c1fff05067589 */ /* 0x00c4e400000e0000 */
.L_x_1223:
[----:B------:R-:W-:Y:S05]  /*22810*/  BRA.DIV ~URZ, `(.L_x_1109) ;  /* 0x000061927f007947 */ /* 0x000fea000b800000 */
[----:B------:R2:W4:Y:S02]  /*22820*/  SHFL.IDX PT, R2, R12, RZ, 0x1c1f ;  /* 0x001c1fff0c027589 */ /* 0x00052400000e0000 */
.L_x_1224:
[----:B------:R-:W-:Y:S01]  /*22830*/  ISETP.GE.AND P0, PT, R4, R0, PT ;  /* 0x000000000400720c */ /* 0x000fe20003f06270 */
[----:B------:R-:W-:-:S12]  /*22840*/  BSSY B0, `(.L_x_1110) ;  /* 0x0000012000007945 */ /* 0x000fd80003800000 */
[----:B------:R-:W-:Y:S05]  /*22850*/  @P0 BRA `(.L_x_1111) ;  /* 0x0000010000000947 */ /* 0x000fea0003800000 */
[----:B------:R-:W5:Y:S04]  /*22860*/  LDL.64 R64, [R1] ;  /* 0x0000000001407983 */ /* 0x000f680000100a00 */
[----:B--2---:R-:W2:Y:S04]  /*22870*/  LDL R13, [R1+0x8] ;  /* 0x00000800010d7983 */ /* 0x004ea80000100800 */
[----:B----4-:R-:W4:Y:S04]  /*22880*/  LDL R15, [R1+0x94] ;  /* 0x00009400010f7983 */ /* 0x010f280000100800 */
[----:B---3--:R-:W3:Y:S01]  /*22890*/  LDL R14, [R1+0x90] ;  /* 0x00009000010e7983 */ /* 0x008ee20000100800 */
[----:B------:R-:W-:-:S13]  /*228a0*/  ISETP.GE.AND P1, PT, R252, c[0x0][0x3c8], PT ;  /* 0x0000f200fc007a0c */ /* 0x000fda0003f26270 */
[----:B------:R-:W-:Y:S02]  /*228b0*/  @!P1 LEA R8, P4, R252, R2, 0x1 ;  /* 0x00000002fc089211 */ /* 0x000fe400078808ff */
[----:B-----5:R-:W-:Y:S02]  /*228c0*/  ISETP.GE.AND P2, PT, R64, c[0x0][0x3c8], PT ;  /* 0x0000f20040007a0c */ /* 0x020fe40003f46270 */
[----:B--2---:R-:W-:Y:S02]  /*228d0*/  ISETP.GE.AND P0, PT, R13, c[0x0][0x3c8], PT ;  /* 0x0000f2000d007a0c */ /* 0x004fe40003f06270 */
[----:B-1--4-:R-:W-:-:S09]  /*228e0*/  @!P1 LEA.HI.X R9, R252, R6, R15, 0x1, P4 ;  /* 0x00000006fc099211 */ /* 0x012fd200020f0c0f */
[CC--:B------:R-:W-:Y:S02]  /*228f0*/  @!P2 LEA R10, P5, R64.reuse, R2.reuse, 0x1 ;  /* 0x00000002400aa211 */ /* 0x0c0fe400078a08ff */
[C---:B------:R-:W-:Y:S02]  /*22900*/  @!P0 LEA R2, P3, R13.reuse, R2, 0x1 ;  /* 0x000000020d028211 */ /* 0x040fe400078608ff */
[-C--:B------:R-:W-:Y:S02]  /*22910*/  @!P2 LEA.HI.X R11, R64, R6.reuse, R65, 0x1, P5 ;  /* 0x00000006400ba211 */ /* 0x080fe400028f0c41 */
[----:B---3--:R-:W-:-:S03]  /*22920*/  @!P0 LEA.HI.X R3, R13, R6, R14, 0x1, P3 ;  /* 0x000000060d038211 */ /* 0x008fc600018f0c0e */
[----:B------:R1:W-:Y:S04]  /*22930*/  @!P2 ST.E.128 [R10.64], R24 ;  /* 0x000000180a00a985 */ /* 0x0003e8000c101d08 */
[----:B------:R1:W-:Y:S04]  /*22940*/  @!P1 ST.E.128 [R8.64], R20 ;  /* 0x0000001408009985 */ /* 0x0003e8000c101d08 */
[----:B------:R1:W-:Y:S02]  /*22950*/  @!P0 ST.E.128 [R2.64], R16 ;  /* 0x0000001002008985 */ /* 0x0003e4000c101d08 */
.L_x_1111:
[----:B------:R-:W-:Y:S05]  /*22960*/  BSYNC B0 ;  /* 0x0000000000007941 */ /* 0x000fea0003800000 */
.L_x_1110:
[----:B------:R-:W-:Y:S05]  /*22970*/  BRA.DIV ~URZ, `(.L_x_1112) ;  /* 0x000060a27f007947 */ /* 0x000fea000b800000 */
[----:B---3--:R3:W2:Y:S04]  /*22980*/  SHFL.IDX PT, R6, R5, 0x1, 0x1c1f ;  /* 0x003c1f0005067f89 */ /* 0x0086a800000e0000 */
[----:B-1--4-:R3:W1:Y:S02]  /*22990*/  SHFL.IDX PT, R2, R12, 0x1, 0x1c1f ;  /* 0x003c1f000c027f89 */ /* 0x01266400000e0000 */
.L_x_1225:
[----:B------:R-:W-:Y:S01]  /*229a0*/  IADD3 R3, R4, 0x20, RZ ;  /* 0x0000002004037810 */ /* 0x000fe20007ffe0ff */
[----:B------:R-:W-:Y:S03]  /*229b0*/  BSSY B0, `(.L_x_1113) ;  /* 0x0000013000007945 */ /* 0x000fe60003800000 */
[----:B------:R-:W-:-:S13]  /*229c0*/  ISETP.GE.AND P0, PT, R3, R0, PT ;  /* 0x000000000300720c */ /* 0x000fda0003f06270 */
[----:B------:R-:W-:Y:S05]  /*229d0*/  @P0 BRA `(.L_x_1114) ;  /* 0x0000010000000947 */ /* 0x000fea0003800000 */
[----:B------:R-:W4:Y:S04]  /*229e0*/  LDL.64 R16, [R1] ;  /* 0x0000000001107983 */ /* 0x000f280000100a00 */
[----:B------:R-:W5:Y:S04]  /*229f0*/  LDL R13, [R1+0x8] ;  /* 0x00000800010d7983 */ /* 0x000f680000100800 */
[----:B---3--:R-:W3:Y:S04]  /*22a00*/  LDL R15, [R1+0x94] ;  /* 0x00009400010f7983 */ /* 0x008ee80000100800 */
[----:B--2---:R-:W2:Y:S01]  /*22a10*/  LDL R14, [R1+0x90] ;  /* 0x00009000010e7983 */ /* 0x004ea20000100800 */
[----:B------:R-:W-:-:S13]  /*22a20*/  ISETP.GE.AND P1, PT, R252, c[0x0][0x3c8], PT ;  /* 0x0000f200fc007a0c */ /* 0x000fda0003f26270 */
[----:B-1----:R-:W-:Y:S02]  /*22a30*/  @!P1 LEA R8, P4, R252, R2, 0x1 ;  /* 0x00000002fc089211 */ /* 0x002fe400078808ff */
[----:B----4-:R-:W-:Y:S02]  /*22a40*/  ISETP.GE.AND P2, PT, R16, c[0x0][0x3c8], PT ;  /* 0x0000f20010007a0c */ /* 0x010fe40003f46270 */
[----:B-----5:R-:W-:Y:S02]  /*22a50*/  ISETP.GE.AND P0, PT, R13, c[0x0][0x3c8], PT ;  /* 0x0000f2000d007a0c */ /* 0x020fe40003f06270 */
[----:B---3--:R-:W-:-:S09]  /*22a60*/  @!P1 LEA.HI.X R9, R252, R6, R15, 0x1, P4 ;  /* 0x00000006fc099211 */ /* 0x008fd200020f0c0f */
[CC--:B------:R-:W-:Y:S02]  /*22a70*/  @!P2 LEA R10, P5, R16.reuse, R2.reuse, 0x1 ;  /* 0x00000002100aa211 */ /* 0x0c0fe400078a08ff */
[C---:B------:R-:W-:Y:S02]  /*22a80*/  @!P0 LEA R2, P3, R13.reuse, R2, 0x1 ;  /* 0x000000020d028211 */ /* 0x040fe400078608ff */
[-C--:B------:R-:W-:Y:S02]  /*22a90*/  @!P2 LEA.HI.X R11, R16, R6.reuse, R17, 0x1, P5 ;  /* 0x00000006100ba211 */ /* 0x080fe400028f0c11 */
[----:B--2---:R-:W-:-:S03]  /*22aa0*/  @!P0 LEA.HI.X R3, R13, R6, R14, 0x1, P3 ;  /* 0x000000060d038211 */ /* 0x004fc600018f0c0e */
[----:B------:R1:W-:Y:S04]  /*22ab0*/  @!P2 ST.E.128 [R10.64], R36 ;  /* 0x000000240a00a985 */ /* 0x0003e8000c101d08 */
[----:B------:R1:W-:Y:S04]  /*22ac0*/  @!P1 ST.E.128 [R8.64], R32 ;  /* 0x0000002008009985 */ /* 0x0003e8000c101d08 */
[----:B------:R1:W-:Y:S02]  /*22ad0*/  @!P0 ST.E.128 [R2.64], R28 ;  /* 0x0000001c02008985 */ /* 0x0003e4000c101d08 */
.L_x_1114:
[----:B------:R-:W-:Y:S05]  /*22ae0*/  BSYNC B0 ;  /* 0x0000000000007941 */ /* 0x000fea0003800000 */
.L_x_1113:
[----:B------:R-:W-:Y:S05]  /*22af0*/  BRA.DIV ~URZ, `(.L_x_1115) ;  /* 0x00005ff27f007947 */ /* 0x000fea000b800000 */
[----:B--2---:R2:W4:Y:S02]  /*22b00*/  SHFL.IDX PT, R6, R5, 0x2, 0x1c1f ;  /* 0x005c1f0005067f89 */ /* 0x00452400000e0000 */
.L_x_1226:
[----:B------:R-:W-:Y:S05]  /*22b10*/  BRA.DIV ~URZ, `(.L_x_1116) ;  /* 0x000060427f007947 */ /* 0x000fea000b800000 */
[----:B-1----:R1:W2:Y:S02]  /*22b20*/  SHFL.IDX PT, R2, R12, 0x2, 0x1c1f ;  /* 0x005c1f000c027f89 */ /* 0x0022a400000e0000 */
.L_x_1227:
[----:B------:R-:W-:Y:S01]  /*22b30*/  IADD3 R3, R4, 0x40, RZ ;  /* 0x0000004004037810 */ /* 0x000fe20007ffe0ff */
[----:B------:R-:W-:Y:S03]  /*22b40*/  BSSY B0, `(.L_x_1117) ;  /* 0x0000013000007945 */ /* 0x000fe60003800000 */
[----:B------:R-:W-:-:S13]  /*22b50*/  ISETP.GE.AND P0, PT, R3, R0, PT ;  /* 0x000000000300720c */ /* 0x000fda0003f06270 */
[----:B------:R-:W-:Y:S05]  /*22b60*/  @P0 BRA `(.L_x_1118) ;  /* 0x0000010000000947 */ /* 0x000fea0003800000 */
[----:B------:R-:W5:Y:S04]  /*22b70*/  LDL.64 R16, [R1] ;  /* 0x0000000001107983 */ /* 0x000f680000100a00 */
[----:B---3--:R-:W3:Y:S04]  /*22b80*/  LDL R13, [R1+0x8] ;  /* 0x00000800010d7983 */ /* 0x008ee80000100800 */
[----:B----4-:R-:W4:Y:S04]  /*22b90*/  LDL R15, [R1+0x94] ;  /* 0x00009400010f7983 */ /* 0x010f280000100800 */
[----:B--2---:R-:W2:Y:S01]  /*22ba0*/  LDL R14, [R1+0x90] ;  /* 0x00009000010e7983 */ /* 0x004ea20000100800 */
[----:B------:R-:W-:-:S13]  /*22bb0*/  ISETP.GE.AND P1, PT, R252, c[0x0][0x3c8], PT ;  /* 0x0000f200fc007a0c */ /* 0x000fda0003f26270 */
[----:B------:R-:W-:Y:S02]  /*22bc0*/  @!P1 LEA R8, P4, R252, R2, 0x1 ;  /* 0x00000002fc089211 */ /* 0x000fe400078808ff */
[----:B-----5:R-:W-:Y:S02]  /*22bd0*/  ISETP.GE.AND P2, PT, R16, c[0x0][0x3c8], PT ;  /* 0x0000f20010007a0c */ /* 0x020fe40003f46270 */
[----:B---3--:R-:W-:Y:S02]  /*22be0*/  ISETP.GE.AND P0, PT, R13, c[0x0][0x3c8], PT ;  /* 0x0000f2000d007a0c */ /* 0x008fe40003f06270 */
[----:B----4-:R-:W-:-:S09]  /*22bf0*/  @!P1 LEA.HI.X R9, R252, R6, R15, 0x1, P4 ;  /* 0x00000006fc099211 */ /* 0x010fd200020f0c0f */
[CC--:B------:R-:W-:Y:S02]  /*22c00*/  @!P2 LEA R10, P5, R16.reuse, R2.reuse, 0x1 ;  /* 0x00000002100aa211 */ /* 0x0c0fe400078a08ff */
[C---:B------:R-:W-:Y:S02]  /*22c10*/  @!P0 LEA R2, P3, R13.reuse, R2, 0x1 ;  /* 0x000000020d028211 */ /* 0x040fe400078608ff */
[-C--:B------:R-:W-:Y:S02]  /*22c20*/  @!P2 LEA.HI.X R11, R16, R6.reuse, R17, 0x1, P5 ;  /* 0x00000006100ba211 */ /* 0x080fe400028f0c11 */
[----:B--2---:R-:W-:-:S03]  /*22c30*/  @!P0 LEA.HI.X R3, R13, R6, R14, 0x1, P3 ;  /* 0x000000060d038211 */ /* 0x004fc600018f0c0e */
[----:B------:R2:W-:Y:S04]  /*22c40*/  @!P2 ST.E.128 [R10.64], R48 ;  /* 0x000000300a00a985 */ /* 0x0005e8000c101d08 */
[----:B------:R2:W-:Y:S04]  /*22c50*/  @!P1 ST.E.128 [R8.64], R44 ;  /* 0x0000002c08009985 */ /* 0x0005e8000c101d08 */
[----:B------:R2:W-:Y:S02]  /*22c60*/  @!P0 ST.E.128 [R2.64], R40 ;  /* 0x0000002802008985 */ /* 0x0005e4000c101d08 */
.L_x_1118:
[----:B------:R-:W-:Y:S05]  /*22c70*/  BSYNC B0 ;  /* 0x0000000000007941 */ /* 0x000fea0003800000 */
.L_x_1117:
[----:B------:R-:W-:Y:S05]  /*22c80*/  BRA.DIV ~URZ, `(.L_x_1119) ;  /* 0x00005f427f007947 */ /* 0x000fea000b800000 */
[----:B--23--:R-:W2:Y:S04]  /*22c90*/  SHFL.IDX PT, R5, R5, 0x3, 0x1c1f ;  /* 0x007c1f0005057f89 */ /* 0x00cea800000e0000 */
[----:B------:R3:W1:Y:S02]  /*22ca0*/  SHFL.IDX PT, R2, R12, 0x3, 0x1c1f ;  /* 0x007c1f000c027f89 */ /* 0x00066400000e0000 */
.L_x_1228:
[----:B------:R-:W-:-:S04]  /*22cb0*/  IADD3 R3, R4, 0x60, RZ ;  /* 0x0000006004037810 */ /* 0x000fc80007ffe0ff */
[----:B------:R-:W-:-:S13]  /*22cc0*/  ISETP.GE.AND P0, PT, R3, R0, PT ;  /* 0x000000000300720c */ /* 0x000fda0003f06270 */
[----:B------:R-:W-:Y:S05]  /*22cd0*/  @P0 BRA `(.L_x_1120) ;  /* 0x0000272000000947 */ /* 0x000fea0003800000 */
[----:B------:R-:W5:Y:S04]  /*22ce0*/  LDL.64 R14, [R1] ;  /* 0x00000000010e7983 */ /* 0x000f680000100a00 */
[----:B-1-3--:R-:W3:Y:S04]  /*22cf0*/  LDL R12, [R1+0x94] ;  /* 0x00009400010c7983 */ /* 0x00aee80000100800 */
[----:B----4-:R-:W4:Y:S01]  /*22d00*/  LDL R6, [R1+0x8] ;  /* 0x0000080001067983 */ /* 0x010f220000100800 */
[----:B------:R-:W-:-:S13]  /*22d10*/  ISETP.GE.AND P0, PT, R252, c[0x0][0x3c8], PT ;  /* 0x0000f200fc007a0c */ /* 0x000fda0003f06270 */
[----:B------:R-:W-:Y:S02]  /*22d20*/  @!P0 LEA R8, P2, R252, R2, 0x1 ;  /* 0x00000002fc088211 */ /* 0x000fe400078408ff */
[----:B-----5:R-:W-:Y:S02]  /*22d30*/  ISETP.GE.AND P1, PT, R14, c[0x0][0x3c8], PT ;  /* 0x0000f2000e007a0c */ /* 0x020fe40003f26270 */
[----:B--23--:R-:W-:-:S11]  /*22d40*/  @!P0 LEA.HI.X R9, R252, R5, R12, 0x1, P2 ;  /* 0x00000005fc098211 */ /* 0x00cfd600010f0c0c */
[----:B------:R-:W-:-:S04]  /*22d50*/  @!P1 LEA R10, P3, R14, R2, 0x1 ;  /* 0x000000020e0a9211 */ /* 0x000fc800078608ff */
[----:B------:R-:W-:-:S05]  /*22d60*/  @!P1 LEA.HI.X R11, R14, R5, R15, 0x1, P3 ;  /* 0x000000050e0b9211 */ /* 0x000fca00018f0c0f */
[----:B------:R1:W-:Y:S04]  /*22d70*/  @!P1 ST.E.128 [R10.64], R60 ;  /* 0x0000003c0a009985 */ /* 0x0003e8000c101d08 */
[----:B------:R1:W-:Y:S01]  /*22d80*/  @!P0 ST.E.128 [R8.64], R56 ;  /* 0x0000003808008985 */ /* 0x0003e2000c101d08 */
[----:B----4-:R-:W-:-:S13]  /*22d90*/  ISETP.GE.AND P0, PT, R6, c[0x0][0x3c8], PT ;  /* 0x0000f20006007a0c */ /* 0x010fda0003f06270 */
[----:B------:R-:W-:Y:S05]  /*22da0*/  @P0 BRA `(.L_x_1120) ;  /* 0x0000265000000947 */ /* 0x000fea0003800000 */
[----:B------:R-:W2:Y:S01]  /*22db0*/  LDL R12, [R1+0x90] ;  /* 0x00009000010c7983 */ /* 0x000ea20000100800 */
[----:B------:R-:W-:-:S04]  /*22dc0*/  LEA R2, P0, R6, R2, 0x1 ;  /* 0x0000000206027211 */ /* 0x000fc800078008ff */
[----:B--2---:R-:W-:-:S05]  /*22dd0*/  LEA.HI.X R3, R6, R5, R12, 0x1, P0 ;  /* 0x0000000506037211 */ /* 0x004fca00000f0c0c */
[----:B------:R2:W-:Y:S01]  /*22de0*/  ST.E.128 [R2.64], R52 ;  /* 0x0000003402007985 */ /* 0x0005e2000c101d08 */
[----:B------:R-:W-:Y:S05]  /*22df0*/  BRA `(.L_x_1120) ;  /* 0x0000260000007947 */ /* 0x000fea0003800000 */
.L_x_1107:
[----:B-1----:R-:W2:Y:S01]  /*22e00*/  LDL.LU R10, [R1+0xa8] ;  /* 0x0000a800010a7983 */ /* 0x002ea20000300800 */
[----:B------:R-:W-:Y:S01]  /*22e10*/  IMAD R16, R16, c[0x0][0x408], RZ ;  /* 0x0001020010107a24 */ /* 0x000fe200078e02ff */
[----:B------:R-:W-:Y:S01]  /*22e20*/  SHF.R.S32.HI R0, RZ, 0x1f, R2 ;  /* 0x0000001fff007819 */ /* 0x000fe20000011402 */
[----:B------:R-:W-:-:S04]  /*22e30*/  IMAD.WIDE.U32 R8, R3, c[0x0][0x408], RZ ;  /* 0x0001020003087a25 */ /* 0x000fc800078e00ff */
[----:B------:R-:W-:Y:S02]  /*22e40*/  IMAD R3, R3, c[0x0][0x40c], R16 ;  /* 0x0001030003037a24 */ /* 0x000fe400078e0210 */
[----:B------:R-:W-:Y:S02]  /*22e50*/  IMAD R0, R0, c[0x0][0x440], RZ ;  /* 0x0001100000007a24 */ /* 0x000fe400078e02ff */
[----:B------:R-:W-:Y:S01]  /*22e60*/  @P5 IMAD.HI.U32 R6, R4, c[0x0][0x4ec], RZ ;  /* 0x00013b0004065a27 */ /* 0x000fe200078e00ff */
[----:B------:R-:W-:-:S05]  /*22e70*/  IADD3 R9, R9, R3, RZ ;  /* 0x0000000309097210 */ /* 0x000fca0007ffe0ff */
[----:B------:R-:W-:-:S04]  /*22e80*/  IMAD.WIDE.U32 R8, R5, c[0x0][0x438], R8 ;  /* 0x00010e0005087a25 */ /* 0x000fc800078e0008 */
        /* <DEDUP_REMOVED lines=24> */
.L_x_1229:
[----:B------:R-:W-:Y:S05]  /*23010*/  BRA.DIV ~URZ, `(.L_x_1122) ;  /* 0x00005cf27f007947 */ /* 0x000fea000b800000 */
[----:B------:R3:W4:Y:S02]  /*23020*/  SHFL.IDX PT, R0, R6, RZ, 0x1c1f ;  /* 0x001c1fff06007589 */ /* 0x00072400000e0000 */
.L_x_1230:
        /* <DEDUP_REMOVED lines=13> */
[----:B------:R-:W-:Y:S01]  /*23100*/  IADD3 R11, R251, 0x18, RZ ;  /* 0x00000018fb0b7810 */ /* 0x000fe20007ffe0ff */
        /* <DEDUP_REMOVED lines=14> */
[C---:B----4-:R-:W-:Y:S01]  /*231f0*/  @!P3 LEA R8, P0, R11.reuse, R0, 0x2 ;  /* 0x000000000b08b211 */ /* 0x050fe200078010ff */
        /* <DEDUP_REMOVED lines=55> */
.L_x_1124:
[----:B------:R-:W-:Y:S05]  /*23570*/  BSYNC B0 ;  /* 0x0000000000007941 */ /* 0x000fea0003800000 */
.L_x_1123:
[----:B------:R-:W-:Y:S05]  /*23580*/  BRA.DIV ~URZ, `(.L_x_1125) ;  /* 0x000057f27f007947 */ /* 0x000fea000b800000 */
[----:B--2---:R2:W1:Y:S04]  /*23590*/  SHFL.IDX PT, R4, R5, 0x1, 0x1c1f ;  /* 0x003c1f0005047f89 */ /* 0x00446800000e0000 */
[----:B----4-:R2:W4:Y:S02]  /*235a0*/  SHFL.IDX PT, R0, R6, 0x1, 0x1c1f ;  /* 0x003c1f0006007f89 */ /* 0x01052400000e0000 */
.L_x_1231:
        /* <DEDUP_REMOVED lines=34> */
[----:B------:R-:W-:Y:S02]  /*237d0*/  IADD3 R14, R251, 0x30, RZ ;  /* 0x00000030fb0e7810 */ /* 0x000fe40007ffe0ff */
[----:B----4-:R-:W-:Y:S01]  /*237e0*/  @!P5 LEA R8, P0, R11, R0, 0x2 ;  /* 0x000000000b08d211 */ /* 0x010fe200078010ff */
        /* <DEDUP_REMOVED lines=24> */
[C---:B------:R-:W-:Y:S01]  /*23970*/  IADD3 R16, R251.reuse, 0x50, RZ ;  /* 0x00000050fb107810 */ /* 0x040fe20007ffe0ff */
[----:B------:R5:W-:Y:S01]  /*23980*/  @!P0 ST.E.64 [R8.64], R140 ;  /* 0x0000008c08008985 */ /* 0x000be2000c101b08 */
[----:B------:R-:W-:Y:S02]  /*23990*/  IADD3 R14, R251, 0x58, RZ ;  /* 0x00000058fb0e7810 */ /* 0x000fe40007ffe0ff */
[----:B------:R-:W-:Y:S02]  /*239a0*/  ISETP.GE.AND P2, PT, R16, c[0x0][0x3c8], PT ;  /* 0x0000f20010007a0c */ /* 0x000fe40003f46270 */
[----:B-1----:R-:W-:-:S04]  /*239b0*/  @!P4 LEA R2, P1, R12, R0, 0x2 ;  /* 0x000000000c02c211 */ /* 0x002fc800078210ff */
[----:B------:R-:W-:Y:S02]  /*239c0*/  @!P4 LEA.HI.X R3, R12, R4, R13, 0x2, P1 ;  /* 0x000000040c03c211 */ /* 0x000fe400008f140d */
[----:B------:R-:W-:Y:S02]  /*239d0*/  @!P5 LEA R12, P0, R18, R0, 0x2 ;  /* 0x00000000120cd211 */ /* 0x000fe400078010ff */
[----:B------:R-:W-:Y:S01]  /*239e0*/  ISETP.GE.AND P1, PT, R14, c[0x0][0x3c8], PT ;  /* 0x0000f2000e007a0c */ /* 0x000fe20003f26270 */
[----:B------:R1:W-:Y:S01]  /*239f0*/  @!P4 ST.E.64 [R2.64], R142 ;  /* 0x0000008e0200c985 */ /* 0x0003e2000c101b08 */
[----:B------:R-:W-:Y:S02]  /*23a00*/  @!P5 LEA.HI.X R13, R18, R4, R19, 0x2, P0 ;  /* 0x00000004120dd211 */ /* 0x000fe400000f1413 */
[----:B----4-:R-:W-:-:S03]  /*23a10*/  @!P3 LEA R10, P0, R15, R0, 0x2 ;  /* 0x000000000f0ab211 */ /* 0x010fc600078010ff */
[----:B------:R4:W-:Y:S01]  /*23a20*/  @!P5 ST.E.64 [R12.64], R158 ;  /* 0x0000009e0c00d985 */ /* 0x0009e2000c101b08 */
[----:B------:R-:W-:Y:S02]  /*23a30*/  @!P3 LEA.HI.X R11, R15, R4, R17, 0x2, P0 ;  /* 0x000000040f0bb211 */ /* 0x000fe400000f1411 */
[C---:B------:R-:W-:Y:S02]  /*23a40*/  IADD3 R17, R251.reuse, 0x50, RZ ;  /* 0x00000050fb117810 */ /* 0x040fe40007ffe0ff */
[C---:B-----5:R-:W-:Y:S01]  /*23a50*/  @!P2 LEA R8, P0, R16.reuse, R0, 0x2 ;  /* 0x000000001008a211 */ /* 0x060fe200078010ff */
[----:B------:R4:W-:Y:S01]  /*23a60*/  @!P3 ST.E.64 [R10.64], R154 ;  /* 0x0000009a0a00b985 */ /* 0x0009e2000c101b08 */
[----:B------:R-:W-:Y:S02]  /*23a70*/  SHF.R.S32.HI R17, RZ, 0x1f, R17 ;  /* 0x0000001fff117819 */ /* 0x000fe40000011411 */
[----:B------:R-:W-:Y:S02]  /*23a80*/  IADD3 R15, R251, 0x58, RZ ;  /* 0x00000058fb0f7810 */ /* 0x000fe40007ffe0ff */
[----:B------:R-:W-:-:S02]  /*23a90*/  @!P2 LEA.HI.X R9, R16, R4, R17, 0x2, P0 ;  /* 0x000000041009a211 */ /* 0x000fc400000f1411 */
[----:B------:R-:W-:-:S03]  /*23aa0*/  SHF.R.S32.HI R15, RZ, 0x1f, R15 ;  /* 0x0000001fff0f7819 */ /* 0x000fc6000001140f */
[----:B------:R4:W-:Y:S01]  /*23ab0*/  @!P2 ST.E.64 [R8.64], R86 ;  /* 0x000000560800a985 */ /* 0x0009e2000c101b08 */
[----:B-1----:R-:W-:-:S04]  /*23ac0*/  @!P1 LEA R2, P0, R14, R0, 0x2 ;  /* 0x000000000e029211 */ /* 0x002fc800078010ff */
[----:B------:R-:W-:-:S05]  /*23ad0*/  @!P1 LEA.HI.X R3, R14, R4, R15, 0x2, P0 ;  /* 0x000000040e039211 */ /* 0x000fca00000f140f */
[----:B------:R4:W-:Y:S04]  /*23ae0*/  @!P1 ST.E.64 [R2.64], R74 ;  /* 0x0000004a02009985 */ /* 0x0009e8000c101b08 */
.L_x_1127:
[----:B------:R-:W-:Y:S05]  /*23af0*/  BSYNC B0 ;  /* 0x0000000000007941 */ /* 0x000fea0003800000 */
.L_x_1126:
[----:B------:R-:W-:Y:S05]  /*23b00*/  BRA.DIV ~URZ, `(.L_x_1128) ;  /* 0x000053427f007947 */ /* 0x000fea000b800000 */
[----:B-1----:R1:W2:Y:S02]  /*23b10*/  SHFL.IDX PT, R4, R5, 0x2, 0x1c1f ;  /* 0x005c1f0005047f89 */ /* 0x0022a400000e0000 */
.L_x_1232:
[----:B------:R-:W-:Y:S05]  /*23b20*/  BRA.DIV ~URZ, `(.L_x_1129) ;  /* 0x000053927f007947 */ /* 0x000fea000b800000 */
[----:B----4-:R4:W1:Y:S02]  /*23b30*/  SHFL.IDX PT, R0, R6, 0x2, 0x1c1f ;  /* 0x005c1f0006007f89 */ /* 0x01086400000e0000 */
.L_x_1233:
        /* <DEDUP_REMOVED lines=9> */
[C---:B------:R-:W-:Y:S02]  /*23bd0*/  IADD3 R9, R251.reuse, 0x8, RZ ;  /* 0x00000008fb097810 */ /* 0x040fe40007ffe0ff */
        /* <DEDUP_REMOVED lines=23> */
[C---:B------:R-:W-:Y:S02]  /*23d50*/  IADD3 R18, R251.reuse, 0x48, RZ ;  /* 0x00000048fb127810 */ /* 0x040fe40007ffe0ff */
        /* <DEDUP_REMOVED lines=51> */
.L_x_1131:
[----:B------:R-:W-:Y:S05]  /*24090*/  BSYNC B0 ;  /* 0x0000000000007941 */ /* 0x000fea0003800000 */
.L_x_1130:
[----:B------:R-:W-:Y:S05]  /*240a0*/  BRA.DIV ~URZ, `(.L_x_1132) ;  /* 0x00004e827f007947 */ /* 0x000fea000b800000 */
[----:B--2---:R2:W3:Y:S04]  /*240b0*/  SHFL.IDX PT, R4, R5, 0x3, 0x1c1f ;  /* 0x007c1f0005047f89 */ /* 0x0044e800000e0000 */
[----:B-1----:R2:W1:Y:S02]  /*240c0*/  SHFL.IDX PT, R0, R6, 0x3, 0x1c1f ;  /* 0x007c1f0006007f89 */ /* 0x00246400000e0000 */
.L_x_1234:
[----:B------:R-:W-:-:S13]  /*240d0*/  LOP3.LUT P0, RZ, R209, 0x2, RZ, 0xc0, !PT ;  /* 0x00000002d1ff7812 */ /* 0x000fda000780c0ff */
[----:B------:R-:W-:Y:S05]  /*240e0*/  @P0 BRA `(.L_x_1120) ;  /* 0x0000131000000947 */ /* 0x000fea0003800000 */
[C---:B------:R-:W-:Y:S02]  /*240f0*/  ISETP.GE.AND P4, PT, R251.reuse, c[0x0][0x3c8], PT ;  /* 0x0000f200fb007a0c */ /* 0x040fe40003f86270 */
[C---:B---3--:R-:W-:Y:S02]  /*24100*/  IADD3 R10, R251.reuse, 0x8, RZ ;  /* 0x00000008fb0a7810 */ /* 0x048fe40007ffe0ff */
[----:B------:R-:W-:Y:S02]  /*24110*/  IADD3 R13, R251, 0x18, RZ ;  /* 0x00000018fb0d7810 */ /* 0x000fe40007ffe0ff */
[----:B------:R-:W-:Y:S02]  /*24120*/  ISETP.GE.AND P3, PT, R10, c[0x0][0x3c8], PT ;  /* 0x0000f2000a007a0c */ /* 0x000fe40003f66270 */
[----:B------:R-:W-:Y:S02]  /*24130*/  ISETP.GE.AND P1, PT, R13, c[0x0][0x3c8], PT ;  /* 0x0000f2000d007a0c */ /* 0x000fe40003f26270 */
[----:B--2-4-:R-:W-:-:S02]  /*24140*/  IADD3 R6, R251, 0x10, RZ ;  /* 0x00000010fb067810 */ /* 0x014fc40007ffe0ff */
[----:B------:R-:W-:Y:S02]  /*24150*/  SHF.R.S32.HI R12, RZ, 0x1f, R251 ;  /* 0x0000001fff0c7819 */ /* 0x000fe400000114fb */
[C---:B-1----:R-:W-:Y:S02]  /*24160*/  @!P4 LEA R8, P6, R251.reuse, R0, 0x2 ;  /* 0x00000000fb08c211 */ /* 0x042fe400078c10ff */
[C---:B------:R-:W-:Y:S02]  /*24170*/  IADD3 R11, R251.reuse, 0x8, RZ ;  /* 0x00000008fb0b7810 */ /* 0x040fe40007ffe0ff */
[----:B------:R-:W-:Y:S02]  /*24180*/  ISETP.GE.AND P2, PT, R6, c[0x0][0x3c8], PT ;  /* 0x0000f20006007a0c */ /* 0x000fe40003f46270 */
[----:B------:R-:W-:Y:S02]  /*24190*/  @!P4 LEA.HI.X R9, R251, R4, R12, 0x2, P6 ;  /* 0x00000004fb09c211 */ /* 0x000fe400030f140c */
[----:B------:R-:W-:-:S02]  /*241a0*/  SHF.R.S32.HI R11, RZ, 0x1f, R11 ;  /* 0x0000001fff0b7819 */ /* 0x000fc4000001140b */
[C---:B------:R-:W-:Y:S01]  /*241b0*/  @!P3 LEA R2, P5, R10.reuse, R0, 0x2 ;  /* 0x000000000a02b211 */ /* 0x040fe200078a10ff */
[----:B------:R1:W-:Y:S01]  /*241c0*/  @!P4 ST.E.64 [R8.64], R52 ;  /* 0x000000340800c985 */ /* 0x0003e2000c101b08 */
[----:B------:R-:W-:Y:S02]  /*241d0*/  IADD3 R5, R251, 0x20, RZ ;  /* 0x00000020fb057810 */ /* 0x000fe40007ffe0ff */
[----:B------:R-:W-:Y:S02]  /*241e0*/  @!P3 LEA.HI.X R3, R10, R4, R11, 0x2, P5 ;  /* 0x000000040a03b211 */ /* 0x000fe400028f140b */
[----:B------:R-:W-:Y:S02]  /*241f0*/  ISETP.GE.AND P0, PT, R5, c[0x0][0x3c8], PT ;  /* 0x0000f20005007a0c */ /* 0x000fe40003f06270 */
[----:B------:R-:W-:Y:S01]  /*24200*/  IADD3 R14, R251, 0x10, RZ ;  /* 0x00000010fb0e7810 */ /* 0x000fe20007ffe0ff */
[----:B------:R2:W-:Y:S01]  /*24210*/  @!P3 ST.E.64 [R2.64], R28 ;  /* 0x0000001c0200b985 */ /* 0x0005e2000c101b08 */
[----:B------:R-:W-:-:S02]  /*24220*/  @!P2 LEA R10, P3, R6, R0, 0x2 ;  /* 0x00000000060aa211 */ /* 0x000fc400078610ff */
[----:B------:R-:W-:Y:S02]  /*24230*/  SHF.R.S32.HI R14, RZ, 0x1f, R14 ;  /* 0x0000001fff0e7819 */ /* 0x000fe4000001140e */
[C---:B------:R-:W-:Y:S02]  /*24240*/  IADD3 R15, R251.reuse, 0x28, RZ ;  /* 0x00000028fb0f7810 */ /* 0x040fe40007ffe0ff */
[----:B------:R-:W-:Y:S02]  /*24250*/  @!P2 LEA.HI.X R11, R6, R4, R14, 0x2, P3 ;  /* 0x00000004060ba211 */ /* 0x000fe400018f140e */
[C---:B------:R-:W-:Y:S02]  /*24260*/  IADD3 R6, R251.reuse, 0x20, RZ ;  /* 0x00000020fb067810 */ /* 0x040fe40007ffe0ff */
[----:B------:R-:W-:Y:S01]  /*24270*/  IADD3 R14, R251, 0x18, RZ ;  /* 0x00000018fb0e7810 */ /* 0x000fe20007ffe0ff */
[----:B------:R-:W-:Y:S01]  /*24280*/  @!P2 ST.E.64 [R10.64], R64 ;  /* 0x000000400a00a985 */ /* 0x000fe2000c101b08 */
[----:B------:R-:W-:-:S02]  /*24290*/  ISETP.GE.AND P5, PT, R15, c[0x0][0x3c8], PT ;  /* 0x0000f2000f007a0c */ /* 0x000fc40003fa6270 */
[----:B------:R-:W-:Y:S02]  /*242a0*/  IADD3 R12, R251, 0x30, RZ ;  /* 0x00000030fb0c7810 */ /* 0x000fe40007ffe0ff */
[----:B------:R-:W-:Y:S02]  /*242b0*/  SHF.R.S32.HI R6, RZ, 0x1f, R6 ;  /* 0x0000001fff067819 */ /* 0x000fe40000011406 */
[----:B------:R-:W-:Y:S02]  /*242c0*/  SHF.R.S32.HI R14, RZ, 0x1f, R14 ;  /* 0x0000001fff0e7819 */ /* 0x000fe4000001140e */
[----:B-1----:R-:W-:Y:S02]  /*242d0*/  @!P1 LEA R8, P4, R13, R0, 0x2 ;  /* 0x000000000d089211 */ /* 0x002fe400078810ff */
[C---:B------:R-:W-:Y:S02]  /*242e0*/  IADD3 R17, R251.reuse, 0x28, RZ ;  /* 0x00000028fb117810 */ /* 0x040fe40007ffe0ff */
[----:B------:R-:W-:-:S02]  /*242f0*/  IADD3 R16, R251, 0x40, RZ ;  /* 0x00000040fb107810 */ /* 0x000fc40007ffe0ff */
[----:B------:R-:W-:Y:S02]  /*24300*/  SHF.R.S32.HI R17, RZ, 0x1f, R17 ;  /* 0x0000001fff117819 */ /* 0x000fe40000011411 */
[----:B--2---:R-:W-:Y:S02]  /*24310*/  @!P0 LEA R2, P6, R5, R0, 0x2 ;  /* 0x0000000005028211 */ /* 0x004fe400078c10ff */
[----:B------:R-:W-:-:S03]  /*24320*/  ISETP.GE.AND P2, PT, R16, c[0x0][0x3c8], PT ;  /* 0x0000f20010007a0c */ /* 0x000fc60003f46270 */
[----:B------:R-:W-:Y:S02]  /*24330*/  P2R R3, PR, RZ, 0x10 ;  /* 0x00000010ff037803 */ /* 0x000fe40000000000 */
[----:B------:R-:W-:Y:S02]  /*24340*/  ISETP.GE.AND P4, PT, R12, c[0x0][0x3c8], PT ;  /* 0x0000f2000c007a0c */ /* 0x000fe40003f86270 */
[----:B------:R-:W-:Y:S02]  /*24350*/  ISETP.NE.AND P3, PT, R3, RZ, PT ;  /* 0x000000ff0300720c */ /* 0x000fe40003f65270 */
[-C--:B------:R-:W-:Y:S02]  /*24360*/  @!P0 LEA.HI.X R3, R5, R4.reuse, R6, 0x2, P6 ;  /* 0x0000000405038211 */ /* 0x080fe400030f1406 */
[----:B------:R-:W-:Y:S02]  /*24370*/  @!P1 LEA.HI.X R9, R13, R4, R14, 0x2, P3 ;  /* 0x000000040d099211 */ /* 0x000fe400018f140e */
[----:B------:R-:W-:-:S02]  /*24380*/  IADD3 R6, R251, 0x38, RZ ;  /* 0x00000038fb067810 */ /* 0x000fc40007ffe0ff */
[C---:B------:R-:W-:Y:S01]  /*24390*/  IADD3 R13, R251.reuse, 0x30, RZ ;  /* 0x00000030fb0d7810 */ /* 0x040fe20007ffe0ff */
[----:B------:R1:W-:Y:S01]  /*243a0*/  @!P1 ST.E.64 [R8.64], R58 ;  /* 0x0000003a08009985 */ /* 0x0003e2000c101b08 */
[----:B------:R-:W-:Y:S02]  /*243b0*/  ISETP.GE.AND P3, PT, R6, c[0x0][0x3c8], PT ;  /* 0x0000f20006007a0c */ /* 0x000fe40003f66270 */
[----:B------:R-:W-:Y:S01]  /*243c0*/  SHF.R.S32.HI R13, RZ, 0x1f, R13 ;  /* 0x0000001fff0d7819 */ /* 0x000fe2000001140d */
[----:B------:R2:W-:Y:S01]  /*243d0*/  @!P0 ST.E.64 [R2.64], R30 ;  /* 0x0000001e02008985 */ /* 0x0005e2000c101b08 */
[C---:B------:R-:W-:Y:S02]  /*243e0*/  IADD3 R14, R251.reuse, 0x48, RZ ;  /* 0x00000048fb0e7810 */ /* 0x040fe40007ffe0ff */
[----:B------:R-:W-:Y:S02]  /*243f0*/  IADD3 R5, R251, 0x50, RZ ;  /* 0x00000050fb057810 */ /* 0x000fe40007ffe0ff */
[----:B------:R-:W-:-:S02]  /*24400*/  ISETP.GE.AND P1, PT, R14, c[0x0][0x3c8], PT ;  /* 0x0000f2000e007a0c */ /* 0x000fc40003f26270 */
[----:B-1----:R-:W-:-:S04]  /*24410*/  @!P5 LEA R8, P0, R15, R0, 0x2 ;  /* 0x000000000f08d211 */ /* 0x002fc800078010ff */
[----:B------:R-:W-:Y:S02]  /*24420*/  @!P5 LEA.HI.X R9, R15, R4, R17, 0x2, P0 ;  /* 0x000000040f09d211 */ /* 0x000fe400000f1411 */
[C---:B--2---:R-:W-:Y:S02]  /*24430*/  @!P4 LEA R2, P6, R12.reuse, R0, 0x2 ;  /* 0x000000000c02c211 */ /* 0x044fe400078c10ff */
        /* <DEDUP_REMOVED lines=35> */
.L_x_1105:
[----:B------:R-:W2:Y:S04]  /*24670*/  LDL.LU R8, [R1+0x84] ;  /* 0x0000840001087983 */ /* 0x000ea80000300800 */
[----:B-1----:R-:W3:Y:S01]  /*24680*/  LDL R6, [R1+0x8c] ;  /* 0x00008c0001067983 */ /* 0x002ee20000100800 */
[----:B------:R-:W-:Y:S01]  /*24690*/  ISETP.NE.U32.AND P0, PT, RZ, c[0x0][0x508], PT ;  /* 0x00014200ff007a0c */ /* 0x000fe20003f05070 */
[----:B------:R-:W-:Y:S01]  /*246a0*/  IMAD.MOV.U32 R4, RZ, RZ, 0x4 ;  /* 0x00000004ff047424 */ /* 0x000fe200078e00ff */
[----:B------:R-:W-:Y:S01]  /*246b0*/  ISETP.NE.U32.AND P2, PT, RZ, c[0x0][0x500], PT ;  /* 0x00014000ff007a0c */ /* 0x000fe20003f45070 */
[----:B------:R-:W-:Y:S01]  /*246c0*/  IMAD.MOV.U32 R18, RZ, RZ, c[0x0][0x388] ;  /* 0x0000e200ff127624 */ /* 0x000fe200078e00ff */
[----:B------:R-:W-:Y:S01]  /*246d0*/  ISETP.NE.AND.EX P0, PT, RZ, c[0x0][0x50c], PT, P0 ;  /* 0x00014300ff007a0c */ /* 0x000fe20003f05300 */
[----:B------:R-:W-:Y:S01]  /*246e0*/  IMAD.MOV.U32 R0, RZ, RZ, RZ ;  /* 0x000000ffff007224 */ /* 0x000fe200078e00ff */
[----:B------:R-:W-:Y:S01]  /*246f0*/  ISETP.NE.AND.EX P2, PT, RZ, c[0x0][0x504], PT, P2 ;  /* 0x00014100ff007a0c */ /* 0x000fe20003f45320 */
[----:B---3--:R-:W-:-:S10]  /*24700*/  IMAD.WIDE R2, R6, R4, c[0x0][0x500] ;  /* 0x0001400006027625 */ /* 0x008fd400078e0204 */
[----:B------:R-:W-:Y:S02]  /*24710*/  @P0 IMAD.WIDE R4, R6, R4, c[0x0][0x508] ;  /* 0x0001420006040625 */ /* 0x000fe400078e0204 */
        /* <DEDUP_REMOVED lines=9> */
.L_x_1133:
        /* <DEDUP_REMOVED lines=10> */
[----:B------:R-:W2:Y:S01]  /*24850*/  LDL R4, [R1+0x58] ;  /* 0x0000580001047983 */ /* 0x000ea20000100800 */
[----:B------:R-:W-:Y:S01]  /*24860*/  IMAD R2, R18, c[0x0][0x4e8], RZ ;  /* 0x00013a0012027a24 */ /* 0x000fe200078e02ff */
[----:B--2---:R-:W-:-:S04]  /*24870*/  IADD3 R11, R4, R5, RZ ;  /* 0x00000005040b7210 */ /* 0x004fc80007ffe0ff */
        /* <DEDUP_REMOVED lines=23> */
[----:B------:R-:W-:-:S04]  /*249f0*/  IMAD.MOV R4, RZ, RZ, -R2 ;  /* 0x000000ffff047224 */ /* 0x000fc800078e0a02 */
[----:B------:R-:W-:Y:S01]  /*24a00*/  IMAD R4, R4, c[0x0][0x4e8], R11 ;  /* 0x00013a0004047a24 */ /* 0x000fe200078e020b */
[----:B------:R-:W-:Y:S02]  /*24a10*/  IADD3.X R11, R5, R13, R19, P1, P0 ;  /* 0x0000000d050b7210 */ /* 0x000fe40000fe0413 */
[----:B------:R-:W-:Y:S02]  /*24a20*/  SHF.R.S32.HI R5, RZ, 0x1f, R2 ;  /* 0x0000001fff057819 */ /* 0x000fe40000011402 */
[----:B--2---:R-:W-:-:S05]  /*24a30*/  SEL R6, R23, RZ, P2 ;  /* 0x000000ff17067207 */ /* 0x004fca0001000000 */
[-C--:B-----5:R-:W-:Y:S02]  /*24a40*/  IMAD R12, R17, R6.reuse, RZ ;  /* 0x00000006110c7224 */ /* 0x0a0fe400078e02ff */
[----:B------:R-:W-:Y:S01]  /*24a50*/  IMAD.WIDE.U32 R8, R16, R6, RZ ;  /* 0x0000000610087225 */ /* 0x000fe200078e00ff */
[----:B------:R-:W-:-:S04]  /*24a60*/  SHF.R.S32.HI R6, RZ, 0x1f, R4 ;  /* 0x0000001fff067819 */ /* 0x000fc80000011404 */
[----:B------:R-:W-:Y:S02]  /*24a70*/  IADD3 R9, R9, R12, RZ ;  /* 0x0000000c09097210 */ /* 0x000fe40007ffe0ff */
[----:B------:R-:W-:Y:S01]  /*24a80*/  IADD3 R8, P1, P0, R2, R21, R8 ;  /* 0x0000001502087210 */ /* 0x000fe2000783e008 */
[----:B------:R-:W-:-:S03]  /*24a90*/  IMAD R2, R15, R4, RZ ;  /* 0x000000040f027224 */ /* 0x000fc600078e02ff */
[----:B------:R-:W-:Y:S01]  /*24aa0*/  IADD3.X R9, R5, R11, R9, P1, P0 ;  /* 0x0000000b05097210 */ /* 0x000fe20000fe0409 */
[----:B------:R-:W-:Y:S02]  /*24ab0*/  IMAD.MOV.U32 R11, RZ, RZ, c[0x0][0x4a8] ;  /* 0x00012a00ff0b7624 */ /* 0x000fe400078e00ff */
[C---:B------:R-:W-:Y:S01]  /*24ac0*/  IMAD R2, R14.reuse, R6, R2 ;  /* 0x000000060e027224 */ /* 0x040fe200078e0202 */
[----:B------:R-:W-:Y:S01]  /*24ad0*/  MOV R6, c[0x0][0x4ac] ;  /* 0x00012b0000067a02 */ /* 0x000fe20000000f00 */
[----:B------:R-:W-:Y:S01]  /*24ae0*/  IMAD.WIDE.U32 R4, R14, R4, R8 ;  /* 0x000000040e047225 */ /* 0x000fe200078e0008 */
[----:B------:R-:W-:Y:S02]  /*24af0*/  SEL R8, R11, c[0x0][0x450], P2 ;  /* 0x000114000b087a07 */ /* 0x000fe40001000000 */
[----:B------:R-:W-:Y:S01]  /*24b00*/  SEL R6, R6, c[0x0][0x454], P2 ;  /* 0x0001150006067a07 */ /* 0x000fe20001000000 */
[----:B------:R-:W-:Y:S01]  /*24b10*/  IMAD.IADD R2, R5, 0x1, R2 ;  /* 0x0000000105027824 */ /* 0x000fe200078e0202 */
[----:B------:R-:W-:-:S04]  /*24b20*/  LEA R8, P0, R4, R8, 0x2 ;  /* 0x0000000804087211 */ /* 0x000fc800078010ff */
[----:B------:R-:W-:Y:S02]  /*24b30*/  LEA.HI.X R9, R4, R6, R2, 0x2, P0 ;  /* 0x0000000604097211 */ /* 0x000fe400000f1402 */
[----:B------:R-:W-:-:S05]  /*24b40*/  MOV R2, 0xff800000 ;  /* 0xff80000000027802 */ /* 0x000fca0000000f00 */
[----:B------:R1:W-:Y:S02]  /*24b50*/  STG.E [R8.64], R2 ;  /* 0x0000000208007986 */ /* 0x0003e4000c101908 */
.L_x_1135:
[----:B------:R-:W-:Y:S05]  /*24b60*/  BSYNC B0 ;  /* 0x0000000000007941 */ /* 0x000fea0003800000 */
.L_x_1134:
[----:B------:R-:W-:-:S13]  /*24b70*/  ISETP.GT.AND P0, PT, R20, 0x1, PT ;  /* 0x000000011400780c */ /* 0x000fda0003f04270 */
[----:B------:R-:W-:Y:S05]  /*24b80*/  @P0 BRA `(.L_x_1120) ;  /* 0x0000087000000947 */ /* 0x000fea0003800000 */
[----:B-1----:R-:W2:Y:S04]  /*24b90*/  LDL.LU R2, [R1+0x58] ;  /* 0x0000580001027983 */ /* 0x002ea80000300800 */
[----:B------:R-:W3:Y:S01]  /*24ba0*/  LDL R6, [R1+0x24] ;  /* 0x0000240001067983 */ /* 0x000ee20000100800 */
[----:B------:R-:W-:-:S03]  /*24bb0*/  MOV R4, c[0x0][0x4e8] ;  /* 0x00013a0000047a02 */ /* 0x000fc60000000f00 */
[----:B------:R-:W1:Y:S01]  /*24bc0*/  S2R R12, SR_TID.X ;  /* 0x00000000000c7919 */ /* 0x000e620000002100 */
[----:B------:R-:W-:Y:S01]  /*24bd0*/  ISETP.NE.AND P0, PT, R4, 0x1, PT ;  /* 0x000000010400780c */ /* 0x000fe20003f05270 */
[----:B------:R-:W-:Y:S01]  /*24be0*/  IMAD.WIDE.U32 R4, R0, c[0x0][0x3a0], RZ ;  /* 0x0000e80000047a25 */ /* 0x000fe200078e00ff */
[----:B-1----:R-:W-:-:S04]  /*24bf0*/  SHF.R.S32.HI R9, RZ, 0x1f, R12 ;  /* 0x0000001fff097819 */ /* 0x002fc8000001140c */
[----:B------:R-:W-:-:S04]  /*24c00*/  LEA.HI R9, R9, R12, RZ, 0x2 ;  /* 0x0000000c09097211 */ /* 0x000fc800078f10ff */
[----:B------:R-:W-:Y:S02]  /*24c10*/  SHF.R.S32.HI R9, RZ, 0x2, R9 ;  /* 0x00000002ff097819 */ /* 0x000fe40000011409 */
[----:B--2---:R-:W-:Y:S01]  /*24c20*/  MOV R11, R2 ;  /* 0x00000002000b7202 */ /* 0x004fe20000000f00 */
[----:B------:R-:W-:-:S03]  /*24c30*/  IMAD R2, R19, c[0x0][0x3a0], RZ ;  /* 0x0000e80013027a24 */ /* 0x000fc600078e02ff */
[-C--:B---3--:R-:W-:Y:S01]  /*24c40*/  IADD3 R6, R6, R11.reuse, RZ ;  /* 0x0000000b06067210 */ /* 0x088fe20007ffe0ff */
[----:B------:R-:W-:Y:S01]  /*24c50*/  IMAD R0, R0, c[0x0][0x3a4], R2 ;  /* 0x0000e90000007a24 */ /* 0x000fe200078e0202 */
[----:B------:R-:W-:Y:S01]  /*24c60*/  IADD3 R12, R9, R11, RZ ;  /* 0x0000000b090c7210 */ /* 0x000fe20007ffe0ff */
[----:B------:R-:W-:Y:S02]  /*24c70*/  IMAD R2, R22, c[0x0][0x3f0], RZ ;  /* 0x0000fc0016027a24 */ /* 0x000fe400078e02ff */
[----:B------:R-:W-:Y:S01]  /*24c80*/  @P0 IMAD.HI.U32 R8, R6, c[0x0][0x4ec], RZ ;  /* 0x00013b0006080a27 */ /* 0x000fe200078e00ff */
[----:B------:R-:W-:-:S03]  /*24c90*/  IADD3 R5, R5, R0, RZ ;  /* 0x0000000005057210 */ /* 0x000fc60007ffe0ff */
[----:B------:R-:W-:Y:S01]  /*24ca0*/  IMAD.MOV.U32 R0, RZ, RZ, R6 ;  /* 0x000000ffff007224 */ /* 0x000fe200078e0006 */
[----:B------:R-:W-:Y:S01]  /*24cb0*/  @P0 SHF.R.U32.HI R0, RZ, c[0x0][0x4f0], R8 ;  /* 0x00013c00ff000a19 */ /* 0x000fe20000011608 */
[----:B------:R-:W-:-:S04]  /*24cc0*/  IMAD.WIDE.U32 R4, R3, c[0x0][0x3e8], R4 ;  /* 0x0000fa0003047a25 */ /* 0x000fc800078e0004 */
[----:B------:R-:W-:Y:S01]  /*24cd0*/  IMAD R8, R10, c[0x0][0x3f4], R2 ;  /* 0x0000fd000a087a24 */ /* 0x000fe200078e0202 */
[----:B------:R-:W-:Y:S01]  /*24ce0*/  MOV R2, R4 ;  /* 0x0000000400027202 */ /* 0x000fe20000000f00 */
[----:B------:R-:W-:Y:S01]  /*24cf0*/  IMAD R3, R3, c[0x0][0x3ec], R5 ;  /* 0x0000fb0003037a24 */ /* 0x000fe200078e0205 */
[----:B------:R-:W-:Y:S02]  /*24d00*/  SHF.R.S32.HI R5, RZ, 0x1f, R0 ;  /* 0x0000001fff057819 */ /* 0x000fe40000011400 */
[----:B------:R-:W-:Y:S01]  /*24d10*/  IADD3 R4, -R0, RZ, RZ ;  /* 0x000000ff00047210 */ /* 0x000fe20007ffe1ff */
[----:B------:R-:W-:-:S04]  /*24d20*/  IMAD.WIDE.U32 R2, R10, c[0x0][0x3f0], R2 ;  /* 0x0000fc000a027a25 */ /* 0x000fc800078e0002 */
[----:B------:R-:W-:Y:S02]  /*24d30*/  IMAD R5, R5, c[0x0][0x3e0], RZ ;  /* 0x0000f80005057a24 */ /* 0x000fe400078e02ff */
[----:B------:R-:W-:Y:S02]  /*24d40*/  IMAD.IADD R3, R3, 0x1, R8 ;  /* 0x0000000103037824 */ /* 0x000fe400078e0208 */
        /* <DEDUP_REMOVED lines=13> */
.L_x_1235:
[----:B------:R-:W-:Y:S05]  /*24e20*/  BRA.DIV ~URZ, `(.L_x_1137) ;  /* 0x000042427f007947 */ /* 0x000fea000b800000 */
[----:B------:R3:W4:Y:S02]  /*24e30*/  SHFL.IDX PT, R0, R13, RZ, 0x1c1f ;  /* 0x001c1fff0d007589 */ /* 0x00072400000e0000 */
.L_x_1236:
[----:B------:R-:W-:Y:S01]  /*24e40*/  IMAD R6, R18, c[0x0][0x4e8], RZ ;  /* 0x00013a0012067a24 */ /* 0x000fe200078e02ff */
[----:B------:R-:W-:Y:S04]  /*24e50*/  BSSY B0, `(.L_x_1138) ;  /* 0x0000013000007945 */ /* 0x000fe80003800000 */
        /* <DEDUP_REMOVED lines=11> */
[-C--:B------:R-:W-:Y:S02]  /*24f10*/  @!P2 LEA R10, P5, R20, R0.reuse, 0x1 ;  /* 0x00000000140aa211 */ /* 0x080fe400078a08ff */
[----:B------:R-:W-:Y:S02]  /*24f20*/  @!P0 LEA R2, P3, R14, R0, 0x1 ;  /* 0x000000000e028211 */ /* 0x000fe400078608ff */
[-C--:B------:R-:W-:Y:S02]  /*24f30*/  @!P2 LEA.HI.X R11, R20, R4.reuse, R21, 0x1, P5 ;  /* 0x00000004140ba211 */ /* 0x080fe400028f0c15 */
[----:B--2---:R-:W-:-:S03]  /*24f40*/  @!P0 LEA.HI.X R3, R14, R4, R15, 0x1, P3 ;  /* 0x000000040e038211 */ /* 0x004fc600018f0c0f */
[----:B------:R2:W-:Y:S04]  /*24f50*/  @!P2 ST.E.128 [R10.64], RZ ;  /* 0x000000ff0a00a985 */ /* 0x0005e8000c101d08 */
[----:B------:R2:W-:Y:S04]  /*24f60*/  @!P1 ST.E.128 [R8.64], RZ ;  /* 0x000000ff08009985 */ /* 0x0005e8000c101d08 */
[----:B------:R2:W-:Y:S02]  /*24f70*/  @!P0 ST.E.128 [R2.64], RZ ;  /* 0x000000ff02008985 */ /* 0x0005e4000c101d08 */
.L_x_1139:
[----:B------:R-:W-:Y:S05]  /*24f80*/  BSYNC B0 ;  /* 0x0000000000007941 */ /* 0x000fea0003800000 */
.L_x_1138:
[----:B------:R-:W-:Y:S05]  /*24f90*/  BRA.DIV ~URZ, `(.L_x_1140) ;  /* 0x000041427f007947 */ /* 0x000fea000b800000 */
[----:B--2---:R2:W1:Y:S04]  /*24fa0*/  SHFL.IDX PT, R4, R5, 0x1, 0x1c1f ;  /* 0x003c1f0005047f89 */ /* 0x00446800000e0000 */
[----:B----4-:R2:W4:Y:S02]  /*24fb0*/  SHFL.IDX PT, R0, R13, 0x1, 0x1c1f ;  /* 0x003c1f000d007f89 */ /* 0x01052400000e0000 */
.L_x_1237:
[----:B------:R-:W-:Y:S01]  /*24fc0*/  IADD3 R2, R12, 0x20, RZ ;  /* 0x000000200c027810 */ /* 0x000fe20007ffe0ff */
[----:B------:R-:W-:Y:S03]  /*24fd0*/  BSSY B0, `(.L_x_1141) ;  /* 0x0000013000007945 */ /* 0x000fe60003800000 */
[----:B------:R-:W-:-:S13]  /*24fe0*/  ISETP.GE.AND P0, PT, R2, R6, PT ;  /* 0x000000060200720c */ /* 0x000fda0003f06270 */
[----:B------:R-:W-:Y:S05]  /*24ff0*/  @P0 BRA `(.L_x_1142) ;  /* 0x0000010000000947 */ /* 0x000fea0003800000 */
[----:B------:R-:W5:Y:S04]  /*25000*/  LDL.64 R18, [R1] ;  /* 0x0000000001127983 */ /* 0x000f680000100a00 */
[----:B--2---:R-:W2:Y:S04]  /*25010*/  LDL R14, [R1+0x8] ;  /* 0x00000800010e7983 */ /* 0x004ea80000100800 */
[----:B---3--:R-:W3:Y:S04]  /*25020*/  LDL R16, [R1+0x94] ;  /* 0x0000940001107983 */ /* 0x008ee80000100800 */
[----:B----4-:R-:W4:Y:S01]  /*25030*/  LDL R15, [R1+0x90] ;  /* 0x00009000010f7983 */ /* 0x010f220000100800 */
[----:B------:R-:W-:-:S13]  /*25040*/  ISETP.GE.AND P1, PT, R252, c[0x0][0x3c8], PT ;  /* 0x0000f200fc007a0c */ /* 0x000fda0003f26270 */
[----:B------:R-:W-:Y:S02]  /*25050*/  @!P1 LEA R8, P4, R252, R0, 0x1 ;  /* 0x00000000fc089211 */ /* 0x000fe400078808ff */
[----:B-----5:R-:W-:Y:S02]  /*25060*/  ISETP.GE.AND P2, PT, R18, c[0x0][0x3c8], PT ;  /* 0x0000f20012007a0c */ /* 0x020fe40003f46270 */
[----:B--2---:R-:W-:Y:S02]  /*25070*/  ISETP.GE.AND P0, PT, R14, c[0x0][0x3c8], PT ;  /* 0x0000f2000e007a0c */ /* 0x004fe40003f06270 */
[----:B-1-3--:R-:W-:-:S09]  /*25080*/  @!P1 LEA.HI.X R9, R252, R4, R16, 0x1, P4 ;  /* 0x00000004fc099211 */ /* 0x00afd200020f0c10 */
[-C--:B------:R-:W-:Y:S02]  /*25090*/  @!P2 LEA R10, P5, R18, R0.reuse, 0x1 ;  /* 0x00000000120aa211 */ /* 0x080fe400078a08ff */
[----:B------:R-:W-:Y:S02]  /*250a0*/  @!P0 LEA R2, P3, R14, R0, 0x1 ;  /* 0x000000000e028211 */ /* 0x000fe400078608ff */
[-C--:B------:R-:W-:Y:S02]  /*250b0*/  @!P2 LEA.HI.X R11, R18, R4.reuse, R19, 0x1, P5 ;  /* 0x00000004120ba211 */ /* 0x080fe400028f0c13 */
[----:B----4-:R-:W-:-:S03]  /*250c0*/  @!P0 LEA.HI.X R3, R14, R4, R15, 0x1, P3 ;  /* 0x000000040e038211 */ /* 0x010fc600018f0c0f */
[----:B------:R1:W-:Y:S04]  /*250d0*/  @!P2 ST.E.128 [R10.64], RZ ;  /* 0x000000ff0a00a985 */ /* 0x0003e8000c101d08 */
[----:B------:R1:W-:Y:S04]  /*250e0*/  @!P1 ST.E.128 [R8.64], RZ ;  /* 0x000000ff08009985 */ /* 0x0003e8000c101d08 */
[----:B------:R1:W-:Y:S02]  /*250f0*/  @!P0 ST.E.128 [R2.64], RZ ;  /* 0x000000ff02008985 */ /* 0x0003e4000c101d08 */
.L_x_1142:
[----:B------:R-:W-:Y:S05]  /*25100*/  BSYNC B0 ;  /* 0x0000000000007941 */ /* 0x000fea0003800000 */
.L_x_1141:
[----:B------:R-:W-:Y:S05]  /*25110*/  BRA.DIV ~URZ, `(.L_x_1143) ;  /* 0x000040927f007947 */ /* 0x000fea000b800000 */
[----:B-1----:R1:W2:Y:S02]  /*25120*/  SHFL.IDX PT, R4, R5, 0x2, 0x1c1f ;  /* 0x005c1f0005047f89 */ /* 0x0022a400000e0000 */
.L_x_1238:
[----:B------:R-:W-:Y:S05]  /*25130*/  BRA.DIV ~URZ, `(.L_x_1144) ;  /* 0x000040e27f007947 */ /* 0x000fea000b800000 */
[----:B----4-:R4:W1:Y:S02]  /*25140*/  SHFL.IDX PT, R0, R13, 0x2, 0x1c1f ;  /* 0x005c1f000d007f89 */ /* 0x01086400000e0000 */
.L_x_1239:
        /* <DEDUP_REMOVED lines=9> */
[----:B-1----:R-:W-:Y:S02]  /*251e0*/  @!P1 LEA R8, P4, R252, R0, 0x1 ;  /* 0x00000000fc089211 */ /* 0x002fe400078808ff */
        /* <DEDUP_REMOVED lines=10> */
.L_x_1146:
[----:B------:R-:W-:Y:S05]  /*25290*/  BSYNC B0 ;  /* 0x0000000000007941 */ /* 0x000fea0003800000 */
.L_x_1145:
[----:B------:R-:W-:Y:S05]  /*252a0*/  BRA.DIV ~URZ, `(.L_x_1147) ;  /* 0x00003fe27f007947 */ /* 0x000fea000b800000 */
[----:B--2---:R2:W3:Y:S04]  /*252b0*/  SHFL.IDX PT, R4, R5, 0x3, 0x1c1f ;  /* 0x007c1f0005047f89 */ /* 0x0044e800000e0000 */
[----:B-1----:R2:W1:Y:S02]  /*252c0*/  SHFL.IDX PT, R0, R13, 0x3, 0x1c1f ;  /* 0x007c1f000d007f89 */ /* 0x00246400000e0000 */
.L_x_1240:
[----:B------:R-:W-:-:S04]  /*252d0*/  IADD3 R12, R12, 0x60, RZ ;  /* 0x000000600c0c7810 */ /* 0x000fc80007ffe0ff */
[----:B------:R-:W-:-:S13]  /*252e0*/  ISETP.GE.AND P0, PT, R12, R6, PT ;  /* 0x000000060c00720c */ /* 0x000fda0003f06270 */
[----:B------:R-:W-:Y:S05]  /*252f0*/  @P0 BRA `(.L_x_1120) ;  /* 0x0000010000000947 */ /* 0x000fea0003800000 */
[----:B------:R-:W5:Y:S04]  /*25300*/  LDL.64 R16, [R1] ;  /* 0x0000000001107983 */ /* 0x000f680000100a00 */
[----:B--2---:R-:W2:Y:S04]  /*25310*/  LDL R5, [R1+0x8] ;  /* 0x0000080001057983 */ /* 0x004ea80000100800 */
[----:B----4-:R-:W4:Y:S04]  /*25320*/  LDL R14, [R1+0x94] ;  /* 0x00009400010e7983 */ /* 0x010f280000100800 */
[----:B---3--:R-:W3:Y:S01]  /*25330*/  LDL R13, [R1+0x90] ;  /* 0x00009000010d7983 */ /* 0x008ee20000100800 */
[----:B------:R-:W-:-:S13]  /*25340*/  ISETP.GE.AND P1, PT, R252, c[0x0][0x3c8], PT ;  /* 0x0000f200fc007a0c */ /* 0x000fda0003f26270 */
[----:B-1----:R-:W-:Y:S02]  /*25350*/  @!P1 LEA R8, P4, R252, R0, 0x1 ;  /* 0x00000000fc089211 */ /* 0x002fe400078808ff */
[----:B-----5:R-:W-:Y:S02]  /*25360*/  ISETP.GE.AND P2, PT, R16, c[0x0][0x3c8], PT ;  /* 0x0000f20010007a0c */ /* 0x020fe40003f46270 */
[----:B--2---:R-:W-:Y:S02]  /*25370*/  ISETP.GE.AND P0, PT, R5, c[0x0][0x3c8], PT ;  /* 0x0000f20005007a0c */ /* 0x004fe40003f06270 */
[----:B----4-:R-:W-:-:S09]  /*25380*/  @!P1 LEA.HI.X R9, R252, R4, R14, 0x1, P4 ;  /* 0x00000004fc099211 */ /* 0x010fd200020f0c0e */
[CC--:B------:R-:W-:Y:S02]  /*25390*/  @!P2 LEA R10, P5, R16.reuse, R0.reuse, 0x1 ;  /* 0x00000000100aa211 */ /* 0x0c0fe400078a08ff */
[C---:B------:R-:W-:Y:S02]  /*253a0*/  @!P0 LEA R2, P3, R5.reuse, R0, 0x1 ;  /* 0x0000000005028211 */ /* 0x040fe400078608ff */
[-C--:B------:R-:W-:Y:S02]  /*253b0*/  @!P2 LEA.HI.X R11, R16, R4.reuse, R17, 0x1, P5 ;  /* 0x00000004100ba211 */ /* 0x080fe400028f0c11 */
[----:B---3--:R-:W-:-:S03]  /*253c0*/  @!P0 LEA.HI.X R3, R5, R4, R13, 0x1, P3 ;  /* 0x0000000405038211 */ /* 0x008fc600018f0c0d */
[----:B------:R1:W-:Y:S04]  /*253d0*/  @!P2 ST.E.128 [R10.64], RZ ;  /* 0x000000ff0a00a985 */ /* 0x0003e8000c101d08 */
[----:B------:R1:W-:Y:S04]  /*253e0*/  @!P1 ST.E.128 [R8.64], RZ ;  /* 0x000000ff08009985 */ /* 0x0003e8000c101d08 */
[----:B------:R1:W-:Y:S02]  /*253f0*/  @!P0 ST.E.128 [R2.64], RZ ;  /* 0x000000ff02008985 */ /* 0x0003e4000c101d08 */
.L_x_1120:
[----:B------:R-:W-:Y:S05]  /*25400*/  BSYNC B1 ;  /* 0x0000000000017941 */ /* 0x000fea0003800000 */
.L_x_1104:
[----:B-1----:R-:W5:Y:S02]  /*25410*/  LDL R0, [R1+0xe4] ;  /* 0x0000e40001007983 */ /* 0x002f640000100800 */
[----:B-----5:R-:W-:-:S13]  /*25420*/  ISETP.NE.AND P0, PT, R0, RZ, PT ;  /* 0x000000ff0000720c */ /* 0x020fda0003f05270 */
[----:B------:R-:W-:Y:S01]  /*25430*/  @P0 WARPSYNC 0xffffffff ;  /* 0xffffffff00000948 */ /* 0x000fe20003800000 */
[----:B------:R-:W-:Y:S06]  /*25440*/  @P0 BAR.SYNC.DEFER_BLOCKING 0x5, 0x80 ;  /* 0x0142000000000b1d */ /* 0x000fec0000010000 */
[----:B---3--:R-:W1:Y:S04]  /*25450*/  @P0 LDS.128 R8, [0xc080] ;  /* 0x00c08000ff080984 */ /* 0x008e680000000c00 */
[----:B-1----:R1:W-:Y:S04]  /*25460*/  @P0 STL.64 [R1+0x80], R8 ;  /* 0x0000800801000387 */ /* 0x0023e80000100a00 */
[----:B------:R1:W-:Y:S04]  /*25470*/  @P0 STL.64 [R1+0x88], R10 ;  /* 0x0000880a01000387 */ /* 0x0003e80000100a00 */
[----:B------:R-:W-:Y:S06]  /*25480*/  @P0 BAR.ARV 0x4, 0x80 ;  /* 0x0102000000000b1d */ /* 0x000fec0000002000 */
[----:B------:R-:W-:Y:S05]  /*25490*/  @P0 BRA `(.L_x_1148) ;  /* 0x0000105000000947 */ /* 0x000fea0003800000 */
[----:B------:R-:W3:Y:S01]  /*254a0*/  S2R R0, SR_TID.X ;  /* 0x0000000000007919 */ /* 0x000ee20000002100 */
[----:B-1----:R-:W-:Y:S01]  /*254b0*/  IMAD.MOV.U32 R8, RZ, RZ, RZ ;  /* 0x000000ffff087224 */ /* 0x002fe200078e00ff */
[----:B--234-:R-:W-:-:S04]  /*254c0*/  LOP3.LUT R13, R0, 0x1f, RZ, 0xc0, !PT ;  /* 0x0000001f000d7812 */ /* 0x01cfc800078ec0ff */
[----:B------:R-:W-:Y:S01]  /*254d0*/  ISETP.NE.AND P6, PT, R13, 0x1f, PT ;  /* 0x0000001f0d00780c */ /* 0x000fe20003fc5270 */
[----:B------:R-:W-:Y:S10]  /*254e0*/  BRA.DIV ~URZ, `(.L_x_1149) ;  /* 0x00003e727f007947 */ /* 0x000ff4000b800000 */
[----:B------:R1:W2:Y:S02]  /*254f0*/  SHFL.IDX PT, R10, R76, RZ, 0x1f ;  /* 0x00001fff4c0a7589 */ /* 0x0002a400000e0000 */
.L_x_1241:
[----:B------:R-:W-:Y:S05]  /*25500*/  BRA.DIV ~URZ, `(.L_x_1150) ;  /* 0x00003ec27f007947 */ /* 0x000fea000b800000 */
[----:B------:R3:W4:Y:S02]  /*25510*/  SHFL.IDX PT, R9, R76, 0x1, 0x1f ;  /* 0x00201f004c097f89 */ /* 0x00072400000e0000 */
.L_x_1242:
[----:B------:R-:W5:Y:S01]  /*25520*/  LDL R0, [R1+0x8c] ;  /* 0x00008c0001007983 */ /* 0x000f620000100800 */
[----:B------:R-:W-:Y:S02]  /*25530*/  IMAD.MOV.U32 R6, RZ, RZ, RZ ;  /* 0x000000ffff067224 */ /* 0x000fe400078e00ff */
[----:B-----5:R-:W-:-:S05]  /*25540*/  IMAD.IADD R0, R0, 0x1, R13 ;  /* 0x0000000100007824 */ /* 0x020fca00078e020d */
[----:B------:R-:W-:-:S13]  /*25550*/  ISETP.GE.OR P0, PT, R0, c[0x0][0x53c], !P6 ;  /* 0x00014f0000007a0c */ /* 0x000fda0007706670 */
[----:B------:R-:W-:Y:S01]  /*25560*/  @!P0 MOV R2, 0x4 ;  /* 0x0000000400028802 */ /* 0x000fe20000000f00 */
[----:B------:R-:W-:-:S04]  /*25570*/  @!P0 IMAD.MOV.U32 R4, RZ, RZ, 0x4 ;  /* 0x00000004ff048424 */ /* 0x000fc800078e00ff */
        /* <DEDUP_REMOVED lines=13> */
.L_x_1243:
        /* <DEDUP_REMOVED lines=16> */
.L_x_1244:
[----:B---3--:R-:W-:Y:S01]  /*25750*/  IMAD R0, R0, c[0x0][0x538], RZ ;  /* 0x00014e0000007a24 */ /* 0x008fe200078e02ff */
[----:B------:R-:W-:Y:S04]  /*25760*/  BSSY B1, `(.L_x_1153) ;  /* 0x00000cf000017945 */ /* 0x000fe80003800000 */
[----:B----4-:R-:W-:-:S04]  /*25770*/  IADD3 R9, R0, R9, RZ ;  /* 0x0000000900097210 */ /* 0x010fc80007ffe0ff */
[----:B--2---:R-:W-:-:S13]  /*25780*/  ISETP.GT.AND P0, PT, R9, R10, PT ;  /* 0x0000000a0900720c */ /* 0x004fda0003f04270 */
[----:B------:R-:W-:Y:S05]  /*25790*/  @P0 BRA `(.L_x_1154) ;  /* 0x0000026000000947 */ /* 0x000fea0003800000 */
.L_x_1158:
[----:B------:R-:W2:Y:S02]  /*257a0*/  LDL.LU R0, [R1+0x8c] ;  /* 0x00008c0001007983 */ /* 0x000ea40000300800 */
[----:B--2---:R-:W-:-:S04]  /*257b0*/  IADD3 R0, R0, 0x1f, RZ ;  /* 0x0000001f00007810 */ /* 0x004fc80007ffe0ff */
[----:B------:R-:W-:-:S13]  /*257c0*/  ISETP.GE.AND P0, PT, R0, c[0x0][0x53c], PT ;  /* 0x00014f0000007a0c */ /* 0x000fda0003f06270 */
[----:B------:R-:W-:Y:S05]  /*257d0*/  @P0 BRA `(.L_x_1155) ;  /* 0x00000c2000000947 */ /* 0x000fea0003800000 */
[----:B------:R2:W-:Y:S01]  /*257e0*/  STL [R1+0x8c], R0 ;  /* 0x00008c0001007387 */ /* 0x0005e20000100800 */
[----:B------:R-:W-:Y:S02]  /*257f0*/  MOV R6, RZ ;  /* 0x000000ff00067202 */ /* 0x000fe40000000f00 */
[----:B------:R-:W-:Y:S02]  /*25800*/  MOV R8, RZ ;  /* 0x000000ff00087202 */ /* 0x000fe40000000f00 */
[----:B--2---:R-:W-:-:S04]  /*25810*/  IADD3 R0, R0, R13, RZ ;  /* 0x0000000d00007210 */ /* 0x004fc80007ffe0ff */
[----:B------:R-:W-:-:S13]  /*25820*/  ISETP.GE.OR P0, PT, R0, c[0x0][0x53c], !P6 ;  /* 0x00014f0000007a0c */ /* 0x000fda0007706670 */
[----:B-1----:R-:W-:Y:S02]  /*25830*/  @!P0 MOV R4, 0x4 ;  /* 0x0000000400048802 */ /* 0x002fe40000000f00 */
        /* <DEDUP_REMOVED lines=8> */
.L_x_1245:
        /* <DEDUP_REMOVED lines=16> */
.L_x_1246:
[----:B--2---:R-:W-:-:S05]  /*259c0*/  IMAD R0, R0, c[0x0][0x538], RZ ;  /* 0x00014e0000007a24 */ /* 0x004fca00078e02ff */
[----:B------:R-:W-:-:S04]  /*259d0*/  IADD3 R9, R0, R9, RZ ;  /* 0x0000000900097210 */ /* 0x000fc80007ffe0ff */
[----:B------:R-:W-:-:S13]  /*259e0*/  ISETP.GT.AND P0, PT, R9, R10, PT ;  /* 0x0000000a0900720c */ /* 0x000fda0003f04270 */
[----:B-1----:R-:W-:Y:S05]  /*259f0*/  @!P0 BRA `(.L_x_1158) ;  /* 0xfffffda000008947 */ /* 0x002fea000383ffff */
.L_x_1154:
[----:B------:R-:W-:-:S05]  /*25a00*/  IADD3 R9, -R0, R9, RZ ;  /* 0x0000000900097210 */ /* 0x000fca0007ffe1ff */
[----:B------:R-:W-:-:S05]  /*25a10*/  IMAD R0, R4, c[0x0][0x538], R9 ;  /* 0x00014e0004007a24 */ /* 0x000fca00078e0209 */
[----:B------:R-:W-:Y:S01]  /*25a20*/  ISETP.GT.AND P0, PT, R0, R10, PT ;  /* 0x0000000a0000720c */ /* 0x000fe20003f04270 */
[----:B------:R-:W-:-:S12]  /*25a30*/  BRA.DIV ~URZ, `(.L_x_1159) ;  /* 0x00003df27f007947 */ /* 0x000fd8000b800000 */
[----:B------:R-:W-:-:S03]  /*25a40*/  VOTE.ANY R11, PT, !P0 ;  /* 0x00000000000b7806 */ /* 0x000fc600040e0100 */
.L_x_1247:
[----:B------:R-:W2:Y:S01]  /*25a50*/  LDL.LU R0, [R1+0x8c] ;  /* 0x00008c0001007983 */ /* 0x000ea20000300800 */
[----:B------:R-:W2:Y:S02]  /*25a60*/  POPC R5, R11 ;  /* 0x0000000b00057309 */ /* 0x000ea40000000000 */
[----:B--2---:R-:W-:-:S05]  /*25a70*/  IADD3 R0, R5, R0, RZ ;  /* 0x0000000005007210 */ /* 0x004fca0007ffe0ff */
[----:B------:R2:W-:Y:S01]  /*25a80*/  STL [R1+0x8c], R0 ;  /* 0x00008c0001007387 */ /* 0x0005e20000100800 */
[----:B------:R-:W-:Y:S05]  /*25a90*/  BRA.DIV ~URZ, `(.L_x_1160) ;  /* 0x00003de27f007947 */ /* 0x000fea000b800000 */
[----:B------:R3:W4:Y:S04]  /*25aa0*/  SHFL.IDX PT, R6, R6, R5, 0x1f ;  /* 0x00001f0506067589 */ /* 0x00072800000e0000 */
[----:B--2---:R3:W2:Y:S02]  /*25ab0*/  SHFL.IDX PT, R0, R8, R5, 0x1f ;  /* 0x00001f0508007589 */ /* 0x0046a400000e0000 */
.L_x_1248:
[----:B------:R-:W-:Y:S01]  /*25ac0*/  ISETP.NE.AND P0, PT, R11, RZ, PT ;  /* 0x000000ff0b00720c */ /* 0x000fe20003f05270 */
[----:B------:R-:W-:-:S12]  /*25ad0*/  BSSY B0, `(.L_x_1161) ;  /* 0x0000005000007945 */ /* 0x000fd80003800000 */
[----:B------:R-:W-:Y:S05]  /*25ae0*/  @!P0 BRA `(.L_x_1162) ;  /* 0x0000003000008947 */ /* 0x000fea0003800000 */
[----:B---3--:R-:W-:Y:S01]  /*25af0*/  IADD3 R5, R5, -0x1, RZ ;  /* 0xffffffff05057810 */ /* 0x008fe20007ffe0ff */
[----:B------:R-:W-:Y:S05]  /*25b00*/  BRA.DIV ~URZ, `(.L_x_1163) ;  /* 0x00003e427f007947 */ /* 0x000fea000b800000 */
[----:B------:R3:W1:Y:S02]  /*25b10*/  SHFL.IDX PT, R12, R4, R5, 0x1f ;  /* 0x00001f05040c7589 */ /* 0x00066400000e0000 */
.L_x_1162:
[----:B------:R-:W-:Y:S05]  /*25b20*/  BSYNC B0 ;  /* 0x0000000000007941 */ /* 0x000fea0003800000 */
.L_x_1161:
[----:B-1----:R-:W-:Y:S01]  /*25b30*/  IMAD R2, R12, c[0x0][0x538], R9 ;  /* 0x00014e000c027a24 */ /* 0x002fe200078e0209 */
[----:B--2---:R-:W-:Y:S01]  /*25b40*/  ISETP.NE.AND P0, PT, R0, 0x1, PT ;  /* 0x000000010000780c */ /* 0x004fe20003f05270 */
[----:B------:R-:W-:Y:S03]  /*25b50*/  BSSY B0, `(.L_x_1164) ;  /* 0x0000086000007945 */ /* 0x000fe60003800000 */
[----:B------:R1:W-:Y:S01]  /*25b60*/  STL [R1+0x80], R2 ;  /* 0x0000800201007387 */ /* 0x0003e20000100800 */
[----:B------:R-:W-:-:S08]  /*25b70*/  IADD3 R9, -R2, R10, RZ ;  /* 0x0000000a02097210 */ /* 0x000fd00007ffe1ff */
[----:B------:R-:W-:Y:S05]  /*25b80*/  @!P0 BRA `(.L_x_1165) ;  /* 0x000003e000008947 */ /* 0x000fea0003800000 */
[-C--:B----4-:R-:W-:Y:S02]  /*25b90*/  IABS R3, R6.reuse ;  /* 0x0000000600037213 */ /* 0x090fe40000000000 */
[----:B------:R-:W-:Y:S02]  /*25ba0*/  IABS R11, R6 ;  /* 0x00000006000b7213 */ /* 0x000fe40000000000 */
[----:B-1----:R-:W1:Y:S08]  /*25bb0*/  I2F.RP R2, R3 ;  /* 0x0000000300027306 */ /* 0x002e700000209400 */
[----:B-1----:R-:W1:Y:S02]  /*25bc0*/  MUFU.RCP R2, R2 ;  /* 0x0000000200027308 */ /* 0x002e640000001000 */
[----:B-1----:R-:W-:-:S06]  /*25bd0*/  IADD3 R2, R2, 0xffffffe, RZ ;  /* 0x0ffffffe02027810 */ /* 0x002fcc0007ffe0ff */
[----:B---3--:R1:W2:Y:S02]  /*25be0*/  F2I.FTZ.U32.TRUNC.NTZ R5, R2 ;  /* 0x0000000200057305 */ /* 0x0082a4000021f000 */
[----:B-1----:R-:W-:Y:S01]  /*25bf0*/  IABS R2, R0 ;  /* 0x0000000000027213 */ /* 0x002fe20000000000 */
[----:B--2---:R-:W-:-:S04]  /*25c00*/  IMAD.MOV R4, RZ, RZ, -R5 ;  /* 0x000000ffff047224 */ /* 0x004fc800078e0a05 */
[----:B------:R-:W-:Y:S01]  /*25c10*/  IMAD.MOV.U32 R8, RZ, RZ, R2 ;  /* 0x000000ffff087224 */ /* 0x000fe200078e0002 */
[----:B------:R-:W-:Y:S01]  /*25c20*/  IABS R2, R9 ;  /* 0x0000000900027213 */ /* 0x000fe20000000000 */
[----:B------:R-:W-:Y:S02]  /*25c30*/  IMAD R10, R4, R3, RZ ;  /* 0x00000003040a7224 */ /* 0x000fe400078e02ff */
[----:B------:R-:W-:Y:S01]  /*25c40*/  IMAD.MOV.U32 R4, RZ, RZ, RZ ;  /* 0x000000ffff047224 */ /* 0x000fe200078e00ff */
[----:B------:R-:W1:Y:S03]  /*25c50*/  I2F.RP R12, R8 ;  /* 0x00000008000c7306 */ /* 0x000e660000209400 */
[----:B------:R-:W-:-:S04]  /*25c60*/  IMAD.HI.U32 R10, R5, R10, R4 ;  /* 0x0000000a050a7227 */ /* 0x000fc800078e0004 */
[----:B------:R-:W-:Y:S02]  /*25c70*/  IMAD.MOV.U32 R4, RZ, RZ, R2 ;  /* 0x000000ffff047224 */ /* 0x000fe400078e0002 */
[----:B------:R-:W-:-:S05]  /*25c80*/  IMAD.MOV R2, RZ, RZ, -R11 ;  /* 0x000000ffff027224 */ /* 0x000fca00078e0a0b */
[----:B------:R-:W-:Y:S01]  /*25c90*/  MOV R5, R2 ;  /* 0x0000000200057202 */ /* 0x000fe20000000f00 */
[----:B------:R-:W-:-:S04]  /*25ca0*/  IMAD.HI.U32 R2, R10, R4, RZ ;  /* 0x000000040a027227 */ /* 0x000fc800078e00ff */
[----:B------:R-:W-:Y:S02]  /*25cb0*/  IMAD R4, R2, R5, R4 ;  /* 0x0000000502047224 */ /* 0x000fe400078e0204 */
[----:B-1----:R-:W1:Y:S03]  /*25cc0*/  MUFU.RCP R5, R12 ;  /* 0x0000000c00057308 */ /* 0x002e660000001000 */
        /* <DEDUP_REMOVED lines=9> */
[----:B------:R-:W-:Y:S01]  /*25d60*/  @P2 IADD3 R2, R2, 0x1, RZ ;  /* 0x0000000102022810 */ /* 0x000fe20007ffe0ff */
[----:B-1----:R-:W-:-:S05]  /*25d70*/  IMAD.MOV R3, RZ, RZ, -R5 ;  /* 0x000000ffff037224 */ /* 0x002fca00078e0a05 */
[----:B------:R-:W-:Y:S01]  /*25d80*/  @!P1 IMAD.MOV R2, RZ, RZ, -R2 ;  /* 0x000000ffff029224 */ /* 0x000fe200078e0a02 */
[----:B------:R-:W-:Y:S02]  /*25d90*/  MOV R4, R3 ;  /* 0x0000000300047202 */ /* 0x000fe40000000f00 */
[----:B------:R-:W-:Y:S02]  /*25da0*/  @!P0 LOP3.LUT R2, RZ, R6, RZ, 0x33, !PT ;  /* 0x00000006ff028212 */ /* 0x000fe400078e33ff */
[----:B------:R-:W-:Y:S01]  /*25db0*/  IABS R3, R0 ;  /* 0x0000000000037213 */ /* 0x000fe20000000000 */
[----:B------:R-:W-:Y:S01]  /*25dc0*/  IMAD R10, R4, R8, RZ ;  /* 0x00000008040a7224 */ /* 0x000fe200078e02ff */
[----:B------:R-:W-:Y:S01]  /*25dd0*/  IABS R12, R2 ;  /* 0x00000002000c7213 */ /* 0x000fe20000000000 */
[----:B------:R-:W-:Y:S02]  /*25de0*/  IMAD.MOV.U32 R4, RZ, RZ, RZ ;  /* 0x000000ffff047224 */ /* 0x000fe400078e00ff */
[----:B------:R-:W-:-:S02]  /*25df0*/  IMAD.MOV R11, RZ, RZ, -R3 ;  /* 0x000000ffff0b7224 */ /* 0x000fc400078e0a03 */
[----:B------:R-:W-:-:S03]  /*25e00*/  IMAD.HI.U32 R3, R5, R10, R4 ;  /* 0x0000000a05037227 */ /* 0x000fc600078e0004 */
[----:B------:R-:W-:Y:S01]  /*25e10*/  MOV R5, R11 ;  /* 0x0000000b00057202 */ /* 0x000fe20000000f00 */
        /* <DEDUP_REMOVED lines=21> */
.L_x_1165:
[----:B------:R-:W2:Y:S01]  /*25f70*/  LDL R0, [R1+0x8c] ;  /* 0x00008c0001007983 */ /* 0x000ea20000100800 */
[----:B-1----:R-:W-:-:S04]  /*25f80*/  IMAD.MOV.U32 R2, RZ, RZ, 0x4 ;  /* 0x00000004ff027424 */ /* 0x002fc800078e00ff */
[----:B--2---:R-:W-:-:S05]  /*25f90*/  IMAD.WIDE R2, R0, R2, c[0x0][0x590] ;  /* 0x0001640000027625 */ /* 0x004fca00078e0202 */
[----:B---3--:R-:W2:Y:S02]  /*25fa0*/  LDG.E R4, [R2.64] ;  /* 0x0000000802047981 */ /* 0x008ea4000c1e1900 */
        /* <DEDUP_REMOVED lines=64> */
.L_x_1166:
[----:B------:R-:W-:Y:S05]  /*263b0*/  BSYNC B0 ;  /* 0x0000000000007941 */ /* 0x000fea0003800000 */
.L_x_1164:
[----:B------:R-:W-:-:S04]  /*263c0*/  LOP3.LUT R2, RZ, R2, RZ, 0x33, !PT ;  /* 0x00000002ff027212 */ /* 0x000fc800078e33ff */
[----:B-1----:R-:W-:-:S05]  /*263d0*/  IADD3 R0, R2, R6, RZ ;  /* 0x0000000602007210 */ /* 0x002fca0007ffe0ff */
[----:B------:R1:W-:Y:S01]  /*263e0*/  STL [R1+0x84], R0 ;  /* 0x0000840001007387 */ /* 0x0003e20000100800 */
[----:B------:R-:W-:Y:S05]  /*263f0*/  BRA `(.L_x_1167) ;  /* 0x0000005000007947 */ /* 0x000fea0003800000 */
.L_x_1155:
[----:B------:R-:W-:Y:S01]  /*26400*/  MOV R0, c[0x0][0x53c] ;  /* 0x00014f0000007a02 */ /* 0x000fe20000000f00 */
[----:B------:R2:W-:Y:S04]  /*26410*/  STL [R1+0x80], R10 ;  /* 0x0000800a01007387 */ /* 0x0005e80000100800 */
[----:B------:R2:W-:Y:S04]  /*26420*/  STL [R1+0x84], RZ ;  /* 0x000084ff01007387 */ /* 0x0005e80000100800 */
[----:B------:R2:W-:Y:S04]  /*26430*/  STL [R1+0x88], RZ ;  /* 0x000088ff01007387 */ /* 0x0005e80000100800 */
[----:B------:R2:W-:Y:S02]  /*26440*/  STL [R1+0x8c], R0 ;  /* 0x00008c0001007387 */ /* 0x0005e40000100800 */
.L_x_1167:
[----:B------:R-:W-:Y:S05]  /*26450*/  BSYNC B1 ;  /* 0x0000000000017941 */ /* 0x000fea0003800000 */
.L_x_1153:
[----:B------:R-:W3:Y:S04]  /*26460*/  LDL R8, [R1+0x80] ;  /* 0x0000800001087983 */ /* 0x000ee80000100800 */
[----:B------:R-:W3:Y:S04]  /*26470*/  LDL R9, [R1+0x84] ;  /* 0x0000840001097983 */ /* 0x000ee80000100800 */
[----:B--2---:R-:W3:Y:S04]  /*26480*/  LDL R10, [R1+0x88] ;  /* 0x00008800010a7983 */ /* 0x004ee80000100800 */
[----:B------:R-:W3:Y:S01]  /*26490*/  LDL R11, [R1+0x8c] ;  /* 0x00008c00010b7983 */ /* 0x000ee20000100800 */
[----:B------:R-:W-:Y:S03]  /*264a0*/  WARPSYNC 0xffffffff ;  /* 0xffffffff00007948 */ /* 0x000fe60003800000 */
[----:B------:R-:W-:Y:S01]  /*264b0*/  BAR.SYNC.DEFER_BLOCKING 0x4, 0x80 ;  /* 0x0102000000007b1d */ /* 0x000fe20000010000 */
[----:B------:R-:W-:-:S13]  /*264c0*/  ISETP.NE.AND P0, PT, R13, RZ, PT ;  /* 0x000000ff0d00720c */ /* 0x000fda0003f05270 */
[----:B---3--:R2:W-:Y:S04]  /*264d0*/  @!P0 STS.128 [0xc080], R8 ;  /* 0x00c08008ff008388 */ /* 0x0085e80000000c00 */
[----:B------:R-:W-:Y:S06]  /*264e0*/  BAR.ARV 0x5, 0x80 ;  /* 0x0142000000007b1d */ /* 0x000fec0000002000 */
.L_x_1148:
[----:B-1----:R-:W3:Y:S02]  /*264f0*/  LDL R0, [R1+0x8c] ;  /* 0x00008c0001007983 */ /* 0x002ee40000100800 */
[----:B---3--:R-:W-:-:S13]  /*26500*/  ISETP.GE.AND P0, PT, R0, c[0x0][0x53c], PT ;  /* 0x00014f0000007a0c */ /* 0x008fda0003f06270 */
[----:B--2-4-:R-:W-:Y:S01]  /*26510*/  @P0 CALL.REL.NOINC `(.L_x_1168) ;  /* 0x0000001000000944 */ /* 0x014fe20003c00000 */
[----:B------:R-:W-:Y:S05]  /*26520*/  BRA `(.L_x_1169) ;  /* 0xfffdbdd000007947 */ /* 0x000fea000383ffff */
.L_x_1168:
[----:B------:R-:W-:Y:S05]  /*26530*/  EXIT ;  /* 0x000000000000794d */ /* 0x000fea0003800000 */
.L_x_859:
[----:B------:R-:W-:Y:S01]  /*26540*/  IMAD.MOV.U32 R0, RZ, RZ, R5 ;  /* 0x000000ffff007224 */ /* 0x000fe200078e0005 */
[----:B------:R-:W-:Y:S02]  /*26550*/  MOV R3, 0x1 ;  /* 0x0000000100037802 */ /* 0x000fe40000000f00 */
[----:B------:R-:W-:Y:S02]  /*26560*/  MOV R2, 0x26580 ;  /* 0x0002658000027802 */ /* 0x000fe40000000f00 */
[----:B------:R-:W-:Y:S05]  /*26570*/  CALL.REL.NOINC `($__internal_15_$__cuda_sm70_shflsync_up_p) ;  /* 0x0000350000007944 */ /* 0x000fea0003c00000 */
[----:B------:R-:W-:Y:S01]  /*26580*/  MOV R0, R4 ;  /* 0x0000000400007202 */ /* 0x000fe20000000f00 */
[----:B------:R-:W-:Y:S05]  /*26590*/  BRA `(.L_x_1170) ;  /* 0xfffd9ec000007947 */ /* 0x000fea000383ffff */
.L_x_860:
[----:B------:R-:W-:Y:S01]  /*265a0*/  IMAD.MOV.U32 R0, RZ, RZ, R5 ;  /* 0x000000ffff007224 */ /* 0x000fe200078e0005 */
[----:B------:R-:W-:Y:S02]  /*265b0*/  MOV R3, 0x2 ;  /* 0x0000000200037802 */ /* 0x000fe40000000f00 */
[----:B------:R-:W-:Y:S02]  /*265c0*/  MOV R2, 0x265e0 ;  /* 0x000265e000027802 */ /* 0x000fe40000000f00 */
[----:B------:R-:W-:Y:S05]  /*265d0*/  CALL.REL.NOINC `($__internal_15_$__cuda_sm70_shflsync_up_p) ;  /* 0x000034a000007944 */ /* 0x000fea0003c00000 */
[----:B------:R-:W-:Y:S01]  /*265e0*/  SEL R4, R4, RZ, P4 ;  /* 0x000000ff04047207 */ /* 0x000fe20002000000 */
[----:B------:R-:W-:Y:S01]  /*265f0*/  IMAD.MOV.U32 R3, RZ, RZ, 0x4 ;  /* 0x00000004ff037424 */ /* 0x000fe200078e00ff */
[----:B------:R-:W-:-:S03]  /*26600*/  MOV R2, 0x26630 ;  /* 0x0002663000027802 */ /* 0x000fc60000000f00 */
[----:B------:R-:W-:Y:S02]  /*26610*/  IMAD.IADD R0, R5, 0x1, R4 ;  /* 0x0000000105007824 */ /* 0x000fe400078e0204 */
        /* <DEDUP_REMOVED lines=13> */
[----:B------:R-:W-:Y:S02]  /*266f0*/  MOV R228, 0x1f ;  /* 0x0000001f00e47802 */ /* 0x000fe40000000f00 */
[----:B------:R-:W-:Y:S01]  /*26700*/  MOV R3, 0x26740 ;  /* 0x0002674000037802 */ /* 0x000fe20000000f00 */
[----:B------:R-:W-:-:S04]  /*26710*/  IMAD.IADD R4, R0, 0x1, R4 ;  /* 0x0000000100047824 */ /* 0x000fc800078e0204 */
[----:B------:R-:W-:Y:S02]  /*26720*/  IMAD.MOV.U32 R227, RZ, RZ, R4 ;  /* 0x000000ffffe37224 */ /* 0x000fe400078e0004 */
[----:B------:R-:W-:Y:S05]  /*26730*/  CALL.REL.NOINC `($__internal_14_$__cuda_sm70_shflsync_idx_p) ;  /* 0x000032e000007944 */ /* 0x000fea0003c00000 */
[----:B------:R-:W-:Y:S01]  /*26740*/  MOV R0, R227 ;  /* 0x000000e300007202 */ /* 0x000fe20000000f00 */
[----:B------:R-:W-:Y:S05]  /*26750*/  BRA `(.L_x_1171) ;  /* 0xfffd9e0000007947 */ /* 0x000fea000383ffff */
.L_x_862:
[----:B------:R-:W-:Y:S02]  /*26760*/  SEL R0, RZ, 0x1, P0 ;  /* 0x00000001ff007807 */ /* 0x000fe40000000000 */
[----:B------:R-:W-:Y:S02]  /*26770*/  MOV R2, 0x26790 ;  /* 0x0002679000027802 */ /* 0x000fe40000000f00 */
[----:B------:R-:W-:Y:S05]  /*26780*/  CALL.REL.NOINC `($__internal_16_$__cuda_sm70_votesync_ballot) ;  /* 0x0000335000007944 */ /* 0x000fea0003c00000 */
[----:B------:R-:W-:Y:S01]  /*26790*/  MOV R7, R0 ;  /* 0x0000000000077202 */ /* 0x000fe20000000f00 */
[----:B------:R-:W-:Y:S05]  /*267a0*/  BRA `(.L_x_1172) ;  /* 0xfffd9e4000007947 */ /* 0x000fea000383ffff */
.L_x_863:
[----:B------:R-:W-:Y:S01]  /*267b0*/  IMAD.MOV.U32 R227, RZ, RZ, R9 ;  /* 0x000000ffffe37224 */ /* 0x000fe200078e0009 */
[----:B-1----:R-:W-:Y:S01]  /*267c0*/  MOV R2, R0 ;  /* 0x0000000000027202 */ /* 0x002fe20000000f00 */
[----:B------:R-:W-:Y:S01]  /*267d0*/  IMAD.MOV.U32 R228, RZ, RZ, 0x1f ;  /* 0x0000001fffe47424 */ /* 0x000fe200078e00ff */
[----:B------:R-:W-:Y:S02]  /*267e0*/  MOV R3, 0x26800 ;  /* 0x0002680000037802 */ /* 0x000fe40000000f00 */
[----:B------:R-:W-:Y:S05]  /*267f0*/  CALL.REL.NOINC `($__internal_14_$__cuda_sm70_shflsync_idx_p) ;  /* 0x0000322000007944 */ /* 0x000fea0003c00000 */
[----:B------:R-:W-:Y:S01]  /*26800*/  IMAD.MOV.U32 R12, RZ, RZ, R227 ;  /* 0x000000ffff0c7224 */ /* 0x000fe200078e00e3 */
[----:B------:R-:W-:Y:S01]  /*26810*/  MOV R227, R8 ;  /* 0x0000000800e37202 */ /* 0x000fe20000000f00 */
[----:B------:R-:W-:Y:S01]  /*26820*/  IMAD.MOV.U32 R5, RZ, RZ, RZ ;  /* 0x000000ffff057224 */ /* 0x000fe200078e00ff */
[----:B------:R-:W-:Y:S01]  /*26830*/  MOV R2, R0 ;  /* 0x0000000000027202 */ /* 0x000fe20000000f00 */
[----:B------:R-:W-:Y:S01]  /*26840*/  IMAD.MOV.U32 R228, RZ, RZ, 0x1f ;  /* 0x0000001fffe47424 */ /* 0x000fe200078e00ff */
[----:B------:R-:W-:-:S02]  /*26850*/  MOV R3, 0x26870 ;  /* 0x0002687000037802 */ /* 0x000fc40000000f00 */
[----:B------:R-:W-:Y:S05]  /*26860*/  CALL.REL.NOINC `($__internal_14_$__cuda_sm70_shflsync_idx_p) ;  /* 0x000031b000007944 */ /* 0x000fea0003c00000 */
[----:B------:R-:W-:Y:S01]  /*26870*/  MOV R9, R227 ;  /* 0x000000e300097202 */ /* 0x000fe20000000f00 */
[----:B------:R-:W-:Y:S05]  /*26880*/  BRA `(.L_x_1173) ;  /* 0xfffd9dd000007947 */ /* 0x000fea000383ffff */
.L_x_866:
[----:B------:R-:W-:Y:S01]  /*26890*/  IMAD.MOV.U32 R227, RZ, RZ, R4 ;  /* 0x000000ffffe37224 */ /* 0x000fe200078e0004 */
[----:B-1----:R-:W-:Y:S01]  /*268a0*/  MOV R2, R0 ;  /* 0x0000000000027202 */ /* 0x002fe20000000f00 */
[----:B------:R-:W-:Y:S01]  /*268b0*/  IMAD.MOV.U32 R228, RZ, RZ, 0x1f ;  /* 0x0000001fffe47424 */ /* 0x000fe200078e00ff */
[----:B------:R-:W-:-:S02]  /*268c0*/  MOV R3, 0x268e0 ;  /* 0x000268e000037802 */ /* 0x000fc40000000f00 */
[----:B---34-:R-:W-:Y:S05]  /*268d0*/  CALL.REL.NOINC `($__internal_14_$__cuda_sm70_shflsync_idx_p) ;  /* 0x0000314000007944 */ /* 0x018fea0003c00000 */
[----:B------:R-:W-:Y:S01]  /*268e0*/  MOV R5, R227 ;  /* 0x000000e300057202 */ /* 0x000fe20000000f00 */
[----:B------:R-:W-:Y:S05]  /*268f0*/  BRA `(.L_x_865) ;  /* 0xfffd9dc000007947 */ /* 0x000fea000383ffff */
.L_x_923:
[----:B------:R-:W-:Y:S01]  /*26900*/  IMAD.MOV.U32 R227, RZ, RZ, R6 ;  /* 0x000000ffffe37224 */ /* 0x000fe200078e0006 */
[----:B------:R-:W-:Y:S01]  /*26910*/  MOV R2, RZ ;  /* 0x000000ff00027202 */ /* 0x000fe20000000f00 */
[----:B------:R-:W-:Y:S01]  /*26920*/  IMAD.MOV.U32 R228, RZ, RZ, 0x1c1f ;  /* 0x00001c1fffe47424 */ /* 0x000fe200078e00ff */
[----:B------:R-:W-:-:S02]  /*26930*/  MOV R3, 0x26950 ;  /* 0x0002695000037802 */ /* 0x000fc40000000f00 */
[----:B-----5:R-:W-:Y:S05]  /*26940*/  CALL.REL.NOINC `($__internal_14_$__cuda_sm70_shflsync_idx_p) ;  /* 0x000030d000007944 */ /* 0x020fea0003c00000 */
[----:B------:R-:W-:Y:S01]  /*26950*/  MOV R4, R227 ;  /* 0x000000e300047202 */ /* 0x000fe20000000f00 */
[----:B------:R-:W-:Y:S05]  /*26960*/  BRA `(.L_x_1174) ;  /* 0xfffe281000007947 */ /* 0x000fea000383ffff */
.L_x_924:
[----:B------:R-:W-:Y:S01]  /*26970*/  IMAD.MOV.U32 R227, RZ, RZ, R12 ;  /* 0x000000ffffe37224 */ /* 0x000fe200078e000c */
[----:B------:R-:W-:Y:S01]  /*26980*/  MOV R2, RZ ;  /* 0x000000ff00027202 */ /* 0x000fe20000000f00 */
[----:B------:R-:W-:Y:S01]  /*26990*/  IMAD.MOV.U32 R228, RZ, RZ, 0x1c1f ;  /* 0x00001c1fffe47424 */ /* 0x000fe200078e00ff */
[----:B------:R-:W-:-:S02]  /*269a0*/  MOV R3, 0x269c0 ;  /* 0x000269c000037802 */ /* 0x000fc40000000f00 */
[----:B-12--5:R-:W-:Y:S05]  /*269b0*/  CALL.REL.NOINC `($__internal_14_$__cuda_sm70_shflsync_idx_p) ;  /* 0x0000306000007944 */ /* 0x026fea0003c00000 */
[----:B------:R-:W-:Y:S01]  /*269c0*/  MOV R0, R227 ;  /* 0x000000e300007202 */ /* 0x000fe20000000f00 */
[----:B------:R-:W-:Y:S05]  /*269d0*/  BRA `(.L_x_1175) ;  /* 0xfffe27c000007947 */ /* 0x000fea000383ffff */
.L_x_927:
[----:B------:R-:W-:Y:S01]  /*269e0*/  IMAD.MOV.U32 R227, RZ, RZ, R6 ;  /* 0x000000ffffe37224 */ /* 0x000fe200078e0006 */
[----:B--2---:R-:W-:Y:S01]  /*269f0*/  MOV R2, 0x1 ;  /* 0x0000000100027802 */ /* 0x004fe20000000f00 */
[----:B------:R-:W-:Y:S01]  /*26a00*/  IMAD.MOV.U32 R228, RZ, RZ, 0x1c1f ;  /* 0x00001c1fffe47424 */ /* 0x000fe200078e00ff */
[----:B------:R-:W-:-:S02]  /*26a10*/  MOV R3, 0x26a30 ;  /* 0x00026a3000037802 */ /* 0x000fc40000000f00 */
[----:B-1-345:R-:W-:Y:S05]  /*26a20*/  CALL.REL.NOINC `($__internal_14_$__cuda_sm70_shflsync_idx_p) ;  /* 0x00002ff000007944 */ /* 0x03afea0003c00000 */
[----:B------:R-:W-:Y:S01]  /*26a30*/  IMAD.MOV.U32 R4, RZ, RZ, R227 ;  /* 0x000000ffff047224 */ /* 0x000fe200078e00e3 */
[----:B------:R-:W-:Y:S01]  /*26a40*/  MOV R2, 0x1 ;  /* 0x0000000100027802 */ /* 0x000fe20000000f00 */
[----:B------:R-:W-:Y:S01]  /*26a50*/  IMAD.MOV.U32 R227, RZ, RZ, R12 ;  /* 0x000000ffffe37224 */ /* 0x000fe200078e000c */
[----:B------:R-:W-:-:S02]  /*26a60*/  MOV R228, 0x1c1f ;  /* 0x00001c1f00e47802 */ /* 0x000fc40000000f00 */
[----:B------:R-:W-:Y:S02]  /*26a70*/  MOV R3, 0x26a90 ;  /* 0x00026a9000037802 */ /* 0x000fe40000000f00 */
[----:B------:R-:W-:Y:S05]  /*26a80*/  CALL.REL.NOINC `($__internal_14_$__cuda_sm70_shflsync_idx_p) ;  /* 0x00002f9000007944 */ /* 0x000fea0003c00000 */
[----:B------:R-:W-:Y:S01]  /*26a90*/  MOV R0, R227 ;  /* 0x000000e300007202 */ /* 0x000fe20000000f00 */
[----:B------:R-:W-:Y:S05]  /*26aa0*/  BRA `(.L_x_1176) ;  /* 0xfffe289000007947 */ /* 0x000fea000383ffff */
.L_x_930:
[----:B------:R-:W-:Y:S01]  /*26ab0*/  IMAD.MOV.U32 R227, RZ, RZ, R6 ;  /* 0x000000ffffe37224 */ /* 0x000fe200078e0006 */
[----:B-1----:R-:W-:Y:S01]  /*26ac0*/  MOV R2, 0x2 ;  /* 0x0000000200027802 */ /* 0x002fe20000000f00 */
[----:B------:R-:W-:Y:S01]  /*26ad0*/  IMAD.MOV.U32 R228, RZ, RZ, 0x1c1f ;  /* 0x00001c1fffe47424 */ /* 0x000fe200078e00ff */
[----:B------:R-:W-:Y:S02]  /*26ae0*/  MOV R3, 0x26b00 ;  /* 0x00026b0000037802 */ /* 0x000fe40000000f00 */
[----:B--2345:R-:W-:Y:S05]  /*26af0*/  CALL.REL.NOINC `($__internal_14_$__cuda_sm70_shflsync_idx_p) ;  /* 0x00002f2000007944 */ /* 0x03cfea0003c00000 */
[----:B------:R-:W-:Y:S01]  /*26b00*/  MOV R4, R227 ;  /* 0x000000e300047202 */ /* 0x000fe20000000f00 */
[----:B------:R-:W-:Y:S05]  /*26b10*/  BRA `(.L_x_1177) ;  /* 0xfffe29b000007947 */ /* 0x000fea000383ffff */
.L_x_931:
[----:B------:R-:W-:Y:S01]  /*26b20*/  IMAD.MOV.U32 R227, RZ, RZ, R12 ;  /* 0x000000ffffe37224 */ /* 0x000fe200078e000c */
[----:B------:R-:W-:Y:S01]  /*26b30*/  MOV R2, 0x2 ;  /* 0x0000000200027802 */ /* 0x000fe20000000f00 */
[----:B------:R-:W-:Y:S01]  /*26b40*/  IMAD.MOV.U32 R228, RZ, RZ, 0x1c1f ;  /* 0x00001c1fffe47424 */ /* 0x000fe200078e00ff */
[----:B------:R-:W-:Y:S02]  /*26b50*/  MOV R3, 0x26b70 ;  /* 0x00026b7000037802 */ /* 0x000fe40000000f00 */
[----:B-12345:R-:W-:Y:S05]  /*26b60*/  CALL.REL.NOINC `($__internal_14_$__cuda_sm70_shflsync_idx_p) ;  /* 0x00002eb000007944 */ /* 0x03efea0003c00000 */
[----:B------:R-:W-:Y:S01]  /*26b70*/  MOV R0, R227 ;  /* 0x000000e300007202 */ /* 0x000fe20000000f00 */
[----:B------:R-:W-:Y:S05]  /*26b80*/  BRA `(.L_x_1178) ;  /* 0xfffe296000007947 */ /* 0x000fea000383ffff */
.L_x_934:
[----:B------:R-:W-:Y:S01]  /*26b90*/  IMAD.MOV.U32 R227, RZ, RZ, R6 ;  /* 0x000000ffffe37224 */ /* 0x000fe200078e0006 */
[----:B-1----:R-:W-:Y:S01]  /*26ba0*/  MOV R2, 0x3 ;  /* 0x0000000300027802 */ /* 0x002fe20000000f00 */
[----:B------:R-:W-:Y:S01]  /*26bb0*/  IMAD.MOV.U32 R228, RZ, RZ, 0x1c1f ;  /* 0x00001c1fffe47424 */ /* 0x000fe200078e00ff */
[----:B------:R-:W-:-:S02]  /*26bc0*/  MOV R3, 0x26be0 ;  /* 0x00026be000037802 */ /* 0x000fc40000000f00 */
[----:B--2345:R-:W-:Y:S05]  /*26bd0*/  CALL.REL.NOINC `($__internal_14_$__cuda_sm70_shflsync_idx_p) ;  /* 0x00002e4000007944 */ /* 0x03cfea0003c00000 */
        /* <DEDUP_REMOVED lines=8> */
.L_x_981:
[----:B------:R-:W-:Y:S01]  /*26c60*/  IMAD.MOV.U32 R227, RZ, RZ, R6 ;  /* 0x000000ffffe37224 */ /* 0x000fe200078e0006 */
[----:B--2---:R-:W-:Y:S01]  /*26c70*/  MOV R2, 0x1 ;  /* 0x0000000100027802 */ /* 0x004fe20000000f00 */
[----:B------:R-:W-:Y:S01]  /*26c80*/  IMAD.MOV.U32 R228, RZ, RZ, 0x1c1f ;  /* 0x00001c1fffe47424 */ /* 0x000fe200078e00ff */
[----:B------:R-:W-:Y:S02]  /*26c90*/  MOV R3, 0x26cb0 ;  /* 0x00026cb000037802 */ /* 0x000fe40000000f00 */
[----:B------:R-:W-:Y:S05]  /*26ca0*/  CALL.REL.NOINC `($__internal_14_$__cuda_sm70_shflsync_idx_p) ;  /* 0x00002d7000007944 */ /* 0x000fea0003c00000 */
[----:B------:R-:W-:Y:S01]  /*26cb0*/  IMAD.MOV.U32 R4, RZ, RZ, R227 ;  /* 0x000000ffff047224 */ /* 0x000fe200078e00e3 */
[----:B------:R-:W-:Y:S01]  /*26cc0*/  MOV R2, 0x1 ;  /* 0x0000000100027802 */ /* 0x000fe20000000f00 */
[----:B------:R-:W-:Y:S01]  /*26cd0*/  IMAD.MOV.U32 R227, RZ, RZ, R22 ;  /* 0x000000ffffe37224 */ /* 0x000fe200078e0016 */
[----:B------:R-:W-:Y:S02]  /*26ce0*/  MOV R228, 0x1c1f ;  /* 0x00001c1f00e47802 */ /* 0x000fe40000000f00 */
[----:B------:R-:W-:Y:S02]  /*26cf0*/  MOV R3, 0x26d10 ;  /* 0x00026d1000037802 */ /* 0x000fe40000000f00 */
[----:B------:R-:W-:Y:S05]  /*26d00*/  CALL.REL.NOINC `($__internal_14_$__cuda_sm70_shflsync_idx_p) ;  /* 0x00002d1000007944 */ /* 0x000fea0003c00000 */
[----:B------:R-:W-:Y:S01]  /*26d10*/  MOV R2, R227 ;  /* 0x000000e300027202 */ /* 0x000fe20000000f00 */
[----:B------:R-:W-:Y:S05]  /*26d20*/  BRA `(.L_x_1180) ;  /* 0xfffe9e4000007947 */ /* 0x000fea000383ffff */
.L_x_984:
[----:B------:R-:W-:Y:S01]  /*26d30*/  IMAD.MOV.U32 R227, RZ, RZ, R5 ;  /* 0x000000ffffe37224 */ /* 0x000fe200078e0005 */
[----:B------:R-:W-:Y:S01]  /*26d40*/  MOV R2, RZ ;  /* 0x000000ff00027202 */ /* 0x000fe20000000f00 */
[----:B------:R-:W-:Y:S01]  /*26d50*/  IMAD.MOV.U32 R228, RZ, RZ, 0x1c1f ;  /* 0x00001c1fffe47424 */ /* 0x000fe200078e00ff */
[----:B------:R-:W-:-:S02]  /*26d60*/  MOV R3, 0x26d80 ;  /* 0x00026d8000037802 */ /* 0x000fc40000000f00 */
[----:B------:R-:W-:Y:S05]  /*26d70*/  CALL.REL.NOINC `($__internal_14_$__cuda_sm70_shflsync_idx_p) ;  /* 0x00002ca000007944 */ /* 0x000fea0003c00000 */
[----:B------:R-:W-:Y:S01]  /*26d80*/  MOV R4, R227 ;  /* 0x000000e300047202 */ /* 0x000fe20000000f00 */
[----:B------:R-:W-:Y:S05]  /*26d90*/  BRA `(.L_x_1181) ;  /* 0xfffeade000007947 */ /* 0x000fea000383ffff */
.L_x_985:
[----:B------:R-:W-:Y:S01]  /*26da0*/  IMAD.MOV.U32 R227, RZ, RZ, R6 ;  /* 0x000000ffffe37224 */ /* 0x000fe200078e0006 */
[----:B------:R-:W-:Y:S01]  /*26db0*/  MOV R2, RZ ;  /* 0x000000ff00027202 */ /* 0x000fe20000000f00 */
[----:B------:R-:W-:Y:S01]  /*26dc0*/  IMAD.MOV.U32 R228, RZ, RZ, 0x1c1f ;  /* 0x00001c1fffe47424 */ /* 0x000fe200078e00ff */
[----:B------:R-:W-:-:S02]  /*26dd0*/  MOV R3, 0x26df0 ;  /* 0x00026df000037802 */ /* 0x000fc40000000f00 */
[----:B-12---:R-:W-:Y:S05]  /*26de0*/  CALL.REL.NOINC `($__internal_14_$__cuda_sm70_shflsync_idx_p) ;  /* 0x00002c3000007944 */ /* 0x006fea0003c00000 */
[----:B------:R-:W-:Y:S01]  /*26df0*/  MOV R0, R227 ;  /* 0x000000e300007202 */ /* 0x000fe20000000f00 */
[----:B------:R-:W-:Y:S05]  /*26e00*/  BRA `(.L_x_1182) ;  /* 0xfffead9000007947 */ /* 0x000fea000383ffff */
.L_x_988:
[----:B------:R-:W-:Y:S01]  /*26e10*/  IMAD.MOV.U32 R227, RZ, RZ, R5 ;  /* 0x000000ffffe37224 */ /* 0x000fe200078e0005 */
[----:B----4-:R-:W-:Y:S01]  /*26e20*/  MOV R2, 0x1 ;  /* 0x0000000100027802 */ /* 0x010fe20000000f00 */
[----:B------:R-:W-:Y:S01]  /*26e30*/  IMAD.MOV.U32 R228, RZ, RZ, 0x1c1f ;  /* 0x00001c1fffe47424 */ /* 0x000fe200078e00ff */
[----:B------:R-:W-:-:S03]  /*26e40*/  MOV R3, 0x26e60 ;  /* 0x00026e6000037802 */ /* 0x000fc60000000f00 */
[----:B-123--:R-:W-:Y:S05]  /*26e50*/  CALL.REL.NOINC `($__internal_14_$__cuda_sm70_shflsync_idx_p) ;  /* 0x00002bc000007944 */ /* 0x00efea0003c00000 */
        /* <DEDUP_REMOVED lines=8> */
.L_x_989:
[----:B------:R-:W-:Y:S01]  /*26ee0*/  IMAD.MOV.U32 R227, RZ, RZ, R4 ;  /* 0x000000ffffe37224 */ /* 0x000fe200078e0004 */
[----:B------:R-:W-:Y:S01]  /*26ef0*/  MOV R2, RZ ;  /* 0x000000ff00027202 */ /* 0x000fe20000000f00 */
[----:B------:R-:W-:Y:S01]  /*26f00*/  IMAD.MOV.U32 R228, RZ, RZ, 0x1c1f ;  /* 0x00001c1fffe47424 */ /* 0x000fe200078e00ff */
[----:B------:R-:W-:Y:S02]  /*26f10*/  MOV R3, 0x26f30 ;  /* 0x00026f3000037802 */ /* 0x000fe40000000f00 */
[----:B------:R-:W-:Y:S05]  /*26f20*/  CALL.REL.NOINC `($__internal_14_$__cuda_sm70_shflsync_idx_p) ;  /* 0x00002af000007944 */ /* 0x000fea0003c00000 */
[----:B------:R-:W-:Y:S01]  /*26f30*/  MOV R3, R227 ;  /* 0x000000e300037202 */ /* 0x000fe20000000f00 */
[----:B------:R-:W-:Y:S05]  /*26f40*/  BRA `(.L_x_1184) ;  /* 0xfffeb03000007947 */ /* 0x000fea000383ffff */
.L_x_994:
[----:B------:R-:W-:Y:S01]  /*26f50*/  IMAD.MOV.U32 R227, RZ, RZ, R4 ;  /* 0x000000ffffe37224 */ /* 0x000fe200078e0004 */
[----:B------:R-:W-:Y:S01]  /*26f60*/  MOV R2, 0x1 ;  /* 0x0000000100027802 */ /* 0x000fe20000000f00 */
[----:B------:R-:W-:Y:S01]  /*26f70*/  IMAD.MOV.U32 R228, RZ, RZ, 0x1c1f ;  /* 0x00001c1fffe47424 */ /* 0x000fe200078e00ff */
[----:B------:R-:W-:Y:S02]  /*26f80*/  MOV R3, 0x26fa0 ;  /* 0x00026fa000037802 */ /* 0x000fe40000000f00 */
[----:B-1----:R-:W-:Y:S05]  /*26f90*/  CALL.REL.NOINC `($__internal_14_$__cuda_sm70_shflsync_idx_p) ;  /* 0x00002a8000007944 */ /* 0x002fea0003c00000 */
[----:B------:R-:W-:Y:S01]  /*26fa0*/  MOV R3, R227 ;  /* 0x000000e300037202 */ /* 0x000fe20000000f00 */
[----:B------:R-:W-:Y:S05]  /*26fb0*/  BRA `(.L_x_1185) ;  /* 0xfffeb54000007947 */ /* 0x000fea000383ffff */
.L_x_999:
[----:B------:R-:W-:Y:S01]  /*26fc0*/  IMAD.MOV.U32 R227, RZ, RZ, R4 ;  /* 0x000000ffffe37224 */ /* 0x000fe200078e0004 */
[----:B------:R-:W-:Y:S01]  /*26fd0*/  MOV R2, 0x2 ;  /* 0x0000000200027802 */ /* 0x000fe20000000f00 */
[----:B------:R-:W-:Y:S01]  /*26fe0*/  IMAD.MOV.U32 R228, RZ, RZ, 0x1c1f ;  /* 0x00001c1fffe47424 */ /* 0x000fe200078e00ff */
[----:B------:R-:W-:-:S02]  /*26ff0*/  MOV R3, 0x27010 ;  /* 0x0002701000037802 */ /* 0x000fc40000000f00 */
[----:B-12---:R-:W-:Y:S05]  /*27000*/  CALL.REL.NOINC `($__internal_14_$__cuda_sm70_shflsync_idx_p) ;  /* 0x00002a1000007944 */ /* 0x006fea0003c00000 */
[----:B------:R-:W-:Y:S01]  /*27010*/  MOV R3, R227 ;  /* 0x000000e300037202 */ /* 0x000fe20000000f00 */
[----:B------:R-:W-:Y:S05]  /*27020*/  BRA `(.L_x_1186) ;  /* 0xfffeb93000007947 */ /* 0x000fea000383ffff */
.L_x_1004:
[----:B------:R-:W-:Y:S01]  /*27030*/  IMAD.MOV.U32 R227, RZ, RZ, R4 ;  /* 0x000000ffffe37224 */ /* 0x000fe200078e0004 */
[----:B------:R-:W-:Y:S01]  /*27040*/  MOV R2, 0x3 ;  /* 0x0000000300027802 */ /* 0x000fe20000000f00 */
[----:B------:R-:W-:Y:S01]  /*27050*/  IMAD.MOV.U32 R228, RZ, RZ, 0x1c1f ;  /* 0x00001c1fffe47424 */ /* 0x000fe200078e00ff */
[----:B------:R-:W-:-:S02]  /*27060*/  MOV R3, 0x27080 ;  /* 0x0002708000037802 */ /* 0x000fc40000000f00 */
[----:B-123--:R-:W-:Y:S05]  /*27070*/  CALL.REL.NOINC `($__internal_14_$__cuda_sm70_shflsync_idx_p) ;  /* 0x000029a000007944 */ /* 0x00efea0003c00000 */
[----:B------:R-:W-:Y:S01]  /*27080*/  MOV R3, R227 ;  /* 0x000000e300037202 */ /* 0x000fe20000000f00 */
[----:B------:R-:W-:Y:S05]  /*27090*/  BRA `(.L_x_1187) ;  /* 0xfffebd2000007947 */ /* 0x000fea000383ffff */
.L_x_1009:
[----:B------:R-:W-:Y:S02]  /*270a0*/  MOV R0, 0x2 ;  /* 0x0000000200007802 */ /* 0x000fe40000000f00 */
[----:B------:R-:W-:-:S02]  /*270b0*/  MOV R2, 0x270d0 ;  /* 0x000270d000027802 */ /* 0x000fc40000000f00 */
[----:B------:R-:W-:Y:S05]  /*270c0*/  CALL.REL.NOINC `($__internal_13_$__cuda_sm70_shflsync_bfly_p) ;  /* 0x000028f000007944 */ /* 0x000fea0003c00000 */
[----:B------:R-:W-:Y:S05]  /*270d0*/  BRA `(.L_x_1188) ;  /* 0xfffec40000007947 */ /* 0x000fea000383ffff */
.L_x_1010:
[----:B------:R-:W-:Y:S02]  /*270e0*/  MOV R0, 0x1 ;  /* 0x0000000100007802 */ /* 0x000fe40000000f00 */
[----:B------:R-:W-:-:S02]  /*270f0*/  MOV R2, 0x27110 ;  /* 0x0002711000027802 */ /* 0x000fc40000000f00 */
[----:B------:R-:W-:Y:S05]  /*27100*/  CALL.REL.NOINC `($__internal_13_$__cuda_sm70_shflsync_bfly_p) ;  /* 0x000028b000007944 */ /* 0x000fea0003c00000 */
[----:B------:R-:W-:Y:S01]  /*27110*/  FMNMX.FTZ R105, R4, R0, !PT ;  /* 0x0000000004697209 */ /* 0x000fe20007810000 */
[----:B------:R-:W-:Y:S01]  /*27120*/  IMAD.MOV.U32 R4, RZ, RZ, R5 ;  /* 0x000000ffff047224 */ /* 0x000fe200078e0005 */
[----:B------:R-:W-:Y:S01]  /*27130*/  MOV R2, 0x27160 ;  /* 0x0002716000027802 */ /* 0x000fe20000000f00 */
[----:B------:R-:W-:-:S02]  /*27140*/  IMAD.MOV.U32 R0, RZ, RZ, 0x2 ;  /* 0x00000002ff007424 */ /* 0x000fc400078e00ff */
[----:B------:R-:W-:Y:S05]  /*27150*/  CALL.REL.NOINC `($__internal_13_$__cuda_sm70_shflsync_bfly_p) ;  /* 0x0000286000007944 */ /* 0x000fea0003c00000 */
[----:B------:R-:W-:Y:S01]  /*27160*/  FMNMX.FTZ R5, R5, R0, !PT ;  /* 0x0000000005057209 */ /* 0x000fe20007810000 */
[----:B------:R-:W-:Y:S01]  /*27170*/  IMAD.MOV.U32 R0, RZ, RZ, 0x1 ;  /* 0x00000001ff007424 */ /* 0x000fe200078e00ff */
[----:B------:R-:W-:-:S03]  /*27180*/  MOV R2, 0x271b0 ;  /* 0x000271b000027802 */ /* 0x000fc60000000f00 */
[----:B------:R-:W-:Y:S02]  /*27190*/  IMAD.MOV.U32 R4, RZ, RZ, R5 ;  /* 0x000000ffff047224 */ /* 0x000fe400078e0005 */
[----:B------:R-:W-:Y:S05]  /*271a0*/  CALL.REL.NOINC `($__internal_13_$__cuda_sm70_shflsync_bfly_p) ;  /* 0x0000281000007944 */ /* 0x000fea0003c00000 */
[----:B------:R-:W-:Y:S01]  /*271b0*/  FMNMX.FTZ R104, R5, R0, !PT ;  /* 0x0000000005687209 */ /* 0x000fe20007810000 */
[----:B------:R-:W-:Y:S01]  /*271c0*/  IMAD.MOV.U32 R4, RZ, RZ, R6 ;  /* 0x000000ffff047224 */ /* 0x000fe200078e0006 */
[----:B------:R-:W-:Y:S01]  /*271d0*/  MOV R2, 0x27200 ;  /* 0x0002720000027802 */ /* 0x000fe20000000f00 */
[----:B------:R-:W-:Y:S02]  /*271e0*/  IMAD.MOV.U32 R0, RZ, RZ, 0x2 ;  /* 0x00000002ff007424 */ /* 0x000fe400078e00ff */
        /* <DEDUP_REMOVED lines=16> */
[----:B------:R-:W-:Y:S01]  /*272f0*/  MOV R9, R0 ;  /* 0x0000000000097202 */ /* 0x000fe20000000f00 */
[----:B------:R-:W-:Y:S05]  /*27300*/  BRA `(.L_x_1189) ;  /* 0xfffec2c000007947 */ /* 0x000fea000383ffff */
.L_x_1018:
[----:B------:R-:W-:Y:S01]  /*27310*/  MOV R2, RZ ;  /* 0x000000ff00027202 */ /* 0x000fe20000000f00 */
[----:B------:R-:W-:Y:S01]  /*27320*/  IMAD.MOV.U32 R227, RZ, RZ, R5 ;  /* 0x000000ffffe37224 */ /* 0x000fe200078e0005 */
[----:B------:R-:W-:Y:S01]  /*27330*/  MOV R3, 0x27360 ;  /* 0x0002736000037802 */ /* 0x000fe20000000f00 */
[----:B------:R-:W-:Y:S02]  /*27340*/  IMAD.MOV.U32 R228, RZ, RZ, 0x1c1f ;  /* 0x00001c1fffe47424 */ /* 0x000fe400078e00ff */
[----:B------:R-:W-:Y:S05]  /*27350*/  CALL.REL.NOINC `($__internal_14_$__cuda_sm70_shflsync_idx_p) ;  /* 0x000026c000007944 */ /* 0x000fea0003c00000 */
[----:B------:R-:W-:Y:S01]  /*27360*/  MOV R4, R227 ;  /* 0x000000e300047202 */ /* 0x000fe20000000f00 */
[----:B------:R-:W-:-:S05]  /*27370*/  BRA `(.L_x_1190) ;  /* 0xfffed7f000007947 */ /* 0x000fca000383ffff */
.L_x_1019:
[----:B------:R-:W-:Y:S01]  /*27380*/  MOV R2, RZ ;  /* 0x000000ff00027202 */ /* 0x000fe20000000f00 */
[----:B------:R-:W-:Y:S01]  /*27390*/  IMAD.MOV.U32 R227, RZ, RZ, R6 ;  /* 0x000000ffffe37224 */ /* 0x000fe200078e0006 */
[----:B------:R-:W-:Y:S01]  /*273a0*/  MOV R3, 0x273d0 ;  /* 0x000273d000037802 */ /* 0x000fe20000000f00 */
[----:B------:R-:W-:Y:S02]  /*273b0*/  IMAD.MOV.U32 R228, RZ, RZ, 0x1c1f ;  /* 0x00001c1fffe47424 */ /* 0x000fe400078e00ff */
[----:B-12---:R-:W-:Y:S05]  /*273c0*/  CALL.REL.NOINC `($__internal_14_$__cuda_sm70_shflsync_idx_p) ;  /* 0x0000265000007944 */ /* 0x006fea0003c00000 */
[----:B------:R-:W-:Y:S01]  /*273d0*/  MOV R0, R227 ;  /* 0x000000e300007202 */ /* 0x000fe20000000f00 */
[----:B------:R-:W-:-:S05]  /*273e0*/  BRA `(.L_x_1191) ;  /* 0xfffed7a000007947 */ /* 0x000fca000383ffff */
.L_x_1020:
[----:B-1----:R-:W-:Y:S01]  /*273f0*/  MOV R2, 0x1 ;  /* 0x0000000100027802 */ /* 0x002fe20000000f00 */
[----:B------:R-:W-:Y:S01]  /*27400*/  IMAD.MOV.U32 R227, RZ, RZ, R5 ;  /* 0x000000ffffe37224 */ /* 0x000fe200078e0005 */
[----:B------:R-:W-:Y:S01]  /*27410*/  MOV R3, 0x27440 ;  /* 0x0002744000037802 */ /* 0x000fe20000000f00 */
[----:B------:R-:W-:Y:S02]  /*27420*/  IMAD.MOV.U32 R228, RZ, RZ, 0x1c1f ;  /* 0x00001c1fffe47424 */ /* 0x000fe400078e00ff */
[----:B------:R-:W-:Y:S05]  /*27430*/  CALL.REL.NOINC `($__internal_14_$__cuda_sm70_shflsync_idx_p) ;  /* 0x000025e000007944 */ /* 0x000fea0003c00000 */
[----:B------:R-:W-:Y:S01]  /*27440*/  MOV R2, 0x1 ;  /* 0x0000000100027802 */ /* 0x000fe20000000f00 */
[----:B------:R-:W-:Y:S01]  /*27450*/  IMAD.MOV.U32 R4, RZ, RZ, R227 ;  /* 0x000000ffff047224 */ /* 0x000fe200078e00e3 */
[----:B------:R-:W-:Y:S01]  /*27460*/  MOV R228, 0x1c1f ;  /* 0x00001c1f00e47802 */ /* 0x000fe20000000f00 */
[----:B------:R-:W-:Y:S01]  /*27470*/  IMAD.MOV.U32 R227, RZ, RZ, R6 ;  /* 0x000000ffffe37224 */ /* 0x000fe200078e0006 */
[----:B------:R-:W-:Y:S02]  /*27480*/  MOV R3, 0x274a0 ;  /* 0x000274a000037802 */ /* 0x000fe40000000f00 */
[----:B------:R-:W-:Y:S05]  /*27490*/  CALL.REL.NOINC `($__internal_14_$__cuda_sm70_shflsync_idx_p) ;  /* 0x0000258000007944 */ /* 0x000fea0003c00000 */
[----:B------:R-:W-:Y:S01]  /*274a0*/  MOV R0, R227 ;  /* 0x000000e300007202 */ /* 0x000fe20000000f00 */
[----:B------:R-:W-:-:S05]  /*274b0*/  BRA `(.L_x_1192) ;  /* 0xfffed84000007947 */ /* 0x000fca000383ffff */
.L_x_1023:
[----:B------:R-:W-:Y:S01]  /*274c0*/  MOV R2, RZ ;  /* 0x000000ff00027202 */ /* 0x000fe20000000f00 */
[----:B------:R-:W-:Y:S01]  /*274d0*/  IMAD.MOV.U32 R227, RZ, RZ, R6 ;  /* 0x000000ffffe37224 */ /* 0x000fe200078e0006 */
[----:B------:R-:W-:Y:S01]  /*274e0*/  MOV R3, 0x27510 ;  /* 0x0002751000037802 */ /* 0x000fe20000000f00 */
[----:B------:R-:W-:Y:S02]  /*274f0*/  IMAD.MOV.U32 R228, RZ, RZ, 0x1c1f ;  /* 0x00001c1fffe47424 */ /* 0x000fe400078e00ff */
[----:B------:R-:W-:Y:S05]  /*27500*/  CALL.REL.NOINC `($__internal_14_$__cuda_sm70_shflsync_idx_p) ;  /* 0x0000251000007944 */ /* 0x000fea0003c00000 */
[----:B------:R-:W-:Y:S01]  /*27510*/  MOV R4, R227 ;  /* 0x000000e300047202 */ /* 0x000fe20000000f00 */
[----:B------:R-:W-:-:S05]  /*27520*/  BRA `(.L_x_1193) ;  /* 0xfffee7b000007947 */ /* 0x000fca000383ffff */
.L_x_1024:
[----:B------:R-:W-:Y:S01]  /*27530*/  MOV R2, RZ ;  /* 0x000000ff00027202 */ /* 0x000fe20000000f00 */
[----:B------:R-:W-:Y:S01]  /*27540*/  IMAD.MOV.U32 R227, RZ, RZ, R8 ;  /* 0x000000ffffe37224 */ /* 0x000fe200078e0008 */
[----:B------:R-:W-:Y:S01]  /*27550*/  MOV R3, 0x27580 ;  /* 0x0002758000037802 */ /* 0x000fe20000000f00 */
[----:B------:R-:W-:Y:S02]  /*27560*/  IMAD.MOV.U32 R228, RZ, RZ, 0x1c1f ;  /* 0x00001c1fffe47424 */ /* 0x000fe400078e00ff */
[----:B-12---:R-:W-:Y:S05]  /*27570*/  CALL.REL.NOINC `($__internal_14_$__cuda_sm70_shflsync_idx_p) ;  /* 0x000024a000007944 */ /* 0x006fea0003c00000 */
[----:B------:R-:W-:Y:S01]  /*27580*/  MOV R0, R227 ;  /* 0x000000e300007202 */ /* 0x000fe20000000f00 */
[----:B------:R-:W-:-:S05]  /*27590*/  BRA `(.L_x_1194) ;  /* 0xfffee76000007947 */ /* 0x000fca000383ffff */
.L_x_1025:
[----:B--2---:R-:W-:Y:S01]  /*275a0*/  MOV R2, 0x1 ;  /* 0x0000000100027802 */ /* 0x004fe20000000f00 */
[----:B------:R-:W-:Y:S01]  /*275b0*/  IMAD.MOV.U32 R227, RZ, RZ, R6 ;  /* 0x000000ffffe37224 */ /* 0x000fe200078e0006 */
[----:B------:R-:W-:Y:S01]  /*275c0*/  MOV R3, 0x275f0 ;  /* 0x000275f000037802 */ /* 0x000fe20000000f00 */
[----:B------:R-:W-:Y:S03]  /*275d0*/  IMAD.MOV.U32 R228, RZ, RZ, 0x1c1f ;  /* 0x00001c1fffe47424 */ /* 0x000fe600078e00ff */
[----:B-1-3--:R-:W-:Y:S05]  /*275e0*/  CALL.REL.NOINC `($__internal_14_$__cuda_sm70_shflsync_idx_p) ;  /* 0x0000243000007944 */ /* 0x00afea0003c00000 */
        /* <DEDUP_REMOVED lines=8> */
.L_x_1026:
[----:B------:R-:W-:Y:S01]  /*27670*/  MOV R2, RZ ;  /* 0x000000ff00027202 */ /* 0x000fe20000000f00 */
[----:B------:R-:W-:Y:S01]  /*27680*/  IMAD.MOV.U32 R227, RZ, RZ, R5 ;  /* 0x000000ffffe37224 */ /* 0x000fe200078e0005 */
[----:B------:R-:W-:Y:S01]  /*27690*/  MOV R3, 0x276c0 ;  /* 0x000276c000037802 */ /* 0x000fe20000000f00 */
[----:B------:R-:W-:Y:S02]  /*276a0*/  IMAD.MOV.U32 R228, RZ, RZ, 0x1c1f ;  /* 0x00001c1fffe47424 */ /* 0x000fe400078e00ff */
[----:B------:R-:W-:Y:S05]  /*276b0*/  CALL.REL.NOINC `($__internal_14_$__cuda_sm70_shflsync_idx_p) ;  /* 0x0000236000007944 */ /* 0x000fea0003c00000 */
[----:B------:R-:W-:Y:S01]  /*276c0*/  MOV R4, R227 ;  /* 0x000000e300047202 */ /* 0x000fe20000000f00 */
[----:B------:R-:W-:-:S05]  /*276d0*/  BRA `(.L_x_1196) ;  /* 0xfffee9e000007947 */ /* 0x000fca000383ffff */
.L_x_1031:
[----:B------:R-:W-:Y:S01]  /*276e0*/  MOV R2, 0x1 ;  /* 0x0000000100027802 */ /* 0x000fe20000000f00 */
[----:B------:R-:W-:Y:S01]  /*276f0*/  IMAD.MOV.U32 R227, RZ, RZ, R5 ;  /* 0x000000ffffe37224 */ /* 0x000fe200078e0005 */
[----:B------:R-:W-:Y:S01]  /*27700*/  MOV R3, 0x27730 ;  /* 0x0002773000037802 */ /* 0x000fe20000000f00 */
[----:B------:R-:W-:Y:S02]  /*27710*/  IMAD.MOV.U32 R228, RZ, RZ, 0x1c1f ;  /* 0x00001c1fffe47424 */ /* 0x000fe400078e00ff */
[----:B-1----:R-:W-:Y:S05]  /*27720*/  CALL.REL.NOINC `($__internal_14_$__cuda_sm70_shflsync_idx_p) ;  /* 0x000022f000007944 */ /* 0x002fea0003c00000 */
[----:B------:R-:W-:Y:S01]  /*27730*/  MOV R4, R227 ;  /* 0x000000e300047202 */ /* 0x000fe20000000f00 */
[----:B------:R-:W-:-:S05]  /*27740*/  BRA `(.L_x_1197) ;  /* 0xfffeef4000007947 */ /* 0x000fca000383ffff */
.L_x_1036:
[----:B------:R-:W-:Y:S01]  /*27750*/  MOV R2, 0x2 ;  /* 0x0000000200027802 */ /* 0x000fe20000000f00 */
[----:B------:R-:W-:Y:S01]  /*27760*/  IMAD.MOV.U32 R227, RZ, RZ, R5 ;  /* 0x000000ffffe37224 */ /* 0x000fe200078e0005 */
[----:B------:R-:W-:Y:S01]  /*27770*/  MOV R3, 0x277a0 ;  /* 0x000277a000037802 */ /* 0x000fe20000000f00 */
[----:B------:R-:W-:Y:S02]  /*27780*/  IMAD.MOV.U32 R228, RZ, RZ, 0x1c1f ;  /* 0x00001c1fffe47424 */ /* 0x000fe400078e00ff */
[----:B-12---:R-:W-:Y:S05]  /*27790*/  CALL.REL.NOINC `($__internal_14_$__cuda_sm70_shflsync_idx_p) ;  /* 0x0000228000007944 */ /* 0x006fea0003c00000 */
[----:B------:R-:W-:Y:S01]  /*277a0*/  MOV R4, R227 ;  /* 0x000000e300047202 */ /* 0x000fe20000000f00 */
[----:B------:R-:W-:-:S05]  /*277b0*/  BRA `(.L_x_1198) ;  /* 0xfffef37000007947 */ /* 0x000fca000383ffff */
.L_x_1041:
[----:B------:R-:W-:Y:S01]  /*277c0*/  MOV R2, 0x3 ;  /* 0x0000000300027802 */ /* 0x000fe20000000f00 */
[----:B------:R-:W-:Y:S01]  /*277d0*/  IMAD.MOV.U32 R227, RZ, RZ, R5 ;  /* 0x000000ffffe37224 */ /* 0x000fe200078e0005 */
[----:B------:R-:W-:Y:S01]  /*277e0*/  MOV R3, 0x27810 ;  /* 0x0002781000037802 */ /* 0x000fe20000000f00 */
[----:B------:R-:W-:Y:S02]  /*277f0*/  IMAD.MOV.U32 R228, RZ, RZ, 0x1c1f ;  /* 0x00001c1fffe47424 */ /* 0x000fe400078e00ff */
[----:B-123--:R-:W-:Y:S05]  /*27800*/  CALL.REL.NOINC `($__internal_14_$__cuda_sm70_shflsync_idx_p) ;  /* 0x0000221000007944 */ /* 0x00efea0003c00000 */
[----:B------:R-:W-:Y:S01]  /*27810*/  MOV R4, R227 ;  /* 0x000000e300047202 */ /* 0x000fe20000000f00 */
[----:B------:R-:W-:-:S05]  /*27820*/  BRA `(.L_x_1199) ;  /* 0xfffef7a000007947 */ /* 0x000fca000383ffff */
.L_x_1046:
[----:B------:R-:W-:Y:S02]  /*27830*/  MOV R0, 0x2 ;  /* 0x0000000200007802 */ /* 0x000fe40000000f00 */
[----:B------:R-:W-:Y:S02]  /*27840*/  MOV R2, 0x27860 ;  /* 0x0002786000027802 */ /* 0x000fe40000000f00 */
[----:B------:R-:W-:Y:S05]  /*27850*/  CALL.REL.NOINC `($__internal_13_$__cuda_sm70_shflsync_bfly_p) ;  /* 0x0000216000007944 */ /* 0x000fea0003c00000 */
[----:B------:R-:W-:-:S05]  /*27860*/  BRA `(.L_x_1200) ;  /* 0xfffeff0000007947 */ /* 0x000fca000383ffff */
.L_x_1047:
[----:B------:R-:W-:Y:S02]  /*27870*/  MOV R0, 0x1 ;  /* 0x0000000100007802 */ /* 0x000fe40000000f00 */
[----:B------:R-:W-:Y:S02]  /*27880*/  MOV R2, 0x278a0 ;  /* 0x000278a000027802 */ /* 0x000fe40000000f00 */
        /* <DEDUP_REMOVED lines=28> */
[----:B------:R-:W-:-:S05]  /*27a50*/  BRA `(.L_x_1201) ;  /* 0xfffefe0000007947 */ /* 0x000fca000383ffff */
.L_x_1056:
[----:B------:R-:W-:Y:S01]  /*27a60*/  MOV R2, RZ ;  /* 0x000000ff00027202 */ /* 0x000fe20000000f00 */
[----:B------:R-:W-:Y:S01]  /*27a70*/  IMAD.MOV.U32 R227, RZ, RZ, R8 ;  /* 0x000000ffffe37224 */ /* 0x000fe200078e0008 */
[----:B------:R-:W-:Y:S01]  /*27a80*/  MOV R3, 0x27ab0 ;  /* 0x00027ab000037802 */ /* 0x000fe20000000f00 */
[----:B------:R-:W-:Y:S02]  /*27a90*/  IMAD.MOV.U32 R228, RZ, RZ, 0x1c1f ;  /* 0x00001c1fffe47424 */ /* 0x000fe400078e00ff */
[----:B------:R-:W-:Y:S05]  /*27aa0*/  CALL.REL.NOINC `($__internal_14_$__cuda_sm70_shflsync_idx_p) ;  /* 0x00001f7000007944 */ /* 0x000fea0003c00000 */
[----:B------:R-:W-:Y:S01]  /*27ab0*/  MOV R4, R227 ;  /* 0x000000e300047202 */ /* 0x000fe20000000f00 */
[----:B------:R-:W-:-:S05]  /*27ac0*/  BRA `(.L_x_1202) ;  /* 0xffff1ac000007947 */ /* 0x000fca000383ffff */
.L_x_1057:
[----:B------:R-:W-:Y:S01]  /*27ad0*/  MOV R2, RZ ;  /* 0x000000ff00027202 */ /* 0x000fe20000000f00 */
[----:B------:R-:W-:Y:S01]  /*27ae0*/  IMAD.MOV.U32 R227, RZ, RZ, R9 ;  /* 0x000000ffffe37224 */ /* 0x000fe200078e0009 */
[----:B------:R-:W-:Y:S01]  /*27af0*/  MOV R3, 0x27b20 ;  /* 0x00027b2000037802 */ /* 0x000fe20000000f00 */
[----:B------:R-:W-:Y:S02]  /*27b00*/  IMAD.MOV.U32 R228, RZ, RZ, 0x1c1f ;  /* 0x00001c1fffe47424 */ /* 0x000fe400078e00ff */
[----:B-12---:R-:W-:Y:S05]  /*27b10*/  CALL.REL.NOINC `($__internal_14_$__cuda_sm70_shflsync_idx_p) ;  /* 0x00001f0000007944 */ /* 0x006fea0003c00000 */
[----:B------:R-:W-:Y:S01]  /*27b20*/  MOV R0, R227 ;  /* 0x000000e300007202 */ /* 0x000fe20000000f00 */
[----:B------:R-:W-:-:S05]  /*27b30*/  BRA `(.L_x_1203) ;  /* 0xffff1a7000007947 */ /* 0x000fca000383ffff */
.L_x_1058:
        /* <DEDUP_REMOVED lines=13> */
.L_x_1061:
[----:B------:R-:W-:Y:S01]  /*27c10*/  MOV R2, RZ ;  /* 0x000000ff00027202 */ /* 0x000fe20000000f00 */
[----:B------:R-:W-:Y:S01]  /*27c20*/  IMAD.MOV.U32 R227, RZ, RZ, R9 ;  /* 0x000000ffffe37224 */ /* 0x000fe200078e0009 */
[----:B------:R-:W-:Y:S01]  /*27c30*/  MOV R3, 0x27c60 ;  /* 0x00027c6000037802 */ /* 0x000fe20000000f00 */
[----:B------:R-:W-:Y:S02]  /*27c40*/  IMAD.MOV.U32 R228, RZ, RZ, 0x1c1f ;  /* 0x00001c1fffe47424 */ /* 0x000fe400078e00ff */
[----:B------:R-:W-:Y:S05]  /*27c50*/  CALL.REL.NOINC `($__internal_14_$__cuda_sm70_shflsync_idx_p) ;  /* 0x00001dc000007944 */ /* 0x000fea0003c00000 */
[----:B------:R-:W-:Y:S01]  /*27c60*/  MOV R4, R227 ;  /* 0x000000e300047202 */ /* 0x000fe20000000f00 */
[----:B------:R-:W-:-:S05]  /*27c70*/  BRA `(.L_x_1205) ;  /* 0xffff2a9000007947 */ /* 0x000fca000383ffff */
.L_x_1062:
[----:B------:R-:W-:Y:S01]  /*27c80*/  MOV R2, RZ ;  /* 0x000000ff00027202 */ /* 0x000fe20000000f00 */
[----:B------:R-:W-:Y:S01]  /*27c90*/  IMAD.MOV.U32 R227, RZ, RZ, R10 ;  /* 0x000000ffffe37224 */ /* 0x000fe200078e000a */
[----:B------:R-:W-:Y:S01]  /*27ca0*/  MOV R3, 0x27cd0 ;  /* 0x00027cd000037802 */ /* 0x000fe20000000f00 */
[----:B------:R-:W-:Y:S02]  /*27cb0*/  IMAD.MOV.U32 R228, RZ, RZ, 0x1c1f ;  /* 0x00001c1fffe47424 */ /* 0x000fe400078e00ff */
[----:B-12---:R-:W-:Y:S05]  /*27cc0*/  CALL.REL.NOINC `($__internal_14_$__cuda_sm70_shflsync_idx_p) ;  /* 0x00001d5000007944 */ /* 0x006fea0003c00000 */
[----:B------:R-:W-:Y:S01]  /*27cd0*/  MOV R0, R227 ;  /* 0x000000e300007202 */ /* 0x000fe20000000f00 */
[----:B------:R-:W-:-:S05]  /*27ce0*/  BRA `(.L_x_1206) ;  /* 0xffff2a4000007947 */ /* 0x000fca000383ffff */
.L_x_1063:
        /* <DEDUP_REMOVED lines=13> */
.L_x_1064:
[----:B------:R-:W-:Y:S02]  /*27dc0*/  MOV R0, 0x2 ;  /* 0x0000000200007802 */ /* 0x000fe40000000f00 */
[----:B------:R-:W-:Y:S02]  /*27dd0*/  MOV R2, 0x27df0 ;  /* 0x00027df000027802 */ /* 0x000fe40000000f00 */
[----:B------:R-:W-:Y:S05]  /*27de0*/  CALL.REL.NOINC `($__internal_13_$__cuda_sm70_shflsync_bfly_p) ;  /* 0x00001bd000007944 */ /* 0x000fea0003c00000 */
[----:B------:R-:W-:-:S05]  /*27df0*/  BRA `(.L_x_1208) ;  /* 0xffff2f3000007947 */ /* 0x000fca000383ffff */
.L_x_1065:
        /* <DEDUP_REMOVED lines=31> */
.L_x_1068:
[----:B-1--4-:R-:W-:Y:S01]  /*27ff0*/  MOV R2, RZ ;  /* 0x000000ff00027202 */ /* 0x012fe20000000f00 */
[----:B------:R-:W-:Y:S01]  /*28000*/  IMAD.MOV.U32 R227, RZ, RZ, R6 ;  /* 0x000000ffffe37224 */ /* 0x000fe200078e0006 */
[----:B------:R-:W-:Y:S01]  /*28010*/  MOV R3, 0x28040 ;  /* 0x0002804000037802 */ /* 0x000fe20000000f00 */
[----:B------:R-:W-:Y:S02]  /*28020*/  IMAD.MOV.U32 R228, RZ, RZ, 0x1c1f ;  /* 0x00001c1fffe47424 */ /* 0x000fe400078e00ff */
[----:B------:R-:W-:Y:S05]  /*28030*/  CALL.REL.NOINC `($__internal_14_$__cuda_sm70_shflsync_idx_p) ;  /* 0x000019e000007944 */ /* 0x000fea0003c00000 */
[----:B------:R-:W-:Y:S01]  /*28040*/  MOV R0, R227 ;  /* 0x000000e300007202 */ /* 0x000fe20000000f00 */
[----:B------:R-:W-:-:S05]  /*28050*/  BRA `(.L_x_1210) ;  /* 0xffff47a000007947 */ /* 0x000fca000383ffff */
.L_x_1071:
        /* <DEDUP_REMOVED lines=13> */
.L_x_1074:
[----:B------:R-:W-:Y:S01]  /*28130*/  MOV R2, RZ ;  /* 0x000000ff00027202 */ /* 0x000fe20000000f00 */
[----:B------:R-:W-:Y:S01]  /*28140*/  IMAD.MOV.U32 R227, RZ, RZ, R6 ;  /* 0x000000ffffe37224 */ /* 0x000fe200078e0006 */
[----:B------:R-:W-:Y:S01]  /*28150*/  MOV R3, 0x28180 ;  /* 0x0002818000037802 */ /* 0x000fe20000000f00 */
[----:B------:R-:W-:Y:S02]  /*28160*/  IMAD.MOV.U32 R228, RZ, RZ, 0x1c1f ;  /* 0x00001c1fffe47424 */ /* 0x000fe400078e00ff */
[----:B------:R-:W-:Y:S05]  /*28170*/  CALL.REL.NOINC `($__internal_14_$__cuda_sm70_shflsync_idx_p) ;  /* 0x000018a000007944 */ /* 0x000fea0003c00000 */
[----:B------:R-:W-:Y:S01]  /*28180*/  MOV R4, R227 ;  /* 0x000000e300047202 */ /* 0x000fe20000000f00 */
[----:B------:R-:W-:-:S05]  /*28190*/  BRA `(.L_x_1212) ;  /* 0xffff57c000007947 */ /* 0x000fca000383ffff */
.L_x_1075:
[----:B------:R-:W-:Y:S01]  /*281a0*/  MOV R2, RZ ;  /* 0x000000ff00027202 */ /* 0x000fe20000000f00 */
[----:B------:R-:W-:Y:S01]  /*281b0*/  IMAD.MOV.U32 R227, RZ, RZ, R8 ;  /* 0x000000ffffe37224 */ /* 0x000fe200078e0008 */
[----:B------:R-:W-:Y:S01]  /*281c0*/  MOV R3, 0x281f0 ;  /* 0x000281f000037802 */ /* 0x000fe20000000f00 */
[----:B------:R-:W-:Y:S02]  /*281d0*/  IMAD.MOV.U32 R228, RZ, RZ, 0x1c1f ;  /* 0x00001c1fffe47424 */ /* 0x000fe400078e00ff */
[----:B-12---:R-:W-:Y:S05]  /*281e0*/  CALL.REL.NOINC `($__internal_14_$__cuda_sm70_shflsync_idx_p) ;  /* 0x0000183000007944 */ /* 0x006fea0003c00000 */
[----:B------:R-:W-:Y:S01]  /*281f0*/  MOV R0, R227 ;  /* 0x000000e300007202 */ /* 0x000fe20000000f00 */
[----:B------:R-:W-:-:S05]  /*28200*/  BRA `(.L_x_1213) ;  /* 0xffff577000007947 */ /* 0x000fca000383ffff */
.L_x_1076:
        /* <DEDUP_REMOVED lines=13> */
.L_x_1077:
[----:B------:R-:W-:Y:S01]  /*282e0*/  MOV R2, RZ ;  /* 0x000000ff00027202 */ /* 0x000fe20000000f00 */
[----:B------:R-:W-:Y:S01]  /*282f0*/  IMAD.MOV.U32 R227, RZ, RZ, R5 ;  /* 0x000000ffffe37224 */ /* 0x000fe200078e0005 */
[----:B------:R-:W-:Y:S01]  /*28300*/  MOV R3, 0x28330 ;  /* 0x0002833000037802 */ /* 0x000fe20000000f00 */
[----:B------:R-:W-:Y:S02]  /*28310*/  IMAD.MOV.U32 R228, RZ, RZ, 0x1c1f ;  /* 0x00001c1fffe47424 */ /* 0x000fe400078e00ff */
[----:B------:R-:W-:Y:S05]  /*28320*/  CALL.REL.NOINC `($__internal_14_$__cuda_sm70_shflsync_idx_p) ;  /* 0x000016f000007944 */ /* 0x000fea0003c00000 */
[----:B------:R-:W-:Y:S01]  /*28330*/  MOV R4, R227 ;  /* 0x000000e300047202 */ /* 0x000fe20000000f00 */
[----:B------:R-:W-:-:S05]  /*28340*/  BRA `(.L_x_1215) ;  /* 0xffff58f000007947 */ /* 0x000fca000383ffff */
.L_x_1082:
[----:B------:R-:W-:Y:S01]  /*28350*/  MOV R2, 0x1 ;  /* 0x0000000100027802 */ /* 0x000fe20000000f00 */
[----:B------:R-:W-:Y:S01]  /*28360*/  IMAD.MOV.U32 R227, RZ, RZ, R5 ;  /* 0x000000ffffe37224 */ /* 0x000fe200078e0005 */
[----:B------:R-:W-:Y:S01]  /*28370*/  MOV R3, 0x283a0 ;  /* 0x000283a000037802 */ /* 0x000fe20000000f00 */
[----:B------:R-:W-:Y:S02]  /*28380*/  IMAD.MOV.U32 R228, RZ, RZ, 0x1c1f ;  /* 0x00001c1fffe47424 */ /* 0x000fe400078e00ff */
[----:B-1----:R-:W-:Y:S05]  /*28390*/  CALL.REL.NOINC `($__internal_14_$__cuda_sm70_shflsync_idx_p) ;  /* 0x0000168000007944 */ /* 0x002fea0003c00000 */
[----:B------:R-:W-:Y:S01]  /*283a0*/  MOV R4, R227 ;  /* 0x000000e300047202 */ /* 0x000fe20000000f00 */
[----:B------:R-:W-:-:S05]  /*283b0*/  BRA `(.L_x_1216) ;  /* 0xffff5e5000007947 */ /* 0x000fca000383ffff */
.L_x_1087:
[----:B------:R-:W-:Y:S01]  /*283c0*/  MOV R2, 0x2 ;  /* 0x0000000200027802 */ /* 0x000fe20000000f00 */
[----:B------:R-:W-:Y:S01]  /*283d0*/  IMAD.MOV.U32 R227, RZ, RZ, R5 ;  /* 0x000000ffffe37224 */ /* 0x000fe200078e0005 */
[----:B------:R-:W-:Y:S01]  /*283e0*/  MOV R3, 0x28410 ;  /* 0x0002841000037802 */ /* 0x000fe20000000f00 */
[----:B------:R-:W-:Y:S02]  /*283f0*/  IMAD.MOV.U32 R228, RZ, RZ, 0x1c1f ;  /* 0x00001c1fffe47424 */ /* 0x000fe400078e00ff */
[----:B-12---:R-:W-:Y:S05]  /*28400*/  CALL.REL.NOINC `($__internal_14_$__cuda_sm70_shflsync_idx_p) ;  /* 0x0000161000007944 */ /* 0x006fea0003c00000 */
[----:B------:R-:W-:Y:S01]  /*28410*/  MOV R4, R227 ;  /* 0x000000e300047202 */ /* 0x000fe20000000f00 */
[----:B------:R-:W-:-:S05]  /*28420*/  BRA `(.L_x_1217) ;  /* 0xffff628000007947 */ /* 0x000fca000383ffff */
.L_x_1092:
[----:B------:R-:W-:Y:S01]  /*28430*/  MOV R2, 0x3 ;  /* 0x0000000300027802 */ /* 0x000fe20000000f00 */
[----:B------:R-:W-:Y:S01]  /*28440*/  IMAD.MOV.U32 R227, RZ, RZ, R5 ;  /* 0x000000ffffe37224 */ /* 0x000fe200078e0005 */
[----:B------:R-:W-:Y:S01]  /*28450*/  MOV R3, 0x28480 ;  /* 0x0002848000037802 */ /* 0x000fe20000000f00 */
[----:B------:R-:W-:Y:S02]  /*28460*/  IMAD.MOV.U32 R228, RZ, RZ, 0x1c1f ;  /* 0x00001c1fffe47424 */ /* 0x000fe400078e00ff */
[----:B-123--:R-:W-:Y:S05]  /*28470*/  CALL.REL.NOINC `($__internal_14_$__cuda_sm70_shflsync_idx_p) ;  /* 0x000015a000007944 */ /* 0x00efea0003c00000 */
[----:B------:R-:W-:Y:S01]  /*28480*/  MOV R4, R227 ;  /* 0x000000e300047202 */ /* 0x000fe20000000f00 */
[----:B------:R-:W-:-:S05]  /*28490*/  BRA `(.L_x_1218) ;  /* 0xffff66b000007947 */ /* 0x000fca000383ffff */
.L_x_1097:
[----:B------:R-:W-:Y:S02]  /*284a0*/  MOV R0, 0x2 ;  /* 0x0000000200007802 */ /* 0x000fe40000000f00 */
[----:B------:R-:W-:Y:S02]  /*284b0*/  MOV R2, 0x284d0 ;  /* 0x000284d000027802 */ /* 0x000fe40000000f00 */
[----:B------:R-:W-:Y:S05]  /*284c0*/  CALL.REL.NOINC `($__internal_13_$__cuda_sm70_shflsync_bfly_p) ;  /* 0x000014f000007944 */ /* 0x000fea0003c00000 */
[----:B------:R-:W-:-:S05]  /*284d0*/  BRA `(.L_x_1219) ;  /* 0xffff6e1000007947 */ /* 0x000fca000383ffff */
.L_x_1098:
        /* <DEDUP_REMOVED lines=31> */
.L_x_1100:
[----:B------:R-:W-:Y:S01]  /*286d0*/  IMAD.MOV.U32 R4, RZ, RZ, R248 ;  /* 0x000000ffff047224 */ /* 0x000fe200078e00f8 */
[----:B------:R-:W-:-:S02]  /*286e0*/  MOV R0, 0x2 ;  /* 0x0000000200007802 */ /* 0x000fc40000000f00 */
[----:B------:R-:W-:Y:S02]  /*286f0*/  MOV R2, 0x28710 ;  /* 0x0002871000027802 */ /* 0x000fe40000000f00 */
[----:B------:R-:W-:Y:S05]  /*28700*/  CALL.REL.NOINC `($__internal_13_$__cuda_sm70_shflsync_bfly_p) ;  /* 0x000012b000007944 */ /* 0x000fea0003c00000 */
[----:B------:R-:W-:Y:S05]  /*28710*/  BRA `(.L_x_1221) ;  /* 0xffff858000007947 */ /* 0x000fea000383ffff */
.L_x_1101:
[----:B------:R-:W-:Y:S02]  /*28720*/  MOV R0, 0x1 ;  /* 0x0000000100007802 */ /* 0x000fe40000000f00 */
[----:B------:R-:W-:Y:S02]  /*28730*/  MOV R2, 0x28750 ;  /* 0x0002875000027802 */ /* 0x000fe40000000f00 */
[----:B-1----:R-:W-:Y:S05]  /*28740*/  CALL.REL.NOINC `($__internal_13_$__cuda_sm70_shflsync_bfly_p) ;  /* 0x0000127000007944 */ /* 0x002fea0003c00000 */
[----:B------:R-:W-:Y:S01]  /*28750*/  FADD.FTZ R10, R4, R0 ;  /* 0x00000000040a7221 */ /* 0x000fe20000010000 */
[----:B------:R-:W-:Y:S02]  /*28760*/  MOV R4, R237 ;  /* 0x000000ed00047202 */ /* 0x000fe40000000f00 */
[----:B------:R-:W-:Y:S02]  /*28770*/  MOV R0, 0x2 ;  /* 0x0000000200007802 */ /* 0x000fe40000000f00 */
[----:B------:R-:W-:Y:S02]  /*28780*/  MOV R2, 0x287a0 ;  /* 0x000287a000027802 */ /* 0x000fe40000000f00 */
[----:B------:R-:W-:Y:S05]  /*28790*/  CALL.REL.NOINC `($__internal_13_$__cuda_sm70_shflsync_bfly_p) ;  /* 0x0000122000007944 */ /* 0x000fea0003c00000 */
[----:B------:R-:W-:Y:S01]  /*287a0*/  FADD.FTZ R4, R237, R0 ;  /* 0x00000000ed047221 */ /* 0x000fe20000010000 */
[----:B------:R-:W-:Y:S02]  /*287b0*/  MOV R0, 0x1 ;  /* 0x0000000100007802 */ /* 0x000fe40000000f00 */
[----:B------:R-:W-:-:S02]  /*287c0*/  MOV R2, 0x287e0 ;  /* 0x000287e000027802 */ /* 0x000fc40000000f00 */
[----:B------:R-:W-:Y:S05]  /*287d0*/  CALL.REL.NOINC `($__internal_13_$__cuda_sm70_shflsync_bfly_p) ;  /* 0x000011e000007944 */ /* 0x000fea0003c00000 */
[----:B------:R-:W-:Y:S01]  /*287e0*/  FADD.FTZ R9, R4, R0 ;  /* 0x0000000004097221 */ /* 0x000fe20000010000 */
[----:B------:R-:W-:-:S02]  /*287f0*/  MOV R4, R238 ;  /* 0x000000ee00047202 */ /* 0x000fc40000000f00 */
[----:B------:R-:W-:Y:S02]  /*28800*/  MOV R0, 0x2 ;  /* 0x0000000200007802 */ /* 0x000fe40000000f00 */
[----:B------:R-:W-:Y:S02]  /*28810*/  MOV R2, 0x28830 ;  /* 0x0002883000027802 */ /* 0x000fe40000000f00 */
[----:B------:R-:W-:Y:S05]  /*28820*/  CALL.REL.NOINC `($__internal_13_$__cuda_sm70_shflsync_bfly_p) ;  /* 0x0000119000007944 */ /* 0x000fea0003c00000 */
[----:B------:R-:W-:Y:S01]  /*28830*/  FADD.FTZ R8, R238, R0 ;  /* 0x00000000ee087221 */ /* 0x000fe20000010000 */
[----:B------:R-:W-:Y:S02]  /*28840*/  MOV R0, 0x1 ;  /* 0x0000000100007802 */ /* 0x000fe40000000f00 */
[----:B------:R-:W-:Y:S02]  /*28850*/  MOV R2, 0x28880 ;  /* 0x0002888000027802 */ /* 0x000fe40000000f00 */
[----:B------:R-:W-:Y:S02]  /*28860*/  MOV R4, R8 ;  /* 0x0000000800047202 */ /* 0x000fe40000000f00 */
[----:B------:R-:W-:Y:S05]  /*28870*/  CALL.REL.NOINC `($__internal_13_$__cuda_sm70_shflsync_bfly_p) ;  /* 0x0000114000007944 */ /* 0x000fea0003c00000 */
[----:B------:R-:W-:Y:S01]  /*28880*/  FADD.FTZ R8, R8, R0 ;  /* 0x0000000008087221 */ /* 0x000fe20000010000 */
[----:B------:R-:W-:Y:S02]  /*28890*/  MOV R4, R239 ;  /* 0x000000ef00047202 */ /* 0x000fe40000000f00 */
[----:B------:R-:W-:-:S02]  /*288a0*/  MOV R0, 0x2 ;  /* 0x0000000200007802 */ /* 0x000fc40000000f00 */
[----:B------:R-:W-:Y:S02]  /*288b0*/  MOV R2, 0x288d0 ;  /* 0x000288d000027802 */ /* 0x000fe40000000f00 */
[----:B------:R-:W-:Y:S05]  /*288c0*/  CALL.REL.NOINC `($__internal_13_$__cuda_sm70_shflsync_bfly_p) ;  /* 0x000010f000007944 */ /* 0x000fea0003c00000 */
[----:B------:R-:W-:Y:S01]  /*288d0*/  FADD.FTZ R11, R239, R0 ;  /* 0x00000000ef0b7221 */ /* 0x000fe20000010000 */
[----:B------:R-:W-:Y:S02]  /*288e0*/  MOV R0, 0x1 ;  /* 0x0000000100007802 */ /* 0x000fe40000000f00 */
[----:B------:R-:W-:Y:S02]  /*288f0*/  MOV R2, 0x28920 ;  /* 0x0002892000027802 */ /* 0x000fe40000000f00 */
[----:B------:R-:W-:Y:S02]  /*28900*/  MOV R4, R11 ;  /* 0x0000000b00047202 */ /* 0x000fe40000000f00 */
[----:B------:R-:W-:Y:S05]  /*28910*/  CALL.REL.NOINC `($__internal_13_$__cuda_sm70_shflsync_bfly_p) ;  /* 0x000010a000007944 */ /* 0x000fea0003c00000 */
[----:B------:R-:W-:Y:S01]  /*28920*/  MOV R12, R0 ;  /* 0x00000000000c7202 */ /* 0x000fe20000000f00 */
[----:B------:R-:W-:Y:S05]  /*28930*/  BRA `(.L_x_1222) ;  /* 0xffff845000007947 */ /* 0x000fea000383ffff */
.L_x_1108:
[----:B--23--:R-:W-:Y:S01]  /*28940*/  IMAD.MOV.U32 R227, RZ, RZ, R5 ;  /* 0x000000ffffe37224 */ /* 0x00cfe200078e0005 */
[----:B------:R-:W-:Y:S01]  /*28950*/  MOV R2, RZ ;  /* 0x000000ff00027202 */ /* 0x000fe20000000f00 */
[----:B------:R-:W-:Y:S01]  /*28960*/  IMAD.MOV.U32 R228, RZ, RZ, 0x1c1f ;  /* 0x00001c1fffe47424 */ /* 0x000fe200078e00ff */
[----:B------:R-:W-:Y:S02]  /*28970*/  MOV R3, 0x28990 ;  /* 0x0002899000037802 */ /* 0x000fe40000000f00 */
[----:B-1--4-:R-:W-:Y:S05]  /*28980*/  CALL.REL.NOINC `($__internal_14_$__cuda_sm70_shflsync_idx_p) ;  /* 0x0000109000007944 */ /* 0x012fea0003c00000 */
[----:B------:R-:W-:Y:S01]  /*28990*/  MOV R6, R227 ;  /* 0x000000e300067202 */ /* 0x000fe20000000f00 */
[----:B------:R-:W-:Y:S05]  /*289a0*/  BRA `(.L_x_1223) ;  /* 0xffff9e6000007947 */ /* 0x000fea000383ffff */
.L_x_1109:
[----:B------:R-:W-:Y:S01]  /*289b0*/  IMAD.MOV.U32 R227, RZ, RZ, R12 ;  /* 0x000000ffffe37224 */ /* 0x000fe200078e000c */
[----:B------:R-:W-:Y:S01]  /*289c0*/  MOV R2, RZ ;  /* 0x000000ff00027202 */ /* 0x000fe20000000f00 */
[----:B------:R-:W-:Y:S01]  /*289d0*/  IMAD.MOV.U32 R228, RZ, RZ, 0x1c1f ;  /* 0x00001c1fffe47424 */ /* 0x000fe200078e00ff */
[----:B------:R-:W-:-:S02]  /*289e0*/  MOV R3, 0x28a00 ;  /* 0x00028a0000037802 */ /* 0x000fc40000000f00 */
[----:B-1234-:R-:W-:Y:S05]  /*289f0*/  CALL.REL.NOINC `($__internal_14_$__cuda_sm70_shflsync_idx_p) ;  /* 0x0000102000007944 */ /* 0x01efea0003c00000 */
[----:B------:R-:W-:Y:S01]  /*28a00*/  MOV R2, R227 ;  /* 0x000000e300027202 */ /* 0x000fe20000000f00 */
[----:B------:R-:W-:Y:S05]  /*28a10*/  BRA `(.L_x_1224) ;  /* 0xffff9e1000007947 */ /* 0x000fea000383ffff */
.L_x_1112:
[----:B------:R-:W-:Y:S01]  /*28a20*/  IMAD.MOV.U32 R227, RZ, RZ, R5 ;  /* 0x000000ffffe37224 */ /* 0x000fe200078e0005 */
[----:B-1--4-:R-:W-:Y:S01]  /*28a30*/  MOV R2, 0x1 ;  /* 0x0000000100027802 */ /* 0x012fe20000000f00 */
[----:B------:R-:W-:Y:S01]  /*28a40*/  IMAD.MOV.U32 R228, RZ, RZ, 0x1c1f ;  /* 0x00001c1fffe47424 */ /* 0x000fe200078e00ff */
[----:B------:R-:W-:-:S02]  /*28a50*/  MOV R3, 0x28a70 ;  /* 0x00028a7000037802 */ /* 0x000fc40000000f00 */
[----:B--23--:R-:W-:Y:S05]  /*28a60*/  CALL.REL.NOINC `($__internal_14_$__cuda_sm70_shflsync_idx_p) ;  /* 0x00000fb000007944 */ /* 0x00cfea0003c00000 */
        /* <DEDUP_REMOVED lines=8> */
.L_x_1115:
[----:B------:R-:W-:Y:S01]  /*28af0*/  IMAD.MOV.U32 R227, RZ, RZ, R5 ;  /* 0x000000ffffe37224 */ /* 0x000fe200078e0005 */
[----:B-1----:R-:W-:Y:S01]  /*28b00*/  MOV R2, 0x2 ;  /* 0x0000000200027802 */ /* 0x002fe20000000f00 */
[----:B------:R-:W-:Y:S01]  /*28b10*/  IMAD.MOV.U32 R228, RZ, RZ, 0x1c1f ;  /* 0x00001c1fffe47424 */ /* 0x000fe200078e00ff */
[----:B------:R-:W-:Y:S02]  /*28b20*/  MOV R3, 0x28b40 ;  /* 0x00028b4000037802 */ /* 0x000fe40000000f00 */
[----:B--23--:R-:W-:Y:S05]  /*28b30*/  CALL.REL.NOINC `($__internal_14_$__cuda_sm70_shflsync_idx_p) ;  /* 0x00000ee000007944 */ /* 0x00cfea0003c00000 */
[----:B------:R-:W-:Y:S01]  /*28b40*/  MOV R6, R227 ;  /* 0x000000e300067202 */ /* 0x000fe20000000f00 */
[----:B------:R-:W-:Y:S05]  /*28b50*/  BRA `(.L_x_1226) ;  /* 0xffff9fb000007947 */ /* 0x000fea000383ffff */
.L_x_1116:
[----:B------:R-:W-:Y:S01]  /*28b60*/  IMAD.MOV.U32 R227, RZ, RZ, R12 ;  /* 0x000000ffffe37224 */ /* 0x000fe200078e000c */
[----:B-1----:R-:W-:Y:S01]  /*28b70*/  MOV R2, 0x2 ;  /* 0x0000000200027802 */ /* 0x002fe20000000f00 */
[----:B------:R-:W-:Y:S01]  /*28b80*/  IMAD.MOV.U32 R228, RZ, RZ, 0x1c1f ;  /* 0x00001c1fffe47424 */ /* 0x000fe200078e00ff */
[----:B------:R-:W-:Y:S02]  /*28b90*/  MOV R3, 0x28bb0 ;  /* 0x00028bb000037802 */ /* 0x000fe40000000f00 */
[----:B--234-:R-:W-:Y:S05]  /*28ba0*/  CALL.REL.NOINC `($__internal_14_$__cuda_sm70_shflsync_idx_p) ;  /* 0x00000e7000007944 */ /* 0x01cfea0003c00000 */
[----:B------:R-:W-:Y:S01]  /*28bb0*/  MOV R2, R227 ;  /* 0x000000e300027202 */ /* 0x000fe20000000f00 */
[----:B------:R-:W-:Y:S05]  /*28bc0*/  BRA `(.L_x_1227) ;  /* 0xffff9f6000007947 */ /* 0x000fea000383ffff */
.L_x_1119:
[----:B------:R-:W-:Y:S01]  /*28bd0*/  IMAD.MOV.U32 R227, RZ, RZ, R5 ;  /* 0x000000ffffe37224 */ /* 0x000fe200078e0005 */
[----:B--2---:R-:W-:Y:S01]  /*28be0*/  MOV R2, 0x3 ;  /* 0x0000000300027802 */ /* 0x004fe20000000f00 */
[----:B------:R-:W-:Y:S01]  /*28bf0*/  IMAD.MOV.U32 R228, RZ, RZ, 0x1c1f ;  /* 0x00001c1fffe47424 */ /* 0x000fe200078e00ff */
[----:B------:R-:W-:-:S02]  /*28c00*/  MOV R3, 0x28c20 ;  /* 0x00028c2000037802 */ /* 0x000fc40000000f00 */
[----:B-1-34-:R-:W-:Y:S05]  /*28c10*/  CALL.REL.NOINC `($__internal_14_$__cuda_sm70_shflsync_idx_p) ;  /* 0x00000e0000007944 */ /* 0x01afea0003c00000 */
        /* <DEDUP_REMOVED lines=8> */
.L_x_1121:
[----:B------:R-:W-:Y:S01]  /*28ca0*/  IMAD.MOV.U32 R227, RZ, RZ, R5 ;  /* 0x000000ffffe37224 */ /* 0x000fe200078e0005 */
[----:B------:R-:W-:Y:S01]  /*28cb0*/  MOV R2, RZ ;  /* 0x000000ff00027202 */ /* 0x000fe20000000f00 */
[----:B------:R-:W-:Y:S01]  /*28cc0*/  IMAD.MOV.U32 R228, RZ, RZ, 0x1c1f ;  /* 0x00001c1fffe47424 */ /* 0x000fe200078e00ff */
[----:B------:R-:W-:Y:S02]  /*28cd0*/  MOV R3, 0x28cf0 ;  /* 0x00028cf000037802 */ /* 0x000fe40000000f00 */
[----:B------:R-:W-:Y:S05]  /*28ce0*/  CALL.REL.NOINC `($__internal_14_$__cuda_sm70_shflsync_idx_p) ;  /* 0x00000d3000007944 */ /* 0x000fea0003c00000 */
[----:B------:R-:W-:Y:S01]  /*28cf0*/  MOV R4, R227 ;  /* 0x000000e300047202 */ /* 0x000fe20000000f00 */
[----:B------:R-:W-:Y:S05]  /*28d00*/  BRA `(.L_x_1229) ;  /* 0xffffa30000007947 */ /* 0x000fea000383ffff */
.L_x_1122:
[----:B------:R-:W-:Y:S01]  /*28d10*/  IMAD.MOV.U32 R227, RZ, RZ, R6 ;  /* 0x000000ffffe37224 */ /* 0x000fe200078e0006 */
[----:B------:R-:W-:Y:S01]  /*28d20*/  MOV R2, RZ ;  /* 0x000000ff00027202 */ /* 0x000fe20000000f00 */
[----:B------:R-:W-:Y:S01]  /*28d30*/  IMAD.MOV.U32 R228, RZ, RZ, 0x1c1f ;  /* 0x00001c1fffe47424 */ /* 0x000fe200078e00ff */
[----:B------:R-:W-:Y:S02]  /*28d40*/  MOV R3, 0x28d60 ;  /* 0x00028d6000037802 */ /* 0x000fe40000000f00 */
[----:B-12---:R-:W-:Y:S05]  /*28d50*/  CALL.REL.NOINC `($__internal_14_$__cuda_sm70_shflsync_idx_p) ;  /* 0x00000cc000007944 */ /* 0x006fea0003c00000 */
[----:B------:R-:W-:Y:S01]  /*28d60*/  MOV R0, R227 ;  /* 0x000000e300007202 */ /* 0x000fe20000000f00 */
[----:B------:R-:W-:Y:S05]  /*28d70*/  BRA `(.L_x_1230) ;  /* 0xffffa2b000007947 */ /* 0x000fea000383ffff */
.L_x_1125:
[----:B------:R-:W-:Y:S01]  /*28d80*/  IMAD.MOV.U32 R227, RZ, RZ, R5 ;  /* 0x000000ffffe37224 */ /* 0x000fe200078e0005 */
[----:B----4-:R-:W-:Y:S01]  /*28d90*/  MOV R2, 0x1 ;  /* 0x0000000100027802 */ /* 0x010fe20000000f00 */
[----:B------:R-:W-:Y:S01]  /*28da0*/  IMAD.MOV.U32 R228, RZ, RZ, 0x1c1f ;  /* 0x00001c1fffe47424 */ /* 0x000fe200078e00ff */
[----:B------:R-:W-:-:S02]  /*28db0*/  MOV R3, 0x28dd0 ;  /* 0x00028dd000037802 */ /* 0x000fc40000000f00 */
        /* <DEDUP_REMOVED lines=9> */
.L_x_1128:
[----:B------:R-:W-:Y:S01]  /*28e50*/  IMAD.MOV.U32 R227, RZ, RZ, R5 ;  /* 0x000000ffffe37224 */ /* 0x000fe200078e0005 */
[----:B----4-:R-:W-:Y:S01]  /*28e60*/  MOV R2, 0x2 ;  /* 0x0000000200027802 */ /* 0x010fe20000000f00 */
[----:B------:R-:W-:Y:S01]  /*28e70*/  IMAD.MOV.U32 R228, RZ, RZ, 0x1c1f ;  /* 0x00001c1fffe47424 */ /* 0x000fe200078e00ff */
[----:B------:R-:W-:Y:S02]  /*28e80*/  MOV R3, 0x28ea0 ;  /* 0x00028ea000037802 */ /* 0x000fe40000000f00 */
[----:B-123--:R-:W-:Y:S05]  /*28e90*/  CALL.REL.NOINC `($__internal_14_$__cuda_sm70_shflsync_idx_p) ;  /* 0x00000b8000007944 */ /* 0x00efea0003c00000 */
[----:B------:R-:W-:Y:S01]  /*28ea0*/  MOV R4, R227 ;  /* 0x000000e300047202 */ /* 0x000fe20000000f00 */
[----:B------:R-:W-:Y:S05]  /*28eb0*/  BRA `(.L_x_1232) ;  /* 0xffffac6000007947 */ /* 0x000fea000383ffff */
.L_x_1129:
[----:B------:R-:W-:Y:S01]  /*28ec0*/  IMAD.MOV.U32 R227, RZ, RZ, R6 ;  /* 0x000000ffffe37224 */ /* 0x000fe200078e0006 */
[----:B----4-:R-:W-:Y:S01]  /*28ed0*/  MOV R2, 0x2 ;  /* 0x0000000200027802 */ /* 0x010fe20000000f00 */
[----:B------:R-:W-:Y:S01]  /*28ee0*/  IMAD.MOV.U32 R228, RZ, RZ, 0x1c1f ;  /* 0x00001c1fffe47424 */ /* 0x000fe200078e00ff */
[----:B------:R-:W-:Y:S02]  /*28ef0*/  MOV R3, 0x28f10 ;  /* 0x00028f1000037802 */ /* 0x000fe40000000f00 */
[----:B-123--:R-:W-:Y:S05]  /*28f00*/  CALL.REL.NOINC `($__internal_14_$__cuda_sm70_shflsync_idx_p) ;  /* 0x00000b1000007944 */ /* 0x00efea0003c00000 */
[----:B------:R-:W-:Y:S01]  /*28f10*/  MOV R0, R227 ;  /* 0x000000e300007202 */ /* 0x000fe20000000f00 */
[----:B------:R-:W-:Y:S05]  /*28f20*/  BRA `(.L_x_1233) ;  /* 0xffffac1000007947 */ /* 0x000fea000383ffff */
.L_x_1132:
[----:B------:R-:W-:Y:S01]  /*28f30*/  IMAD.MOV.U32 R227, RZ, RZ, R5 ;  /* 0x000000ffffe37224 */ /* 0x000fe200078e0005 */
[----:B---3--:R-:W-:Y:S01]  /*28f40*/  MOV R2, 0x3 ;  /* 0x0000000300027802 */ /* 0x008fe20000000f00 */
        /* <DEDUP_REMOVED lines=11> */
.L_x_1136:
[----:B------:R-:W-:Y:S01]  /*29000*/  IMAD.MOV.U32 R227, RZ, RZ, R5 ;  /* 0x000000ffffe37224 */ /* 0x000fe200078e0005 */
[----:B------:R-:W-:Y:S01]  /*29010*/  MOV R2, RZ ;  /* 0x000000ff00027202 */ /* 0x000fe20000000f00 */
[----:B------:R-:W-:Y:S01]  /*29020*/  IMAD.MOV.U32 R228, RZ, RZ, 0x1c1f ;  /* 0x00001c1fffe47424 */ /* 0x000fe200078e00ff */
[----:B------:R-:W-:Y:S02]  /*29030*/  MOV R3, 0x29050 ;  /* 0x0002905000037802 */ /* 0x000fe40000000f00 */
[----:B------:R-:W-:Y:S05]  /*29040*/  CALL.REL.NOINC `($__internal_14_$__cuda_sm70_shflsync_idx_p) ;  /* 0x000009d000007944 */ /* 0x000fea0003c00000 */
[----:B------:R-:W-:Y:S01]  /*29050*/  MOV R4, R227 ;  /* 0x000000e300047202 */ /* 0x000fe20000000f00 */
[----:B------:R-:W-:Y:S05]  /*29060*/  BRA `(.L_x_1235) ;  /* 0xffffbdb000007947 */ /* 0x000fea000383ffff */
.L_x_1137:
[----:B------:R-:W-:Y:S01]  /*29070*/  IMAD.MOV.U32 R227, RZ, RZ, R13 ;  /* 0x000000ffffe37224 */ /* 0x000fe200078e000d */
[----:B------:R-:W-:Y:S01]  /*29080*/  MOV R2, RZ ;  /* 0x000000ff00027202 */ /* 0x000fe20000000f00 */
[----:B------:R-:W-:Y:S01]  /*29090*/  IMAD.MOV.U32 R228, RZ, RZ, 0x1c1f ;  /* 0x00001c1fffe47424 */ /* 0x000fe200078e00ff */
[----:B------:R-:W-:Y:S02]  /*290a0*/  MOV R3, 0x290c0 ;  /* 0x000290c000037802 */ /* 0x000fe40000000f00 */
[----:B-12---:R-:W-:Y:S05]  /*290b0*/  CALL.REL.NOINC `($__internal_14_$__cuda_sm70_shflsync_idx_p) ;  /* 0x0000096000007944 */ /* 0x006fea0003c00000 */
[----:B------:R-:W-:Y:S01]  /*290c0*/  MOV R0, R227 ;  /* 0x000000e300007202 */ /* 0x000fe20000000f00 */
[----:B------:R-:W-:Y:S05]  /*290d0*/  BRA `(.L_x_1236) ;  /* 0xffffbd6000007947 */ /* 0x000fea000383ffff */
.L_x_1140:
        /* <DEDUP_REMOVED lines=13> */
.L_x_1143:
[----:B------:R-:W-:Y:S01]  /*291b0*/  IMAD.MOV.U32 R227, RZ, RZ, R5 ;  /* 0x000000ffffe37224 */ /* 0x000fe200078e0005 */
[----:B-1----:R-:W-:Y:S01]  /*291c0*/  MOV R2, 0x2 ;  /* 0x0000000200027802 */ /* 0x002fe20000000f00 */
[----:B------:R-:W-:Y:S01]  /*291d0*/  IMAD.MOV.U32 R228, RZ, RZ, 0x1c1f ;  /* 0x00001c1fffe47424 */ /* 0x000fe200078e00ff */
[----:B------:R-:W-:Y:S02]  /*291e0*/  MOV R3, 0x29200 ;  /* 0x0002920000037802 */ /* 0x000fe40000000f00 */
[----:B--234-:R-:W-:Y:S05]  /*291f0*/  CALL.REL.NOINC `($__internal_14_$__cuda_sm70_shflsync_idx_p) ;  /* 0x0000082000007944 */ /* 0x01cfea0003c00000 */
[----:B------:R-:W-:Y:S01]  /*29200*/  MOV R4, R227 ;  /* 0x000000e300047202 */ /* 0x000fe20000000f00 */
[----:B------:R-:W-:Y:S05]  /*29210*/  BRA `(.L_x_1238) ;  /* 0xffffbf1000007947 */ /* 0x000fea000383ffff */
.L_x_1144:
[----:B------:R-:W-:Y:S01]  /*29220*/  IMAD.MOV.U32 R227, RZ, RZ, R13 ;  /* 0x000000ffffe37224 */ /* 0x000fe200078e000d */
[----:B------:R-:W-:Y:S01]  /*29230*/  MOV R2, 0x2 ;  /* 0x0000000200027802 */ /* 0x000fe20000000f00 */
[----:B------:R-:W-:Y:S01]  /*29240*/  IMAD.MOV.U32 R228, RZ, RZ, 0x1c1f ;  /* 0x00001c1fffe47424 */ /* 0x000fe200078e00ff */
[----:B------:R-:W-:Y:S02]  /*29250*/  MOV R3, 0x29270 ;  /* 0x0002927000037802 */ /* 0x000fe40000000f00 */
[----:B-1234-:R-:W-:Y:S05]  /*29260*/  CALL.REL.NOINC `($__internal_14_$__cuda_sm70_shflsync_idx_p) ;  /* 0x000007b000007944 */ /* 0x01efea0003c00000 */
[----:B------:R-:W-:Y:S01]  /*29270*/  MOV R0, R227 ;  /* 0x000000e300007202 */ /* 0x000fe20000000f00 */
[----:B------:R-:W-:Y:S05]  /*29280*/  BRA `(.L_x_1239) ;  /* 0xffffbec000007947 */ /* 0x000fea000383ffff */
.L_x_1147:
[----:B------:R-:W-:Y:S01]  /*29290*/  IMAD.MOV.U32 R227, RZ, RZ, R5 ;  /* 0x000000ffffe37224 */ /* 0x000fe200078e0005 */
[----:B-1----:R-:W-:Y:S01]  /*292a0*/  MOV R2, 0x3 ;  /* 0x0000000300027802 */ /* 0x002fe20000000f00 */
[----:B------:R-:W-:Y:S01]  /*292b0*/  IMAD.MOV.U32 R228, RZ, RZ, 0x1c1f ;  /* 0x00001c1fffe47424 */ /* 0x000fe200078e00ff */
[----:B------:R-:W-:-:S02]  /*292c0*/  MOV R3, 0x292e0 ;  /* 0x000292e000037802 */ /* 0x000fc40000000f00 */
[----:B--234-:R-:W-:Y:S05]  /*292d0*/  CALL.REL.NOINC `($__internal_14_$__cuda_sm70_shflsync_idx_p) ;  /* 0x0000074000007944 */ /* 0x01cfea0003c00000 */
        /* <DEDUP_REMOVED lines=8> */
.L_x_1149:
[----:B------:R-:W-:Y:S01]  /*29360*/  IMAD.MOV.U32 R227, RZ, RZ, R76 ;  /* 0x000000ffffe37224 */ /* 0x000fe200078e004c */
[----:B------:R-:W-:Y:S01]  /*29370*/  MOV R2, RZ ;  /* 0x000000ff00027202 */ /* 0x000fe20000000f00 */
[----:B------:R-:W-:Y:S01]  /*29380*/  IMAD.MOV.U32 R228, RZ, RZ, 0x1f ;  /* 0x0000001fffe47424 */ /* 0x000fe200078e00ff */
[----:B------:R-:W-:Y:S02]  /*29390*/  MOV R3, 0x293b0 ;  /* 0x000293b000037802 */ /* 0x000fe40000000f00 */
[----:B------:R-:W-:Y:S05]  /*293a0*/  CALL.REL.NOINC `($__internal_14_$__cuda_sm70_shflsync_idx_p) ;  /* 0x0000067000007944 */ /* 0x000fea0003c00000 */
[----:B------:R-:W-:Y:S01]  /*293b0*/  MOV R10, R227 ;  /* 0x000000e3000a7202 */ /* 0x000fe20000000f00 */
[----:B------:R-:W-:Y:S05]  /*293c0*/  BRA `(.L_x_1241) ;  /* 0xffffc13000007947 */ /* 0x000fea000383ffff */
.L_x_1150:
[----:B------:R-:W-:Y:S01]  /*293d0*/  IMAD.MOV.U32 R227, RZ, RZ, R76 ;  /* 0x000000ffffe37224 */ /* 0x000fe200078e004c */
[----:B------:R-:W-:Y:S01]  /*293e0*/  MOV R2, 0x1 ;  /* 0x0000000100027802 */ /* 0x000fe20000000f00 */
[----:B------:R-:W-:Y:S01]  /*293f0*/  IMAD.MOV.U32 R228, RZ, RZ, 0x1f ;  /* 0x0000001fffe47424 */ /* 0x000fe200078e00ff */
[----:B------:R-:W-:Y:S02]  /*29400*/  MOV R3, 0x29420 ;  /* 0x0002942000037802 */ /* 0x000fe40000000f00 */
[----:B-12---:R-:W-:Y:S05]  /*29410*/  CALL.REL.NOINC `($__internal_14_$__cuda_sm70_shflsync_idx_p) ;  /* 0x0000060000007944 */ /* 0x006fea0003c00000 */
[----:B------:R-:W-:Y:S01]  /*29420*/  MOV R9, R227 ;  /* 0x000000e300097202 */ /* 0x000fe20000000f00 */
[----:B------:R-:W-:Y:S05]  /*29430*/  BRA `(.L_x_1242) ;  /* 0xffffc0e000007947 */ /* 0x000fea000383ffff */
.L_x_1151:
[----:B------:R-:W-:Y:S02]  /*29440*/  MOV R3, 0x1 ;  /* 0x0000000100037802 */ /* 0x000fe40000000f00 */
[----:B------:R-:W-:-:S02]  /*29450*/  MOV R2, 0x29470 ;  /* 0x0002947000027802 */ /* 0x000fc40000000f00 */
[----:B-1234-:R-:W-:Y:S05]  /*29460*/  CALL.REL.NOINC `($__internal_15_$__cuda_sm70_shflsync_up_p) ;  /* 0x0000061000007944 */ /* 0x01efea0003c00000 */
[----:B------:R-:W-:Y:S05]  /*29470*/  BRA `(.L_x_1243) ;  /* 0xffffc1d000007947 */ /* 0x000fea000383ffff */
.L_x_1152:
[----:B------:R-:W-:Y:S02]  /*29480*/  MOV R3, 0x2 ;  /* 0x0000000200037802 */ /* 0x000fe40000000f00 */
[----:B------:R-:W-:-:S02]  /*29490*/  MOV R2, 0x294b0 ;  /* 0x000294b000027802 */ /* 0x000fc40000000f00 */
[----:B--2-4-:R-:W-:Y:S05]  /*294a0*/  CALL.REL.NOINC `($__internal_15_$__cuda_sm70_shflsync_up_p) ;  /* 0x000005d000007944 */ /* 0x014fea0003c00000 */
        /* <DEDUP_REMOVED lines=24> */
.L_x_1156:
[----:B------:R-:W-:Y:S02]  /*29630*/  MOV R3, 0x1 ;  /* 0x0000000100037802 */ /* 0x000fe40000000f00 */
[----:B------:R-:W-:Y:S02]  /*29640*/  MOV R2, 0x29660 ;  /* 0x0002966000027802 */ /* 0x000fe40000000f00 */
[----:B------:R-:W-:Y:S05]  /*29650*/  CALL.REL.NOINC `($__internal_15_$__cuda_sm70_shflsync_up_p) ;  /* 0x0000042000007944 */ /* 0x000fea0003c00000 */
[----:B------:R-:W-:Y:S01]  /*29660*/  MOV R2, R4 ;  /* 0x0000000400027202 */ /* 0x000fe20000000f00 */
[----:B------:R-:W-:Y:S05]  /*29670*/  BRA `(.L_x_1245) ;  /* 0xffffc24000007947 */ /* 0x000fea000383ffff */
.L_x_1157:
        /* <DEDUP_REMOVED lines=27> */
.L_x_1159:
[----:B------:R-:W-:Y:S02]  /*29830*/  SEL R0, RZ, 0x1, P0 ;  /* 0x00000001ff007807 */ /* 0x000fe40000000000 */
[----:B------:R-:W-:Y:S02]  /*29840*/  MOV R2, 0x29860 ;  /* 0x0002986000027802 */ /* 0x000fe40000000f00 */
[----:B-1----:R-:W-:Y:S05]  /*29850*/  CALL.REL.NOINC `($__internal_16_$__cuda_sm70_votesync_ballot) ;  /* 0x0000028000007944 */ /* 0x002fea0003c00000 */
[----:B------:R-:W-:Y:S01]  /*29860*/  MOV R11, R0 ;  /* 0x00000000000b7202 */ /* 0x000fe20000000f00 */
[----:B------:R-:W-:Y:S05]  /*29870*/  BRA `(.L_x_1247) ;  /* 0xffffc1d000007947 */ /* 0x000fea000383ffff */
.L_x_1160:
[----:B------:R-:W-:Y:S01]  /*29880*/  IMAD.MOV.U32 R227, RZ, RZ, R6 ;  /* 0x000000ffffe37224 */ /* 0x000fe200078e0006 */
[----:B------:R-:W-:Y:S01]  /*29890*/  MOV R2, R5 ;  /* 0x0000000500027202 */ /* 0x000fe20000000f00 */
[----:B------:R-:W-:Y:S01]  /*298a0*/  IMAD.MOV.U32 R228, RZ, RZ, 0x1f ;  /* 0x0000001fffe47424 */ /* 0x000fe200078e00ff */
[----:B------:R-:W-:Y:S02]  /*298b0*/  MOV R3, 0x298d0 ;  /* 0x000298d000037802 */ /* 0x000fe40000000f00 */
[----:B-12---:R-:W-:Y:S05]  /*298c0*/  CALL.REL.NOINC `($__internal_14_$__cuda_sm70_shflsync_idx_p) ;  /* 0x0000015000007944 */ /* 0x006fea0003c00000 */
[----:B------:R-:W-:Y:S01]  /*298d0*/  IMAD.MOV.U32 R6, RZ, RZ, R227 ;  /* 0x000000ffff067224 */ /* 0x000fe200078e00e3 */
[----:B------:R-:W-:Y:S01]  /*298e0*/  MOV R2, R5 ;  /* 0x0000000500027202 */ /* 0x000fe20000000f00 */
[----:B------:R-:W-:Y:S01]  /*298f0*/  IMAD.MOV.U32 R227, RZ, RZ, R8 ;  /* 0x000000ffffe37224 */ /* 0x000fe200078e0008 */
[----:B------:R-:W-:-:S02]  /*29900*/  MOV R228, 0x1f ;  /* 0x0000001f00e47802 */ /* 0x000fc40000000f00 */
[----:B------:R-:W-:Y:S02]  /*29910*/  MOV R3, 0x29930 ;  /* 0x0002993000037802 */ /* 0x000fe40000000f00 */
[----:B------:R-:W-:Y:S05]  /*29920*/  CALL.REL.NOINC `($__internal_14_$__cuda_sm70_shflsync_idx_p) ;  /* 0x000000f000007944 */ /* 0x000fea0003c00000 */
[----:B------:R-:W-:Y:S01]  /*29930*/  MOV R0, R227 ;  /* 0x000000e300007202 */ /* 0x000fe20000000f00 */
[----:B------:R-:W-:Y:S05]  /*29940*/  BRA `(.L_x_1248) ;  /* 0xffffc17000007947 */ /* 0x000fea000383ffff */
.L_x_1163:
[----:B------:R-:W-:Y:S01]  /*29950*/  IMAD.MOV.U32 R227, RZ, RZ, R4 ;  /* 0x000000ffffe37224 */ /* 0x000fe200078e0004 */
[----:B------:R-:W-:Y:S01]  /*29960*/  MOV R2, R5 ;  /* 0x0000000500027202 */ /* 0x000fe20000000f00 */
[----:B------:R-:W-:Y:S01]  /*29970*/  IMAD.MOV.U32 R228, RZ, RZ, 0x1f ;  /* 0x0000001fffe47424 */ /* 0x000fe200078e00ff */
[----:B------:R-:W-:Y:S02]  /*29980*/  MOV R3, 0x299a0 ;  /* 0x000299a000037802 */ /* 0x000fe40000000f00 */
[----:B-12-4-:R-:W-:Y:S05]  /*29990*/  CALL.REL.NOINC `($__internal_14_$__cuda_sm70_shflsync_idx_p) ;  /* 0x0000008000007944 */ /* 0x016fea0003c00000 */
[----:B------:R-:W-:Y:S01]  /*299a0*/  MOV R12, R227 ;  /* 0x000000e3000c7202 */ /* 0x000fe20000000f00 */
[----:B------:R-:W-:Y:S05]  /*299b0*/  BRA `(.L_x_1162) ;  /* 0xffffc16000007947 */ /* 0x000fea000383ffff */
        .weak           $__internal_13_$__cuda_sm70_shflsync_bfly_p
        .type           $__internal_13_$__cuda_sm70_shflsync_bfly_p,@function
        .size           $__internal_13_$__cuda_sm70_shflsync_bfly_p,($__internal_14_$__cuda_sm70_shflsync_idx_p - $__internal_13_$__cuda_sm70_shflsync_bfly_p)
$__internal_13_$__cuda_sm70_shflsync_bfly_p:
[----:B------:R-:W-:Y:S02]  /*299c0*/  MOV R176, 0xffffffff ;  /* 0xffffffff00b07802 */ /* 0x000fe40000000f00 */
[----:B------:R-:W-:Y:S02]  /*299d0*/  MOV R3, 0x1f ;  /* 0x0000001f00037802 */ /* 0x000fe40000000f00 */
[----:B------:R-:W-:Y:S04]  /*299e0*/  WARPSYNC R176 ;  /* 0x000000b000007348 */ /* 0x000fe80003800000 */
[----:B------:R1:W2:Y:S02]  /*299f0*/  SHFL.BFLY PT, R0, R4, R0, R3 ;  /* 0x0c00000004007389 */ /* 0x0002a400000e0003 */
[----:B-1----:R-:W-:-:S04]  /*29a00*/  MOV R3, 0x0 ;  /* 0x0000000000037802 */ /* 0x002fc80000000f00 */
[----:B--2---:R-:W-:Y:S05]  /*29a10*/  RET.REL.NODEC R2 `(_ZN7cutlass13device_kernelIN5flash19enable_sm80_to_sm89INS1_16FlashAttnFwdSm80INS1_25CollectiveMainloopFwdSm80ILi4ELi1ELb0EN4cute5tupleIJNS5_1CILi128EEENS7_ILi48EEENS7_ILi96EEEEEELi96ENS_6half_tEfNS_4arch4Sm80ELb0ELb1ELb1ELb1ELb1ELb1ELb1ELb1EEENS1_21CollectiveEpilogueFwdINS6_IJS8_SA_S9_EEENS6_IJNS7_ILi1EEESI_SI_EEESC_SE_Li128ELb1ELb1ELb1ELb0EEENS1_36VarlenDynamicPersistentTileSchedulerILi128ELi48ELi128ELi128ELb1ELb1ELb0ELb1ELb0ELb1EEEEEEEEEvNT_6ParamsE) ;  /* 0xfffd65e002007950 */ /* 0x004fea0003c3ffff */
        .weak           $__internal_14_$__cuda_sm70_shflsync_idx_p
        .type           $__internal_14_$__cuda_sm70_shflsync_idx_p,@function
        .size           $__internal_14_$__cuda_sm70_shflsync_idx_p,($__internal_15_$__cuda_sm70_shflsync_up_p - $__internal_14_$__cuda_sm70_shflsync_idx_p)
$__internal_14_$__cuda_sm70_shflsync_idx_p:
[----:B------:R-:W-:-:S04]  /*29a20*/  MOV R229, 0xffffffff ;  /* 0xffffffff00e57802 */ /* 0x000fc80000000f00 */
[----:B------:R-:W-:Y:S04]  /*29a30*/  WARPSYNC R229 ;  /* 0x000000e500007348 */ /* 0x000fe80003800000 */
[----:B------:R1:W2:Y:S02]  /*29a40*/  SHFL.IDX PT, R227, R227, R2, R228 ;  /* 0x00000002e3e37389 */ /* 0x0002a400000e00e4 */
[----:B-1----:R-:W-:Y:S02]  /*29a50*/  MOV R2, R3 ;  /* 0x0000000300027202 */ /* 0x002fe40000000f00 */
[----:B------:R-:W-:-:S04]  /*29a60*/  MOV R3, 0x0 ;  /* 0x0000000000037802 */ /* 0x000fc80000000f00 */
[----:B--2---:R-:W-:Y:S05]  /*29a70*/  RET.REL.NODEC R2 `(_ZN7cutlass13device_kernelIN5flash19enable_sm80_to_sm89INS1_16FlashAttnFwdSm80INS1_25CollectiveMainloopFwdSm80ILi4ELi1ELb0EN4cute5tupleIJNS5_1CILi128EEENS7_ILi48EEENS7_ILi96EEEEEELi96ENS_6half_tEfNS_4arch4Sm80ELb0ELb1ELb1ELb1ELb1ELb1ELb1ELb1EEENS1_21CollectiveEpilogueFwdINS6_IJS8_SA_S9_EEENS6_IJNS7_ILi1EEESI_SI_EEESC_SE_Li128ELb1ELb1ELb1ELb0EEENS1_36VarlenDynamicPersistentTileSchedulerILi128ELi48ELi128ELi128ELb1ELb1ELb0ELb1ELb0ELb1EEEEEEEEEvNT_6ParamsE) ;  /* 0xfffd658002007950 */ /* 0x004fea0003c3ffff */
        .weak           $__internal_15_$__cuda_sm70_shflsync_up_p
        .type           $__internal_15_$__cuda_sm70_shflsync_up_p,@function
        .size           $__internal_15_$__cuda_sm70_shflsync_up_p,($__internal_16_$__cuda_sm70_votesync_ballot - $__internal_15_$__cuda_sm70_shflsync_up_p)
$__internal_15_$__cuda_sm70_shflsync_up_p:
[----:B------:R-:W-:Y:S02]  /*29a80*/  MOV R4, RZ ;  /* 0x000000ff00047202 */ /* 0x000fe40000000f00 */
[----:B------:R-:W-:-:S04]  /*29a90*/  MOV R11, 0xffffffff ;  /* 0xffffffff000b7802 */ /* 0x000fc80000000f00 */
[----:B------:R-:W-:Y:S04]  /*29aa0*/  WARPSYNC R11 ;  /* 0x0000000b00007348 */ /* 0x000fe80003800000 */
[----:B------:R1:W2:Y:S02]  /*29ab0*/  SHFL.UP PT, R4, R0, R3, R4 ;  /* 0x0400000300047389 */ /* 0x0002a400000e0004 */
[----:B-1----:R-:W-:-:S04]  /*29ac0*/  MOV R3, 0x0 ;  /* 0x0000000000037802 */ /* 0x002fc80000000f00 */
[----:B--2---:R-:W-:Y:S05]  /*29ad0*/  RET.REL.NODEC R2 `(_ZN7cutlass13device_kernelIN5flash19enable_sm80_to_sm89INS1_16FlashAttnFwdSm80INS1_25CollectiveMainloopFwdSm80ILi4ELi1ELb0EN4cute5tupleIJNS5_1CILi128EEENS7_ILi48EEENS7_ILi96EEEEEELi96ENS_6half_tEfNS_4arch4Sm80ELb0ELb1ELb1ELb1ELb1ELb1ELb1ELb1EEENS1_21CollectiveEpilogueFwdINS6_IJS8_SA_S9_EEENS6_IJNS7_ILi1EEESI_SI_EEESC_SE_Li128ELb1ELb1ELb1ELb0EEENS1_36VarlenDynamicPersistentTileSchedulerILi128ELi48ELi128ELi128ELb1ELb1ELb0ELb1ELb0ELb1EEEEEEEEEvNT_6ParamsE) ;  /* 0xfffd652002007950 */ /* 0x004fea0003c3ffff */
        .weak           $__internal_16_$__cuda_sm70_votesync_ballot
        .type           $__internal_16_$__cuda_sm70_votesync_ballot,@function
        .size           $__internal_16_$__cuda_sm70_votesync_ballot,(.L_x_1832 - $__internal_16_$__cuda_sm70_votesync_ballot)
$__internal_16_$__cuda_sm70_votesync_ballot:
[----:B------:R-:W-:Y:S01]  /*29ae0*/  ISETP.NE.U32.AND P0, PT, R0, 0x1, PT ;  /* 0x000000010000780c */ /* 0x000fe20003f05070 */
[----:B------:R-:W-:-:S04]  /*29af0*/  IMAD.MOV.U32 R3, RZ, RZ, -0x1 ;  /* 0xffffffffff037424 */ /* 0x000fc800078e00ff */
[----:B------:R-:W-:Y:S08]  /*29b00*/  WARPSYNC R3 ;  /* 0x0000000300007348 */ /* 0x000ff00003800000 */
[----:B------:R-:W-:-:S04]  /*29b10*/  VOTE.ANY R0, PT, !P0 ;  /* 0x0000000000007806 */ /* 0x000fc800040e0100 */
[----:B------:R-:W-:Y:S01]  /*29b20*/  LOP3.LUT R0, R0, R3, RZ, 0xc0, !PT ;  /* 0x0000000300007212 */ /* 0x000fe200078ec0ff */
[----:B------:R-:W-:-:S04]  /*29b30*/  IMAD.MOV.U32 R3, RZ, RZ, 0x0 ;  /* 0x00000000ff037424 */ /* 0x000fc800078e00ff */
[----:B------:R-:W-:Y:S05]  /*29b40*/  RET.REL.NODEC R2 `(_ZN7cutlass13device_kernelIN5flash19enable_sm80_to_sm89INS1_16FlashAttnFwdSm80INS1_25CollectiveMainloopFwdSm80ILi4ELi1ELb0EN4cute5tupleIJNS5_1CILi128EEENS7_ILi48EEENS7_ILi96EEEEEELi96ENS_6half_tEfNS_4arch4Sm80ELb0ELb1ELb1ELb1ELb1ELb1ELb1ELb1EEENS1_21CollectiveEpilogueFwdINS6_IJS8_SA_S9_EEENS6_IJNS7_ILi1EEESI_SI_EEESC_SE_Li128ELb1ELb1ELb1ELb0EEENS1_36VarlenDynamicPersistentTileSchedulerILi128ELi48ELi128ELi128ELb1ELb1ELb0ELb1ELb0ELb1EEEEEEEEEvNT_6ParamsE) ;  /* 0xfffd64b002007950 */ /* 0x000fea0003c3ffff */
.L_x_1249:
        /* <DEDUP_REMOVED lines=11> */
.L_x_1832:


//--------------------- .text._ZN7cutlass13device_kernelIN5flash19enable_sm80_to_sm89INS1_16FlashAttnFwdSm80INS1_25CollectiveMainloopFwdSm80ILi4ELi1ELb0EN4cute5tupleIJNS5_1CILi128EEENS7_ILi64EEENS7_ILi96EEEEEELi96ENS_6half_tEfNS_4arch4Sm80ELb1ELb0ELb1ELb0ELb1ELb0ELb1ELb1EEENS1_21CollectiveEpilogueFwdINS6_IJS8_SA_S9_EEENS6_IJNS7_ILi1EEESI_SI_EEESC_SE_Li128ELb0ELb1ELb1ELb0EEENS1_30DynamicPersistentTileSchedulerILi128ELi128ELb1ELb1ELb0EEEEEEEEEvNT_6ParamsE --------------------------
	.section	.text._ZN7cutlass13device_kernelIN5flash19enable_sm80_to_sm89INS1_16FlashAttnFwdSm80INS1_25CollectiveMainloopFwdSm80ILi4ELi1ELb0EN4cute5tupleIJNS5_1CILi128EEENS7_ILi64EEENS7_ILi96EEEEEELi96ENS_6half_tEfNS_4arch4Sm80ELb1ELb0ELb1ELb0ELb1ELb0ELb1ELb1EEENS1_21CollectiveEpilogueFwdINS6_IJS8_SA_S9_EEENS6_IJNS7_ILi1EEESI_SI_EEESC_SE_Li128ELb0ELb1ELb1ELb0EEENS1_30DynamicPersistentTileSchedulerILi128ELi128ELb1ELb1ELb0EEEEEEEEEvNT_6ParamsE,"ax",@progbits
	.sectioninfo	@"SHI_REGISTERS=255"
	.align	128
.text._ZN7cutlass13device_kernelIN5flash19enable_sm80_to_sm89INS1_16FlashAttnFwdSm80INS1_25CollectiveMainloopFwdSm80ILi4ELi1ELb0EN4cute5tupleIJNS5_1CILi128EEENS7_ILi64EEENS7_ILi96EEEEEELi96ENS_6half_tEfNS_4arch4Sm80ELb1ELb0ELb1ELb0ELb1ELb0ELb1ELb1EEENS1_21CollectiveEpilogueFwdINS6_IJS8_SA_S9_EEENS6_IJNS7_ILi1EEESI_SI_EEESC_SE_Li128ELb0ELb1ELb1ELb0EEENS1_30DynamicPersistentTileSchedulerILi128ELi128ELb1ELb1ELb0EEEEEEEEEvNT_6ParamsE:
        .type           _ZN7cutlass13device_kernelIN5flash19enable_sm80_to_sm89INS1_16FlashAttnFwdSm80INS1_25CollectiveMainloopFwdSm80ILi4ELi1ELb0EN4cute5tupleIJNS5_1CILi128EEENS7_ILi64EEENS7_ILi96EEEEEELi96ENS_6half_tEfNS_4arch4Sm80ELb1ELb0ELb1ELb0ELb1ELb0ELb1ELb1EEENS1_21CollectiveEpilogueFwdINS6_IJS8_SA_S9_EEENS6_IJNS7_ILi1EEESI_SI_EEESC_SE_Li128ELb0ELb1ELb1ELb0EEENS1_30DynamicPersistentTileSchedulerILi128ELi128ELb1ELb1ELb0EEEEEEEEEvNT_6ParamsE,@function
        .size           _ZN7cutlass13device_kernelIN5flash19enable_sm80_to_sm89INS1_16FlashAttnFwdSm80INS1_25CollectiveMainloopFwdSm80ILi4ELi1ELb0EN4cute5tupleIJNS5_1CILi128EEENS7_ILi64EEENS7_ILi96EEEEEELi96ENS_6half_tEfNS_4arch4Sm80ELb1ELb0ELb1ELb0ELb1ELb0ELb1ELb1EEENS1_21CollectiveEpilogueFwdINS6_IJS8_SA_S9_EEENS6_IJNS7_ILi1EEESI_SI_EEESC_SE_Li128ELb0ELb1ELb1ELb0EEENS1_30DynamicPersistentTileSchedulerILi128ELi128ELb1ELb1ELb0EEEEEEEEEvNT_6ParamsE,(.L_x_1837 - _ZN7cutlass13device_kernelIN5flash19enable_sm80_to_sm89INS1_16FlashAttnFwdSm80INS1_25CollectiveMainloopFwdSm80ILi4ELi1ELb0EN4cute5tupleIJNS5_1CILi128EEENS7_ILi64EEENS7_ILi96EEEEEELi96ENS_6half_tEfNS_4arch4Sm80ELb1ELb0ELb1ELb0ELb1ELb0ELb1ELb1EEENS1_21CollectiveEpilogueFwdINS6_IJS8_SA_S9_EEENS6_IJNS7_ILi1EEESI_SI_EEESC_SE_Li128ELb0ELb1ELb1ELb0EEENS1_30DynamicPersistentTileSchedulerILi128ELi128ELb1ELb1ELb0EEEEEEEEEvNT_6ParamsE)
        .other          _ZN7cutlass13device_kernelIN5flash19enable_sm80_to_sm89INS1_16FlashAttnFwdSm80INS1_25CollectiveMainloopFwdSm80ILi4ELi1ELb0EN4cute5tupleIJNS5_1CILi128EEENS7_ILi64EEENS7_ILi96EEEEEELi96ENS_6half_tEfNS_4arch4Sm80ELb1ELb0ELb1ELb0ELb1ELb0ELb1ELb1EEENS1_21CollectiveEpilogueFwdINS6_IJS8_SA_S9_EEENS6_IJNS7_ILi1EEESI_SI_EEESC_SE_Li128ELb0ELb1ELb1ELb0EEENS1_30DynamicPersistentTileSchedulerILi128ELi128ELb1ELb1ELb0EEEEEEEEEvNT_6ParamsE,@"STO_CUDA_ENTRY STV_DEFAULT"
_ZN7cutlass13device_kernelIN5flash19enable_sm80_to_sm89INS1_16FlashAttnFwdSm80INS1_25CollectiveMainloopFwdSm80ILi4ELi1ELb0EN4cute5tupleIJNS5_1CILi128EEENS7_ILi64EEENS7_ILi96EEEEEELi96ENS_6half_tEfNS_4arch4Sm80ELb1ELb0ELb1ELb0ELb1ELb0ELb1ELb1EEENS1_21CollectiveEpilogueFwdINS6_IJS8_SA_S9_EEENS6_IJNS7_ILi1EEESI_SI_EEESC_SE_Li128ELb0ELb1ELb1ELb0EEENS1_30DynamicPersistentTileSchedulerILi128ELi128ELb1ELb1ELb0EEEEEEEEEvNT_6ParamsE:
[----:B------:R-:W-:-:S03]  /*0000*/  MOV R1, c[0x0][0x28] ;  /* 0x00000a0000017a02 */ /* 0x000fc60000000f00 */
[----:B------:R-:W1:Y:S01]  /*0010*/  S2R R18, SR_TID.X ;  /* 0x0000000000127919 */ /* 0x000e620000002100 */
[----:B------:R-:W-:-:S03]  /*0020*/  IADD3 R1, R1, -0xc0, RZ ;  /* 0xffffff4001017810 */ /* 0x000fc60007ffe0ff */
[----:B------:R-:W2:Y:S01]  /*0030*/  S2R R15, SR_CTAID.X ;  /* 0x00000000000f7919 */ /* 0x000ea20000002500 */
[----:B-1----:R-:W-:-:S05]  /*0040*/  SHF.R.U32.HI R2, RZ, 0x5, R18 ;  /* 0x00000005ff027819 */ /* 0x002fca0000011612 */
[----:B------:R-:W1:Y:S02]  /*0050*/  SHFL.IDX PT, R0, R2, RZ, 0x1f ;  /* 0x00001fff02007589 */ /* 0x000e6400000e0000 */
[----:B-1----:R-:W-:Y:S02]  /*0060*/  ISETP.GE.AND P0, PT, R0, 0x1, PT ;  /* 0x000000010000780c */ /* 0x002fe40003f06270 */
[----:B------:R1:W-:Y:S11]  /*0070*/  STL [R1+0xb8], R0 ;  /* 0x0000b80001007387 */ /* 0x0003f60000100800 */
[----:B------:R-:W-:Y:S06]  /*0080*/  @P0 BAR.ARV 0x4, 0x80 ;  /* 0x0102000000000b1d */ /* 0x000fec0000002000 */
[----:B--2---:R-:W-:-:S13]  /*0090*/  ISETP.GE.AND P0, PT, R15, c[0x0][0x538], PT ;  /* 0x00014e000f007a0c */ /* 0x004fda0003f06270 */
[----:B------:R-:W-:Y:S05]  /*00a0*/  @P0 EXIT ;  /* 0x000000000000094d */ /* 0x000fea0003800000 */
[----:B-1----:R-:W-:Y:S01]  /*00b0*/  SHF.R.S32.HI R13, RZ, 0x1f, R18 ;  /* 0x0000001fff0d7819 */ /* 0x002fe20000011412 */
[----:B------:R-:W-:Y:S01]  /*00c0*/  IMAD.MOV.U32 R202, RZ, RZ, 0x20 ;  /* 0x00000020ffca7424 */ /* 0x000fe200078e00ff */
[----:B------:R-:W-:Y:S02]  /*00d0*/  ULDC.64 UR6, c[0x0][0x118] ;  /* 0x0000460000067ab9 */ /* 0x000fe40000000a00 */
[CC--:B------:R-:W-:Y:S02]  /*00e0*/  LEA.HI R3, R13.reuse, R18.reuse, RZ, 0x4 ;  /* 0x000000120d037211 */ /* 0x0c0fe400078f20ff */
[----:B------:R-:W-:Y:S02]  /*00f0*/  LEA.HI R14, R13, R18, RZ, 0x3 ;  /* 0x000000120d0e7211 */ /* 0x000fe400078f18ff */
[----:B------:R-:W-:Y:S02]  /*0100*/  SHF.R.S32.HI R2, RZ, 0x4, R3 ;  /* 0x00000004ff027819 */ /* 0x000fe40000011403 */
[----:B------:R-:W-:-:S02]  /*0110*/  LOP3.LUT R0, R3, 0xfffffff0, RZ, 0xc0, !PT ;  /* 0xfffffff003007812 */ /* 0x000fc400078ec0ff */
[----:B------:R-:W-:Y:S02]  /*0120*/  LEA.HI R3, R3, R2, RZ, 0x1 ;  /* 0x0000000203037211 */ /* 0x000fe400078f08ff */
[----:B------:R-:W-:Y:S01]  /*0130*/  LOP3.LUT R4, R14, 0xfffffff8, RZ, 0xc0, !PT ;  /* 0xfffffff80e047812 */ /* 0x000fe200078ec0ff */
[C---:B------:R-:W-:Y:S01]  /*0140*/  IMAD.IADD R0, R18.reuse, 0x1, -R0 ;  /* 0x0000000112007824 */ /* 0x040fe200078e0a00 */
[----:B------:R-:W-:Y:S02]  /*0150*/  LOP3.LUT R3, R3, 0xfffffffe, RZ, 0xc0, !PT ;  /* 0xfffffffe03037812 */ /* 0x000fe400078ec0ff */
[----:B------:R-:W-:Y:S01]  /*0160*/  LEA.HI R7, R13, R18, RZ, 0x2 ;  /* 0x000000120d077211 */ /* 0x000fe200078f10ff */
[----:B------:R-:W-:Y:S01]  /*0170*/  IMAD.IADD R4, R18, 0x1, -R4 ;  /* 0x0000000112047824 */ /* 0x000fe200078e0a04 */
[----:B------:R-:W-:Y:S01]  /*0180*/  LEA.HI R6, R0, R0, RZ, 0x1 ;  /* 0x0000000000067211 */ /* 0x000fe200078f08ff */
[----:B------:R-:W-:Y:S01]  /*0190*/  IMAD.IADD R10, R2, 0x1, -R3 ;  /* 0x00000001020a7824 */ /* 0x000fe200078e0a03 */
[----:B------:R-:W-:-:S02]  /*01a0*/  SHF.R.S32.HI R3, RZ, 0x1f, R0 ;  /* 0x0000001fff037819 */ /* 0x000fc40000011400 */
[----:B------:R-:W-:Y:S02]  /*01b0*/  LOP3.LUT R2, R6, 0x7fffffe, RZ, 0xc0, !PT ;  /* 0x07fffffe06027812 */ /* 0x000fe400078ec0ff */
[----:B------:R-:W-:Y:S02]  /*01c0*/  LEA.HI R12, R3, R0, RZ, 0x3 ;  /* 0x00000000030c7211 */ /* 0x000fe400078f18ff */
[----:B------:R-:W-:Y:S01]  /*01d0*/  LOP3.LUT R3, R7, 0xfffffffc, RZ, 0xc0, !PT ;  /* 0xfffffffc07037812 */ /* 0x000fe200078ec0ff */
[----:B------:R-:W-:Y:S01]  /*01e0*/  IMAD.IADD R201, R0, 0x1, -R2 ;  /* 0x0000000100c97824 */ /* 0x000fe200078e0a02 */
[----:B------:R-:W-:Y:S02]  /*01f0*/  SHF.R.S32.HI R0, RZ, 0x3, R14 ;  /* 0x00000003ff007819 */ /* 0x000fe4000001140e */
[----:B------:R-:W-:Y:S01]  /*0200*/  LEA.HI R9, R4, R4, RZ, 0x1 ;  /* 0x0000000404097211 */ /* 0x000fe200078f08ff */
[----:B------:R-:W-:Y:S01]  /*0210*/  IMAD.IADD R19, R18, 0x1, -R3 ;  /* 0x0000000112137824 */ /* 0x000fe200078e0a03 */
[----:B------:R-:W-:Y:S01]  /*0220*/  LEA.HI R5, R13, R18, RZ, 0x5 ;  /* 0x000000120d057211 */ /* 0x000fe200078f28ff */
[----:B------:R-:W-:Y:S01]  /*0230*/  IMAD.SHL.U32 R0, R0, 0x40, RZ ;  /* 0x0000004000007824 */ /* 0x000fe200078e00ff */
[----:B------:R-:W-:Y:S01]  /*0240*/  LOP3.LUT R2, R9, 0x3fffffe, RZ, 0xc0, !PT ;  /* 0x03fffffe09027812 */ /* 0x000fe200078ec0ff */
[----:B------:R-:W-:Y:S01]  /*0250*/  IMAD.SHL.U32 R240, R19, 0x8, RZ ;  /* 0x0000000813f07824 */ /* 0x000fe200078e00ff */
[----:B------:R-:W-:-:S02]  /*0260*/  SHF.R.S32.HI R11, RZ, 0x2, R7 ;  /* 0x00000002ff0b7819 */ /* 0x000fc40000011407 */
[----:B------:R-:W-:Y:S01]  /*0270*/  LOP3.LUT R0, R0, 0xc0, RZ, 0xc0, !PT ;  /* 0x000000c000007812 */ /* 0x000fe200078ec0ff */
[----:B------:R-:W-:Y:S01]  /*0280*/  IMAD.IADD R200, R4, 0x1, -R2 ;  /* 0x0000000104c87824 */ /* 0x000fe200078e0a02 */
[----:B------:R-:W-:Y:S02]  /*0290*/  LOP3.LUT R3, R5, 0xffffffe0, RZ, 0xc0, !PT ;  /* 0xffffffe005037812 */ /* 0x000fe400078ec0ff */
[----:B------:R-:W-:Y:S01]  /*02a0*/  SHF.R.U32.HI R4, RZ, 0x3, R0 ;  /* 0x00000003ff047819 */ /* 0x000fe20000011600 */
[----:B------:R-:W-:Y:S01]  /*02b0*/  IMAD R200, R10, 0x8, R200 ;  /* 0x000000080ac87824 */ /* 0x000fe200078e02c8 */
[----:B------:R-:W-:Y:S01]  /*02c0*/  LOP3.LUT R2, R0, 0x18, R240, 0xf8, !PT ;  /* 0x0000001800027812 */ /* 0x000fe200078ef8f0 */
[----:B------:R-:W-:Y:S01]  /*02d0*/  IMAD.IADD R17, R18, 0x1, -R3 ;  /* 0x0000000112117824 */ /* 0x000fe200078e0a03 */
[--C-:B------:R-:W-:Y:S02]  /*02e0*/  SHF.R.S32.HI R203, RZ, 0x5, R5.reuse ;  /* 0x00000005ffcb7819 */ /* 0x100fe40000011405 */
[----:B------:R-:W-:-:S02]  /*02f0*/  SHF.R.S32.HI R0, RZ, 0x1f, R5 ;  /* 0x0000001fff007819 */ /* 0x000fc40000011405 */
[----:B------:R-:W-:Y:S02]  /*0300*/  LEA.HI R5, R7, R11, RZ, 0x1 ;  /* 0x0000000b07057211 */ /* 0x000fe400078f08ff */
[----:B------:R-:W-:Y:S02]  /*0310*/  LOP3.LUT R7, R2, R4, RZ, 0x3c, !PT ;  /* 0x0000000402077212 */ /* 0x000fe400078e3cff */
[----:B------:R-:W-:Y:S02]  /*0320*/  LOP3.LUT R2, R5, 0x7fffffe, RZ, 0xc0, !PT ;  /* 0x07fffffe05027812 */ /* 0x000fe400078ec0ff */
[----:B------:R-:W-:Y:S02]  /*0330*/  LEA.HI R0, R0, R203, RZ, 0x2 ;  /* 0x000000cb00007211 */ /* 0x000fe400078f10ff */
[----:B------:R-:W-:Y:S01]  /*0340*/  SHF.R.S32.HI R8, RZ, 0x1f, R17 ;  /* 0x0000001fff087819 */ /* 0x000fe20000011411 */
[----:B------:R-:W-:Y:S01]  /*0350*/  IMAD.IADD R3, R11, 0x1, -R2 ;  /* 0x000000010b037824 */ /* 0x000fe200078e0a02 */
[----:B------:R-:W-:-:S02]  /*0360*/  LOP3.LUT R2, R0, 0xffffffc, RZ, 0xc0, !PT ;  /* 0x0ffffffc00027812 */ /* 0x000fc400078ec0ff */
[--C-:B------:R-:W-:Y:S01]  /*0370*/  SHF.R.S32.HI R5, RZ, 0x1, R6.reuse ;  /* 0x00000001ff057819 */ /* 0x100fe20000011406 */
[C---:B------:R-:W-:Y:S01]  /*0380*/  IMAD R0, R203.reuse, 0x8, R3 ;  /* 0x00000008cb007824 */ /* 0x040fe200078e0203 */
[----:B------:R-:W-:Y:S01]  /*0390*/  SHF.R.S32.HI R4, RZ, 0x1f, R6 ;  /* 0x0000001fff047819 */ /* 0x000fe20000011406 */
[----:B------:R-:W-:Y:S01]  /*03a0*/  IMAD.IADD R3, R203, 0x1, -R2 ;  /* 0x00000001cb037824 */ /* 0x000fe200078e0a02 */
[----:B------:R-:W-:Y:S01]  /*03b0*/  LEA.HI R11, R8, R17, RZ, 0x2 ;  /* 0x00000011080b7211 */ /* 0x000fe200078f10ff */
[----:B------:R-:W-:Y:S01]  /*03c0*/  IMAD.U32 R6, R0, 0x20, R7 ;  /* 0x0000002000067824 */ /* 0x000fe200078e0007 */
[----:B------:R-:W-:Y:S02]  /*03d0*/  LEA.HI R4, R4, R5, RZ, 0x2 ;  /* 0x0000000504047211 */ /* 0x000fe400078f10ff */
[----:B------:R-:W-:Y:S02]  /*03e0*/  SHF.R.S32.HI R2, RZ, 0x2, R11 ;  /* 0x00000002ff027819 */ /* 0x000fe4000001140b */
[----:B------:R-:W-:Y:S01]  /*03f0*/  LOP3.LUT R4, R4, 0xfffffffc, RZ, 0xc0, !PT ;  /* 0xfffffffc04047812 */ /* 0x000fe200078ec0ff */
[----:B------:R1:W-:Y:S01]  /*0400*/  STL [R1+0x80], R6 ;  /* 0x0000800601007387 */ /* 0x0003e20000100800 */
[----:B------:R-:W-:Y:S01]  /*0410*/  LEA.HI R0, R19, R19, RZ, 0x1 ;  /* 0x0000001313007211 */ /* 0x000fe200078f08ff */
[----:B------:R-:W-:Y:S01]  /*0420*/  IMAD R16, R3, 0x10, R2 ;  /* 0x0000001003107824 */ /* 0x000fe200078e0202 */
[----:B------:R-:W-:Y:S01]  /*0430*/  SHF.R.S32.HI R2, RZ, 0x1, R9 ;  /* 0x00000001ff027819 */ /* 0x000fe20000011409 */
[----:B------:R-:W-:Y:S01]  /*0440*/  IMAD.IADD R8, R5, 0x1, -R4 ;  /* 0x0000000105087824 */ /* 0x000fe200078e0a04 */
[C---:B------:R-:W-:Y:S01]  /*0450*/  LOP3.LUT R4, R0.reuse, 0x1ffffffe, RZ, 0xc0, !PT ;  /* 0x1ffffffe00047812 */ /* 0x040fe200078ec0ff */
[----:B------:R-:W-:Y:S01]  /*0460*/  IMAD.SHL.U32 R3, R0, 0x20, RZ ;  /* 0x0000002000037824 */ /* 0x000fe200078e00ff */
[C---:B------:R-:W-:Y:S01]  /*0470*/  LOP3.LUT P0, RZ, R2.reuse, 0x2, RZ, 0xc0, !PT ;  /* 0x0000000202ff7812 */ /* 0x040fe2000780c0ff */
[----:B------:R-:W-:Y:S01]  /*0480*/  IMAD.SHL.U32 R0, R2, 0x40, RZ ;  /* 0x0000004002007824 */ /* 0x000fe200078e00ff */
[----:B------:R-:W-:Y:S01]  /*0490*/  STL [R1+0xbc], R16 ;  /* 0x0000bc1001007387 */ /* 0x000fe20000100800 */
[----:B------:R-:W-:Y:S01]  /*04a0*/  IMAD.SHL.U32 R5, R12, 0x20, RZ ;  /* 0x000000200c057824 */ /* 0x000fe200078e00ff */
[----:B------:R-:W-:Y:S01]  /*04b0*/  LOP3.LUT R7, R3, 0xffffffc0, RZ, 0xc0, !PT ;  /* 0xffffffc003077812 */ /* 0x000fe200078ec0ff */
[----:B------:R-:W-:Y:S01]  /*04c0*/  IMAD.SHL.U32 R2, R8, 0x40, RZ ;  /* 0x0000004008027824 */ /* 0x000fe200078e00ff */
[----:B------:R-:W-:Y:S01]  /*04d0*/  LOP3.LUT R0, R0, 0xc0, RZ, 0xc0, !PT ;  /* 0x000000c000007812 */ /* 0x000fe200078ec0ff */
[----:B------:R-:W-:Y:S01]  /*04e0*/  IMAD.IADD R9, R19, 0x1, -R4 ;  /* 0x0000000113097824 */ /* 0x000fe200078e0a04 */
[----:B------:R-:W-:Y:S01]  /*04f0*/  LOP3.LUT R3, R5, 0xffffff00, RZ, 0xc0, !PT ;  /* 0xffffff0005037812 */ /* 0x000fe200078ec0ff */
[----:B------:R-:W-:Y:S01]  /*0500*/  STL [R1+0x7c], R15 ;  /* 0x00007c0f01007387 */ /* 0x000fe20000100800 */
[----:B------:R-:W-:Y:S01]  /*0510*/  LOP3.LUT R2, R2, 0xc0, RZ, 0xc0, !PT ;  /* 0x000000c002027812 */ /* 0x000fe200078ec0ff */
[----:B------:R-:W-:Y:S01]  /*0520*/  IMAD R7, R9, 0x8, R7 ;  /* 0x0000000809077824 */ /* 0x000fe200078e0207 */
[----:B------:R-:W-:Y:S01]  /*0530*/  LOP3.LUT R5, R0, 0x8, R14, 0xf8, !PT ;  /* 0x0000000800057812 */ /* 0x000fe200078ef80e */
[----:B------:R-:W-:Y:S01]  /*0540*/  IMAD R203, R203, 0x200, R3 ;  /* 0x00000200cbcb7824 */ /* 0x000fe200078e0203 */
[----:B------:R-:W-:-:S02]  /*0550*/  SHF.R.U32.HI R4, RZ, 0x3, R0 ;  /* 0x00000003ff047819 */ /* 0x000fc40000011600 */
[----:B------:R-:W-:Y:S01]  /*0560*/  SHF.R.U32.HI R0, RZ, 0x3, R2 ;  /* 0x00000003ff007819 */ /* 0x000fe20000011602 */
[----:B------:R-:W-:Y:S01]  /*0570*/  IMAD R203, R201, 0x20, R203 ;  /* 0x00000020c9cb7824 */ /* 0x000fe200078e02cb */
[----:B------:R-:W-:Y:S01]  /*0580*/  LOP3.LUT R4, R5, R4, RZ, 0x3c, !PT ;  /* 0x0000000405047212 */ /* 0x000fe200078e3cff */
[----:B-1----:R-:W-:Y:S01]  /*0590*/  IMAD.SHL.U32 R6, R10, 0x8, RZ ;  /* 0x000000080a067824 */ /* 0x002fe200078e00ff */
[----:B------:R-:W-:Y:S01]  /*05a0*/  LOP3.LUT P1, RZ, R8, 0x2, RZ, 0xc0, !PT ;  /* 0x0000000208ff7812 */ /* 0x000fe2000782c0ff */
[----:B------:R-:W-:Y:S01]  /*05b0*/  IMAD R201, R201, 0x20, R3 ;  /* 0x00000020c9c97824 */ /* 0x000fe200078e0203 */
[----:B------:R-:W-:Y:S01]  /*05c0*/  IADD3 R3, R240, 0x20, RZ ;  /* 0x00000020f0037810 */ /* 0x000fe20007ffe0ff */
[----:B------:R-:W-:Y:S01]  /*05d0*/  IMAD.U32 R200, R200, 0x20, R4 ;  /* 0x00000020c8c87824 */ /* 0x000fe200078e0004 */
[----:B------:R-:W-:Y:S02]  /*05e0*/  LOP3.LUT R6, R2, 0x8, R6, 0xf8, !PT ;  /* 0x0000000802067812 */ /* 0x000fe400078ef806 */
[----:B------:R-:W-:-:S02]  /*05f0*/  LEA.HI R2, R13, R18, RZ, 0x7 ;  /* 0x000000120d027211 */ /* 0x000fc400078f38ff */
[----:B------:R-:W-:Y:S02]  /*0600*/  LOP3.LUT R0, R6, R0, RZ, 0x3c, !PT ;  /* 0x0000000006007212 */ /* 0x000fe400078e3cff */
[----:B------:R-:W-:Y:S02]  /*0610*/  SHF.R.S32.HI R2, RZ, 0x7, R2 ;  /* 0x00000007ff027819 */ /* 0x000fe40000011402 */
[----:B------:R-:W-:Y:S01]  /*0620*/  IADD3 R2, R240, 0x40, RZ ;  /* 0x00000040f0027810 */ /* 0x000fe20007ffe0ff */
[C---:B------:R-:W-:Y:S01]  /*0630*/  IMAD.IADD R203, R0.reuse, 0x1, R203 ;  /* 0x0000000100cb7824 */ /* 0x040fe200078e02cb */
[----:B------:R-:W-:Y:S01]  /*0640*/  SHF.R.S32.HI R3, RZ, 0x1f, R3 ;  /* 0x0000001fff037819 */ /* 0x000fe20000011403 */
[----:B------:R-:W-:Y:S01]  /*0650*/  IMAD.IADD R201, R0, 0x1, R201 ;  /* 0x0000000100c97824 */ /* 0x000fe200078e02c9 */
[----:B------:R-:W-:Y:S01]  /*0660*/  LOP3.LUT R0, R11, 0x7ffffffc, RZ, 0xc0, !PT ;  /* 0x7ffffffc0b007812 */ /* 0x000fe200078ec0ff */
[----:B------:R-:W-:Y:S01]  /*0670*/  IMAD.IADD R3, R16, 0x1, R7 ;  /* 0x0000000110037824 */ /* 0x000fe200078e0207 */
[----:B------:R-:W-:-:S02]  /*0680*/  SHF.R.S32.HI R2, RZ, 0x1f, R2 ;  /* 0x0000001fff027819 */ /* 0x000fc40000011402 */
[----:B------:R-:W-:Y:S01]  /*0690*/  SHF.R.S32.HI R4, RZ, 0x1f, R240 ;  /* 0x0000001fff047819 */ /* 0x000fe200000114f0 */
[----:B------:R-:W-:Y:S01]  /*06a0*/  IMAD.IADD R0, R17, 0x1, -R0 ;  /* 0x0000000111007824 */ /* 0x000fe200078e0a00 */
[----:B------:R-:W-:Y:S02]  /*06b0*/  LEA R200, R200, 0x3100, 0x1 ;  /* 0x00003100c8c87811 */ /* 0x000fe400078e08ff */
[----:B------:R-:W-:Y:S01]  /*06c0*/  SEL R202, R202, 0xffffffe0, !P1 ;  /* 0xffffffe0caca7807 */ /* 0x000fe20004800000 */
[----:B------:R-:W-:Y:S01]  /*06d0*/  IMAD.SHL.U32 R0, R0, 0x2, RZ ;  /* 0x0000000200007824 */ /* 0x000fe200078e00ff */
[----:B------:R-:W-:Y:S02]  /*06e0*/  LEA R203, R203, 0x6100, 0x1 ;  /* 0x00006100cbcb7811 */ /* 0x000fe400078e08ff */
[----:B------:R-:W-:Y:S02]  /*06f0*/  IADD3 R205, R200, 0x20, RZ ;  /* 0x00000020c8cd7810 */ /* 0x000fe40007ffe0ff */
[----:B------:R-:W-:Y:S01]  /*0700*/  SHF.R.S32.HI R2, RZ, 0x1f, R0 ;  /* 0x0000001fff027819 */ /* 0x000fe20000011400 */
[----:B------:R-:W-:Y:S01]  /*0710*/  STL [R1+0x3c], R0 ;  /* 0x00003c0001007387 */ /* 0x000fe20000100800 */
[C---:B------:R-:W-:Y:S01]  /*0720*/  IADD3 R11, R0.reuse, 0x8, RZ ;  /* 0x00000008000b7810 */ /* 0x040fe20007ffe0ff */
[----:B------:R-:W-:Y:S01]  /*0730*/  IMAD.IADD R204, R203, 0x1, R202 ;  /* 0x00000001cbcc7824 */ /* 0x000fe200078e02ca */
[C---:B------:R-:W-:Y:S01]  /*0740*/  IADD3 R10, R0.reuse, 0x10, RZ ;  /* 0x00000010000a7810 */ /* 0x040fe20007ffe0ff */
[----:B------:R1:W-:Y:S01]  /*0750*/  STL [R1+0xb4], R3 ;  /* 0x0000b40301007387 */ /* 0x0003e20000100800 */
[----:B------:R-:W-:-:S02]  /*0760*/  IADD3 R9, R0, 0x18, RZ ;  /* 0x0000001800097810 */ /* 0x000fc40007ffe0ff */
[C---:B------:R-:W-:Y:S01]  /*0770*/  IADD3 R8, R0.reuse, 0x20, RZ ;  /* 0x0000002000087810 */ /* 0x040fe20007ffe0ff */
[----:B------:R2:W-:Y:S01]  /*0780*/  STL [R1+0xb0], R2 ;  /* 0x0000b00201007387 */ /* 0x0005e20000100800 */
[C---:B------:R-:W-:Y:S02]  /*0790*/  IADD3 R7, R0.reuse, 0x28, RZ ;  /* 0x0000002800077810 */ /* 0x040fe40007ffe0ff */
[C---:B------:R-:W-:Y:S01]  /*07a0*/  IADD3 R6, R0.reuse, 0x30, RZ ;  /* 0x0000003000067810 */ /* 0x040fe20007ffe0ff */
[----:B------:R3:W-:Y:S01]  /*07b0*/  STL [R1+0x74], R11 ;  /* 0x0000740b01007387 */ /* 0x0007e20000100800 */
[C---:B------:R-:W-:Y:S02]  /*07c0*/  IADD3 R5, R0.reuse, 0x38, RZ ;  /* 0x0000003800057810 */ /* 0x040fe40007ffe0ff */
[----:B------:R-:W-:Y:S01]  /*07d0*/  IADD3 R4, R0, 0x40, RZ ;  /* 0x0000004000047810 */ /* 0x000fe20007ffe0ff */
[----:B------:R4:W-:Y:S01]  /*07e0*/  STL [R1+0x70], R10 ;  /* 0x0000700a01007387 */ /* 0x0009e20000100800 */
[----:B------:R-:W-:-:S02]  /*07f0*/  LEA R201, R201, 0x100, 0x1 ;  /* 0x00000100c9c97811 */ /* 0x000fc400078e08ff */
[----:B------:R-:W-:Y:S01]  /*0800*/  @P0 IADD3 R205, R200, -0x20, RZ ;  /* 0xffffffe0c8cd0810 */ /* 0x000fe20007ffe0ff */
[----:B------:R5:W-:Y:S02]  /*0810*/  STL [R1+0x6c], R9 ;  /* 0x00006c0901007387 */ /* 0x000be40000100800 */
[----:B------:R-:W-:Y:S01]  /*0820*/  IMAD.IADD R202, R202, 0x1, R201 ;  /* 0x00000001caca7824 */ /* 0x000fe200078e02c9 */
[C---:B------:R-:W-:Y:S01]  /*0830*/  IADD3 R216, R205.reuse, 0x400, RZ ;  /* 0x00000400cdd87810 */ /* 0x040fe20007ffe0ff */
[----:B------:R5:W-:Y:S01]  /*0840*/  STL [R1+0x68], R8 ;  /* 0x0000680801007387 */ /* 0x000be20000100800 */
[C---:B------:R-:W-:Y:S02]  /*0850*/  IADD3 R215, R205.reuse, 0x800, RZ ;  /* 0x00000800cdd77810 */ /* 0x040fe40007ffe0ff */
[----:B------:R-:W-:Y:S01]  /*0860*/  IADD3 R214, R205, 0xc00, RZ ;  /* 0x00000c00cdd67810 */ /* 0x000fe20007ffe0ff */
[----:B------:R5:W-:Y:S01]  /*0870*/  STL [R1+0x64], R7 ;  /* 0x0000640701007387 */ /* 0x000be20000100800 */
[----:B-1----:R-:W-:-:S02]  /*0880*/  IADD3 R3, R0, 0x48, RZ ;  /* 0x0000004800037810 */ /* 0x002fc40007ffe0ff */
[C---:B------:R-:W-:Y:S01]  /*0890*/  IADD3 R213, R205.reuse, 0x1000, RZ ;  /* 0x00001000cdd57810 */ /* 0x040fe20007ffe0ff */
[----:B------:R1:W-:Y:S01]  /*08a0*/  STL [R1+0x60], R6 ;  /* 0x0000600601007387 */ /* 0x0003e20000100800 */
[C---:B--2---:R-:W-:Y:S02]  /*08b0*/  IADD3 R2, R0.reuse, 0x50, RZ ;  /* 0x0000005000027810 */ /* 0x044fe40007ffe0ff */
[----:B------:R-:W-:Y:S01]  /*08c0*/  IADD3 R0, R0, 0x58, RZ ;  /* 0x0000005800007810 */ /* 0x000fe20007ffe0ff */
[----:B------:R2:W-:Y:S01]  /*08d0*/  STL [R1+0x5c], R5 ;  /* 0x00005c0501007387 */ /* 0x0005e20000100800 */
[----:B---3--:R-:W-:Y:S02]  /*08e0*/  SHF.R.S32.HI R11, RZ, 0x1f, R11 ;  /* 0x0000001fff0b7819 */ /* 0x008fe4000001140b */
[----:B------:R-:W-:Y:S01]  /*08f0*/  IADD3 R212, R205, 0x1400, RZ ;  /* 0x00001400cdd47810 */ /* 0x000fe20007ffe0ff */
[----:B------:R3:W-:Y:S01]  /*0900*/  STL [R1+0x4c], R4 ;  /* 0x00004c0401007387 */ /* 0x0007e20000100800 */
[----:B----4-:R-:W-:-:S02]  /*0910*/  SHF.R.S32.HI R10, RZ, 0x1f, R10 ;  /* 0x0000001fff0a7819 */ /* 0x010fc4000001140a */
[C---:B------:R-:W-:Y:S01]  /*0920*/  IADD3 R211, R205.reuse, 0x1800, RZ ;  /* 0x00001800cdd37810 */ /* 0x040fe20007ffe0ff */
[----:B------:R4:W-:Y:S01]  /*0930*/  STL [R1+0x58], R3 ;  /* 0x0000580301007387 */ /* 0x0009e20000100800 */
[----:B-----5:R-:W-:Y:S02]  /*0940*/  SHF.R.S32.HI R9, RZ, 0x1f, R9 ;  /* 0x0000001fff097819 */ /* 0x020fe40000011409 */
[C---:B------:R-:W-:Y:S01]  /*0950*/  IADD3 R210, R205.reuse, 0x1c00, RZ ;  /* 0x00001c00cdd27810 */ /* 0x040fe20007ffe0ff */
[----:B------:R5:W-:Y:S01]  /*0960*/  STL [R1+0x54], R2 ;  /* 0x0000540201007387 */ /* 0x000be20000100800 */
[----:B------:R-:W-:Y:S02]  /*0970*/  SHF.R.S32.HI R8, RZ, 0x1f, R8 ;  /* 0x0000001fff087819 */ /* 0x000fe40000011408 */
[----:B------:R-:W-:Y:S01]  /*0980*/  IADD3 R209, R205, 0x2000, RZ ;  /* 0x00002000cdd17810 */ /* 0x000fe20007ffe0ff */
[----:B------:R-:W-:Y:S01]  /*0990*/  STL [R1+0xac], R11 ;  /* 0x0000ac0b01007387 */ /* 0x000fe20000100800 */
[----:B------:R-:W-:-:S02]  /*09a0*/  SHF.R.S32.HI R7, RZ, 0x1f, R7 ;  /* 0x0000001fff077819 */ /* 0x000fc40000011407 */
[C---:B------:R-:W-:Y:S01]  /*09b0*/  IADD3 R208, R205.reuse, 0x2400, RZ ;  /* 0x00002400cdd07810 */ /* 0x040fe20007ffe0ff */
[----:B------:R5:W-:Y:S01]  /*09c0*/  STL [R1+0x50], R0 ;  /* 0x0000500001007387 */ /* 0x000be20000100800 */
[----:B-1----:R-:W-:Y:S02]  /*09d0*/  SHF.R.S32.HI R6, RZ, 0x1f, R6 ;  /* 0x0000001fff067819 */ /* 0x002fe40000011406 */
[C---:B------:R-:W-:Y:S01]  /*09e0*/  IADD3 R207, R205.reuse, 0x2800, RZ ;  /* 0x00002800cdcf7810 */ /* 0x040fe20007ffe0ff */
[----:B------:R1:W-:Y:S01]  /*09f0*/  STL [R1+0xa8], R10 ;  /* 0x0000a80a01007387 */ /* 0x0003e20000100800 */
[----:B--2---:R-:W-:Y:S02]  /*0a00*/  SHF.R.S32.HI R5, RZ, 0x1f, R5 ;  /* 0x0000001fff057819 */ /* 0x004fe40000011405 */
[----:B------:R-:W-:Y:S01]  /*0a10*/  IADD3 R206, R205, 0x2c00, RZ ;  /* 0x00002c00cdce7810 */ /* 0x000fe20007ffe0ff */
[----:B------:R1:W-:Y:S01]  /*0a20*/  STL [R1+0xa4], R9 ;  /* 0x0000a40901007387 */ /* 0x0003e20000100800 */
[----:B---3--:R-:W-:-:S03]  /*0a30*/  SHF.R.S32.HI R4, RZ, 0x1f, R4 ;  /* 0x0000001fff047819 */ /* 0x008fc60000011404 */
[----:B------:R1:W-:Y:S01]  /*0a40*/  STL [R1+0xa0], R8 ;  /* 0x0000a00801007387 */ /* 0x0003e20000100800 */
[----:B----4-:R-:W-:-:S03]  /*0a50*/  SHF.R.S32.HI R3, RZ, 0x1f, R3 ;  /* 0x0000001fff037819 */ /* 0x010fc60000011403 */
[----:B------:R1:W-:Y:S01]  /*0a60*/  STL [R1+0x9c], R7 ;  /* 0x00009c0701007387 */ /* 0x0003e20000100800 */
[----:B-----5:R-:W-:-:S03]  /*0a70*/  SHF.R.S32.HI R2, RZ, 0x1f, R2 ;  /* 0x0000001fff027819 */ /* 0x020fc60000011402 */
[----:B------:R1:W-:Y:S04]  /*0a80*/  STL [R1+0x98], R6 ;  /* 0x0000980601007387 */ /* 0x0003e80000100800 */
[----:B------:R1:W-:Y:S01]  /*0a90*/  STL [R1+0x94], R5 ;  /* 0x0000940501007387 */ /* 0x0003e20000100800 */
[----:B------:R-:W-:-:S03]  /*0aa0*/  SHF.R.S32.HI R0, RZ, 0x1f, R0 ;  /* 0x0000001fff007819 */ /* 0x000fc60000011400 */
[----:B------:R1:W-:Y:S04]  /*0ab0*/  STL [R1+0x90], R4 ;  /* 0x0000900401007387 */ /* 0x0003e80000100800 */
[----:B------:R1:W-:Y:S04]  /*0ac0*/  STL [R1+0x8c], R3 ;  /* 0x00008c0301007387 */ /* 0x0003e80000100800 */
[----:B------:R1:W-:Y:S04]  /*0ad0*/  STL [R1+0x88], R2 ;  /* 0x0000880201007387 */ /* 0x0003e80000100800 */
[----:B------:R1:W-:Y:S02]  /*0ae0*/  STL [R1+0x84], R0 ;  /* 0x0000840001007387 */ /* 0x0003e40000100800 */
.L_x_1311:
[----:B-1----:R-:W2:Y:S01]  /*0af0*/  LDL R4, [R1+0x7c] ;  /* 0x00007c0001047983 */ /* 0x002ea20000100800 */
[----:B------:R-:W-:Y:S01]  /*0b00*/  IMAD.MOV.U32 R0, RZ, RZ, c[0x0][0x560] ;  /* 0x00015800ff007624 */ /* 0x000fe200078e00ff */
[----:B------:R-:W-:Y:S01]  /*0b10*/  YIELD ;  /* 0x0000000000007946 */ /* 0x000fe20003800000 */
[----:B------:R-:W-:Y:S03]  /*0b20*/  BSSY B0, `(.L_x_1250) ;  /* 0x0000016000007945 */ /* 0x000fe60003800000 */
[----:B------:R-:W-:-:S13]  /*0b30*/  ISETP.NE.AND P0, PT, R0, 0x1, PT ;  /* 0x000000010000780c */ /* 0x000fda0003f05270 */
[----:B--2---:R-:W-:Y:S01]  /*0b40*/  @P0 IMAD.HI.U32 R0, R4, c[0x0][0x564], RZ ;  /* 0x0001590004000a27 */ /* 0x004fe200078e00ff */
[----:B------:R-:W-:-:S04]  /*0b50*/  MOV R3, R4 ;  /* 0x0000000400037202 */ /* 0x000fc80000000f00 */
[----:B------:R-:W-:-:S04]  /*0b60*/  @P0 SHF.R.U32.HI R3, RZ, c[0x0][0x568], R0 ;  /* 0x00015a00ff030a19 */ /* 0x000fc80000011600 */
[----:B------:R-:W-:Y:S01]  /*0b70*/  ISETP.GE.AND P0, PT, R3, c[0x0][0x578], PT ;  /* 0x00015e0003007a0c */ /* 0x000fe20003f06270 */
[----:B------:R-:W-:-:S04]  /*0b80*/  IMAD.MOV R2, RZ, RZ, -R3 ;  /* 0x000000ffff027224 */ /* 0x000fc800078e0a03 */
[----:B------:R-:W-:-:S08]  /*0b90*/  IMAD R2, R2, c[0x0][0x560], R4 ;  /* 0x0001580002027a24 */ /* 0x000fd000078e0204 */
[----:B------:R-:W-:Y:S05]  /*0ba0*/  @!P0 BRA `(.L_x_1251) ;  /* 0x0000007000008947 */ /* 0x000fea0003800000 */
[----:B------:R-:W-:-:S04]  /*0bb0*/  MOV R0, c[0x0][0x56c] ;  /* 0x00015b0000007a02 */ /* 0x000fc80000000f00 */
[----:B------:R-:W-:Y:S02]  /*0bc0*/  ISETP.NE.AND P0, PT, R0, 0x1, PT ;  /* 0x000000010000780c */ /* 0x000fe40003f05270 */
[----:B------:R-:W-:-:S11]  /*0bd0*/  MOV R0, R2 ;  /* 0x0000000200007202 */ /* 0x000fd60000000f00 */
[----:B------:R-:W-:-:S05]  /*0be0*/  @P0 IMAD.HI.U32 R4, R2, c[0x0][0x570], RZ ;  /* 0x00015c0002040a27 */ /* 0x000fca00078e00ff */
[----:B------:R-:W-:-:S05]  /*0bf0*/  @P0 SHF.R.U32.HI R0, RZ, c[0x0][0x574], R4 ;  /* 0x00015d00ff000a19 */ /* 0x000fca0000011604 */
[----:B------:R-:W-:Y:S01]  /*0c00*/  IMAD R4, R0, c[0x0][0x56c], RZ ;  /* 0x00015b0000047a24 */ /* 0x000fe200078e02ff */
[----:B------:R-:W-:Y:S05]  /*0c10*/  BRA `(.L_x_1252) ;  /* 0x0000006000007947 */ /* 0x000fea0003800000 */
.L_x_1251:
[----:B------:R-:W-:-:S04]  /*0c20*/  MOV R0, c[0x0][0x554] ;  /* 0x0001550000007a02 */ /* 0x000fc80000000f00 */
[----:B------:R-:W-:Y:S02]  /*0c30*/  ISETP.NE.AND P0, PT, R0, 0x1, PT ;  /* 0x000000010000780c */ /* 0x000fe40003f05270 */
[----:B------:R-:W-:-:S11]  /*0c40*/  MOV R0, R2 ;  /* 0x0000000200007202 */ /* 0x000fd60000000f00 */
[----:B------:R-:W-:-:S05]  /*0c50*/  @P0 IMAD.HI.U32 R4, R2, c[0x0][0x558], RZ ;  /* 0x0001560002040a27 */ /* 0x000fca00078e00ff */
[----:B------:R-:W-:-:S05]  /*0c60*/  @P0 SHF.R.U32.HI R0, RZ, c[0x0][0x55c], R4 ;  /* 0x00015700ff000a19 */ /* 0x000fca0000011604 */
[----:B------:R-:W-:Y:S02]  /*0c70*/  IMAD R4, R0, c[0x0][0x554], RZ ;  /* 0x0001550000047a24 */ /* 0x000fe400078e02ff */
.L_x_1252:
[----:B------:R-:W-:Y:S05]  /*0c80*/  BSYNC B0 ;  /* 0x0000000000007941 */ /* 0x000fea0003800000 */
.L_x_1250:
[----:B------:R-:W-:Y:S01]  /*0c90*/  IMAD.MOV.U32 R5, RZ, RZ, c[0x0][0x548] ;  /* 0x00015200ff057624 */ /* 0x000fe200078e00ff */
[----:B------:R-:W-:Y:S01]  /*0ca0*/  ISETP.NE.U32.AND P0, PT, RZ, c[0x0][0x370], PT ;  /* 0x0000dc00ff007a0c */ /* 0x000fe20003f05070 */
[----:B------:R-:W-:Y:S02]  /*0cb0*/  IMAD.IADD R4, R2, 0x1, -R4 ;  /* 0x0000000102047824 */ /* 0x000fe400078e0a04 */
[----:B------:R-:W-:Y:S01]  /*0cc0*/  IMAD.MOV.U32 R6, RZ, RZ, RZ ;  /* 0x000000ffff067224 */ /* 0x000fe200078e00ff */
[----:B------:R-:W-:Y:S01]  /*0cd0*/  ISETP.NE.AND P1, PT, R5, 0x1, PT ;  /* 0x000000010500780c */ /* 0x000fe20003f25270 */
[----:B------:R-:W-:Y:S01]  /*0ce0*/  IMAD R4, R3, c[0x0][0x554], R4 ;  /* 0x0001550003047a24 */ /* 0x000fe200078e0204 */
[----:B------:R-:W-:-:S03]  /*0cf0*/  ISETP.NE.AND.EX P0, PT, RZ, c[0x0][0x374], PT, P0 ;  /* 0x0000dd00ff007a0c */ /* 0x000fc60003f05300 */
[----:B------:R-:W-:-:S08]  /*0d00*/  IMAD.MOV.U32 R11, RZ, RZ, R4 ;  /* 0x000000ffff0b7224 */ /* 0x000fd000078e0004 */
[----:B------:R-:W-:-:S04]  /*0d10*/  @P1 IMAD.HI.U32 R2, R4, c[0x0][0x54c], RZ ;  /* 0x0001530004021a27 */ /* 0x000fc800078e00ff */
[----:B------:R-:W-:Y:S01]  /*0d20*/  @P0 IMAD.MOV.U32 R3, RZ, RZ, 0x4 ;  /* 0x00000004ff030424 */ /* 0x000fe200078e00ff */
[----:B------:R-:W-:-:S05]  /*0d30*/  @P1 SHF.R.U32.HI R11, RZ, c[0x0][0x550], R2 ;  /* 0x00015400ff0b1a19 */ /* 0x000fca0000011602 */
[----:B------:R-:W-:Y:S01]  /*0d40*/  @P0 IMAD.WIDE R2, R11, R3, c[0x0][0x370] ;  /* 0x0000dc000b020625 */ /* 0x000fe200078e0203 */
[----:B------:R-:W-:Y:S04]  /*0d50*/  STL [R1+0x40], R11 ;  /* 0x0000400b01007387 */ /* 0x000fe80000100800 */
[----:B------:R1:W2:Y:S01]  /*0d60*/  @P0 LDG.E R6, [R2.64] ;  /* 0x0000000602060981 */ /* 0x0002a2000c1e1900 */
[----:B------:R-:W-:Y:S01]  /*0d70*/  IMAD.MOV.U32 R13, RZ, RZ, R0 ;  /* 0x000000ffff0d7224 */ /* 0x000fe200078e0000 */
[----:B------:R-:W-:Y:S01]  /*0d80*/  BSSY B0, `(.L_x_1253) ;  /* 0x0000044000007945 */ /* 0x000fe20003800000 */
[----:B------:R-:W-:-:S05]  /*0d90*/  IMAD.MOV.U32 R5, RZ, RZ, 0x40 ;  /* 0x00000040ff057424 */ /* 0x000fca00078e00ff */
[----:B------:R-:W-:Y:S01]  /*0da0*/  IADD3 R5, R5, -c[0x0][0x168], RZ ;  /* 0x80005a0005057a10 */ /* 0x000fe20007ffe0ff */
[----:B-1----:R-:W-:-:S05]  /*0db0*/  IMAD.MOV.U32 R2, RZ, RZ, c[0x0][0x53c] ;  /* 0x00014f00ff027624 */ /* 0x002fca00078e00ff */
[----:B------:R-:W-:Y:S02]  /*0dc0*/  ISETP.NE.AND P0, PT, R2, 0x1, PT ;  /* 0x000000010200780c */ /* 0x000fe40003f05270 */
[----:B------:R-:W-:-:S11]  /*0dd0*/  LOP3.LUT R2, R0, 0x1ffffff, RZ, 0x3c, !PT ;  /* 0x01ffffff00027812 */ /* 0x000fd600078e3cff */
[----:B------:R-:W-:Y:S01]  /*0de0*/  @P0 IMAD.HI.U32 R3, R0, c[0x0][0x540], RZ ;  /* 0x0001500000030a27 */ /* 0x000fe200078e00ff */
[----:B------:R-:W-:Y:S02]  /*0df0*/  IADD3 R0, R2, c[0x0][0x53c], RZ ;  /* 0x00014f0002007a10 */ /* 0x000fe40007ffe0ff */
[----:B------:R-:W-:Y:S02]  /*0e00*/  MOV R2, c[0x0][0x2c4] ;  /* 0x0000b10000027a02 */ /* 0x000fe40000000f00 */
[----:B------:R-:W-:Y:S02]  /*0e10*/  @P0 SHF.R.U32.HI R13, RZ, c[0x0][0x544], R3 ;  /* 0x00015100ff0d0a19 */ /* 0x000fe40000011603 */
[----:B------:R-:W-:Y:S01]  /*0e20*/  ISETP.NE.AND P3, PT, R2, 0x1, PT ;  /* 0x000000010200780c */ /* 0x000fe20003f65270 */
[----:B------:R-:W-:Y:S02]  /*0e30*/  IMAD.MOV.U32 R2, RZ, RZ, c[0x0][0x2ac] ;  /* 0x0000ab00ff027624 */ /* 0x000fe400078e00ff */
[----:B------:R-:W-:Y:S01]  /*0e40*/  IMAD R0, R13, c[0x0][0x53c], R0 ;  /* 0x00014f000d007a24 */ /* 0x000fe200078e0200 */
[----:B------:R-:W-:Y:S01]  /*0e50*/  STL [R1+0x48], R13 ;  /* 0x0000480d01007387 */ /* 0x000fe20000100800 */
[----:B------:R-:W-:-:S02]  /*0e60*/  IMAD R246, R2, c[0x0][0x1d0], RZ ;  /* 0x0000740002f67a24 */ /* 0x000fc400078e02ff */
[----:B------:R-:W-:Y:S02]  /*0e70*/  IMAD.SHL.U32 R14, R0, 0x80, RZ ;  /* 0x00000080000e7824 */ /* 0x000fe400078e00ff */
[----:B------:R-:W-:-:S03]  /*0e80*/  IMAD R2, R2, c[0x0][0x1d0], R5 ;  /* 0x0000740002027a24 */ /* 0x000fc600078e0205 */
[----:B------:R-:W-:Y:S01]  /*0e90*/  IADD3 R0, R14, 0x7f, RZ ;  /* 0x0000007f0e007810 */ /* 0x000fe20007ffe0ff */
[----:B------:R-:W-:Y:S04]  /*0ea0*/  STL [R1+0x78], R14 ;  /* 0x0000780e01007387 */ /* 0x000fe80000100800 */
[----:B------:R-:W-:-:S05]  /*0eb0*/  @P3 IMAD.HI.U32 R3, R0, c[0x0][0x2c8], RZ ;  /* 0x0000b20000033a27 */ /* 0x000fca00078e00ff */
[----:B------:R-:W-:Y:S02]  /*0ec0*/  @P3 SHF.R.U32.HI R0, RZ, c[0x0][0x2cc], R3 ;  /* 0x0000b300ff003a19 */ /* 0x000fe40000011603 */
[----:B------:R-:W-:Y:S02]  /*0ed0*/  IADD3 R3, R246, 0x3f, RZ ;  /* 0x0000003ff6037810 */ /* 0x000fe40007ffe0ff */
[----:B------:R-:W-:-:S04]  /*0ee0*/  IADD3 R0, R2, R0, RZ ;  /* 0x0000000002007210 */ /* 0x000fc80007ffe0ff */
[----:B------:R-:W-:-:S04]  /*0ef0*/  SHF.R.S32.HI R2, RZ, 0x1f, R0 ;  /* 0x0000001fff027819 */ /* 0x000fc80000011400 */
[----:B------:R-:W-:Y:S01]  /*0f00*/  LEA.HI R0, R2, R0, RZ, 0x6 ;  /* 0x0000000002007211 */ /* 0x000fe200078f30ff */
[----:B------:R-:W-:-:S03]  /*0f10*/  IMAD.MOV.U32 R2, RZ, RZ, RZ ;  /* 0x000000ffff027224 */ /* 0x000fc600078e00ff */
[----:B------:R-:W-:Y:S01]  /*0f20*/  SHF.R.S32.HI R0, RZ, 0x6, R0 ;  /* 0x00000006ff007819 */ /* 0x000fe20000011400 */
[----:B--2---:R1:W-:Y:S02]  /*0f30*/  STL [R1+0x10], R6 ;  /* 0x0000100601007387 */ /* 0x0043e40000100800 */
[----:B-1----:R-:W-:-:S04]  /*0f40*/  SHF.R.S32.HI R6, RZ, 0x1f, R3 ;  /* 0x0000001fff067819 */ /* 0x002fc80000011403 */
[----:B------:R-:W-:-:S04]  /*0f50*/  LEA.HI R6, R6, R3, RZ, 0x6 ;  /* 0x0000000306067211 */ /* 0x000fc800078f30ff */
[----:B------:R-:W-:-:S04]  /*0f60*/  SHF.R.S32.HI R6, RZ, 0x6, R6 ;  /* 0x00000006ff067819 */ /* 0x000fc80000011406 */
[----:B------:R-:W-:Y:S01]  /*0f70*/  IMNMX R6, R6, R0, PT ;  /* 0x0000000006067217 */ /* 0x000fe20003800200 */
[----:B------:R-:W-:-:S03]  /*0f80*/  IMAD.MOV R0, RZ, RZ, -R11 ;  /* 0x000000ffff007224 */ /* 0x000fc600078e0a0b */
[----:B------:R-:W-:Y:S01]  /*0f90*/  ISETP.GE.AND P0, PT, R6, 0x1, PT ;  /* 0x000000010600780c */ /* 0x000fe20003f06270 */
[----:B------:R-:W-:-:S05]  /*0fa0*/  IMAD R12, R0, c[0x0][0x548], R4 ;  /* 0x00015200000c7a24 */ /* 0x000fca00078e0204 */
[----:B------:R1:W-:Y:S07]  /*0fb0*/  STL [R1+0x44], R12 ;  /* 0x0000440c01007387 */ /* 0x0003ee0000100800 */
[----:B------:R-:W-:Y:S05]  /*0fc0*/  @!P0 BRA `(.L_x_1254) ;  /* 0x000001f000008947 */ /* 0x000fea0003800000 */
[----:B------:R-:W-:-:S04]  /*0fd0*/  SHF.R.U32.HI R0, RZ, 0x10, R13 ;  /* 0x00000010ff007819 */ /* 0x000fc8000001160d */
[----:B------:R-:W-:-:S04]  /*0fe0*/  ISETP.NE.AND P0, PT, R0, RZ, PT ;  /* 0x000000ff0000720c */ /* 0x000fc80003f05270 */
[----:B------:R-:W-:-:S04]  /*0ff0*/  SEL R0, R0, c[0x0][0x338], P0 ;  /* 0x0000ce0000007a07 */ /* 0x000fc80000000000 */
[-C--:B------:R-:W-:Y:S02]  /*1000*/  IABS R3, R0.reuse ;  /* 0x0000000000037213 */ /* 0x080fe40000000000 */
[----:B------:R-:W-:Y:S02]  /*1010*/  IADD3 R7, R0, -0x1, R6 ;  /* 0xffffffff00077810 */ /* 0x000fe40007ffe006 */
[----:B------:R-:W2:Y:S02]  /*1020*/  I2F.RP R4, R3 ;  /* 0x0000000300047306 */ /* 0x000ea40000209400 */
[----:B------:R-:W-:Y:S02]  /*1030*/  IABS R10, R7 ;  /* 0x00000007000a7213 */ /* 0x000fe40000000000 */
[----:B------:R-:W-:-:S04]  /*1040*/  LOP3.LUT R7, R7, R0, RZ, 0x3c, !PT ;  /* 0x0000000007077212 */ /* 0x000fc800078e3cff */
[----:B------:R-:W-:Y:S01]  /*1050*/  ISETP.GE.AND P0, PT, R7, RZ, PT ;  /* 0x000000ff0700720c */ /* 0x000fe20003f06270 */
        /* <DEDUP_REMOVED lines=18> */
[----:B------:R-:W-:-:S13]  /*1180*/  ISETP.GE.U32.AND P2, PT, R4, R3, PT ;  /* 0x000000030400720c */ /* 0x000fda0003f46070 */
[----:B------:R-:W-:-:S05]  /*1190*/  @P2 IADD3 R2, R2, 0x1, RZ ;  /* 0x0000000102022810 */ /* 0x000fca0007ffe0ff */
[----:B------:R-:W-:Y:S01]  /*11a0*/  @!P0 IMAD.MOV R2, RZ, RZ, -R2 ;  /* 0x000000ffff028224 */ /* 0x000fe200078e0a02 */
[----:B------:R-:W-:Y:S02]  /*11b0*/  @!P1 LOP3.LUT R2, RZ, R0, RZ, 0x33, !PT ;  /* 0x00000000ff029212 */ /* 0x000fe400078e33ff */
.L_x_1254:
[----:B------:R-:W-:Y:S05]  /*11c0*/  BSYNC B0 ;  /* 0x0000000000007941 */ /* 0x000fea0003800000 */
.L_x_1253:
[----:B------:R-:W-:Y:S01]  /*11d0*/  LOP3.LUT R0, R13, 0xffff, RZ, 0xc0, !PT ;  /* 0x0000ffff0d007812 */ /* 0x000fe200078ec0ff */
[----:B------:R-:W-:Y:S01]  /*11e0*/  CS2R R20, SRZ ;  /* 0x0000000000147805 */ /* 0x000fe2000001ff00 */
[----:B------:R-:W-:Y:S01]  /*11f0*/  CS2R R22, SRZ ;  /* 0x0000000000167805 */ /* 0x000fe2000001ff00 */
[----:B------:R-:W-:Y:S01]  /*1200*/  CS2R R94, SRZ ;  /* 0x00000000005e7805 */ /* 0x000fe2000001ff00 */
[----:B------:R-:W-:Y:S01]  /*1210*/  CS2R R92, SRZ ;  /* 0x00000000005c7805 */ /* 0x000fe2000001ff00 */
[----:B------:R-:W-:Y:S01]  /*1220*/  IMAD R3, R0, R2, RZ ;  /* 0x0000000200037224 */ /* 0x000fe200078e02ff */
[----:B------:R-:W-:Y:S01]  /*1230*/  PRMT R0, RZ, 0x7610, R0 ;  /* 0x00007610ff007816 */ /* 0x000fe20000000000 */
        /* <DEDUP_REMOVED lines=51> */
[----:B--2---:R-:W2:Y:S01]  /*1570*/  S2R R3, SR_TID.X ;  /* 0x0000000000037919 */ /* 0x004ea20000002100 */
[----:B------:R-:W-:-:S04]  /*1580*/  ISETP.NE.U32.AND P1, PT, RZ, c[0x0][0x340], PT ;  /* 0x0000d000ff007a0c */ /* 0x000fc80003f25070 */
[----:B------:R-:W-:-:S13]  /*1590*/  ISETP.NE.AND.EX P1, PT, RZ, c[0x0][0x344], PT, P1 ;  /* 0x0000d100ff007a0c */ /* 0x000fda0003f25310 */
[----:B------:R-:W-:Y:S01]  /*15a0*/  @P1 IMAD.MOV.U32 R2, RZ, RZ, 0x4 ;  /* 0x00000004ff021424 */ /* 0x000fe200078e00ff */
[--C-:B--2---:R-:W-:Y:S02]  /*15b0*/  SHF.R.S32.HI R4, RZ, 0x1f, R3.reuse ;  /* 0x0000001fff047819 */ /* 0x104fe40000011403 */
[----:B------:R-:W-:Y:S02]  /*15c0*/  SHF.R.S32.HI R5, RZ, 0x1f, R3 ;  /* 0x0000001fff057819 */ /* 0x000fe40000011403 */
[-C--:B------:R-:W-:Y:S02]  /*15d0*/  LEA.HI R4, R4, R3.reuse, RZ, 0x2 ;  /* 0x0000000304047211 */ /* 0x080fe400078f10ff */
[----:B------:R-:W-:Y:S02]  /*15e0*/  LEA.HI R5, R5, R3, RZ, 0x2 ;  /* 0x0000000305057211 */ /* 0x000fe400078f10ff */
[----:B------:R-:W-:Y:S02]  /*15f0*/  LOP3.LUT R4, R4, 0xfffffffc, RZ, 0xc0, !PT ;  /* 0xfffffffc04047812 */ /* 0x000fe400078ec0ff */
[----:B------:R-:W-:-:S03]  /*1600*/  SHF.R.S32.HI R5, RZ, 0x2, R5 ;  /* 0x00000002ff057819 */ /* 0x000fc60000011405 */
[----:B------:R-:W-:Y:S02]  /*1610*/  IMAD.IADD R4, R3, 0x1, -R4 ;  /* 0x0000000103047824 */ /* 0x000fe400078e0a04 */
[----:B------:R-:W-:-:S05]  /*1620*/  @P1 IMAD.WIDE R2, R11, R2, c[0x0][0x340] ;  /* 0x0000d0000b021625 */ /* 0x000fca00078e0202 */
[----:B------:R2:W5:Y:S01]  /*1630*/  @P1 LDG.E R13, [R2.64] ;  /* 0x00000006020d1981 */ /* 0x000562000c1e1900 */
[----:B------:R-:W-:Y:S02]  /*1640*/  SHF.R.S32.HI R18, RZ, 0x1f, R12 ;  /* 0x0000001fff127819 */ /* 0x000fe4000001140c */
[----:B------:R-:W-:Y:S02]  /*1650*/  LEA R4, R4, R5, 0x5 ;  /* 0x0000000504047211 */ /* 0x000fe400078e28ff */
[----:B------:R-:W-:Y:S01]  /*1660*/  SHF.R.S32.HI R6, RZ, 0x1f, R11 ;  /* 0x0000001fff067819 */ /* 0x000fe2000001140b */
[----:B------:R-:W-:Y:S01]  /*1670*/  IMAD R0, R18, c[0x0][0x1b8], RZ ;  /* 0x00006e0012007a24 */ /* 0x000fe200078e02ff */
[C---:B------:R-:W-:Y:S01]  /*1680*/  IADD3 R9, R240.reuse, 0x20, RZ ;  /* 0x00000020f0097810 */ /* 0x040fe20007ffe0ff */
[----:B------:R3:W-:Y:S01]  /*1690*/  STL [R1+0x4], R4 ;  /* 0x0000040401007387 */ /* 0x0007e20000100800 */
[----:B------:R-:W-:Y:S01]  /*16a0*/  IADD3 R8, R240, 0x40, RZ ;  /* 0x00000040f0087810 */ /* 0x000fe20007ffe0ff */
[----:B------:R-:W-:Y:S01]  /*16b0*/  IMAD R5, R12, c[0x0][0x1bc], R0 ;  /* 0x00006f000c057a24 */ /* 0x000fe200078e0200 */
[----:B------:R-:W-:-:S02]  /*16c0*/  ISETP.GE.AND P6, PT, R240, c[0x0][0x198], PT ;  /* 0x00006600f0007a0c */ /* 0x000fc40003fc6270 */
[----:B------:R-:W-:Y:S02]  /*16d0*/  ISETP.GE.AND P5, PT, R9, c[0x0][0x198], PT ;  /* 0x0000660009007a0c */ /* 0x000fe40003fa6270 */
[----:B------:R-:W-:Y:S02]  /*16e0*/  ISETP.GE.AND P4, PT, R8, c[0x0][0x198], PT ;  /* 0x0000660008007a0c */ /* 0x000fe40003f86270 */
[----:B------:R-:W-:Y:S01]  /*16f0*/  IADD3 R124, R233, -0x1, RZ ;  /* 0xffffffffe97c7810 */ /* 0x000fe20007ffe0ff */
[----:B--2---:R-:W-:-:S05]  /*1700*/  IMAD.WIDE.U32 R2, R12, c[0x0][0x1b8], RZ ;  /* 0x00006e000c027a25 */ /* 0x004fca00078e00ff */
[----:B------:R-:W-:Y:S01]  /*1710*/  IADD3 R3, R3, R5, RZ ;  /* 0x0000000503037210 */ /* 0x000fe20007ffe0ff */
[----:B------:R-:W-:Y:S02]  /*1720*/  IMAD R5, R6, c[0x0][0x1c0], RZ ;  /* 0x0000700006057a24 */ /* 0x000fe400078e02ff */
[----:B---3--:R-:W-:Y:S02]  /*1730*/  IMAD.IADD R4, R14, 0x1, R4 ;  /* 0x000000010e047824 */ /* 0x008fe400078e0204 */
[----:B------:R-:W-:Y:S02]  /*1740*/  IMAD R6, R11, c[0x0][0x1c4], R5 ;  /* 0x000071000b067a24 */ /* 0x000fe400078e0205 */
[----:B------:R-:W-:-:S04]  /*1750*/  @P3 IMAD.HI.U32 R7, R4, c[0x0][0x2c8], RZ ;  /* 0x0000b20004073a27 */ /* 0x000fc800078e00ff */
[----:B------:R-:W-:Y:S01]  /*1760*/  IMAD.MOV.U32 R0, RZ, RZ, R4 ;  /* 0x000000ffff007224 */ /* 0x000fe200078e0004 */
[----:B------:R-:W-:Y:S01]  /*1770*/  @P3 SHF.R.U32.HI R0, RZ, c[0x0][0x2cc], R7 ;  /* 0x0000b300ff003a19 */ /* 0x000fe20000011607 */
[----:B------:R-:W-:-:S03]  /*1780*/  IMAD.WIDE.U32 R2, R11, c[0x0][0x1c0], R2 ;  /* 0x000070000b027a25 */ /* 0x000fc600078e0002 */
[--C-:B------:R-:W-:Y:S01]  /*1790*/  SHF.R.S32.HI R7, RZ, 0x1f, R0.reuse ;  /* 0x0000001fff077819 */ /* 0x100fe20000011400 */
[----:B------:R-:W-:Y:S02]  /*17a0*/  IMAD.MOV R5, RZ, RZ, -R0 ;  /* 0x000000ffff057224 */ /* 0x000fe400078e0a00 */
[----:B------:R-:W-:Y:S02]  /*17b0*/  IMAD.IADD R3, R3, 0x1, R6 ;  /* 0x0000000103037824 */ /* 0x000fe400078e0206 */
[----:B------:R-:W-:Y:S02]  /*17c0*/  IMAD R4, R5, c[0x0][0x2c4], R4 ;  /* 0x0000b10005047a24 */ /* 0x000fe400078e0204 */
[----:B------:R-:W-:Y:S02]  /*17d0*/  IMAD R5, R7, c[0x0][0x1b0], RZ ;  /* 0x00006c0007057a24 */ /* 0x000fe400078e02ff */
[----:B------:R-:W-:-:S04]  /*17e0*/  IMAD.WIDE.U32 R2, R0, c[0x0][0x1b0], R2 ;  /* 0x00006c0000027a25 */ /* 0x000fc800078e0002 */
[----:B------:R-:W-:Y:S01]  /*17f0*/  IMAD R6, R0, c[0x0][0x1b4], R5 ;  /* 0x00006d0000067a24 */ /* 0x000fe200078e0205 */
[----:B------:R-:W-:-:S04]  /*1800*/  SHF.R.S32.HI R5, RZ, 0x1f, R4 ;  /* 0x0000001fff057819 */ /* 0x000fc80000011404 */
[----:B------:R-:W-:Y:S01]  /*1810*/  IADD3 R3, R3, R6, RZ ;  /* 0x0000000603037210 */ /* 0x000fe20007ffe0ff */
[----:B------:R-:W-:-:S04]  /*1820*/  IMAD R0, R5, c[0x0][0x1a8], RZ ;  /* 0x00006a0005007a24 */ /* 0x000fc800078e02ff */
[C---:B------:R-:W-:Y:S02]  /*1830*/  IMAD R0, R4.reuse, c[0x0][0x1ac], R0 ;  /* 0x00006b0004007a24 */ /* 0x040fe400078e0200 */
[----:B------:R-:W-:-:S04]  /*1840*/  IMAD.WIDE.U32 R2, R4, c[0x0][0x1a8], R2 ;  /* 0x00006a0004027a25 */ /* 0x000fc800078e0002 */
[----:B------:R-:W-:Y:S01]  /*1850*/  IMAD.IADD R10, R3, 0x1, R0 ;  /* 0x00000001030a7824 */ /* 0x000fe200078e0200 */
[----:B-1----:R-:W-:-:S04]  /*1860*/  LEA R12, P0, R2, c[0x0][0x160], 0x1 ;  /* 0x00005800020c7a11 */ /* 0x002fc800078008ff */
[----:B------:R-:W-:Y:S02]  /*1870*/  LEA.HI.X R10, R2, c[0x0][0x164], R10, 0x1, P0 ;  /* 0x00005900020a7a11 */ /* 0x000fe400000f0c0a */
[----:B------:R-:W-:Y:S01]  /*1880*/  @!P1 MOV R13, R11 ;  /* 0x0000000b000d9202 */ /* 0x000fe20000000f00 */
[----:B------:R-:W-:Y:S05]  /*1890*/  BRA.DIV ~URZ, `(.L_x_1256) ;  /* 0x0000f5b27f007947 */ /* 0x000fea000b800000 */
[----:B------:R1:W2:Y:S02]  /*18a0*/  SHFL.IDX PT, R4, R10, RZ, 0x1c1f ;  /* 0x001c1fff0a047589 */ /* 0x0002a400000e0000 */
.L_x_1312:
[----:B------:R-:W-:Y:S05]  /*18b0*/  BRA.DIV ~URZ, `(.L_x_1257) ;  /* 0x0000f6027f007947 */ /* 0x000fea000b800000 */
[----:B------:R3:W4:Y:S02]  /*18c0*/  SHFL.IDX PT, R0, R12, RZ, 0x1c1f ;  /* 0x001c1fff0c007589 */ /* 0x00072400000e0000 */
.L_x_1313:
[----:B---3--:R-:W3:Y:S04]  /*18d0*/  LDL R3, [R1+0x78] ;  /* 0x0000780001037983 */ /* 0x008ee80000100800 */
[----:B------:R-:W1:Y:S01]  /*18e0*/  S2R R5, SR_TID.X ;  /* 0x0000000000057919 */ /* 0x000e620000002100 */
[----:B------:R-:W-:-:S04]  /*18f0*/  IMAD.MOV.U32 R14, RZ, RZ, c[0x0][0x2c4] ;  /* 0x0000b100ff0e7624 */ /* 0x000fc800078e00ff */
[----:B------:R-:W-:Y:S01]  /*1900*/  IMAD R14, R14, c[0x0][0x168], RZ ;  /* 0x00005a000e0e7a24 */ /* 0x000fe200078e02ff */
[----:B-1----:R-:W-:-:S04]  /*1910*/  SHF.R.S32.HI R2, RZ, 0x1f, R5 ;  /* 0x0000001fff027819 */ /* 0x002fc80000011405 */
[----:B------:R-:W-:-:S04]  /*1920*/  LEA.HI R2, R2, R5, RZ, 0x2 ;  /* 0x0000000502027211 */ /* 0x000fc800078f10ff */
[----:B------:R-:W-:Y:S01]  /*1930*/  SHF.R.S32.HI R2, RZ, 0x2, R2 ;  /* 0x00000002ff027819 */ /* 0x000fe20000011402 */
[----:B------:R-:W-:Y:S04]  /*1940*/  BSSY B0, `(.L_x_1258) ;  /* 0x0000019000007945 */ /* 0x000fe80003800000 */
[----:B---3--:R-:W-:-:S05]  /*1950*/  IMAD.IADD R11, R2, 0x1, R3 ;  /* 0x00000001020b7824 */ /* 0x008fca00078e0203 */
[----:B------:R-:W-:-:S13]  /*1960*/  ISETP.GE.AND P0, PT, R11, R14, PT ;  /* 0x0000000e0b00720c */ /* 0x000fda0003f06270 */
[----:B------:R-:W-:Y:S05]  /*1970*/  @P0 BRA `(.L_x_1259) ;  /* 0x0000015000000947 */ /* 0x000fea0003800000 */
[----:B------:R-:W3:Y:S01]  /*1980*/  LDL R5, [R1+0x80] ;  /* 0x0000800001057983 */ /* 0x000ee20000100800 */
[C---:B------:R-:W-:Y:S02]  /*1990*/  IADD3 R17, R240.reuse, 0x20, RZ ;  /* 0x00000020f0117810 */ /* 0x040fe40007ffe0ff */
[C---:B------:R-:W-:Y:S02]  /*19a0*/  IADD3 R19, R240.reuse, 0x20, RZ ;  /* 0x00000020f0137810 */ /* 0x040fe40007ffe0ff */
[C---:B------:R-:W-:Y:S02]  /*19b0*/  IADD3 R15, R240.reuse, 0x40, RZ ;  /* 0x00000040f00f7810 */ /* 0x040fe40007ffe0ff */
[C---:B------:R-:W-:Y:S02]  /*19c0*/  IADD3 R16, R240.reuse, 0x40, RZ ;  /* 0x00000040f0107810 */ /* 0x040fe40007ffe0ff */
[----:B----4-:R-:W-:Y:S02]  /*19d0*/  LEA R8, P2, R240, R0, 0x1 ;  /* 0x00000000f0087211 */ /* 0x010fe400078408ff */
[----:B------:R-:W-:-:S02]  /*19e0*/  SHF.R.S32.HI R20, RZ, 0x1f, R240 ;  /* 0x0000001fff147819 */ /* 0x000fc400000114f0 */
[-C--:B------:R-:W-:Y:S02]  /*19f0*/  LEA R6, P1, R17, R0.reuse, 0x1 ;  /* 0x0000000011067211 */ /* 0x080fe400078208ff */
[----:B------:R-:W-:Y:S02]  /*1a00*/  SHF.R.S32.HI R19, RZ, 0x1f, R19 ;  /* 0x0000001fff137819 */ /* 0x000fe40000011413 */
[----:B------:R-:W-:Y:S02]  /*1a10*/  SHF.R.S32.HI R16, RZ, 0x1f, R16 ;  /* 0x0000001fff107819 */ /* 0x000fe40000011410 */
[----:B------:R-:W-:Y:S02]  /*1a20*/  LEA R2, P0, R15, R0, 0x1 ;  /* 0x000000000f027211 */ /* 0x000fe400078008ff */
[-C--:B--2---:R-:W-:Y:S02]  /*1a30*/  LEA.HI.X R9, R240, R4.reuse, R20, 0x1, P2 ;  /* 0x00000004f0097211 */ /* 0x084fe400010f0c14 */
[----:B------:R-:W-:-:S02]  /*1a40*/  LEA.HI.X R7, R17, R4, R19, 0x1, P1 ;  /* 0x0000000411077211 */ /* 0x000fc400008f0c13 */
        /* <DEDUP_REMOVED lines=8> */
.L_x_1259:
[----:B------:R-:W-:Y:S05]  /*1ad0*/  BSYNC B0 ;  /* 0x0000000000007941 */ /* 0x000fea0003800000 */
.L_x_1258:
[----:B------:R-:W-:Y:S05]  /*1ae0*/  BRA.DIV ~URZ, `(.L_x_1260) ;  /* 0x0000f4327f007947 */ /* 0x000fea000b800000 */
[----:B--2---:R2:W3:Y:S04]  /*1af0*/  SHFL.IDX PT, R4, R10, 0x1, 0x1c1f ;  /* 0x003c1f000a047f89 */ /* 0x0044e800000e0000 */
[----:B-1--4-:R2:W1:Y:S02]  /*1b00*/  SHFL.IDX PT, R0, R12, 0x1, 0x1c1f ;  /* 0x003c1f000c007f89 */ /* 0x01246400000e0000 */
.L_x_1314:
[----:B------:R-:W-:Y:S01]  /*1b10*/  IADD3 R2, R11, 0x20, RZ ;  /* 0x000000200b027810 */ /* 0x000fe20007ffe0ff */
[----:B------:R-:W-:Y:S03]  /*1b20*/  BSSY B0, `(.L_x_1261) ;  /* 0x0000018000007945 */ /* 0x000fe60003800000 */
[----:B------:R-:W-:-:S13]  /*1b30*/  ISETP.GE.AND P0, PT, R2, R14, PT ;  /* 0x0000000e0200720c */ /* 0x000fda0003f06270 */
[----:B------:R-:W-:Y:S05]  /*1b40*/  @P0 BRA `(.L_x_1262) ;  /* 0x0000015000000947 */ /* 0x000fea0003800000 */
[----:B------:R-:W4:Y:S01]  /*1b50*/  LDL R5, [R1+0x80] ;  /* 0x0000800001057983 */ /* 0x000f220000100800 */
[C---:B------:R-:W-:Y:S02]  /*1b60*/  IADD3 R17, R240.reuse, 0x20, RZ ;  /* 0x00000020f0117810 */ /* 0x040fe40007ffe0ff */
[C---:B------:R-:W-:Y:S02]  /*1b70*/  IADD3 R19, R240.reuse, 0x20, RZ ;  /* 0x00000020f0137810 */ /* 0x040fe40007ffe0ff */
[C---:B------:R-:W-:Y:S02]  /*1b80*/  IADD3 R15, R240.reuse, 0x40, RZ ;  /* 0x00000040f00f7810 */ /* 0x040fe40007ffe0ff */
[C---:B------:R-:W-:Y:S02]  /*1b90*/  IADD3 R16, R240.reuse, 0x40, RZ ;  /* 0x00000040f0107810 */ /* 0x040fe40007ffe0ff */
[----:B-1----:R-:W-:Y:S02]  /*1ba0*/  LEA R8, P2, R240, R0, 0x1 ;  /* 0x00000000f0087211 */ /* 0x002fe400078408ff */
[----:B------:R-:W-:-:S02]  /*1bb0*/  SHF.R.S32.HI R20, RZ, 0x1f, R240 ;  /* 0x0000001fff147819 */ /* 0x000fc400000114f0 */
[-C--:B------:R-:W-:Y:S02]  /*1bc0*/  LEA R6, P1, R17, R0.reuse, 0x1 ;  /* 0x0000000011067211 */ /* 0x080fe400078208ff */
[----:B------:R-:W-:Y:S02]  /*1bd0*/  SHF.R.S32.HI R19, RZ, 0x1f, R19 ;  /* 0x0000001fff137819 */ /* 0x000fe40000011413 */
[----:B------:R-:W-:Y:S02]  /*1be0*/  SHF.R.S32.HI R16, RZ, 0x1f, R16 ;  /* 0x0000001fff107819 */ /* 0x000fe40000011410 */
[----:B------:R-:W-:Y:S02]  /*1bf0*/  LEA R2, P0, R15, R0, 0x1 ;  /* 0x000000000f027211 */ /* 0x000fe400078008ff */
[-C--:B---3--:R-:W-:Y:S02]  /*1c00*/  LEA.HI.X R9, R240, R4.reuse, R20, 0x1, P2 ;  /* 0x00000004f0097211 */ /* 0x088fe400010f0c14 */
[----:B------:R-:W-:-:S02]  /*1c10*/  LEA.HI.X R7, R17, R4, R19, 0x1, P1 ;  /* 0x0000000411077211 */ /* 0x000fc400008f0c13 */
[----:B------:R-:W-:Y:S01]  /*1c20*/  LEA.HI.X R3, R15, R4, R16, 0x1, P0 ;  /* 0x000000040f037211 */ /* 0x000fe200000f0c10 */
[----:B----4-:R-:W-:-:S05]  /*1c30*/  IMAD.SHL.U32 R0, R5, 0x2, RZ ;  /* 0x0000000205007824 */ /* 0x010fca00078e00ff */
[----:B------:R-:W-:Y:S01]  /*1c40*/  @!PT LDS RZ, [RZ] ;  /* 0x00000000fffff984 */ /* 0x000fe20000000800 */
[----:B------:R-:W-:Y:S01]  /*1c50*/  @!PT LDS RZ, [RZ] ;  /* 0x00000000fffff984 */ /* 0x000fe20000000800 */
[----:B------:R-:W-:Y:S01]  /*1c60*/  @!PT LDS RZ, [RZ] ;  /* 0x00000000fffff984 */ /* 0x000fe20000000800 */
[----:B------:R1:W-:Y:S04]  /*1c70*/  LDGSTS.E.BYPASS.LTC128B.128 [R0+0x6900], [R8.64], !P6 ;  /* 0x0690000008007fae */ /* 0x0003e8000f101d46 */
[----:B------:R1:W-:Y:S04]  /*1c80*/  LDGSTS.E.BYPASS.LTC128B.128 [R0+0x8900], [R6.64], !P5 ;  /* 0x0890000006007fae */ /* 0x0003e8000e901d46 */
[----:B------:R1:W-:Y:S02]  /*1c90*/  LDGSTS.E.BYPASS.LTC128B.128 [R0+0xa900], [R2.64], !P4 ;  /* 0x0a90000002007fae */ /* 0x0003e4000e101d46 */
.L_x_1262:
[----:B------:R-:W-:Y:S05]  /*1ca0*/  BSYNC B0 ;  /* 0x0000000000007941 */ /* 0x000fea0003800000 */
.L_x_1261:
[----:B------:R-:W-:Y:S05]  /*1cb0*/  BRA.DIV ~URZ, `(.L_x_1263) ;  /* 0x0000f3227f007947 */ /* 0x000fea000b800000 */
[----:B---3--:R3:W4:Y:S02]  /*1cc0*/  SHFL.IDX PT, R4, R10, 0x2, 0x1c1f ;  /* 0x005c1f000a047f89 */ /* 0x00872400000e0000 */
.L_x_1315:
[----:B------:R-:W-:Y:S05]  /*1cd0*/  BRA.DIV ~URZ, `(.L_x_1264) ;  /* 0x0000f3727f007947 */ /* 0x000fea000b800000 */
[----:B-1----:R1:W2:Y:S02]  /*1ce0*/  SHFL.IDX PT, R0, R12, 0x2, 0x1c1f ;  /* 0x005c1f000c007f89 */ /* 0x0022a400000e0000 */
.L_x_1316:
[----:B------:R-:W-:Y:S01]  /*1cf0*/  IADD3 R2, R11, 0x40, RZ ;  /* 0x000000400b027810 */ /* 0x000fe20007ffe0ff */
[----:B------:R-:W-:Y:S03]  /*1d00*/  BSSY B0, `(.L_x_1265) ;  /* 0x0000018000007945 */ /* 0x000fe60003800000 */
[----:B------:R-:W-:-:S13]  /*1d10*/  ISETP.GE.AND P0, PT, R2, R14, PT ;  /* 0x0000000e0200720c */ /* 0x000fda0003f06270 */
[----:B------:R-:W-:Y:S05]  /*1d20*/  @P0 BRA `(.L_x_1266) ;  /* 0x0000015000000947 */ /* 0x000fea0003800000 */
[----:B---3--:R-:W3:Y:S01]  /*1d30*/  LDL R5, [R1+0x80] ;  /* 0x0000800001057983 */ /* 0x008ee20000100800 */
[C---:B------:R-:W-:Y:S02]  /*1d40*/  IADD3 R17, R240.reuse, 0x20, RZ ;  /* 0x00000020f0117810 */ /* 0x040fe40007ffe0ff */
[C---:B------:R-:W-:Y:S02]  /*1d50*/  IADD3 R19, R240.reuse, 0x20, RZ ;  /* 0x00000020f0137810 */ /* 0x040fe40007ffe0ff */
[C---:B------:R-:W-:Y:S02]  /*1d60*/  IADD3 R15, R240.reuse, 0x40, RZ ;  /* 0x00000040f00f7810 */ /* 0x040fe40007ffe0ff */
[C---:B------:R-:W-:Y:S02]  /*1d70*/  IADD3 R16, R240.reuse, 0x40, RZ ;  /* 0x00000040f0107810 */ /* 0x040fe40007ffe0ff */
[----:B--2---:R-:W-:Y:S02]  /*1d80*/  LEA R8, P2, R240, R0, 0x1 ;  /* 0x00000000f0087211 */ /* 0x004fe400078408ff */
[----:B------:R-:W-:-:S02]  /*1d90*/  SHF.R.S32.HI R20, RZ, 0x1f, R240 ;  /* 0x0000001fff147819 */ /* 0x000fc400000114f0 */
[-C--:B------:R-:W-:Y:S02]  /*1da0*/  LEA R6, P1, R17, R0.reuse, 0x1 ;  /* 0x0000000011067211 */ /* 0x080fe400078208ff */
[----:B------:R-:W-:Y:S02]  /*1db0*/  SHF.R.S32.HI R19, RZ, 0x1f, R19 ;  /* 0x0000001fff137819 */ /* 0x000fe40000011413 */
[----:B------:R-:W-:Y:S02]  /*1dc0*/  SHF.R.S32.HI R16, RZ, 0x1f, R16 ;  /* 0x0000001fff107819 */ /* 0x000fe40000011410 */
[----:B------:R-:W-:Y:S02]  /*1dd0*/  LEA R2, P0, R15, R0, 0x1 ;  /* 0x000000000f027211 */ /* 0x000fe400078008ff */
[-C--:B----4-:R-:W-:Y:S02]  /*1de0*/  LEA.HI.X R9, R240, R4.reuse, R20, 0x1, P2 ;  /* 0x00000004f0097211 */ /* 0x090fe400010f0c14 */
        /* <DEDUP_REMOVED lines=9> */
.L_x_1266:
[----:B------:R-:W-:Y:S05]  /*1e80*/  BSYNC B0 ;  /* 0x0000000000007941 */ /* 0x000fea0003800000 */
.L_x_1265:
[----:B------:R-:W-:Y:S05]  /*1e90*/  BRA.DIV ~URZ, `(.L_x_1267) ;  /* 0x0000f2127f007947 */ /* 0x000fea000b800000 */
[----:B----4-:R4:W1:Y:S04]  /*1ea0*/  SHFL.IDX PT, R4, R10, 0x3, 0x1c1f ;  /* 0x007c1f000a047f89 */ /* 0x01086800000e0000 */
[----:B--2---:R4:W2:Y:S02]  /*1eb0*/  SHFL.IDX PT, R0, R12, 0x3, 0x1c1f ;  /* 0x007c1f000c007f89 */ /* 0x0048a400000e0000 */
.L_x_1317:
[----:B-1--4-:R-:W4:Y:S01]  /*1ec0*/  LDL R12, [R1+0x80] ;  /* 0x00008000010c7983 */ /* 0x012f220000100800 */
[----:B------:R-:W-:Y:S01]  /*1ed0*/  IADD3 R11, R11, 0x60, RZ ;  /* 0x000000600b0b7810 */ /* 0x000fe20007ffe0ff */
[----:B-----5:R-:W-:Y:S01]  /*1ee0*/  IMAD.WIDE.U32 R166, R13, c[0x0][0x2b0], RZ ;  /* 0x0000ac000da67a25 */ /* 0x020fe200078e00ff */
[----:B------:R-:W-:-:S02]  /*1ef0*/  SHF.R.S32.HI R22, RZ, 0x1f, R240 ;  /* 0x0000001fff167819 */ /* 0x000fc400000114f0 */
[----:B------:R-:W-:Y:S02]  /*1f00*/  ISETP.GE.AND P2, PT, R11, R14, PT ;  /* 0x0000000e0b00720c */ /* 0x000fe40003f46270 */
[C---:B------:R-:W-:Y:S01]  /*1f10*/  IADD3 R20, R240.reuse, 0x20, RZ ;  /* 0x00000020f0147810 */ /* 0x040fe20007ffe0ff */
[----:B------:R1:W-:Y:S01]  /*1f20*/  STL.64 [R1+0x20], R166 ;  /* 0x000020a601007387 */ /* 0x0003e20000100a00 */
[C---:B------:R-:W-:Y:S02]  /*1f30*/  IADD3 R32, R240.reuse, 0x40, RZ ;  /* 0x00000040f0207810 */ /* 0x040fe40007ffe0ff */
[C---:B------:R-:W-:Y:S02]  /*1f40*/  IADD3 R21, R240.reuse, 0x20, RZ ;  /* 0x00000020f0157810 */ /* 0x040fe40007ffe0ff */
[----:B------:R-:W-:Y:S02]  /*1f50*/  IADD3 R19, R240, 0x40, RZ ;  /* 0x00000040f0137810 */ /* 0x000fe40007ffe0ff */
[----:B------:R-:W-:-:S02]  /*1f60*/  SHF.R.S32.HI R21, RZ, 0x1f, R21 ;  /* 0x0000001fff157819 */ /* 0x000fc40000011415 */
[----:B------:R-:W-:Y:S02]  /*1f70*/  SHF.R.S32.HI R19, RZ, 0x1f, R19 ;  /* 0x0000001fff137819 */ /* 0x000fe40000011413 */
[-C--:B--2---:R-:W-:Y:S02]  /*1f80*/  @!P2 LEA R8, P0, R240, R0.reuse, 0x1 ;  /* 0x00000000f008a211 */ /* 0x084fe400078008ff */
[----:B------:R-:W-:Y:S02]  /*1f90*/  @!P2 LEA R6, P1, R20, R0, 0x1 ;  /* 0x000000001406a211 */ /* 0x000fe400078208ff */
[----:B------:R-:W-:Y:S02]  /*1fa0*/  @!P2 LEA.HI.X R9, R240, R4, R22, 0x1, P0 ;  /* 0x00000004f009a211 */ /* 0x000fe400000f0c16 */
[----:B------:R-:W-:Y:S02]  /*1fb0*/  @!P2 LEA R2, P0, R32, R0, 0x1 ;  /* 0x000000002002a211 */ /* 0x000fe400078008ff */
[----:B------:R-:W-:-:S02]  /*1fc0*/  SHF.R.S32.HI R0, RZ, 0x1f, R13 ;  /* 0x0000001fff007819 */ /* 0x000fc4000001140d */
[-C--:B------:R-:W-:Y:S02]  /*1fd0*/  @!P2 LEA.HI.X R7, R20, R4.reuse, R21, 0x1, P1 ;  /* 0x000000041407a211 */ /* 0x080fe400008f0c15 */
[----:B------:R-:W-:Y:S01]  /*1fe0*/  @!P2 LEA.HI.X R3, R32, R4, R19, 0x1, P0 ;  /* 0x000000042003a211 */ /* 0x000fe200000f0c13 */
[----:B------:R-:W-:-:S04]  /*1ff0*/  IMAD R0, R0, c[0x0][0x2b0], RZ ;  /* 0x0000ac0000007a24 */ /* 0x000fc800078e02ff */
[----:B------:R-:W-:-:S04]  /*2000*/  IMAD R0, R13, c[0x0][0x2b4], R0 ;  /* 0x0000ad000d007a24 */ /* 0x000fc800078e0200 */
[----:B------:R-:W-:-:S05]  /*2010*/  IMAD.IADD R163, R167, 0x1, R0 ;  /* 0x00000001a7a37824 */ /* 0x000fca00078e0200 */
[----:B------:R1:W-:Y:S01]  /*2020*/  STL [R1+0x34], R163 ;  /* 0x000034a301007387 */ /* 0x0003e20000100800 */
[----:B----4-:R-:W-:-:S05]  /*2030*/  IMAD.SHL.U32 R217, R12, 0x2, RZ ;  /* 0x000000020cd97824 */ /* 0x010fca00078e00ff */
        /* <DEDUP_REMOVED lines=8> */
[----:B------:R-:W2:Y:S04]  /*20c0*/  LDL R168, [R1+0x4] ;  /* 0x0000040001a87983 */ /* 0x000ea80000100800 */
[----:B------:R-:W4:Y:S01]  /*20d0*/  LDL R169, [R1+0x10] ;  /* 0x0000100001a97983 */ /* 0x000f220000100800 */
[----:B------:R-:W-:-:S03]  /*20e0*/  MOV R0, c[0x0][0x2b8] ;  /* 0x0000ae0000007a02 */ /* 0x000fc60000000f00 */
[----:B------:R-:W5:Y:S01]  /*20f0*/  LDL R23, [R1+0x44] ;  /* 0x0000440001177983 */ /* 0x000f620000100800 */
[----:B------:R-:W-:Y:S02]  /*2100*/  ISETP.NE.AND P2, PT, R0, 0x1, PT ;  /* 0x000000010000780c */ /* 0x000fe40003f45270 */
[----:B------:R-:W-:Y:S01]  /*2110*/  MOV R232, RZ ;  /* 0x000000ff00e87202 */ /* 0x000fe20000000f00 */
[----:B------:R-:W-:Y:S01]  /*2120*/  BAR.SYNC.DEFER_BLOCKING 0x0 ;  /* 0x0000000000007b1d */ /* 0x000fe20000010000 */
[----:B-12---:R-:W-:-:S04]  /*2130*/  LEA R2, R124, R168, 0x6 ;  /* 0x000000a87c027211 */ /* 0x006fc800078e30ff */
[C---:B------:R-:W-:Y:S02]  /*2140*/  ISETP.GE.AND P1, PT, R2.reuse, R246, PT ;  /* 0x000000f60200720c */ /* 0x040fe40003f26270 */
[----:B----4-:R-:W-:Y:S02]  /*2150*/  IADD3 R2, R2, R169, RZ ;  /* 0x000000a902027210 */ /* 0x010fe40007ffe0ff */
[----:B------:R-:W-:-:S03]  /*2160*/  ISETP.GT.OR P1, PT, R168, 0x3f, P1 ;  /* 0x0000003fa800780c */ /* 0x000fc60000f24670 */
[----:B------:R-:W-:Y:S01]  /*2170*/  @P2 IMAD.HI.U32 R3, R2, c[0x0][0x2bc], RZ ;  /* 0x0000af0002032a27 */ /* 0x000fe200078e00ff */
[----:B------:R-:W-:-:S04]  /*2180*/  MOV R0, R2 ;  /* 0x0000000200007202 */ /* 0x000fc80000000f00 */
[----:B------:R-:W-:-:S05]  /*2190*/  @P2 SHF.R.U32.HI R0, RZ, c[0x0][0x2c0], R3 ;  /* 0x0000b000ff002a19 */ /* 0x000fca0000011603 */
[----:B------:R-:W-:-:S04]  /*21a0*/  @!P1 IADD3 R3, P0, R0, R166, RZ ;  /* 0x000000a600039210 */ /* 0x000fc80007f1e0ff */
[----:B------:R-:W-:Y:S02]  /*21b0*/  @!P1 LEA.HI.X.SX32 R5, R0, R163, 0x1, P0 ;  /* 0x000000a300059211 */ /* 0x000fe400000f0eff */
[----:B------:R-:W-:-:S04]  /*21c0*/  @!P1 LEA R4, P0, R3, c[0x0][0x2a0], 0x2 ;  /* 0x0000a80003049a11 */ /* 0x000fc800078010ff */
[----:B------:R-:W-:-:S05]  /*21d0*/  @!P1 LEA.HI.X R5, R3, c[0x0][0x2a4], R5, 0x2, P0 ;  /* 0x0000a90003059a11 */ /* 0x000fca00000f1405 */
[----:B------:R-:W2:Y:S01]  /*21e0*/  @!P1 LDG.E R232, [R4.64] ;  /* 0x0000000604e89981 */ /* 0x000ea2000c1e1900 */
[----:B------:R-:W-:-:S05]  /*21f0*/  IADD3 R0, -R0, RZ, RZ ;  /* 0x000000ff00007210 */ /* 0x000fca0007ffe1ff */
[----:B------:R-:W-:Y:S01]  /*2200*/  IMAD R234, R0, c[0x0][0x2b8], R2 ;  /* 0x0000ae0000ea7a24 */ /* 0x000fe200078e0202 */
[----:B------:R-:W1:Y:S04]  /*2210*/  S2R R15, SR_TID.X ;  /* 0x00000000000f7919 */ /* 0x000e680000002100 */
[----:B------:R-:W-:Y:S01]  /*2220*/  SHF.R.S32.HI R11, RZ, 0x1f, R234 ;  /* 0x0000001fff0b7819 */ /* 0x000fe200000114ea */
[----:B------:R-:W-:-:S04]  /*2230*/  IMAD.WIDE.U32 R2, R234, c[0x0][0x1e0], RZ ;  /* 0x00007800ea027a25 */ /* 0x000fc800078e00ff */
[----:B------:R-:W-:-:S04]  /*2240*/  IMAD R0, R11, c[0x0][0x1e0], RZ ;  /* 0x000078000b007a24 */ /* 0x000fc800078e02ff */
[----:B------:R-:W-:-:S05]  /*2250*/  IMAD R0, R234, c[0x0][0x1e4], R0 ;  /* 0x00007900ea007a24 */ /* 0x000fca00078e0200 */
[----:B------:R-:W-:Y:S01]  /*2260*/  IADD3 R3, R3, R0, RZ ;  /* 0x0000000003037210 */ /* 0x000fe20007ffe0ff */
[----:B------:R-:W-:Y:S02]  /*2270*/  IMAD R0, R18, c[0x0][0x1e8], RZ ;  /* 0x00007a0012007a24 */ /* 0x000fe400078e02ff */
[----:B-----5:R-:W-:-:S04]  /*2280*/  IMAD.WIDE.U32 R164, R23, c[0x0][0x1e8], RZ ;  /* 0x00007a0017a47a25 */ /* 0x020fc800078e00ff */
[----:B------:R-:W-:Y:S01]  /*2290*/  IMAD R0, R23, c[0x0][0x1ec], R0 ;  /* 0x00007b0017007a24 */ /* 0x000fe200078e0200 */
[----:B-1-3--:R-:W-:-:S04]  /*22a0*/  SHF.R.S32.HI R10, RZ, 0x1f, R15 ;  /* 0x0000001fff0a7819 */ /* 0x00afc8000001140f */
[----:B------:R-:W-:Y:S02]  /*22b0*/  IADD3 R162, R165, R0, RZ ;  /* 0x00000000a5a27210 */ /* 0x000fe40007ffe0ff */
[----:B------:R-:W-:Y:S01]  /*22c0*/  LEA.HI R10, R10, R15, RZ, 0x2 ;  /* 0x0000000f0a0a7211 */ /* 0x000fe200078f10ff */
[----:B------:R-:W-:-:S03]  /*22d0*/  IMAD R140, R124, -0x40, R246 ;  /* 0xffffffc07c8c7824 */ /* 0x000fc600078e02f6 */
[----:B------:R-:W-:-:S04]  /*22e0*/  SHF.R.S32.HI R10, RZ, 0x2, R10 ;  /* 0x00000002ff0a7819 */ /* 0x000fc8000001140a */
[----:B------:R-:W-:-:S04]  /*22f0*/  IADD3 R17, -R10, R140, RZ ;  /* 0x0000008c0a117210 */ /* 0x000fc80007ffe1ff */
[----:B------:R-:W-:-:S13]  /*2300*/  ISETP.GE.AND P4, PT, R17, 0x1, PT ;  /* 0x000000011100780c */ /* 0x000fda0003f86270 */
[----:B------:R-:W-:Y:S02]  /*2310*/  @P4 ISETP.GE.AND P1, PT, R240, c[0x0][0x1d4], PT ;  /* 0x00007500f0004a0c */ /* 0x000fe40003f26270 */
[----:B------:R-:W-:Y:S02]  /*2320*/  @P4 ISETP.GE.AND P5, PT, R20, c[0x0][0x1d4], PT ;  /* 0x0000750014004a0c */ /* 0x000fe40003fa6270 */
[----:B------:R-:W-:Y:S02]  /*2330*/  ISETP.GE.AND P6, PT, R17, 0x21, PT ;  /* 0x000000211100780c */ /* 0x000fe40003fc6270 */
[----:B------:R-:W-:Y:S02]  /*2340*/  SHF.L.U32 R161, R32, 0x1, RZ ;  /* 0x0000000120a17819 */ /* 0x000fe400000006ff */
[----:B------:R-:W-:Y:S02]  /*2350*/  SHF.L.U32 R160, R20, 0x1, RZ ;  /* 0x0000000114a07819 */ /* 0x000fe400000006ff */
[----:B------:R-:W-:-:S02]  /*2360*/  SHF.L.U64.HI R125, R240, 0x1, R22 ;  /* 0x00000001f07d7819 */ /* 0x000fc40000010216 */
[----:B------:R-:W-:Y:S02]  /*2370*/  SHF.L.U64.HI R126, R32, 0x1, R19 ;  /* 0x00000001207e7819 */ /* 0x000fe40000010213 */
[----:B------:R-:W-:Y:S02]  /*2380*/  SHF.L.U32 R159, R240, 0x1, RZ ;  /* 0x00000001f09f7819 */ /* 0x000fe400000006ff */
[----:B------:R-:W-:Y:S01]  /*2390*/  SHF.L.U64.HI R127, R20, 0x1, R21 ;  /* 0x00000001147f7819 */ /* 0x000fe20000010215 */
[----:B------:R-:W-:Y:S04]  /*23a0*/  STL.64 [R1+0x18], R164 ;  /* 0x000018a401007387 */ /* 0x000fe80000100a00 */
[----:B------:R-:W-:Y:S01]  /*23b0*/  STL [R1+0x30], R162 ;  /* 0x000030a201007387 */ /* 0x000fe20000100800 */
[----:B--2---:R-:W-:Y:S01]  /*23c0*/  SHF.R.S32.HI R16, RZ, 0x1f, R232 ;  /* 0x0000001fff107819 */ /* 0x004fe200000114e8 */
[----:B------:R-:W-:-:S04]  /*23d0*/  IMAD.WIDE.U32 R2, R232, c[0x0][0x1f0], R2 ;  /* 0x00007c00e8027a25 */ /* 0x000fc800078e0002 */
[----:B------:R-:W-:Y:S01]  /*23e0*/  IMAD R4, R16, c[0x0][0x1f0], RZ ;  /* 0x00007c0010047a24 */ /* 0x000fe200078e02ff */
[----:B------:R-:W-:-:S03]  /*23f0*/  IADD3 R0, P0, R2, R164, RZ ;  /* 0x000000a402007210 */ /* 0x000fc60007f1e0ff */
[----:B------:R-:W-:-:S05]  /*2400*/  IMAD R4, R232, c[0x0][0x1f4], R4 ;  /* 0x00007d00e8047a24 */ /* 0x000fca00078e0204 */
[----:B------:R-:W-:Y:S02]  /*2410*/  IADD3.X R3, R162, R3, R4, P0, !PT ;  /* 0x00000003a2037210 */ /* 0x000fe400007fe404 */
[----:B------:R-:W-:-:S04]  /*2420*/  LEA R2, P0, R0, c[0x0][0x1c8], 0x1 ;  /* 0x0000720000027a11 */ /* 0x000fc800078008ff */
[----:B------:R-:W-:Y:S02]  /*2430*/  LEA.HI.X R0, R0, c[0x0][0x1cc], R3, 0x1, P0 ;  /* 0x0000730000007a11 */ /* 0x000fe400000f0c03 */
[----:B------:R-:W1:Y:S04]  /*2440*/  SHFL.IDX PT, R3, R2, RZ, 0x1c1f ;  /* 0x001c1fff02037589 */ /* 0x000e6800000e0000 */
[----:B------:R-:W2:Y:S04]  /*2450*/  SHFL.IDX PT, R4, R0, RZ, 0x1c1f ;  /* 0x001c1fff00047589 */ /* 0x000ea800000e0000 */
[----:B------:R-:W3:Y:S04]  /*2460*/  SHFL.IDX PT, R2, R2, 0x1, 0x1c1f ;  /* 0x003c1f0002027f89 */ /* 0x000ee800000e0000 */
[----:B------:R4:W5:Y:S01]  /*2470*/  SHFL.IDX PT, R10, R0, 0x1, 0x1c1f ;  /* 0x003c1f00000a7f89 */ /* 0x00096200000e0000 */
[----:B-1----:R-:W-:-:S04]  /*2480*/  @P4 LEA R6, P0, R240, R3, 0x1 ;  /* 0x00000003f0064211 */ /* 0x002fc800078008ff */
[----:B--2---:R-:W-:Y:S02]  /*2490*/  @P4 LEA.HI.X R7, R240, R4, R22, 0x1, P0 ;  /* 0x00000004f0074211 */ /* 0x004fe400000f0c16 */
[----:B------:R-:W-:Y:S02]  /*24a0*/  @P4 LEA R8, P0, R20, R3, 0x1 ;  /* 0x0000000314084211 */ /* 0x000fe400078008ff */
[----:B----4-:R-:W-:-:S05]  /*24b0*/  @P4 SHF.L.U32 R0, R12, 0x1, RZ ;  /* 0x000000010c004819 */ /* 0x010fca00000006ff */
[----:B------:R1:W-:Y:S01]  /*24c0*/  @P4 LDGSTS.E.BYPASS.LTC128B.128 [R0+0x3100], [R6.64], !P1 ;  /* 0x0310000006004fae */ /* 0x0003e2000c901d46 */
[----:B------:R-:W-:Y:S02]  /*24d0*/  @P4 ISETP.GE.AND P1, PT, R32, c[0x0][0x1d4], PT ;  /* 0x0000750020004a0c */ /* 0x000fe40003f26270 */
[----:B------:R-:W-:-:S05]  /*24e0*/  @P4 LEA.HI.X R9, R20, R4, R21, 0x1, P0 ;  /* 0x0000000414094211 */ /* 0x000fca00000f0c15 */
[----:B------:R3:W-:Y:S01]  /*24f0*/  @P4 LDGSTS.E.BYPASS.LTC128B.128 [R0+0x4100], [R8.64], !P5 ;  /* 0x0410000008004fae */ /* 0x0007e2000e901d46 */
[----:B-1----:R-:W-:-:S04]  /*2500*/  @P4 LEA R6, P0, R32, R3, 0x1 ;  /* 0x0000000320064211 */ /* 0x002fc800078008ff */
[----:B------:R-:W-:Y:S02]  /*2510*/  @P4 LEA.HI.X R7, R32, R4, R19, 0x1, P0 ;  /* 0x0000000420074211 */ /* 0x000fe400000f0c13 */
[----:B---3--:R-:W-:-:S03]  /*2520*/  @P6 LEA R8, P0, R240, R2, 0x1 ;  /* 0x00000002f0086211 */ /* 0x008fc600078008ff */
[----:B------:R1:W-:Y:S01]  /*2530*/  @P4 LDGSTS.E.BYPASS.LTC128B.128 [R0+0x5100], [R6.64], !P1 ;  /* 0x0510000006004fae */ /* 0x0003e2000c901d46 */
[----:B------:R-:W-:Y:S02]  /*2540*/  @P6 ISETP.GE.AND P4, PT, R240, c[0x0][0x1d4], PT ;  /* 0x00007500f0006a0c */ /* 0x000fe40003f86270 */
[C---:B------:R-:W-:Y:S02]  /*2550*/  @P6 LEA R4, P5, R20.reuse, R2, 0x1 ;  /* 0x0000000214046211 */ /* 0x040fe400078a08ff */
[----:B------:R-:W-:Y:S02]  /*2560*/  @P6 ISETP.GE.AND P1, PT, R20, c[0x0][0x1d4], PT ;  /* 0x0000750014006a0c */ /* 0x000fe40003f26270 */
[-C--:B-----5:R-:W-:Y:S02]  /*2570*/  @P6 LEA.HI.X R9, R240, R10.reuse, R22, 0x1, P0 ;  /* 0x0000000af0096211 */ /* 0x0a0fe400000f0c16 */
[----:B------:R-:W-:Y:S02]  /*2580*/  @P6 ISETP.GE.AND P0, PT, R32, c[0x0][0x1d4], PT ;  /* 0x0000750020006a0c */ /* 0x000fe40003f06270 */
[----:B------:R-:W-:-:S02]  /*2590*/  @P6 LEA.HI.X R5, R20, R10, R21, 0x1, P5 ;  /* 0x0000000a14056211 */ /* 0x000fc400028f0c15 */
[----:B------:R-:W-:-:S04]  /*25a0*/  @P6 LEA R2, P5, R32, R2, 0x1 ;  /* 0x0000000220026211 */ /* 0x000fc800078a08ff */
[----:B------:R-:W-:Y:S02]  /*25b0*/  @P6 LEA.HI.X R3, R32, R10, R19, 0x1, P5 ;  /* 0x0000000a20036211 */ /* 0x000fe400028f0c13 */
[----:B-1----:R-:W-:-:S05]  /*25c0*/  @P6 SHF.L.U32 R0, R12, 0x1, RZ ;  /* 0x000000010c006819 */ /* 0x002fca00000006ff */
[----:B------:R1:W-:Y:S04]  /*25d0*/  @P6 LDGSTS.E.BYPASS.LTC128B.128 [R0+0x3900], [R8.64], !P4 ;  /* 0x0390000008006fae */ /* 0x0003e8000e101d46 */
[----:B------:R1:W-:Y:S04]  /*25e0*/  @P6 LDGSTS.E.BYPASS.LTC128B.128 [R0+0x4900], [R4.64], !P1 ;  /* 0x0490000004006fae */ /* 0x0003e8000c901d46 */
[----:B------:R1:W-:Y:S04]  /*25f0*/  @P6 LDGSTS.E.BYPASS.LTC128B.128 [R0+0x5900], [R2.64], !P0 ;  /* 0x0590000002006fae */ /* 0x0003e8000c101d46 */
[----:B------:R-:W0:Y:S01]  /*2600*/  LDGDEPBAR ;  /* 0x00000000000079af */ /* 0x000e220000000000 */
[----:B------:R-:W-:-:S04]  /*2610*/  IMAD.WIDE.U32 R6, R23, c[0x0][0x210], RZ ;  /* 0x0000840017067a25 */ /* 0x000fc800078e00ff */
[----:B-1----:R-:W-:Y:S01]  /*2620*/  IMAD R0, R11, c[0x0][0x208], RZ ;  /* 0x000082000b007a24 */ /* 0x002fe200078e02ff */
[----:B------:R-:W-:-:S04]  /*2630*/  DEPBAR.LE SB0, 0x1 ;  /* 0x000080400000791a */ /* 0x000fc80000000000 */
[----:B------:R-:W-:Y:S01]  /*2640*/  IMAD.WIDE.U32 R2, R234, c[0x0][0x208], RZ ;  /* 0x00008200ea027a25 */ /* 0x000fe200078e00ff */
[----:B------:R-:W-:-:S04]  /*2650*/  DEPBAR.LE SB0, 0x0 ;  /* 0x000080000000791a */ /* 0x000fc80000000000 */
[----:B------:R-:W-:Y:S01]  /*2660*/  IMAD R0, R234, c[0x0][0x20c], R0 ;  /* 0x00008300ea007a24 */ /* 0x000fe200078e0200 */
[----:B------:R-:W-:Y:S04]  /*2670*/  BAR.SYNC.DEFER_BLOCKING 0x0 ;  /* 0x0000000000007b1d */ /* 0x000fe80000010000 */
[----:B------:R-:W-:Y:S01]  /*2680*/  IADD3 R3, R3, R0, RZ ;  /* 0x0000000003037210 */ /* 0x000fe20007ffe0ff */
[----:B------:R-:W-:Y:S02]  /*2690*/  IMAD R0, R18, c[0x0][0x210], RZ ;  /* 0x0000840012007a24 */ /* 0x000fe400078e02ff */
[----:B------:R-:W-:Y:S02]  /*26a0*/  IMAD R4, R16, c[0x0][0x218], RZ ;  /* 0x0000860010047a24 */ /* 0x000fe400078e02ff */
[----:B------:R-:W-:-:S02]  /*26b0*/  IMAD R0, R23, c[0x0][0x214], R0 ;  /* 0x0000850017007a24 */ /* 0x000fc400078e0200 */
[----:B------:R-:W-:-:S03]  /*26c0*/  IMAD.WIDE.U32 R2, R232, c[0x0][0x218], R2 ;  /* 0x00008600e8027a25 */ /* 0x000fc600078e0002 */
[----:B------:R-:W-:Y:S01]  /*26d0*/  IADD3 R5, R7, R0, RZ ;  /* 0x0000000007057210 */ /* 0x000fe20007ffe0ff */
[----:B------:R-:W-:Y:S01]  /*26e0*/  IMAD R4, R232, c[0x0][0x21c], R4 ;  /* 0x00008700e8047a24 */ /* 0x000fe200078e0204 */
[----:B------:R-:W-:-:S04]  /*26f0*/  IADD3 R0, P0, R2, R6, RZ ;  /* 0x0000000602007210 */ /* 0x000fc80007f1e0ff */
[----:B------:R-:W-:Y:S02]  /*2700*/  IADD3.X R2, R5, R3, R4, P0, !PT ;  /* 0x0000000305027210 */ /* 0x000fe400007fe404 */
[C---:B------:R-:W-:Y:S01]  /*2710*/  LEA R3, P0, R0.reuse, c[0x0][0x1f8], 0x1 ;  /* 0x00007e0000037a11 */ /* 0x040fe200078008ff */
[----:B------:R-:W-:Y:S03]  /*2720*/  LDSM.16.M88.4 R12, [R203] ;  /* 0x00000000cb0c783b */ /* 0x000fe60000000200 */
[----:B------:R-:W-:Y:S02]  /*2730*/  LEA.HI.X R16, R0, c[0x0][0x1fc], R2, 0x1, P0 ;  /* 0x00007f0000107a11 */ /* 0x000fe400000f0c02 */
[----:B------:R-:W1:Y:S04]  /*2740*/  SHFL.IDX PT, R0, R3, RZ, 0x1c1f ;  /* 0x001c1fff03007589 */ /* 0x000e6800000e0000 */
[----:B------:R-:W2:Y:S04]  /*2750*/  SHFL.IDX PT, R2, R16, RZ, 0x1c1f ;  /* 0x001c1fff10027589 */ /* 0x000ea800000e0000 */
[----:B------:R-:W3:Y:S04]  /*2760*/  SHFL.IDX PT, R3, R3, 0x1, 0x1c1f ;  /* 0x003c1f0003037f89 */ /* 0x000ee800000e0000 */
[----:B------:R-:W4:Y:S04]  /*2770*/  SHFL.IDX PT, R16, R16, 0x1, 0x1c1f ;  /* 0x003c1f0010107f89 */ /* 0x000f2800000e0000 */
[----:B------:R-:W5:Y:S01]  /*2780*/  LDSM.16.M88.4 R44, [R200] ;  /* 0x00000000c82c783b */ /* 0x000f620000000200 */
[----:B------:R-:W-:-:S02]  /*2790*/  ISETP.GE.AND P5, PT, R240, c[0x0][0x1d4], PT ;  /* 0x00007500f0007a0c */ /* 0x000fc40003fa6270 */
[----:B------:R-:W-:Y:S01]  /*27a0*/  ISETP.GE.AND P4, PT, R20, c[0x0][0x1d4], PT ;  /* 0x0000750014007a0c */ /* 0x000fe20003f86270 */
[----:B------:R-:W5:Y:S01]  /*27b0*/  LDSM.16.M88.4 R8, [R203+0x1000] ;  /* 0x00100000cb08783b */ /* 0x000f620000000200 */
[----:B-1----:R-:W-:-:S03]  /*27c0*/  IADD3 R22, P6, R0, R161, RZ ;  /* 0x000000a100167210 */ /* 0x002fc60007fde0ff */
[----:B------:R-:W1:Y:S01]  /*27d0*/  LDSM.16.M88.4 R48, [R200+0x400] ;  /* 0x00040000c830783b */ /* 0x000e620000000200 */
[----:B------:R-:W-:Y:S02]  /*27e0*/  IADD3 R24, P0, R0, R160, RZ ;  /* 0x000000a000187210 */ /* 0x000fe40007f1e0ff */
[----:B--2---:R-:W-:Y:S01]  /*27f0*/  IADD3.X R23, R2, R126, RZ, P6, !PT ;  /* 0x0000007e02177210 */ /* 0x004fe200037fe4ff */
[----:B------:R-:W2:Y:S01]  /*2800*/  LDSM.16.M88.4 R40, [R200+0x800] ;  /* 0x00080000c828783b */ /* 0x000ea20000000200 */
[----:B------:R-:W-:Y:S02]  /*2810*/  IADD3 R26, P1, R0, R159, RZ ;  /* 0x0000009f001a7210 */ /* 0x000fe40007f3e0ff */
[----:B------:R-:W-:Y:S01]  /*2820*/  ISETP.LT.OR P6, PT, R17, 0x1, P5 ;  /* 0x000000011100780c */ /* 0x000fe20002fc1670 */
[----:B------:R-:W1:Y:S01]  /*2830*/  LDSM.16.M88.4 R28, [R200+0xc00] ;  /* 0x000c0000c81c783b */ /* 0x000e620000000200 */
[C---:B------:R-:W-:Y:S02]  /*2840*/  IADD3.X R25, R2.reuse, R127, RZ, P0, !PT ;  /* 0x0000007f02197210 */ /* 0x040fe400007fe4ff */
[----:B---3--:R-:W-:Y:S01]  /*2850*/  IADD3 R18, P0, R3, R160, RZ ;  /* 0x000000a003127210 */ /* 0x008fe20007f1e0ff */
[----:B------:R-:W-:Y:S01]  /*2860*/  LDSM.16.M88.4 R36, [R204] ;  /* 0x00000000cc24783b */ /* 0x000fe20000000200 */
[----:B------:R-:W-:-:S02]  /*2870*/  IADD3.X R27, R2, R125, RZ, P1, !PT ;  /* 0x0000007d021b7210 */ /* 0x000fc40000ffe4ff */
[----:B------:R-:W-:Y:S01]  /*2880*/  IADD3 R20, P1, R3, R159, RZ ;  /* 0x0000009f03147210 */ /* 0x000fe20007f3e0ff */
[----:B------:R-:W3:Y:S01]  /*2890*/  LDSM.16.M88.4 R52, [R205] ;  /* 0x00000000cd34783b */ /* 0x000ee20000000200 */
[C---:B----4-:R-:W-:Y:S02]  /*28a0*/  IADD3.X R19, R16.reuse, R127, RZ, P0, !PT ;  /* 0x0000007f10137210 */ /* 0x050fe400007fe4ff */
[C---:B------:R-:W-:Y:S01]  /*28b0*/  ISETP.LT.OR P0, PT, R17.reuse, 0x1, P4 ;  /* 0x000000011100780c */ /* 0x040fe20002701670 */
[----:B------:R-:W-:Y:S01]  /*28c0*/  STL.64 [R1+0x28], R6 ;  /* 0x0000280601007387 */ /* 0x000fe20000100a00 */
[----:B------:R-:W-:Y:S02]  /*28d0*/  IADD3.X R21, R16, R125, RZ, P1, !PT ;  /* 0x0000007d10157210 */ /* 0x000fe40000ffe4ff */
[----:B------:R-:W-:Y:S01]  /*28e0*/  ISETP.GE.AND P1, PT, R32, c[0x0][0x1d4], PT ;  /* 0x0000750020007a0c */ /* 0x000fe20003f26270 */
[----:B------:R-:W-:Y:S01]  /*28f0*/  STL [R1+0x38], R5 ;  /* 0x0000380501007387 */ /* 0x000fe20000100800 */
[----:B------:R-:W-:-:S03]  /*2900*/  ISETP.LT.OR P5, PT, R17, 0x21, P5 ;  /* 0x000000211100780c */ /* 0x000fc60002fa1670 */
[----:B------:R-:W4:Y:S04]  /*2910*/  LDSM.16.M88.4 R4, [R204+0x1000] ;  /* 0x00100000cc04783b */ /* 0x000f280000000200 */
[----:B------:R-:W-:Y:S04]  /*2920*/  LDSM.16.M88.4 R64, [R216] ;  /* 0x00000000d840783b */ /* 0x000fe80000000200 */
[----:B------:R-:W-:Y:S04]  /*2930*/  LDSM.16.M88.4 R84, [R215] ;  /* 0x00000000d754783b */ /* 0x000fe80000000200 */
[----:B------:R-:W-:Y:S01]  /*2940*/  LDSM.16.M88.4 R88, [R214] ;  /* 0x00000000d658783b */ /* 0x000fe20000000200 */
[----:B------:R-:W-:-:S03]  /*2950*/  ISETP.LT.OR P4, PT, R17, 0x21, P4 ;  /* 0x000000211100780c */ /* 0x000fc60002781670 */
[----:B------:R-:W-:Y:S01]  /*2960*/  @!PT LDS RZ, [RZ] ;  /* 0x00000000fffff984 */ /* 0x000fe20000000800 */
[----:B------:R-:W-:Y:S01]  /*2970*/  @!PT LDS RZ, [RZ] ;  /* 0x00000000fffff984 */ /* 0x000fe20000000800 */
[----:B------:R-:W-:Y:S01]  /*2980*/  @!PT LDS RZ, [RZ] ;  /* 0x00000000fffff984 */ /* 0x000fe20000000800 */
[----:B------:R1:W-:Y:S01]  /*2990*/  LDGSTS.E.BYPASS.LTC128B.128 [R217+0x100], [R26.64], !P6 ;  /* 0x001000001ad97fae */ /* 0x0003e2000f101d46 */
[C---:B------:R-:W-:Y:S02]  /*29a0*/  ISETP.LT.OR P6, PT, R17.reuse, 0x1, P1 ;  /* 0x000000011100780c */ /* 0x040fe40000fc1670 */
[----:B------:R-:W-:Y:S01]  /*29b0*/  ISETP.LT.OR P1, PT, R17, 0x21, P1 ;  /* 0x000000211100780c */ /* 0x000fe20000f21670 */
[----:B------:R1:W-:Y:S01]  /*29c0*/  LDGSTS.E.BYPASS.LTC128B.128 [R217+0x1100], [R24.64], !P0 ;  /* 0x0110000018d97fae */ /* 0x0003e2000c101d46 */
[----:B------:R-:W-:Y:S01]  /*29d0*/  IADD3 R2, P0, R3, R161, RZ ;  /* 0x000000a103027210 */ /* 0x000fe20007f1e0ff */
[----:B-----5:R-:W-:Y:S02]  /*29e0*/  HMMA.16816.F32 R56, R12, R44, RZ ;  /* 0x0000002c0c38723c */ /* 0x020fe400000018ff */
[----:B------:R-:W5:Y:S01]  /*29f0*/  LDL R170, [R1+0x8] ;  /* 0x0000080001aa7983 */ /* 0x000f620000100800 */
[----:B------:R-:W-:-:S05]  /*2a00*/  IADD3.X R3, R16, R126, RZ, P0, !PT ;  /* 0x0000007e10037210 */ /* 0x000fca00007fe4ff */
[----:B------:R2:W-:Y:S04]  /*2a10*/  LDGSTS.E.BYPASS.LTC128B.128 [R217+0x2100], [R22.64], !P6 ;  /* 0x0210000016d97fae */ /* 0x0005e8000f101d46 */
[----:B------:R2:W-:Y:S04]  /*2a20*/  LDGSTS.E.BYPASS.LTC128B.128 [R217+0x900], [R20.64], !P5 ;  /* 0x0090000014d97fae */ /* 0x0005e8000e901d46 */
[----:B------:R2:W-:Y:S04]  /*2a30*/  LDGSTS.E.BYPASS.LTC128B.128 [R217+0x1900], [R18.64], !P4 ;  /* 0x0190000012d97fae */ /* 0x0005e8000e101d46 */
[----:B------:R3:W-:Y:S04]  /*2a40*/  LDGSTS.E.BYPASS.LTC128B.128 [R217+0x2900], [R2.64], !P1 ;  /* 0x0290000002d97fae */ /* 0x0007e8000c901d46 */
[----:B------:R-:W-:Y:S04]  /*2a50*/  LDSM.16.M88.4 R60, [R200+0x1000] ;  /* 0x00100000c83c783b */ /* 0x000fe80000000200 */
[----:B------:R-:W3:Y:S01]  /*2a60*/  LDSM.16.M88.4 R32, [R203+0x2000] ;  /* 0x00200000cb20783b */ /* 0x000ee20000000200 */
[C---:B------:R-:W-:Y:S03]  /*2a70*/  HMMA.16816.F32 R76, R8.reuse, R44, RZ ;  /* 0x0000002c084c723c */ /* 0x040fe600000018ff */
[----:B-1----:R-:W-:Y:S04]  /*2a80*/  LDSM.16.M88.4 R24, [R204+0x2000] ;  /* 0x00200000cc18783b */ /* 0x002fe80000000200 */
[----:B------:R-:W0:Y:S01]  /*2a90*/  LDGDEPBAR ;  /* 0x00000000000079af */ /* 0x000e220000000000 */
[C---:B------:R-:W-:Y:S08]  /*2aa0*/  HMMA.16816.F32 R104, R8.reuse, R48, RZ ;  /* 0x000000300868723c */ /* 0x040ff000000018ff */
[C---:B--2---:R-:W-:Y:S08]  /*2ab0*/  HMMA.16816.F32 R100, R8.reuse, R40, RZ ;  /* 0x000000280864723c */ /* 0x044ff000000018ff */
[C---:B------:R-:W-:Y:S08]  /*2ac0*/  HMMA.16816.F32 R92, R8.reuse, R28, RZ ;  /* 0x0000001c085c723c */ /* 0x040ff000000018ff */
[C---:B------:R-:W-:Y:S08]  /*2ad0*/  HMMA.16816.F32 R96, R8.reuse, R46, RZ ;  /* 0x0000002e0860723c */ /* 0x040ff000000018ff */
[C---:B------:R-:W-:Y:S08]  /*2ae0*/  HMMA.16816.F32 R80, R8.reuse, R50, RZ ;  /* 0x000000320850723c */ /* 0x040ff000000018ff */
[C---:B------:R-:W-:Y:S08]  /*2af0*/  HMMA.16816.F32 R68, R8.reuse, R42, RZ ;  /* 0x0000002a0844723c */ /* 0x040ff000000018ff */
[----:B------:R-:W-:Y:S08]  /*2b00*/  HMMA.16816.F32 R20, R8, R30, RZ ;  /* 0x0000001e0814723c */ /* 0x000ff000000018ff */
[----:B---3--:R-:W-:Y:S08]  /*2b10*/  HMMA.16816.F32 R8, R36, R52, R56 ;  /* 0x000000342408723c */ /* 0x008ff00000001838 */
[C---:B------:R-:W-:Y:S08]  /*2b20*/  HMMA.16816.F32 R108, R12.reuse, R28, RZ ;  /* 0x0000001c0c6c723c */ /* 0x040ff000000018ff */
[C---:B------:R-:W-:Y:S01]  /*2b30*/  HMMA.16816.F32 R116, R12.reuse, R30, RZ ;  /* 0x0000001e0c74723c */ /* 0x040fe200000018ff */
[----:B------:R-:W1:Y:S07]  /*2b40*/  LDSM.16.M88.4 R28, [R203+0x3000] ;  /* 0x00300000cb1c783b */ /* 0x000e6e0000000200 */
[C---:B------:R-:W-:Y:S08]  /*2b50*/  HMMA.16816.F32 R16, R12.reuse, R48, RZ ;  /* 0x000000300c10723c */ /* 0x040ff000000018ff */
[C---:B------:R-:W-:Y:S08]  /*2b60*/  HMMA.16816.F32 R112, R12.reuse, R50, RZ ;  /* 0x000000320c70723c */ /* 0x040ff000000018ff */
[C---:B------:R-:W-:Y:S08]  /*2b70*/  HMMA.16816.F32 R48, R12.reuse, R40, RZ ;  /* 0x000000280c30723c */ /* 0x040ff000000018ff */
[C---:B------:R-:W-:Y:S01]  /*2b80*/  HMMA.16816.F32 R120, R12.reuse, R42, RZ ;  /* 0x0000002a0c78723c */ /* 0x040fe200000018ff */
[----:B------:R-:W2:Y:S07]  /*2b90*/  LDSM.16.M88.4 R40, [R213] ;  /* 0x00000000d528783b */ /* 0x000eae0000000200 */
[----:B------:R-:W-:Y:S01]  /*2ba0*/  HMMA.16816.F32 R72, R12, R46, RZ ;  /* 0x0000002e0c48723c */ /* 0x000fe200000018ff */
[----:B------:R-:W-:Y:S07]  /*2bb0*/  LDSM.16.M88.4 R44, [R200+0x2000] ;  /* 0x00200000c82c783b */ /* 0x000fee0000000200 */
[----:B----4-:R-:W-:Y:S08]  /*2bc0*/  HMMA.16816.F32 R12, R4, R52, R76 ;  /* 0x00000034040c723c */ /* 0x010ff0000000184c */
[----:B------:R-:W-:Y:S08]  /*2bd0*/  HMMA.16816.F32 R8, R32, R60, R8 ;  /* 0x0000003c2008723c */ /* 0x000ff00000001808 */
[C---:B------:R-:W-:Y:S01]  /*2be0*/  HMMA.16816.F32 R148, R4.reuse, R90, R20 ;  /* 0x0000005a0494723c */ /* 0x040fe20000001814 */
[----:B------:R-:W3:Y:S07]  /*2bf0*/  LDSM.16.M88.4 R20, [R204+0x3000] ;  /* 0x00300000cc14783b */ /* 0x000eee0000000200 */
[----:B------:R-:W-:Y:S08]  /*2c00*/  HMMA.16816.F32 R144, R4, R88, R92 ;  /* 0x000000580490723c */ /* 0x000ff0000000185c */
[-C--:B------:R-:W-:Y:S01]  /*2c10*/  HMMA.16816.F32 R92, R36, R64.reuse, R16 ;  /* 0x00000040245c723c */ /* 0x080fe20000001810 */
[----:B------:R-:W4:Y:S07]  /*2c20*/  LDSM.16.M88.4 R16, [R203+0x4000] ;  /* 0x00400000cb10783b */ /* 0x000f2e0000000200 */
[C---:B------:R-:W-:Y:S08]  /*2c30*/  HMMA.16816.F32 R104, R4.reuse, R64, R104 ;  /* 0x000000400468723c */ /* 0x040ff00000001868 */
[C---:B------:R-:W-:Y:S08]  /*2c40*/  HMMA.16816.F32 R132, R4.reuse, R84, R100 ;  /* 0x000000540484723c */ /* 0x040ff00000001864 */
[C---:B------:R-:W-:Y:S08]  /*2c50*/  HMMA.16816.F32 R76, R4.reuse, R54, R96 ;  /* 0x00000036044c723c */ /* 0x040ff00000001860 */
[C---:B------:R-:W-:Y:S08]  /*2c60*/  HMMA.16816.F32 R128, R4.reuse, R66, R80 ;  /* 0x000000420480723c */ /* 0x040ff00000001850 */
[----:B------:R-:W-:Y:S08]  /*2c70*/  HMMA.16816.F32 R136, R4, R86, R68 ;  /* 0x000000560488723c */ /* 0x000ff00000001844 */
[----:B-1----:R-:W-:Y:S01]  /*2c80*/  HMMA.16816.F32 R4, R28, R60, R12 ;  /* 0x0000003c1c04723c */ /* 0x002fe2000000180c */
[----:B------:R-:W1:Y:S07]  /*2c90*/  LDSM.16.M88.4 R12, [R203+0x5000] ;  /* 0x00500000cb0c783b */ /* 0x000e6e0000000200 */
[----:B------:R-:W-:Y:S08]  /*2ca0*/  HMMA.16816.F32 R72, R36, R54, R72 ;  /* 0x000000362448723c */ /* 0x000ff00000001848 */
[----:B--2---:R-:W-:Y:S01]  /*2cb0*/  HMMA.16816.F32 R56, R24, R40, R8 ;  /* 0x000000281838723c */ /* 0x004fe20000001808 */
[----:B------:R-:W-:Y:S07]  /*2cc0*/  LDSM.16.M88.4 R8, [R204+0x4000] ;  /* 0x00400000cc08783b */ /* 0x000fee0000000200 */
[----:B------:R-:W-:Y:S01]  /*2cd0*/  HMMA.16816.F32 R100, R36, R84, R48 ;  /* 0x000000542464723c */ /* 0x000fe20000001830 */
[----:B------:R-:W2:Y:S07]  /*2ce0*/  LDSM.16.M88.4 R48, [R209] ;  /* 0x00000000d130783b */ /* 0x000eae0000000200 */
[----:B---3--:R-:W-:Y:S01]  /*2cf0*/  HMMA.16816.F32 R52, R20, R40, R4 ;  /* 0x000000281434723c */ /* 0x008fe20000001804 */
[----:B------:R-:W-:Y:S07]  /*2d00*/  LDSM.16.M88.4 R4, [R204+0x5000] ;  /* 0x00500000cc04783b */ /* 0x000fee0000000200 */
[-C--:B------:R-:W-:Y:S08]  /*2d10*/  HMMA.16816.F32 R72, R32, R62.reuse, R72 ;  /* 0x0000003e2048723c */ /* 0x080ff00000001848 */
[----:B------:R-:W-:Y:S01]  /*2d20*/  HMMA.16816.F32 R76, R28, R62, R76 ;  /* 0x0000003e1c4c723c */ /* 0x000fe2000000184c */
[----:B------:R-:W-:Y:S07]  /*2d30*/  LDSM.16.M88.4 R60, [R212] ;  /* 0x00000000d43c783b */ /* 0x000fee0000000200 */
[----:B----4-:R-:W-:Y:S01]  /*2d40*/  HMMA.16816.F32 R68, R16, R44, R56 ;  /* 0x0000002c1044723c */ /* 0x010fe20000001838 */
[----:B------:R-:W3:Y:S07]  /*2d50*/  LDSM.16.M88.4 R56, [R200+0x1400] ;  /* 0x00140000c838783b */ /* 0x000eee0000000200 */
[----:B------:R-:W-:Y:S08]  /*2d60*/  HMMA.16816.F32 R96, R36, R66, R112 ;  /* 0x000000422460723c */ /* 0x000ff00000001870 */
[----:B-1----:R-:W-:Y:S08]  /*2d70*/  HMMA.16816.F32 R52, R12, R44, R52 ;  /* 0x0000002c0c34723c */ /* 0x002ff00000001834 */
[-C--:B------:R-:W-:Y:S08]  /*2d80*/  HMMA.16816.F32 R64, R24, R42.reuse, R72 ;  /* 0x0000002a1840723c */ /* 0x080ff00000001848 */
[----:B------:R-:W-:Y:S01]  /*2d90*/  HMMA.16816.F32 R72, R20, R42, R76 ;  /* 0x0000002a1448723c */ /* 0x000fe2000000184c */
[----:B------:R-:W1:Y:S07]  /*2da0*/  LDSM.16.M88.4 R40, [R200+0x2400] ;  /* 0x00240000c828783b */ /* 0x000e6e0000000200 */
[----:B--2---:R-:W-:Y:S08]  /*2db0*/  HMMA.16816.F32 R80, R8, R48, R68 ;  /* 0x000000300850723c */ /* 0x004ff00000001844 */
[----:B---3--:R-:W-:Y:S08]  /*2dc0*/  HMMA.16816.F32 R68, R32, R56, R92 ;  /* 0x000000382044723c */ /* 0x008ff0000000185c */
[----:B------:R-:W-:Y:S08]  /*2dd0*/  HMMA.16816.F32 R120, R36, R86, R120 ;  /* 0x000000562478723c */ /* 0x000ff00000001878 */
[----:B------:R-:W-:Y:S08]  /*2de0*/  HMMA.16816.F32 R84, R4, R48, R52 ;  /* 0x000000300454723c */ /* 0x000ff00000001834 */
[-C--:B------:R-:W-:Y:S08]  /*2df0*/  HMMA.16816.F32 R52, R16, R46.reuse, R64 ;  /* 0x0000002e1034723c */ /* 0x080ff00000001840 */
[----:B------:R-:W-:Y:S08]  /*2e00*/  HMMA.16816.F32 R64, R12, R46, R72 ;  /* 0x0000002e0c40723c */ /* 0x000ff00000001848 */
[C---:B------:R-:W-:Y:S08]  /*2e10*/  HMMA.16816.F32 R108, R36.reuse, R88, R108 ;  /* 0x00000058246c723c */ /* 0x040ff0000000186c */
[----:B------:R-:W-:Y:S08]  /*2e20*/  HMMA.16816.F32 R116, R36, R90, R116 ;  /* 0x0000005a2474723c */ /* 0x000ff00000001874 */
[----:B------:R-:W-:Y:S01]  /*2e30*/  HMMA.16816.F32 R36, R28, R56, R104 ;  /* 0x000000381c24723c */ /* 0x000fe20000001868 */
[----:B------:R-:W-:-:S04]  /*2e40*/  FMUL.FTZ R0, R80, c[0x0][0x320] ;  /* 0x0000c80050007a20 */ /* 0x000fc80000410000 */
[----:B------:R2:W3:Y:S03]  /*2e50*/  MUFU.TANH R152, R0 ;  /* 0x0000000000987308 */ /* 0x0004e60000002400 */
[----:B------:R-:W-:Y:S01]  /*2e60*/  HMMA.16816.F32 R68, R24, R60, R68 ;  /* 0x0000003c1844723c */ /* 0x000fe20000001844 */
[----:B--2---:R-:W-:-:S04]  /*2e70*/  FMUL.FTZ R0, R81, c[0x0][0x320] ;  /* 0x0000c80051007a20 */ /* 0x004fc80000410000 */
[----:B------:R2:W4:Y:S03]  /*2e80*/  MUFU.TANH R105, R0 ;  /* 0x0000000000697308 */ /* 0x0005260000002400 */
[----:B------:R-:W-:Y:S08]  /*2e90*/  HMMA.16816.F32 R88, R4, R50, R64 ;  /* 0x000000320458723c */ /* 0x000ff00000001840 */
[----:B------:R-:W-:Y:S01]  /*2ea0*/  HMMA.16816.F32 R64, R32, R58, R96 ;  /* 0x0000003a2040723c */ /* 0x000fe20000001860 */
[----:B--2---:R-:W-:-:S07]  /*2eb0*/  FMUL.FTZ R0, R82, c[0x0][0x320] ;  /* 0x0000c80052007a20 */ /* 0x004fce0000410000 */
[----:B------:R-:W-:Y:S01]  /*2ec0*/  HMMA.16816.F32 R44, R20, R60, R36 ;  /* 0x0000003c142c723c */ /* 0x000fe20000001824 */
[----:B------:R-:W2:Y:S01]  /*2ed0*/  LDSM.16.M88.4 R36, [R208] ;  /* 0x00000000d024783b */ /* 0x000ea20000000200 */
[----:B------:R1:W1:Y:S06]  /*2ee0*/  MUFU.TANH R158, R0 ;  /* 0x00000000009e7308 */ /* 0x00026c0000002400 */
[----:B------:R-:W-:Y:S01]  /*2ef0*/  HMMA.16816.F32 R76, R8, R50, R52 ;  /* 0x00000032084c723c */ /* 0x000fe20000001834 */
[----:B------:R-:W2:Y:S01]  /*2f00*/  LDSM.16.M88.4 R52, [R200+0x1800] ;  /* 0x00180000c834783b */ /* 0x000ea20000000200 */
[----:B-1----:R-:W-:-:S06]  /*2f10*/  FMUL.FTZ R0, R83, c[0x0][0x320] ;  /* 0x0000c80053007a20 */ /* 0x002fcc0000410000 */
[----:B------:R-:W-:Y:S01]  /*2f20*/  HMMA.16816.F32 R72, R28, R58, R128 ;  /* 0x0000003a1c48723c */ /* 0x000fe20000001880 */
[----:B------:R1:W1:Y:S02]  /*2f30*/  MUFU.TANH R157, R0 ;  /* 0x00000000009d7308 */ /* 0x0002640000002400 */
[----:B-1----:R-:W-:-:S06]  /*2f40*/  FMUL.FTZ R0, R84, c[0x0][0x320] ;  /* 0x0000c80054007a20 */ /* 0x002fcc0000410000 */
[----:B------:R1:W1:Y:S01]  /*2f50*/  MUFU.TANH R155, R0 ;  /* 0x00000000009b7308 */ /* 0x0002620000002400 */
[----:B------:R-:W-:Y:S01]  /*2f60*/  HMMA.16816.F32 R68, R16, R40, R68 ;  /* 0x000000281044723c */ /* 0x000fe20000001844 */
[----:B-1----:R-:W-:-:S06]  /*2f70*/  FMUL.FTZ R0, R85, c[0x0][0x320] ;  /* 0x0000c80055007a20 */ /* 0x002fcc0000410000 */
[----:B------:R1:W1:Y:S01]  /*2f80*/  MUFU.TANH R153, R0 ;  /* 0x0000000000997308 */ /* 0x0002620000002400 */
[----:B------:R-:W-:Y:S01]  /*2f90*/  HMMA.16816.F32 R56, R24, R62, R64 ;  /* 0x0000003e1838723c */ /* 0x000fe20000001840 */
[----:B-1----:R-:W-:-:S06]  /*2fa0*/  FMUL.FTZ R0, R86, c[0x0][0x320] ;  /* 0x0000c80056007a20 */ /* 0x002fcc0000410000 */
[----:B------:R1:W1:Y:S01]  /*2fb0*/  MUFU.TANH R156, R0 ;  /* 0x00000000009c7308 */ /* 0x0002620000002400 */
[----:B------:R-:W-:Y:S01]  /*2fc0*/  HMMA.16816.F32 R48, R12, R40, R44 ;  /* 0x000000280c30723c */ /* 0x000fe2000000182c */
[----:B------:R-:W2:Y:S01]  /*2fd0*/  LDSM.16.M88.4 R44, [R211] ;  /* 0x00000000d32c783b */ /* 0x000ea20000000200 */
[----:B-1----:R-:W-:-:S05]  /*2fe0*/  FMUL.FTZ R0, R87, c[0x0][0x320] ;  /* 0x0000c80057007a20 */ /* 0x002fca0000410000 */
[----:B------:R1:W1:Y:S01]  /*2ff0*/  MUFU.TANH R154, R0 ;  /* 0x00000000009a7308 */ /* 0x0002620000002400 */
[----:B------:R-:W-:Y:S01]  /*3000*/  HMMA.16816.F32 R64, R20, R62, R72 ;  /* 0x0000003e1440723c */ /* 0x000fe20000001848 */
[----:B-1----:R-:W-:-:S06]  /*3010*/  FMUL.FTZ R0, R76, c[0x0][0x320] ;  /* 0x0000c8004c007a20 */ /* 0x002fcc0000410000 */
[----:B------:R1:W1:Y:S02]  /*3020*/  MUFU.TANH R99, R0 ;  /* 0x0000000000637308 */ /* 0x0002640000002400 */
[----:B-1----:R-:W-:-:S06]  /*3030*/  FMUL.FTZ R0, R77, c[0x0][0x320] ;  /* 0x0000c8004d007a20 */ /* 0x002fcc0000410000 */
[----:B------:R1:W1:Y:S01]  /*3040*/  MUFU.TANH R98, R0 ;  /* 0x0000000000627308 */ /* 0x0002620000002400 */
[----:B------:R-:W-:Y:S01]  /*3050*/  HMMA.16816.F32 R60, R16, R42, R56 ;  /* 0x0000002a103c723c */ /* 0x000fe20000001838 */
[----:B------:R-:W3:Y:S01]  /*3060*/  LDSM.16.M88.4 R56, [R200+0x2800] ;  /* 0x00280000c838783b */ /* 0x000ee20000000200 */
[----:B-1----:R-:W-:-:S05]  /*3070*/  FMUL.FTZ R0, R78, c[0x0][0x320] ;  /* 0x0000c8004e007a20 */ /* 0x002fca0000410000 */
[----:B------:R1:W1:Y:S01]  /*3080*/  MUFU.TANH R143, R0 ;  /* 0x00000000008f7308 */ /* 0x0002620000002400 */
[----:B--2---:R-:W-:Y:S01]  /*3090*/  HMMA.16816.F32 R80, R4, R36, R48 ;  /* 0x000000240450723c */ /* 0x004fe20000001830 */
[----:B-1----:R-:W-:-:S07]  /*30a0*/  FMUL.FTZ R0, R79, c[0x0][0x320] ;  /* 0x0000c8004f007a20 */ /* 0x002fce0000410000 */
[----:B------:R-:W-:Y:S01]  /*30b0*/  HMMA.16816.F32 R76, R8, R36, R68 ;  /* 0x00000024084c723c */ /* 0x000fe20000001844 */
[----:B------:R1:W2:Y:S07]  /*30c0*/  MUFU.TANH R142, R0 ;  /* 0x00000000008e7308 */ /* 0x0002ae0000002400 */
[----:B------:R-:W-:Y:S01]  /*30d0*/  HMMA.16816.F32 R68, R32, R52, R100 ;  /* 0x000000342044723c */ /* 0x000fe20000001864 */
[----:B-1----:R-:W-:-:S04]  /*30e0*/  FMUL.FTZ R0, R88, c[0x0][0x320] ;  /* 0x0000c80058007a20 */ /* 0x002fc80000410000 */
[----:B------:R1:W1:Y:S03]  /*30f0*/  MUFU.TANH R128, R0 ;  /* 0x0000000000807308 */ /* 0x0002660000002400 */
[----:B------:R-:W-:Y:S08]  /*3100*/  HMMA.16816.F32 R48, R28, R52, R132 ;  /* 0x000000341c30723c */ /* 0x000ff00000001884 */
[----:B------:R-:W-:Y:S01]  /*3110*/  HMMA.16816.F32 R64, R12, R42, R64 ;  /* 0x0000002a0c40723c */ /* 0x000fe20000001840 */
[----:B-1----:R-:W-:-:S04]  /*3120*/  FMUL.FTZ R0, R89, c[0x0][0x320] ;  /* 0x0000c80059007a20 */ /* 0x002fc80000410000 */
[----:B------:R1:W1:Y:S03]  /*3130*/  MUFU.TANH R114, R0 ;  /* 0x0000000000727308 */ /* 0x0002660000002400 */
        /* <DEDUP_REMOVED lines=10> */
[----:B------:R-:W2:Y:S01]  /*31e0*/  LDSM.16.M88.4 R48, [R207] ;  /* 0x00000000cf30783b */ /* 0x000ea20000000200 */
[----:B-1----:R-:W-:-:S04]  /*31f0*/  FMUL.FTZ R0, R77, c[0x0][0x320] ;  /* 0x0000c8004d007a20 */ /* 0x002fc80000410000 */
[----:B------:R1:W1:Y:S02]  /*3200*/  MUFU.TANH R96, R0 ;  /* 0x0000000000607308 */ /* 0x0002640000002400 */
[----:B------:R-:W-:Y:S01]  /*3210*/  HMMA.16816.F32 R84, R4, R38, R64 ;  /* 0x000000260454723c */ /* 0x000fe20000001840 */
[----:B------:R-:W2:Y:S01]  /*3220*/  LDSM.16.M88.4 R36, [R200+0x1c00] ;  /* 0x001c0000c824783b */ /* 0x000ea20000000200 */
[----:B-1----:R-:W-:-:S04]  /*3230*/  FMUL.FTZ R0, R78, c[0x0][0x320] ;  /* 0x0000c8004e007a20 */ /* 0x002fc80000410000 */
[----:B------:R1:W1:Y:S02]  /*3240*/  MUFU.TANH R113, R0 ;  /* 0x0000000000717308 */ /* 0x0002640000002400 */
[----:B---3--:R-:W-:Y:S01]  /*3250*/  HMMA.16816.F32 R64, R16, R56, R68 ;  /* 0x000000381040723c */ /* 0x008fe20000001844 */
[----:B-1----:R-:W-:-:S05]  /*3260*/  FMUL.FTZ R0, R79, c[0x0][0x320] ;  /* 0x0000c8004f007a20 */ /* 0x002fca0000410000 */
[----:B------:R1:W3:Y:S02]  /*3270*/  MUFU.TANH R112, R0 ;  /* 0x0000000000707308 */ /* 0x0002e40000002400 */
[----:B------:R-:W-:Y:S01]  /*3280*/  HMMA.16816.F32 R68, R28, R54, R136 ;  /* 0x000000361c44723c */ /* 0x000fe20000001888 */
[----:B------:R-:W2:Y:S01]  /*3290*/  LDSM.16.M88.4 R52, [R210] ;  /* 0x00000000d234783b */ /* 0x000ea20000000200 */
[----:B-1----:R-:W-:-:S04]  /*32a0*/  FMUL.FTZ R0, R80, c[0x0][0x320] ;  /* 0x0000c80050007a20 */ /* 0x002fc80000410000 */
[----:B------:R1:W1:Y:S02]  /*32b0*/  MUFU.TANH R103, R0 ;  /* 0x0000000000677308 */ /* 0x0002640000002400 */
[----:B------:R-:W-:Y:S01]  /*32c0*/  HMMA.16816.F32 R60, R24, R46, R60 ;  /* 0x0000002e183c723c */ /* 0x000fe2000000183c */
[----:B-1----:R-:W-:-:S05]  /*32d0*/  FMUL.FTZ R0, R81, c[0x0][0x320] ;  /* 0x0000c80051007a20 */ /* 0x002fca0000410000 */
[----:B------:R1:W1:Y:S02]  /*32e0*/  MUFU.TANH R101, R0 ;  /* 0x0000000000657308 */ /* 0x0002640000002400 */
[----:B------:R-:W-:Y:S01]  /*32f0*/  HMMA.16816.F32 R40, R12, R56, R40 ;  /* 0x000000380c28723c */ /* 0x000fe20000001828 */
[----:B-1----:R-:W-:-:S05]  /*3300*/  FMUL.FTZ R0, R82, c[0x0][0x320] ;  /* 0x0000c80052007a20 */ /* 0x002fca0000410000 */
[----:B------:R1:W1:Y:S02]  /*3310*/  MUFU.TANH R104, R0 ;  /* 0x0000000000687308 */ /* 0x0002640000002400 */
[----:B-1----:R-:W-:-:S06]  /*3320*/  FMUL.FTZ R0, R83, c[0x0][0x320] ;  /* 0x0000c80053007a20 */ /* 0x002fcc0000410000 */
[----:B------:R1:W1:Y:S01]  /*3330*/  MUFU.TANH R102, R0 ;  /* 0x0000000000667308 */ /* 0x0002620000002400 */
[----:B--2---:R-:W-:Y:S01]  /*3340*/  HMMA.16816.F32 R76, R8, R48, R64 ;  /* 0x00000030084c723c */ /* 0x004fe20000001840 */
[----:B-1----:R-:W-:-:S06]  /*3350*/  FMUL.FTZ R0, R72, c[0x0][0x320] ;  /* 0x0000c80048007a20 */ /* 0x002fcc0000410000 */
[----:B------:R1:W2:Y:S01]  /*3360*/  MUFU.TANH R89, R0 ;  /* 0x0000000000597308 */ /* 0x0002a20000002400 */
[----:B------:R-:W-:Y:S01]  /*3370*/  HMMA.16816.F32 R68, R20, R46, R68 ;  /* 0x0000002e1444723c */ /* 0x000fe20000001844 */
[----:B-1----:R-:W-:-:S06]  /*3380*/  FMUL.FTZ R0, R73, c[0x0][0x320] ;  /* 0x0000c80049007a20 */ /* 0x002fcc0000410000 */
[----:B------:R1:W1:Y:S01]  /*3390*/  MUFU.TANH R88, R0 ;  /* 0x0000000000587308 */ /* 0x0002620000002400 */
[----:B------:R-:W-:Y:S08]  /*33a0*/  HMMA.16816.F32 R64, R32, R36, R108 ;  /* 0x000000242040723c */ /* 0x000ff0000000186c */
[----:B------:R-:W-:Y:S01]  /*33b0*/  HMMA.16816.F32 R44, R16, R58, R60 ;  /* 0x0000003a102c723c */ /* 0x000fe2000000183c */
[----:B-1----:R-:W-:-:S07]  /*33c0*/  FMUL.FTZ R0, R74, c[0x0][0x320] ;  /* 0x0000c8004a007a20 */ /* 0x002fce0000410000 */
[----:B------:R-:W-:Y:S01]  /*33d0*/  HMMA.16816.F32 R60, R32, R38, R116 ;  /* 0x00000026203c723c */ /* 0x000fe20000001874 */
[----:B------:R-:W-:Y:S01]  /*33e0*/  LDSM.16.M88.4 R32, [R206] ;  /* 0x00000000ce20783b */ /* 0x000fe20000000200 */
[----:B------:R1:W1:Y:S06]  /*33f0*/  MUFU.TANH R95, R0 ;  /* 0x00000000005f7308 */ /* 0x00026c0000002400 */
[----:B------:R-:W-:Y:S01]  /*3400*/  HMMA.16816.F32 R80, R4, R48, R40 ;  /* 0x000000300450723c */ /* 0x000fe20000001828 */
[----:B------:R-:W2:Y:S01]  /*3410*/  LDSM.16.M88.4 R40, [R200+0x2c00] ;  /* 0x002c0000c828783b */ /* 0x000ea20000000200 */
[----:B-----5:R-:W-:Y:S01]  /*3420*/  ISETP.GT.AND P0, PT, R124, R170, PT ;  /* 0x000000aa7c00720c */ /* 0x020fe20003f04270 */
[----:B------:R-:W-:-:S04]  /*3430*/  DEPBAR.LE SB0, 0x0 ;  /* 0x000080000000791a */ /* 0x000fc80000000000 */
[----:B-1----:R-:W-:Y:S02]  /*3440*/  FMUL.FTZ R0, R75, c[0x0][0x320] ;  /* 0x0000c8004b007a20 */ /* 0x002fe40000410000 */
[C---:B------:R-:W-:Y:S08]  /*3450*/  HMMA.16816.F32 R72, R28.reuse, R36, R144 ;  /* 0x000000241c48723c */ /* 0x040ff00000001890 */
[----:B------:R-:W-:Y:S01]  /*3460*/  HMMA.16816.F32 R28, R28, R38, R148 ;  /* 0x000000261c1c723c */ /* 0x000fe20000001894 */
[----:B------:R1:W1:Y:S02]  /*3470*/  MUFU.TANH R94, R0 ;  /* 0x00000000005e7308 */ /* 0x0002640000002400 */
[----:B-1----:R-:W-:-:S06]  /*3480*/  FMUL.FTZ R0, R84, c[0x0][0x320] ;  /* 0x0000c80054007a20 */ /* 0x002fcc0000410000 */
[----:B------:R1:W1:Y:S01]  /*3490*/  MUFU.TANH R92, R0 ;  /* 0x00000000005c7308 */ /* 0x0002620000002400 */
[----:B------:R-:W-:Y:S01]  /*34a0*/  HMMA.16816.F32 R68, R12, R58, R68 ;  /* 0x0000003a0c44723c */ /* 0x000fe20000001844 */
[----:B-1----:R-:W-:-:S06]  /*34b0*/  FMUL.FTZ R0, R85, c[0x0][0x320] ;  /* 0x0000c80055007a20 */ /* 0x002fcc0000410000 */
[----:B------:R1:W1:Y:S01]  /*34c0*/  MUFU.TANH R90, R0 ;  /* 0x00000000005a7308 */ /* 0x0002620000002400 */
[-C--:B------:R-:W-:Y:S08]  /*34d0*/  HMMA.16816.F32 R56, R24, R52.reuse, R64 ;  /* 0x000000341838723c */ /* 0x080ff00000001840 */
[----:B------:R-:W-:Y:S01]  /*34e0*/  HMMA.16816.F32 R64, R20, R52, R72 ;  /* 0x000000341440723c */ /* 0x000fe20000001848 */
[----:B-1----:R-:W-:-:S07]  /*34f0*/  FMUL.FTZ R0, R86, c[0x0][0x320] ;  /* 0x0000c80056007a20 */ /* 0x002fce0000410000 */
[-C--:B------:R-:W-:Y:S01]  /*3500*/  HMMA.16816.F32 R24, R24, R54.reuse, R60 ;  /* 0x000000361818723c */ /* 0x080fe2000000183c */
[----:B------:R1:W1:Y:S07]  /*3510*/  MUFU.TANH R93, R0 ;  /* 0x00000000005d7308 */ /* 0x00026e0000002400 */
[----:B------:R-:W-:Y:S01]  /*3520*/  HMMA.16816.F32 R52, R20, R54, R28 ;  /* 0x000000361434723c */ /* 0x000fe2000000181c */
[----:B-1----:R-:W-:-:S04]  /*3530*/  FMUL.FTZ R0, R87, c[0x0][0x320] ;  /* 0x0000c80057007a20 */ /* 0x002fc80000410000 */
[----:B------:R1:W1:Y:S02]  /*3540*/  MUFU.TANH R91, R0 ;  /* 0x00000000005b7308 */ /* 0x0002640000002400 */
[----:B-1----:R-:W-:-:S06]  /*3550*/  FMUL.FTZ R0, R76, c[0x0][0x320] ;  /* 0x0000c8004c007a20 */ /* 0x002fcc0000410000 */
[----:B------:R1:W1:Y:S01]  /*3560*/  MUFU.TANH R84, R0 ;  /* 0x0000000000547308 */ /* 0x0002620000002400 */
[----:B--2---:R-:W-:Y:S01]  /*3570*/  HMMA.16816.F32 R36, R12, R40, R64 ;  /* 0x000000280c24723c */ /* 0x004fe20000001840 */
[----:B-1----:R-:W-:-:S06]  /*3580*/  FMUL.FTZ R0, R77, c[0x0][0x320] ;  /* 0x0000c8004d007a20 */ /* 0x002fcc0000410000 */
[----:B------:R1:W2:Y:S03]  /*3590*/  MUFU.TANH R49, R0 ;  /* 0x0000000000317308 */ /* 0x0002a60000002400 */
[----:B------:R-:W-:Y:S01]  /*35a0*/  HMMA.16816.F32 R12, R12, R42, R52 ;  /* 0x0000002a0c0c723c */ /* 0x000fe20000001834 */
[----:B-1----:R-:W-:-:S04]  /*35b0*/  FMUL.FTZ R0, R78, c[0x0][0x320] ;  /* 0x0000c8004e007a20 */ /* 0x002fc80000410000 */
[----:B------:R1:W1:Y:S02]  /*35c0*/  MUFU.TANH R87, R0 ;  /* 0x0000000000577308 */ /* 0x0002640000002400 */
[----:B-1----:R-:W-:Y:S02]  /*35d0*/  FMUL.FTZ R0, R79, c[0x0][0x320] ;  /* 0x0000c8004f007a20 */ /* 0x002fe40000410000 */
[----:B------:R-:W-:Y:S08]  /*35e0*/  HMMA.16816.F32 R76, R8, R50, R44 ;  /* 0x00000032084c723c */ /* 0x000ff0000000182c */
[C---:B------:R-:W-:Y:S08]  /*35f0*/  HMMA.16816.F32 R44, R16.reuse, R40, R56 ;  /* 0x00000028102c723c */ /* 0x040ff00000001838 */
[----:B------:R-:W-:Y:S01]  /*3600*/  HMMA.16816.F32 R16, R16, R42, R24 ;  /* 0x0000002a1010723c */ /* 0x000fe20000001818 */
[----:B------:R1:W1:Y:S07]  /*3610*/  MUFU.TANH R86, R0 ;  /* 0x0000000000567308 */ /* 0x00026e0000002400 */
[----:B------:R-:W-:Y:S08]  /*3620*/  HMMA.16816.F32 R68, R4, R50, R68 ;  /* 0x000000320444723c */ /* 0x000ff00000001844 */
[----:B------:R-:W-:Y:S01]  /*3630*/  HMMA.16816.F32 R44, R8, R32, R44 ;  /* 0x00000020082c723c */ /* 0x000fe2000000182c */
[----:B-1----:R-:W-:-:S07]  /*3640*/  FMUL.FTZ R0, R80, c[0x0][0x320] ;  /* 0x0000c80050007a20 */ /* 0x002fce0000410000 */
[----:B------:R-:W-:Y:S08]  /*3650*/  HMMA.16816.F32 R20, R4, R32, R36 ;  /* 0x000000200414723c */ /* 0x000ff00000001824 */
[-C--:B------:R-:W-:Y:S08]  /*3660*/  HMMA.16816.F32 R8, R8, R34.reuse, R16 ;  /* 0x000000220808723c */ /* 0x080ff00000001810 */
[----:B------:R-:W-:Y:S01]  /*3670*/  HMMA.16816.F32 R4, R4, R34, R12 ;  /* 0x000000220404723c */ /* 0x000fe2000000180c */
[----:B------:R1:W1:Y:S01]  /*3680*/  MUFU.TANH R85, R0 ;  /* 0x0000000000557308 */ /* 0x0002620000002400 */
[----:B------:R-:W-:-:S02]  /*3690*/  FMUL.FTZ R77, R77, c[0x0][0x320] ;  /* 0x0000c8004d4d7a20 */ /* 0x000fc40000410000 */
[----:B------:R-:W-:Y:S02]  /*36a0*/  FMUL.FTZ R78, R78, c[0x0][0x320] ;  /* 0x0000c8004e4e7a20 */ /* 0x000fe40000410000 */
[----:B-1----:R-:W-:-:S04]  /*36b0*/  FMUL.FTZ R0, R81, c[0x0][0x320] ;  /* 0x0000c80051007a20 */ /* 0x002fc80000410000 */
[----:B------:R1:W1:Y:S01]  /*36c0*/  MUFU.TANH R80, R0 ;  /* 0x0000000000507308 */ /* 0x0002620000002400 */
[----:B------:R-:W-:Y:S02]  /*36d0*/  FMUL.FTZ R79, R79, c[0x0][0x320] ;  /* 0x0000c8004f4f7a20 */ /* 0x000fe40000410000 */
[----:B------:R-:W-:Y:S02]  /*36e0*/  FMUL.FTZ R68, R68, c[0x0][0x320] ;  /* 0x0000c80044447a20 */ /* 0x000fe40000410000 */
[----:B------:R-:W-:Y:S02]  /*36f0*/  FMUL.FTZ R69, R69, c[0x0][0x320] ;  /* 0x0000c80045457a20 */ /* 0x000fe40000410000 */
[----:B------:R-:W-:Y:S02]  /*3700*/  FMUL.FTZ R70, R70, c[0x0][0x320] ;  /* 0x0000c80046467a20 */ /* 0x000fe40000410000 */
[----:B-1----:R-:W-:-:S04]  /*3710*/  FMUL.FTZ R0, R82, c[0x0][0x320] ;  /* 0x0000c80052007a20 */ /* 0x002fc80000410000 */
[----:B------:R1:W1:Y:S01]  /*3720*/  MUFU.TANH R72, R0 ;  /* 0x0000000000487308 */ /* 0x0002620000002400 */
[----:B------:R-:W-:Y:S02]  /*3730*/  FMUL.FTZ R71, R71, c[0x0][0x320] ;  /* 0x0000c80047477a20 */ /* 0x000fe40000410000 */
[----:B------:R-:W-:Y:S02]  /*3740*/  FMUL.FTZ R44, R44, c[0x0][0x320] ;  /* 0x0000c8002c2c7a20 */ /* 0x000fe40000410000 */
[----:B------:R-:W-:Y:S02]  /*3750*/  FMUL.FTZ R45, R45, c[0x0][0x320] ;  /* 0x0000c8002d2d7a20 */ /* 0x000fe40000410000 */
[----:B------:R-:W-:Y:S02]  /*3760*/  FMUL.FTZ R46, R46, c[0x0][0x320] ;  /* 0x0000c8002e2e7a20 */ /* 0x000fe40000410000 */
[----:B------:R-:W-:Y:S02]  /*3770*/  FMUL.FTZ R47, R47, c[0x0][0x320] ;  /* 0x0000c8002f2f7a20 */ /* 0x000fe40000410000 */
[----:B------:R-:W-:-:S02]  /*3780*/  FMUL.FTZ R20, R20, c[0x0][0x320] ;  /* 0x0000c80014147a20 */ /* 0x000fc40000410000 */
[----:B-1----:R-:W-:Y:S02]  /*3790*/  FMUL.FTZ R0, R83, c[0x0][0x320] ;  /* 0x0000c80053007a20 */ /* 0x002fe40000410000 */
[----:B------:R-:W-:Y:S02]  /*37a0*/  FMUL.FTZ R21, R21, c[0x0][0x320] ;  /* 0x0000c80015157a20 */ /* 0x000fe40000410000 */
[----:B------:R1:W1:Y:S01]  /*37b0*/  MUFU.TANH R50, R0 ;  /* 0x0000000000327308 */ /* 0x0002620000002400 */
[----:B------:R-:W-:Y:S02]  /*37c0*/  FMUL.FTZ R22, R22, c[0x0][0x320] ;  /* 0x0000c80016167a20 */ /* 0x000fe40000410000 */
[----:B------:R-:W-:Y:S02]  /*37d0*/  FMUL.FTZ R23, R23, c[0x0][0x320] ;  /* 0x0000c80017177a20 */ /* 0x000fe40000410000 */
[----:B------:R-:W-:Y:S02]  /*37e0*/  FMUL.FTZ R8, R8, c[0x0][0x320] ;  /* 0x0000c80008087a20 */ /* 0x000fe40000410000 */
[----:B------:R-:W-:-:S02]  /*37f0*/  FMUL.FTZ R9, R9, c[0x0][0x320] ;  /* 0x0000c80009097a20 */ /* 0x000fc40000410000 */
[----:B------:R-:W-:Y:S02]  /*3800*/  FMUL.FTZ R10, R10, c[0x0][0x320] ;  /* 0x0000c8000a0a7a20 */ /* 0x000fe40000410000 */
[----:B------:R-:W-:Y:S02]  /*3810*/  FMUL.FTZ R11, R11, c[0x0][0x320] ;  /* 0x0000c8000b0b7a20 */ /* 0x000fe40000410000 */
[----:B------:R-:W-:Y:S02]  /*3820*/  FMUL.FTZ R4, R4, c[0x0][0x320] ;  /* 0x0000c80004047a20 */ /* 0x000fe40000410000 */
[----:B------:R-:W-:Y:S02]  /*3830*/  FMUL.FTZ R5, R5, c[0x0][0x320] ;  /* 0x0000c80005057a20 */ /* 0x000fe40000410000 */
[----:B-1----:R-:W-:Y:S02]  /*3840*/  FMUL.FTZ R0, R76, c[0x0][0x320] ;  /* 0x0000c8004c007a20 */ /* 0x002fe40000410000 */
[----:B------:R-:W-:-:S02]  /*3850*/  FMUL.FTZ R6, R6, c[0x0][0x320] ;  /* 0x0000c80006067a20 */ /* 0x000fc40000410000 */
[----:B------:R-:W-:Y:S01]  /*3860*/  FMUL.FTZ R7, R7, c[0x0][0x320] ;  /* 0x0000c80007077a20 */ /* 0x000fe20000410000 */
[----:B------:R1:W1:Y:S08]  /*3870*/  MUFU.TANH R48, R0 ;  /* 0x0000000000307308 */ /* 0x0002700000002400 */
[----:B------:R-:W1:Y:S08]  /*3880*/  MUFU.TANH R77, R77 ;  /* 0x0000004d004d7308 */ /* 0x000e700000002400 */
        /* <DEDUP_REMOVED lines=10> */
[----:B------:R1:W1:Y:S08]  /*3930*/  MUFU.TANH R38, R20 ;  /* 0x0000001400267308 */ /* 0x0002700000002400 */
        /* <DEDUP_REMOVED lines=10> */
[----:B------:R1:W1:Y:S01]  /*39e0*/  MUFU.TANH R42, R7 ;  /* 0x00000007002a7308 */ /* 0x0002620000002400 */
[----:B------:R-:W-:Y:S01]  /*39f0*/  BSSY B0, `(.L_x_1268) ;  /* 0x000004c000007945 */ /* 0x000fe20003800000 */
[----:B------:R-:W-:Y:S01]  /*3a00*/  BAR.SYNC.DEFER_BLOCKING 0x0 ;  /* 0x0000000000007b1d */ /* 0x000fe20000010000 */
[----:B------:R-:W-:-:S05]  /*3a10*/  ISETP.GT.AND P1, PT, R168, 0x3f, PT ;  /* 0x0000003fa800780c */ /* 0x000fca0003f24270 */
[----:B------:R-:W-:Y:S05]  /*3a20*/  @!P0 BRA `(.L_x_1269) ;  /* 0x0000048000008947 */ /* 0x000fea0003800000 */
[----:B--234-:R-:W-:Y:S01]  /*3a30*/  IMAD R2, R124, 0x40, R169 ;  /* 0x000000407c027824 */ /* 0x01cfe200078e02a9 */
[----:B------:R-:W-:-:S04]  /*3a40*/  MOV R232, RZ ;  /* 0x000000ff00e87202 */ /* 0x000fc80000000f00 */
[----:B------:R-:W-:-:S05]  /*3a50*/  IADD3 R2, R2, -0x40, R168 ;  /* 0xffffffc002027810 */ /* 0x000fca0007ffe0a8 */
[----:B------:R-:W-:-:S04]  /*3a60*/  @P2 IMAD.HI.U32 R3, R2, c[0x0][0x2bc], RZ ;  /* 0x0000af0002032a27 */ /* 0x000fc800078e00ff */
[----:B-1----:R-:W-:Y:S01]  /*3a70*/  IMAD.MOV.U32 R0, RZ, RZ, R2 ;  /* 0x000000ffff007224 */ /* 0x002fe200078e0002 */
[----:B------:R-:W-:-:S04]  /*3a80*/  @P2 SHF.R.U32.HI R0, RZ, c[0x0][0x2c0], R3 ;  /* 0x0000b000ff002a19 */ /* 0x000fc80000011603 */
[----:B------:R-:W-:-:S04]  /*3a90*/  @!P1 IADD3 R3, P0, R0, R166, RZ ;  /* 0x000000a600039210 */ /* 0x000fc80007f1e0ff */
[----:B------:R-:W-:Y:S02]  /*3aa0*/  @!P1 LEA.HI.X.SX32 R5, R0, R163, 0x1, P0 ;  /* 0x000000a300059211 */ /* 0x000fe400000f0eff */
[----:B------:R-:W-:-:S04]  /*3ab0*/  @!P1 LEA R4, P0, R3, c[0x0][0x2a0], 0x2 ;  /* 0x0000a80003049a11 */ /* 0x000fc800078010ff */
[----:B------:R-:W-:-:S05]  /*3ac0*/  @!P1 LEA.HI.X R5, R3, c[0x0][0x2a4], R5, 0x2, P0 ;  /* 0x0000a90003059a11 */ /* 0x000fca00000f1405 */
[----:B------:R-:W2:Y:S01]  /*3ad0*/  @!P1 LDG.E R232, [R4.64] ;  /* 0x0000000604e89981 */ /* 0x000ea2000c1e1900 */
[----:B------:R-:W-:-:S04]  /*3ae0*/  IMAD.MOV R0, RZ, RZ, -R0 ;  /* 0x000000ffff007224 */ /* 0x000fc800078e0a00 */
[----:B------:R-:W-:-:S04]  /*3af0*/  IMAD R234, R0, c[0x0][0x2b8], R2 ;  /* 0x0000ae0000ea7a24 */ /* 0x000fc800078e0202 */
[----:B------:R-:W-:Y:S01]  /*3b00*/  IMAD.WIDE.U32 R2, R234, c[0x0][0x1e0], RZ ;  /* 0x00007800ea027a25 */ /* 0x000fe200078e00ff */
[----:B------:R-:W-:-:S05]  /*3b10*/  SHF.R.S32.HI R0, RZ, 0x1f, R234 ;  /* 0x0000001fff007819 */ /* 0x000fca00000114ea */
[----:B------:R-:W-:-:S04]  /*3b20*/  IMAD R0, R0, c[0x0][0x1e0], RZ ;  /* 0x0000780000007a24 */ /* 0x000fc800078e02ff */
[----:B------:R-:W-:-:S05]  /*3b30*/  IMAD R0, R234, c[0x0][0x1e4], R0 ;  /* 0x00007900ea007a24 */ /* 0x000fca00078e0200 */
[----:B------:R-:W-:Y:S02]  /*3b40*/  IADD3 R3, R3, R0, RZ ;  /* 0x0000000003037210 */ /* 0x000fe40007ffe0ff */
        /* <DEDUP_REMOVED lines=10> */
.L_x_1318:
[----:B------:R-:W-:Y:S05]  /*3bf0*/  BRA.DIV ~URZ, `(.L_x_1271) ;  /* 0x0000d5e27f007947 */ /* 0x000fea000b800000 */
[----:B------:R-:W3:Y:S01]  /*3c00*/  SHFL.IDX PT, R0, R13, RZ, 0x1c1f ;  /* 0x001c1fff0d007589 */ /* 0x000ee200000e0000 */
[C---:B------:R-:W-:Y:S02]  /*3c10*/  IADD3 R2, R240.reuse, 0x20, RZ ;  /* 0x00000020f0027810 */ /* 0x040fe40007ffe0ff */
[----:B------:R-:W-:Y:S02]  /*3c20*/  IADD3 R5, R240, 0x40, RZ ;  /* 0x00000040f0057810 */ /* 0x000fe40007ffe0ff */
[----:B------:R-:W-:Y:S02]  /*3c30*/  ISETP.GE.AND P4, PT, R2, c[0x0][0x1d4], PT ;  /* 0x0000750002007a0c */ /* 0x000fe40003f86270 */
[----:B------:R-:W-:Y:S02]  /*3c40*/  ISETP.GE.AND P5, PT, R240, c[0x0][0x1d4], PT ;  /* 0x00007500f0007a0c */ /* 0x000fe40003fa6270 */
[----:B------:R-:W-:-:S02]  /*3c50*/  SEL R11, RZ, 0x10, P4 ;  /* 0x00000010ff0b7807 */ /* 0x000fc40002000000 */
[----:B------:R-:W-:Y:S02]  /*3c60*/  SEL R12, RZ, 0x10, P5 ;  /* 0x00000010ff0c7807 */ /* 0x000fe40002800000 */
[C---:B---3--:R-:W-:Y:S02]  /*3c70*/  IADD3 R6, P0, R0.reuse, R159, RZ ;  /* 0x0000009f00067210 */ /* 0x048fe40007f1e0ff */
[----:B------:R-:W-:-:S03]  /*3c80*/  IADD3 R2, P6, R0, R160, RZ ;  /* 0x000000a000027210 */ /* 0x000fc60007fde0ff */
[C---:B--2---:R-:W-:Y:S01]  /*3c90*/  IMAD.X R7, R4.reuse, 0x1, R125, P0 ;  /* 0x0000000104077824 */ /* 0x044fe200000e067d */
[----:B------:R-:W-:Y:S01]  /*3ca0*/  ISETP.GE.AND P0, PT, R5, c[0x0][0x1d4], PT ;  /* 0x0000750005007a0c */ /* 0x000fe20003f06270 */
[----:B------:R-:W-:Y:S01]  /*3cb0*/  IMAD.X R3, R4, 0x1, R127, P6 ;  /* 0x0000000104037824 */ /* 0x000fe200030e067f */
[----:B------:R-:W-:Y:S02]  /*3cc0*/  IADD3 R8, P6, R0, R161, RZ ;  /* 0x000000a100087210 */ /* 0x000fe40007fde0ff */
[----:B------:R-:W-:Y:S01]  /*3cd0*/  @!PT LDS RZ, [RZ] ;  /* 0x00000000fffff984 */ /* 0x000fe20000000800 */
[----:B------:R-:W-:Y:S01]  /*3ce0*/  @!PT LDS RZ, [RZ] ;  /* 0x00000000fffff984 */ /* 0x000fe20000000800 */
[----:B------:R2:W-:Y:S03]  /*3cf0*/  LDGSTS.E.BYPASS.LTC128B.128 [R217+0x3100], [R6.64], !P5 ;  /* 0x0310000006d97fae */ /* 0x0005e6000e901d46 */
[----:B------:R-:W-:Y:S01]  /*3d00*/  IMAD.X R9, R4, 0x1, R126, P6 ;  /* 0x0000000104097824 */ /* 0x000fe200030e067e */
[----:B------:R2:W-:Y:S04]  /*3d10*/  LDGSTS.E.BYPASS.LTC128B.128 [R217+0x4100], [R2.64], !P4 ;  /* 0x0410000002d97fae */ /* 0x0005e8000e101d46 */
[----:B------:R-:W3:Y:S04]  /*3d20*/  SHFL.IDX PT, R0, R13, 0x1, 0x1c1f ;  /* 0x003c1f000d007f89 */ /* 0x000ee800000e0000 */
[----:B------:R2:W-:Y:S04]  /*3d30*/  LDGSTS.E.BYPASS.LTC128B.128 [R217+0x5100], [R8.64], !P0 ;  /* 0x0510000008d97fae */ /* 0x0005e8000c101d46 */
[----:B------:R4:W1:Y:S02]  /*3d40*/  SHFL.IDX PT, R4, R10, 0x1, 0x1c1f ;  /* 0x003c1f000a047f89 */ /* 0x00086400000e0000 */
[----:B-1--4-:R-:W-:-:S02]  /*3d50*/  SEL R10, RZ, 0x10, P0 ;  /* 0x00000010ff0a7807 */ /* 0x012fc40000000000 */
.L_x_1319:
[----:B--23--:R-:W-:Y:S02]  /*3d60*/  IADD3 R8, -R12, 0x10, RZ ;  /* 0x000000100c087810 */ /* 0x00cfe40007ffe1ff */
[----:B------:R-:W-:-:S02]  /*3d70*/  IADD3 R2, -R11, 0x10, RZ ;  /* 0x000000100b027810 */ /* 0x000fc40007ffe1ff */
[----:B------:R-:W-:Y:S02]  /*3d80*/  LOP3.LUT R8, R8, 0xf, RZ, 0xc0, !PT ;  /* 0x0000000f08087812 */ /* 0x000fe400078ec0ff */
[----:B------:R-:W-:Y:S02]  /*3d90*/  IADD3 R3, -R10, 0x10, RZ ;  /* 0x000000100a037810 */ /* 0x000fe40007ffe1ff */
[----:B------:R-:W-:Y:S02]  /*3da0*/  LOP3.LUT R6, R2, 0xf, RZ, 0xc0, !PT ;  /* 0x0000000f02067812 */ /* 0x000fe400078ec0ff */
[-C--:B------:R-:W-:Y:S02]  /*3db0*/  IADD3 R8, P4, P0, R8, R0.reuse, R159 ;  /* 0x0000000008087210 */ /* 0x080fe4000789e09f */
[----:B------:R-:W-:Y:S02]  /*3dc0*/  LOP3.LUT R2, R3, 0xf, RZ, 0xc0, !PT ;  /* 0x0000000f03027812 */ /* 0x000fe400078ec0ff */
[----:B------:R-:W-:-:S02]  /*3dd0*/  IADD3 R6, P6, P5, R6, R0, R160 ;  /* 0x0000000006067210 */ /* 0x000fc40007dde0a0 */
[----:B------:R-:W-:Y:S02]  /*3de0*/  IADD3.X R9, RZ, R4, R125, P4, P0 ;  /* 0x00000004ff097210 */ /* 0x000fe400027e047d */
[----:B------:R-:W-:Y:S02]  /*3df0*/  IADD3 R2, P4, P0, R2, R0, R161 ;  /* 0x0000000002027210 */ /* 0x000fe4000789e0a1 */
[-C--:B------:R-:W-:Y:S02]  /*3e00*/  IADD3.X R7, RZ, R4.reuse, R127, P6, P5 ;  /* 0x00000004ff077210 */ /* 0x080fe400037ea47f */
[----:B------:R-:W-:Y:S02]  /*3e10*/  ISETP.NE.U32.AND P6, PT, R12, RZ, PT ;  /* 0x000000ff0c00720c */ /* 0x000fe40003fc5070 */
[----:B------:R-:W-:Y:S02]  /*3e20*/  ISETP.NE.U32.AND P5, PT, R11, RZ, PT ;  /* 0x000000ff0b00720c */ /* 0x000fe40003fa5070 */
[----:B------:R-:W-:-:S02]  /*3e30*/  IADD3.X R3, RZ, R4, R126, P4, P0 ;  /* 0x00000004ff037210 */ /* 0x000fc400027e047e */
[----:B------:R-:W-:-:S07]  /*3e40*/  ISETP.NE.U32.AND P0, PT, R10, RZ, PT ;  /* 0x000000ff0a00720c */ /* 0x000fce0003f05070 */
[----:B------:R-:W-:Y:S01]  /*3e50*/  @!PT LDS RZ, [RZ] ;  /* 0x00000000fffff984 */ /* 0x000fe20000000800 */
[----:B------:R-:W-:Y:S01]  /*3e60*/  @!PT LDS RZ, [RZ] ;  /* 0x00000000fffff984 */ /* 0x000fe20000000800 */
[----:B------:R-:W-:Y:S01]  /*3e70*/  @!PT LDS RZ, [RZ] ;  /* 0x00000000fffff984 */ /* 0x000fe20000000800 */
[----:B------:R1:W-:Y:S04]  /*3e80*/  LDGSTS.E.BYPASS.LTC128B.128.ZFILL [R217+0x3900], [R8.64], P6 ;  /* 0x0390000008d97fae */ /* 0x0003e8000b141d46 */
[----:B------:R1:W-:Y:S04]  /*3e90*/  LDGSTS.E.BYPASS.LTC128B.128.ZFILL [R217+0x4900], [R6.64], P5 ;  /* 0x0490000006d97fae */ /* 0x0003e8000a941d46 */
[----:B------:R1:W-:Y:S02]  /*3ea0*/  LDGSTS.E.BYPASS.LTC128B.128.ZFILL [R217+0x5900], [R2.64], P0 ;  /* 0x0590000002d97fae */ /* 0x0003e40008141d46 */
.L_x_1269:
[----:B--234-:R-:W-:Y:S05]  /*3eb0*/  BSYNC B0 ;  /* 0x0000000000007941 */ /* 0x01cfea0003800000 */
.L_x_1268:
[----:B-1----:R-:W2:Y:S04]  /*3ec0*/  LDL R3, [R1+0x78] ;  /* 0x0000780001037983 */ /* 0x002ea80000100800 */
[----:B------:R-:W2:Y:S04]  /*3ed0*/  LDL R2, [R1+0xb4] ;  /* 0x0000b40001027983 */ /* 0x000ea80000100800 */
[----:B------:R-:W3:Y:S01]  /*3ee0*/  LDL R5, [R1+0x3c] ;  /* 0x00003c0001057983 */ /* 0x000ee20000100800 */
[----:B------:R-:W-:-:S03]  /*3ef0*/  MOV R0, 0x1 ;  /* 0x0000000100007802 */ /* 0x000fc60000000f00 */
[----:B------:R-:W0:Y:S02]  /*3f00*/  LDGDEPBAR ;  /* 0x00000000000079af */ /* 0x000e240000000000 */
[----:B------:R-:W-:Y:S01]  /*3f10*/  IMAD R0, R124, -0x40, R0 ;  /* 0xffffffc07c007824 */ /* 0x000fe200078e0200 */
[----:B--2---:R-:W-:Y:S02]  /*3f20*/  IADD3 R4, R2, R3, RZ ;  /* 0x0000000302047210 */ /* 0x004fe40007ffe0ff */
[----:B------:R-:W-:Y:S02]  /*3f30*/  MOV R3, c[0x0][0x2ac] ;  /* 0x0000ab0000037a02 */ /* 0x000fe40000000f00 */
[----:B---3--:R-:W-:Y:S01]  /*3f40*/  IADD3 R7, -R5, R140, RZ ;  /* 0x0000008c05077210 */ /* 0x008fe20007ffe1ff */
[----:B------:R-:W-:Y:S01]  /*3f50*/  @P3 IMAD.HI.U32 R2, R4, c[0x0][0x2c8], RZ ;  /* 0x0000b20004023a27 */ /* 0x000fe200078e00ff */
[----:B------:R1:W-:Y:S03]  /*3f60*/  STL [R1], R4 ;  /* 0x0000000401007387 */ /* 0x0003e60000100800 */
[----:B------:R-:W-:-:S05]  /*3f70*/  IMAD R0, R3, c[0x0][0x1d0], R0 ;  /* 0x0000740003007a24 */ /* 0x000fca00078e0200 */
[----:B------:R-:W-:Y:S02]  /*3f80*/  IADD3 R6, R0, -c[0x0][0x168], -R5 ;  /* 0x80005a0000067a10 */ /* 0x000fe40007ffe805 */
[----:B-1----:R-:W-:Y:S01]  /*3f90*/  @P3 SHF.R.U32.HI R4, RZ, c[0x0][0x2cc], R2 ;  /* 0x0000b300ff043a19 */ /* 0x002fe20000011602 */
[----:B------:R-:W-:Y:S05]  /*3fa0*/  BRA.DIV ~URZ, `(.L_x_1272) ;  /* 0x0000d4827f007947 */ /* 0x000fea000b800000 */
[----:B------:R1:W2:Y:S02]  /*3fb0*/  SHFL.IDX PT, R0, R4, RZ, 0x1c1f ;  /* 0x001c1fff04007589 */ /* 0x0002a400000e0000 */
.L_x_1320:
[----:B--2---:R-:W-:-:S05]  /*3fc0*/  IMAD.IADD R0, R6, 0x1, R0 ;  /* 0x0000000106007824 */ /* 0x004fca00078e0200 */
[----:B------:R-:W-:-:S04]  /*3fd0*/  IMNMX R0, R7, R0, PT ;  /* 0x0000000007007217 */ /* 0x000fc80003800200 */
[C---:B------:R-:W-:Y:S02]  /*3fe0*/  ISETP.GT.AND P6, PT, R0.reuse, RZ, PT ;  /* 0x000000ff0000720c */ /* 0x040fe40003fc4270 */
[C---:B------:R-:W-:Y:S02]  /*3ff0*/  ISETP.GT.AND P5, PT, R0.reuse, 0x1, PT ;  /* 0x000000010000780c */ /* 0x040fe40003fa4270 */
[C---:B------:R-:W-:Y:S02]  /*4000*/  ISETP.GT.AND P4, PT, R0.reuse, 0x8, PT ;  /* 0x000000080000780c */ /* 0x040fe40003f84270 */
[----:B------:R-:W-:Y:S02]  /*4010*/  ISETP.GT.AND P0, PT, R0, 0x9, PT ;  /* 0x000000090000780c */ /* 0x000fe40003f04270 */
        /* <DEDUP_REMOVED lines=16> */
[----:B------:R-:W-:Y:S02]  /*4120*/  FSEL R98, R84, -INF , P6 ;  /* 0xff80000054627808 */ /* 0x000fe40003000000 */
[----:B------:R-:W-:Y:S02]  /*4130*/  FSEL R100, R49, -INF , P5 ;  /* 0xff80000031647808 */ /* 0x000fe40002800000 */
[----:B------:R-:W-:Y:S02]  /*4140*/  FSEL R106, R48, -INF , P4 ;  /* 0xff800000306a7808 */ /* 0x000fe40002000000 */
[----:B------:R-:W-:-:S02]  /*4150*/  FSEL R107, R77, -INF , P0 ;  /* 0xff8000004d6b7808 */ /* 0x000fc40000000000 */
[C---:B------:R-:W-:Y:S02]  /*4160*/  ISETP.GT.AND P6, PT, R0.reuse, 0x30, PT ;  /* 0x000000300000780c */ /* 0x040fe40003fc4270 */
[C---:B------:R-:W-:Y:S02]  /*4170*/  ISETP.GT.AND P5, PT, R0.reuse, 0x31, PT ;  /* 0x000000310000780c */ /* 0x040fe40003fa4270 */
[C---:B------:R-:W-:Y:S02]  /*4180*/  ISETP.GT.AND P4, PT, R0.reuse, 0x38, PT ;  /* 0x000000380000780c */ /* 0x040fe40003f84270 */
[----:B------:R-:W-:Y:S02]  /*4190*/  ISETP.GT.AND P0, PT, R0, 0x39, PT ;  /* 0x000000390000780c */ /* 0x000fe40003f04270 */
[----:B------:R-:W-:Y:S02]  /*41a0*/  FSEL R105, R44, -INF , P6 ;  /* 0xff8000002c697808 */ /* 0x000fe40003000000 */
[----:B------:R-:W-:-:S02]  /*41b0*/  FSEL R99, R45, -INF , P5 ;  /* 0xff8000002d637808 */ /* 0x000fc40002800000 */
[----:B------:R-:W-:Y:S02]  /*41c0*/  FSEL R97, R17, -INF , P4 ;  /* 0xff80000011617808 */ /* 0x000fe40002000000 */
[----:B------:R-:W-:Y:S01]  /*41d0*/  FSEL R96, R15, -INF , P0 ;  /* 0xff8000000f607808 */ /* 0x000fe20000000000 */
[----:B------:R-:W-:Y:S05]  /*41e0*/  BRA.DIV ~URZ, `(.L_x_1273) ;  /* 0x0000d2a27f007947 */ /* 0x000fea000b800000 */
[----:B------:R-:W2:Y:S04]  /*41f0*/  SHFL.IDX PT, R2, R4, 0x2, 0x1c1f ;  /* 0x005c1f0004027f89 */ /* 0x000ea800000e0000 */
[----:B------:R-:W3:Y:S04]  /*4200*/  SHFL.IDX PT, R3, R4, 0x1, 0x1c1f ;  /* 0x003c1f0004037f89 */ /* 0x000ee800000e0000 */
[----:B------:R4:W5:Y:S01]  /*4210*/  SHFL.IDX PT, R0, R4, 0x3, 0x1c1f ;  /* 0x007c1f0004007f89 */ /* 0x00096200000e0000 */
[----:B--2---:R-:W-:-:S02]  /*4220*/  IMAD.IADD R2, R6, 0x1, R2 ;  /* 0x0000000106027824 */ /* 0x004fc400078e0202 */
[----:B---3--:R-:W-:-:S03]  /*4230*/  IMAD.IADD R3, R6, 0x1, R3 ;  /* 0x0000000106037824 */ /* 0x008fc600078e0203 */
[----:B------:R-:W-:Y:S02]  /*4240*/  IMNMX R2, R7, R2, PT ;  /* 0x0000000207027217 */ /* 0x000fe40003800200 */
[----:B-1--4-:R-:W-:Y:S01]  /*4250*/  FMNMX.FTZ R4, R8, R10, !PT ;  /* 0x0000000a08047209 */ /* 0x012fe20007810000 */
[----:B-----5:R-:W-:Y:S01]  /*4260*/  IMAD.IADD R0, R6, 0x1, R0 ;  /* 0x0000000106007824 */ /* 0x020fe200078e0200 */
[C---:B------:R-:W-:Y:S02]  /*4270*/  ISETP.GT.AND P6, PT, R2.reuse, RZ, PT ;  /* 0x000000ff0200720c */ /* 0x040fe40003fc4270 */
        /* <DEDUP_REMOVED lines=27> */
[----:B------:R-:W-:Y:S02]  /*4430*/  IMNMX R3, R7, R3, PT ;  /* 0x0000000307037217 */ /* 0x000fe40003800200 */
[----:B------:R-:W-:Y:S02]  /*4440*/  FSEL R129, R38, -INF , P6 ;  /* 0xff80000026817808 */ /* 0x000fe40003000000 */
[----:B------:R-:W-:Y:S02]  /*4450*/  FSEL R128, R37, -INF , P5 ;  /* 0xff80000025807808 */ /* 0x000fe40002800000 */
[----:B------:R-:W-:Y:S02]  /*4460*/  FSEL R127, R31, -INF , P4 ;  /* 0xff8000001f7f7808 */ /* 0x000fe40002000000 */
[----:B------:R-:W-:Y:S02]  /*4470*/  FSEL R126, R28, -INF , P0 ;  /* 0xff8000001c7e7808 */ /* 0x000fe40000000000 */
[----:B------:R-:W-:-:S02]  /*4480*/  ISETP.GT.AND P6, PT, R3, RZ, PT ;  /* 0x000000ff0300720c */ /* 0x000fc40003fc4270 */
[C---:B------:R-:W-:Y:S02]  /*4490*/  ISETP.GT.AND P5, PT, R3.reuse, 0x1, PT ;  /* 0x000000010300780c */ /* 0x040fe40003fa4270 */
[C---:B------:R-:W-:Y:S02]  /*44a0*/  ISETP.GT.AND P4, PT, R3.reuse, 0x8, PT ;  /* 0x000000080300780c */ /* 0x040fe40003f84270 */
[----:B------:R-:W-:Y:S02]  /*44b0*/  ISETP.GT.AND P0, PT, R3, 0x9, PT ;  /* 0x000000090300780c */ /* 0x000fe40003f04270 */
[----:B------:R-:W-:Y:S02]  /*44c0*/  FSEL R9, R158, -INF , P6 ;  /* 0xff8000009e097808 */ /* 0x000fe40003000000 */
[----:B------:R-:W-:Y:S02]  /*44d0*/  FSEL R11, R157, -INF , P5 ;  /* 0xff8000009d0b7808 */ /* 0x000fe40002800000 */
[----:B------:R-:W-:-:S02]  /*44e0*/  FSEL R13, R143, -INF , P4 ;  /* 0xff8000008f0d7808 */ /* 0x000fc40002000000 */
[----:B------:R-:W-:Y:S02]  /*44f0*/  FSEL R15, R142, -INF , P0 ;  /* 0xff8000008e0f7808 */ /* 0x000fe40000000000 */
[C---:B------:R-:W-:Y:S02]  /*4500*/  ISETP.GT.AND P6, PT, R3.reuse, 0x10, PT ;  /* 0x000000100300780c */ /* 0x040fe40003fc4270 */
[C---:B------:R-:W-:Y:S02]  /*4510*/  ISETP.GT.AND P5, PT, R3.reuse, 0x11, PT ;  /* 0x000000110300780c */ /* 0x040fe40003fa4270 */
[C---:B------:R-:W-:Y:S02]  /*4520*/  ISETP.GT.AND P4, PT, R3.reuse, 0x18, PT ;  /* 0x000000180300780c */ /* 0x040fe40003f84270 */
[----:B------:R-:W-:Y:S02]  /*4530*/  ISETP.GT.AND P0, PT, R3, 0x19, PT ;  /* 0x000000190300780c */ /* 0x000fe40003f04270 */
[----:B------:R-:W-:-:S02]  /*4540*/  FSEL R17, R113, -INF , P6 ;  /* 0xff80000071117808 */ /* 0x000fc40003000000 */
[----:B------:R-:W-:Y:S02]  /*4550*/  FSEL R19, R112, -INF , P5 ;  /* 0xff80000070137808 */ /* 0x000fe40002800000 */
[----:B------:R-:W-:Y:S02]  /*4560*/  FSEL R21, R95, -INF , P4 ;  /* 0xff8000005f157808 */ /* 0x000fe40002000000 */
[----:B------:R-:W-:Y:S02]  /*4570*/  FSEL R24, R94, -INF , P0 ;  /* 0xff8000005e187808 */ /* 0x000fe40000000000 */
[C---:B------:R-:W-:Y:S02]  /*4580*/  ISETP.GT.AND P6, PT, R3.reuse, 0x20, PT ;  /* 0x000000200300780c */ /* 0x040fe40003fc4270 */
[C---:B------:R-:W-:Y:S02]  /*4590*/  ISETP.GT.AND P5, PT, R3.reuse, 0x21, PT ;  /* 0x000000210300780c */ /* 0x040fe40003fa4270 */
[----:B------:R-:W-:-:S02]  /*45a0*/  ISETP.GT.AND P4, PT, R3, 0x28, PT ;  /* 0x000000280300780c */ /* 0x000fc40003f84270 */
[----:B------:R-:W-:Y:S02]  /*45b0*/  ISETP.GT.AND P0, PT, R3, 0x29, PT ;  /* 0x000000290300780c */ /* 0x000fe40003f04270 */
[----:B------:R-:W-:Y:S02]  /*45c0*/  FSEL R116, R87, -INF , P6 ;  /* 0xff80000057747808 */ /* 0x000fe40003000000 */
[----:B------:R-:W-:Y:S02]  /*45d0*/  FSEL R120, R86, -INF , P5 ;  /* 0xff80000056787808 */ /* 0x000fe40002800000 */
[----:B------:R-:W-:Y:S02]  /*45e0*/  FSEL R119, R78, -INF , P4 ;  /* 0xff8000004e777808 */ /* 0x000fe40002000000 */
[----:B------:R-:W-:Y:S02]  /*45f0*/  FSEL R118, R79, -INF , P0 ;  /* 0xff8000004f767808 */ /* 0x000fe40000000000 */
[----:B------:R-:W-:-:S02]  /*4600*/  ISETP.GT.AND P6, PT, R3, 0x30, PT ;  /* 0x000000300300780c */ /* 0x000fc40003fc4270 */
[C---:B------:R-:W-:Y:S02]  /*4610*/  ISETP.GT.AND P5, PT, R3.reuse, 0x31, PT ;  /* 0x000000310300780c */ /* 0x040fe40003fa4270 */
[C---:B------:R-:W-:Y:S02]  /*4620*/  ISETP.GT.AND P4, PT, R3.reuse, 0x38, PT ;  /* 0x000000380300780c */ /* 0x040fe40003f84270 */
[----:B------:R-:W-:Y:S02]  /*4630*/  ISETP.GT.AND P0, PT, R3, 0x39, PT ;  /* 0x000000390300780c */ /* 0x000fe40003f04270 */
[----:B------:R-:W-:Y:S02]  /*4640*/  IMNMX R0, R7, R0, PT ;  /* 0x0000000007007217 */ /* 0x000fe40003800200 */
[----:B------:R-:W-:Y:S02]  /*4650*/  FSEL R117, R46, -INF , P6 ;  /* 0xff8000002e757808 */ /* 0x000fe40003000000 */
[----:B------:R-:W-:-:S02]  /*4660*/  FSEL R123, R47, -INF , P5 ;  /* 0xff8000002f7b7808 */ /* 0x000fc40002800000 */
[----:B------:R-:W-:Y:S02]  /*4670*/  FSEL R122, R34, -INF , P4 ;  /* 0xff800000227a7808 */ /* 0x000fe40002000000 */
[----:B------:R-:W-:Y:S02]  /*4680*/  FSEL R121, R32, -INF , P0 ;  /* 0xff80000020797808 */ /* 0x000fe40000000000 */
        /* <DEDUP_REMOVED lines=24> */
[----:B------:R-:W-:Y:S02]  /*4810*/  FMNMX.FTZ R2, R12, R4, !PT ;  /* 0x000000040c027209 */ /* 0x000fe40007810000 */
[C---:B------:R-:W-:Y:S02]  /*4820*/  ISETP.GT.AND P6, PT, R0.reuse, 0x30, PT ;  /* 0x000000300000780c */ /* 0x040fe40003fc4270 */
[C---:B------:R-:W-:Y:S02]  /*4830*/  ISETP.GT.AND P5, PT, R0.reuse, 0x31, PT ;  /* 0x000000310000780c */ /* 0x040fe40003fa4270 */
[----:B------:R-:W-:-:S02]  /*4840*/  ISETP.GT.AND P4, PT, R0, 0x38, PT ;  /* 0x000000380000780c */ /* 0x000fc40003f84270 */
[----:B------:R-:W-:Y:S02]  /*4850*/  ISETP.GT.AND P0, PT, R0, 0x39, PT ;  /* 0x000000390000780c */ /* 0x000fe40003f04270 */
        /* <DEDUP_REMOVED lines=42> */
[----:B------:R-:W-:Y:S02]  /*4b00*/  FSEL R112, R41, -INF , P6 ;  /* 0xff80000029707808 */ /* 0x000fe40003000000 */
[----:B------:R-:W-:Y:S02]  /*4b10*/  FMNMX.FTZ R0, R105, R0, !PT ;  /* 0x0000000069007209 */ /* 0x000fe40007810000 */
[----:B------:R-:W-:Y:S02]  /*4b20*/  FMNMX.FTZ R103, R117, R103, !PT ;  /* 0x0000006775677209 */ /* 0x000fe40007810000 */
[----:B------:R-:W-:Y:S02]  /*4b30*/  FMNMX.FTZ R3, R114, R3, !PT ;  /* 0x0000000372037209 */ /* 0x000fe40007810000 */
[----:B------:R-:W-:-:S02]  /*4b40*/  FMNMX.FTZ R2, R128, R2, !PT ;  /* 0x0000000280027209 */ /* 0x000fc40007810000 */
[----:B------:R-:W-:Y:S02]  /*4b50*/  FSEL R111, R39, -INF , P5 ;  /* 0xff800000276f7808 */ /* 0x000fe40002800000 */
[----:B------:R-:W-:Y:S02]  /*4b60*/  FMNMX.FTZ R0, R99, R0, !PT ;  /* 0x0000000063007209 */ /* 0x000fe40007810000 */
[----:B------:R-:W-:Y:S02]  /*4b70*/  FMNMX.FTZ R103, R123, R103, !PT ;  /* 0x000000677b677209 */ /* 0x000fe40007810000 */
[----:B------:R-:W-:Y:S02]  /*4b80*/  FMNMX.FTZ R3, R112, R3, !PT ;  /* 0x0000000370037209 */ /* 0x000fe40007810000 */
[----:B------:R-:W-:Y:S02]  /*4b90*/  FMNMX.FTZ R2, R127, R2, !PT ;  /* 0x000000027f027209 */ /* 0x000fe40007810000 */
[----:B------:R-:W-:-:S02]  /*4ba0*/  FSEL R110, R36, -INF , P4 ;  /* 0xff800000246e7808 */ /* 0x000fc40002000000 */
[----:B------:R-:W-:Y:S02]  /*4bb0*/  FMNMX.FTZ R0, R97, R0, !PT ;  /* 0x0000000061007209 */ /* 0x000fe40007810000 */
[----:B------:R-:W-:Y:S02]  /*4bc0*/  FMNMX.FTZ R103, R122, R103, !PT ;  /* 0x000000677a677209 */ /* 0x000fe40007810000 */
[----:B------:R-:W-:Y:S02]  /*4bd0*/  FMNMX.FTZ R3, R111, R3, !PT ;  /* 0x000000036f037209 */ /* 0x000fe40007810000 */
[----:B------:R-:W-:Y:S02]  /*4be0*/  FMNMX.FTZ R102, R126, R2, !PT ;  /* 0x000000027e667209 */ /* 0x000fe40007810000 */
[----:B------:R-:W-:Y:S02]  /*4bf0*/  FMNMX.FTZ R0, R96, R0, !PT ;  /* 0x0000000060007209 */ /* 0x000fe40007810000 */
[----:B------:R-:W-:Y:S01]  /*4c00*/  FMNMX.FTZ R103, R121, R103, !PT ;  /* 0x0000006779677209 */ /* 0x000fe20007810000 */
[----:B------:R-:W1:Y:S01]  /*4c10*/  SHFL.BFLY PT, R5, R102, 0x2, 0x1f ;  /* 0x0c401f0066057f89 */ /* 0x000e6200000e0000 */
[----:B------:R-:W-:-:S02]  /*4c20*/  FSEL R108, R42, -INF , P0 ;  /* 0xff8000002a6c7808 */ /* 0x000fc40000000000 */
[----:B------:R-:W-:Y:S01]  /*4c30*/  FMNMX.FTZ R2, R110, R3, !PT ;  /* 0x000000036e027209 */ /* 0x000fe20007810000 */
[----:B------:R-:W2:Y:S03]  /*4c40*/  SHFL.BFLY PT, R4, R0, 0x2, 0x1f ;  /* 0x0c401f0000047f89 */ /* 0x000ea600000e0000 */
[----:B------:R-:W-:Y:S01]  /*4c50*/  FMNMX.FTZ R2, R108, R2, !PT ;  /* 0x000000026c027209 */ /* 0x000fe20007810000 */
        /* <DEDUP_REMOVED lines=8> */
[----:B------:R-:W3:Y:S04]  /*4ce0*/  SHFL.BFLY PT, R3, R103, 0x1, 0x1f ;  /* 0x0c201f0067037f89 */ /* 0x000ee800000e0000 */
[----:B------:R4:W4:Y:S01]  /*4cf0*/  SHFL.BFLY PT, R101, R6, 0x1, 0x1f ;  /* 0x0c201f0006657f89 */ /* 0x00092200000e0000 */
[----:B-1----:R-:W-:Y:S02]  /*4d00*/  FMNMX.FTZ R102, R102, R4, !PT ;  /* 0x0000000466667209 */ /* 0x002fe40007810000 */
[----:B--2---:R-:W-:Y:S02]  /*4d10*/  FMNMX.FTZ R104, R0, R104, !PT ;  /* 0x0000006800687209 */ /* 0x004fe40007810000 */
[----:B---3--:R-:W-:-:S03]  /*4d20*/  FMNMX.FTZ R103, R103, R3, !PT ;  /* 0x0000000367677209 */ /* 0x008fc60007810000 */
.L_x_1321:
[C---:B------:R-:W-:Y:S01]  /*4d30*/  FMUL.FTZ R4, R104.reuse, c[0x0][0x2d0] ;  /* 0x0000b40068047a20 */ /* 0x040fe20000410000 */
[----:B------:R-:W-:Y:S01]  /*4d40*/  FSETP.NEU.FTZ.AND P0, PT, R104, -INF , PT ;  /* 0xff8000006800780b */ /* 0x000fe20003f1d000 */
[----:B------:R-:W2:Y:S01]  /*4d50*/  LDL R247, [R1+0x78] ;  /* 0x0000780001f77983 */ /* 0x000ea20000100800 */
[----:B------:R-:W-:Y:S01]  /*4d60*/  FMUL.FTZ R3, R103, c[0x0][0x2d0] ;  /* 0x0000b40067037a20 */ /* 0x000fe20000410000 */
[----:B----4-:R-:W-:Y:S01]  /*4d70*/  FMNMX.FTZ R101, R101, R6, !PT ;  /* 0x0000000665657209 */ /* 0x010fe20007810000 */
[----:B------:R-:W-:Y:S01]  /*4d80*/  WARPSYNC 0xffffffff ;  /* 0xffffffff00007948 */ /* 0x000fe20003800000 */
[----:B------:R-:W-:Y:S01]  /*4d90*/  FSEL R4, R4, RZ, P0 ;  /* 0x000000ff04047208 */ /* 0x000fe20000000000 */
[----:B------:R-:W-:Y:S01]  /*4da0*/  LDSM.16.MT88.4 R36, [R201] ;  /* 0x00000000c924783b */ /* 0x000fe20000004200 */
[----:B------:R-:W-:-:S03]  /*4db0*/  FSETP.NEU.FTZ.AND P0, PT, R103, -INF , PT ;  /* 0xff8000006700780b */ /* 0x000fc60003f1d000 */
[--C-:B------:R-:W-:Y:S01]  /*4dc0*/  FFMA.FTZ R0, R8, c[0x0][0x2d0], -R4.reuse ;  /* 0x0000b40008007a23 */ /* 0x100fe20000010804 */
[----:B------:R-:W-:Y:S01]  /*4dd0*/  FSEL R3, R3, RZ, P0 ;  /* 0x000000ff03037208 */ /* 0x000fe20000000000 */
[--C-:B------:R-:W-:Y:S01]  /*4de0*/  FFMA.FTZ R2, R20, c[0x0][0x2d0], -R4.reuse ;  /* 0x0000b40014027a23 */ /* 0x100fe20000010804 */
[----:B------:R-:W-:Y:S01]  /*4df0*/  FSETP.NEU.FTZ.AND P0, PT, R102, -INF , PT ;  /* 0xff8000006600780b */ /* 0x000fe20003f1d000 */
[----:B------:R1:W-:Y:S01]  /*4e00*/  MUFU.EX2 R189, R0 ;  /* 0x0000000000bd7308 */ /* 0x0003e20000000800 */
[----:B------:R-:W3:Y:S01]  /*4e10*/  LDSM.16.MT88.4 R48, [R202] ;  /* 0x00000000ca30783b */ /* 0x000ee20000004200 */
[----:B------:R-:W-:Y:S02]  /*4e20*/  FFMA.FTZ R5, R21, c[0x0][0x2d0], -R3 ;  /* 0x0000b40015057a23 */ /* 0x000fe40000010803 */
[--C-:B------:R-:W-:Y:S01]  /*4e30*/  FFMA.FTZ R105, R105, c[0x0][0x2d0], -R4.reuse ;  /* 0x0000b40069697a23 */ /* 0x100fe20000010804 */
[----:B------:R-:W4:Y:S01]  /*4e40*/  LDSM.16.MT88.4 R56, [R201+0x1000] ;  /* 0x00100000c938783b */ /* 0x000f220000004200 */
[----:B------:R-:W-:-:S02]  /*4e50*/  FFMA.FTZ R99, R99, c[0x0][0x2d0], -R4 ;  /* 0x0000b40063637a23 */ /* 0x000fc40000010804 */
[----:B------:R5:W-:Y:S01]  /*4e60*/  MUFU.EX2 R241, R2 ;  /* 0x0000000200f17308 */ /* 0x000be20000000800 */
[----:B------:R-:W-:Y:S01]  /*4e70*/  LDSM.16.MT88.4 R68, [R202+0x2000] ;  /* 0x00200000ca44783b */ /* 0x000fe20000004200 */
[----:B------:R-:W-:-:S03]  /*4e80*/  FFMA.FTZ R97, R97, c[0x0][0x2d0], -R4 ;  /* 0x0000b40061617a23 */ /* 0x000fc60000010804 */
[----:B------:R-:W-:Y:S01]  /*4e90*/  LDSM.16.MT88.4 R64, [R201+0x2000] ;  /* 0x00200000c940783b */ /* 0x000fe20000004200 */
[----:B-1----:R-:W-:Y:S02]  /*4ea0*/  FFMA.FTZ R0, R10, c[0x0][0x2d0], -R4 ;  /* 0x0000b4000a007a23 */ /* 0x002fe40000010804 */
[----:B------:R1:W-:Y:S01]  /*4eb0*/  MUFU.EX2 R236, R5 ;  /* 0x0000000500ec7308 */ /* 0x0003e20000000800 */
[----:B-----5:R-:W-:-:S07]  /*4ec0*/  FMUL.FTZ R2, R102, c[0x0][0x2d0] ;  /* 0x0000b40066027a20 */ /* 0x020fce0000410000 */
[----:B------:R5:W3:Y:S01]  /*4ed0*/  MUFU.EX2 R188, R0 ;  /* 0x0000000000bc7308 */ /* 0x000ae20000000800 */
[----:B------:R-:W-:Y:S02]  /*4ee0*/  FSEL R2, R2, RZ, P0 ;  /* 0x000000ff02027208 */ /* 0x000fe40000000000 */
[----:B------:R-:W-:-:S05]  /*4ef0*/  FSETP.NEU.FTZ.AND P0, PT, R101, -INF , PT ;  /* 0xff8000006500780b */ /* 0x000fca0003f1d000 */
[----:B------:R-:W-:Y:S01]  /*4f00*/  MUFU.EX2 R105, R105 ;  /* 0x0000006900697308 */ /* 0x000fe20000000800 */
[----:B-1----:R-:W-:Y:S02]  /*4f10*/  FFMA.FTZ R5, R30, c[0x0][0x2d0], -R2 ;  /* 0x0000b4001e057a23 */ /* 0x002fe40000010802 */
[----:B-----5:R-:W-:-:S05]  /*4f20*/  FFMA.FTZ R0, R12, c[0x0][0x2d0], -R4 ;  /* 0x0000b4000c007a23 */ /* 0x020fca0000010804 */
[----:B------:R1:W-:Y:S01]  /*4f30*/  MUFU.EX2 R229, R5 ;  /* 0x0000000500e57308 */ /* 0x0003e20000000800 */
[----:B---3--:R-:W-:-:S07]  /*4f40*/  F2FP.PACK_AB R20, R188, R189 ;  /* 0x000000bdbc14723e */ /* 0x008fce00000000ff */
[----:B------:R3:W-:Y:S01]  /*4f50*/  MUFU.EX2 R191, R0 ;  /* 0x0000000000bf7308 */ /* 0x0007e20000000800 */
[----:B-1----:R-:W-:-:S07]  /*4f60*/  FFMA.FTZ R5, R33, c[0x0][0x2d0], -R2 ;  /* 0x0000b40021057a23 */ /* 0x002fce0000010802 */
[----:B------:R-:W-:Y:S01]  /*4f70*/  MUFU.EX2 R230, R5 ;  /* 0x0000000500e67308 */ /* 0x000fe20000000800 */
[----:B---3--:R-:W-:-:S07]  /*4f80*/  FFMA.FTZ R0, R14, c[0x0][0x2d0], -R4 ;  /* 0x0000b4000e007a23 */ /* 0x008fce0000010804 */
[----:B------:R1:W3:Y:S02]  /*4f90*/  MUFU.EX2 R192, R0 ;  /* 0x0000000000c07308 */ /* 0x0002e40000000800 */
[----:B-1----:R-:W-:-:S06]  /*4fa0*/  FFMA.FTZ R0, R16, c[0x0][0x2d0], -R4 ;  /* 0x0000b40010007a23 */ /* 0x002fcc0000010804 */
[----:B------:R1:W-:Y:S02]  /*4fb0*/  MUFU.EX2 R238, R0 ;  /* 0x0000000000ee7308 */ /* 0x0003e40000000800 */
[----:B-1----:R-:W-:-:S06]  /*4fc0*/  FFMA.FTZ R0, R18, c[0x0][0x2d0], -R4 ;  /* 0x0000b40012007a23 */ /* 0x002fcc0000010804 */
[----:B------:R1:W5:Y:S02]  /*4fd0*/  MUFU.EX2 R239, R0 ;  /* 0x0000000000ef7308 */ /* 0x0003640000000800 */
[----:B-1----:R-:W-:Y:S01]  /*4fe0*/  FFMA.FTZ R0, R22, c[0x0][0x2d0], -R4 ;  /* 0x0000b40016007a23 */ /* 0x002fe20000010804 */
[----:B---3--:R-:W-:Y:S02]  /*4ff0*/  F2FP.PACK_AB R22, R192, R191 ;  /* 0x000000bfc016723e */ /* 0x008fe400000000ff */
[----:B-----5:R-:W-:-:S03]  /*5000*/  F2FP.PACK_AB R12, R239, R238 ;  /* 0x000000eeef0c723e */ /* 0x020fc600000000ff */
        /* <DEDUP_REMOVED lines=17> */
[----:B------:R1:W3:Y:S02]  /*5120*/  MUFU.EX2 R237, R0 ;  /* 0x0000000000ed7308 */ /* 0x0002e40000000800 */
[----:B-1----:R-:W-:Y:S01]  /*5130*/  FFMA.FTZ R0, R23, c[0x0][0x2d0], -R2 ;  /* 0x0000b40017007a23 */ /* 0x002fe20000010802 */
[----:B------:R-:W-:Y:S02]  /*5140*/  F2FP.PACK_AB R23, R190, R163 ;  /* 0x000000a3be17723e */ /* 0x000fe400000000ff */
[----:B---3--:R-:W-:-:S03]  /*5150*/  F2FP.PACK_AB R15, R237, R236 ;  /* 0x000000eced0f723e */ /* 0x008fc600000000ff */
[----:B------:R1:W-:Y:S02]  /*5160*/  MUFU.EX2 R147, R0 ;  /* 0x0000000000937308 */ /* 0x0003e40000000800 */
[C---:B------:R-:W-:Y:S08]  /*5170*/  HMMA.16816.F32 R84, R20.reuse, R48, RZ ;  /* 0x000000301454723c */ /* 0x040ff000000018ff */
[----:B----4-:R-:W-:Y:S01]  /*5180*/  HMMA.16816.F32 R80, R20, R56, RZ ;  /* 0x000000381450723c */ /* 0x010fe200000018ff */
[----:B-1----:R-:W-:-:S04]  /*5190*/  FFMA.FTZ R0, R25, c[0x0][0x2d0], -R2 ;  /* 0x0000b40019007a23 */ /* 0x002fc80000010802 */
[----:B------:R1:W3:Y:S03]  /*51a0*/  MUFU.EX2 R146, R0 ;  /* 0x0000000000927308 */ /* 0x0002e60000000800 */
[----:B------:R-:W-:Y:S01]  /*51b0*/  HMMA.16816.F32 R44, R20, R36, RZ ;  /* 0x00000024142c723c */ /* 0x000fe200000018ff */
[----:B-1----:R-:W-:Y:S01]  /*51c0*/  FFMA.FTZ R0, R26, c[0x0][0x2d0], -R2 ;  /* 0x0000b4001a007a23 */ /* 0x002fe20000010802 */
[----:B---3--:R-:W-:-:S03]  /*51d0*/  F2FP.PACK_AB R16, R146, R147 ;  /* 0x000000939210723e */ /* 0x008fc600000000ff */
[----:B------:R1:W-:Y:S02]  /*51e0*/  MUFU.EX2 R160, R0 ;  /* 0x0000000000a07308 */ /* 0x0003e40000000800 */
[--C-:B-1----:R-:W-:Y:S02]  /*51f0*/  FFMA.FTZ R0, R27, c[0x0][0x2d0], -R2.reuse ;  /* 0x0000b4001b007a23 */ /* 0x102fe40000010802 */
[----:B------:R-:W1:Y:S04]  /*5200*/  LDSM.16.MT88.4 R24, [R201+0x1400] ;  /* 0x00140000c918783b */ /* 0x000e680000004200 */
[----:B------:R3:W4:Y:S02]  /*5210*/  MUFU.EX2 R227, R0 ;  /* 0x0000000000e37308 */ /* 0x0007240000000800 */
[----:B---3--:R-:W-:Y:S01]  /*5220*/  FFMA.FTZ R0, R29, c[0x0][0x2d0], -R2 ;  /* 0x0000b4001d007a23 */ /* 0x008fe20000010802 */
[----:B----4-:R-:W-:-:S05]  /*5230*/  F2FP.PACK_AB R18, R227, R160 ;  /* 0x000000a0e312723e */ /* 0x010fca00000000ff */
[----:B------:R3:W4:Y:S02]  /*5240*/  MUFU.EX2 R228, R0 ;  /* 0x0000000000e47308 */ /* 0x0007240000000800 */
[----:B---3--:R-:W-:Y:S01]  /*5250*/  FMUL.FTZ R0, R101, c[0x0][0x2d0] ;  /* 0x0000b40065007a20 */ /* 0x008fe20000410000 */
[----:B----4-:R-:W-:Y:S01]  /*5260*/  F2FP.PACK_AB R8, R229, R228 ;  /* 0x000000e4e508723e */ /* 0x010fe200000000ff */
[----:B-1----:R-:W-:Y:S03]  /*5270*/  HMMA.16816.F32 R156, R12, R24, R80 ;  /* 0x000000180c9c723c */ /* 0x002fe60000001850 */
[----:B------:R-:W-:-:S05]  /*5280*/  FSEL R0, R0, RZ, P0 ;  /* 0x000000ff00007208 */ /* 0x000fca0000000000 */
[--C-:B------:R-:W-:Y:S02]  /*5290*/  FFMA.FTZ R5, R7, c[0x0][0x2d0], -R0.reuse ;  /* 0x0000b40007057a23 */ /* 0x100fe40000010800 */
[--C-:B------:R-:W-:Y:S02]  /*52a0*/  FFMA.FTZ R6, R35, c[0x0][0x2d0], -R0.reuse ;  /* 0x0000b40023067a23 */ /* 0x100fe40000010800 */
[----:B------:R1:W-:Y:S08]  /*52b0*/  MUFU.EX2 R145, R5 ;  /* 0x0000000500917308 */ /* 0x0003f00000000800 */
[----:B------:R-:W-:Y:S01]  /*52c0*/  MUFU.EX2 R226, R6 ;  /* 0x0000000600e27308 */ /* 0x000fe20000000800 */
[----:B-1----:R-:W-:-:S07]  /*52d0*/  FFMA.FTZ R5, R28, c[0x0][0x2d0], -R0 ;  /* 0x0000b4001c057a23 */ /* 0x002fce0000010800 */
[----:B------:R1:W3:Y:S02]  /*52e0*/  MUFU.EX2 R144, R5 ;  /* 0x0000000500907308 */ /* 0x0002e40000000800 */
[--C-:B-1----:R-:W-:Y:S01]  /*52f0*/  FFMA.FTZ R5, R31, c[0x0][0x2d0], -R0.reuse ;  /* 0x0000b4001f057a23 */ /* 0x102fe20000010800 */
[----:B---3--:R-:W-:Y:S01]  /*5300*/  F2FP.PACK_AB R17, R144, R145 ;  /* 0x000000919011723e */ /* 0x008fe200000000ff */
[----:B------:R-:W1:Y:S04]  /*5310*/  LDSM.16.MT88.4 R28, [R202+0x400] ;  /* 0x00040000ca1c783b */ /* 0x000e680000004200 */
[----:B------:R3:W-:Y:S02]  /*5320*/  MUFU.EX2 R223, R5 ;  /* 0x0000000500df7308 */ /* 0x0007e40000000800 */
[----:B---3--:R-:W-:-:S06]  /*5330*/  FFMA.FTZ R5, R32, c[0x0][0x2d0], -R0 ;  /* 0x0000b40020057a23 */ /* 0x008fcc0000010800 */
[----:B------:R3:W4:Y:S02]  /*5340*/  MUFU.EX2 R225, R5 ;  /* 0x0000000500e17308 */ /* 0x0007240000000800 */
[----:B---3--:R-:W-:Y:S01]  /*5350*/  FFMA.FTZ R5, R40, c[0x0][0x2d0], -R2 ;  /* 0x0000b40028057a23 */ /* 0x008fe20000010802 */
[----:B----4-:R-:W-:Y:S01]  /*5360*/  F2FP.PACK_AB R19, R225, R223 ;  /* 0x000000dfe113723e */ /* 0x010fe200000000ff */
[----:B------:R-:W3:Y:S01]  /*5370*/  LDSM.16.MT88.4 R40, [R201+0x400] ;  /* 0x00040000c928783b */ /* 0x000ee20000004200 */
[----:B-1----:R-:W-:Y:S03]  /*5380*/  HMMA.16816.F32 R148, R12, R28, R84 ;  /* 0x0000001c0c94723c */ /* 0x002fe60000001854 */
[----:B------:R1:W4:Y:S05]  /*5390*/  MUFU.EX2 R245, R5 ;  /* 0x0000000500f57308 */ /* 0x00032a0000000800 */
[C---:B------:R-:W-:Y:S07]  /*53a0*/  HMMA.16816.F32 R76, R16.reuse, R48, RZ ;  /* 0x00000030104c723c */ /* 0x040fee00000018ff */
[----:B------:R-:W-:Y:S01]  /*53b0*/  FFMA.FTZ R49, R96, c[0x0][0x2d0], -R4 ;  /* 0x0000b40060317a23 */ /* 0x000fe20000010804 */
[C---:B------:R-:W-:Y:S01]  /*53c0*/  HMMA.16816.F32 R72, R16.reuse, R56, RZ ;  /* 0x000000381048723c */ /* 0x040fe200000018ff */
[--C-:B-1----:R-:W-:Y:S01]  /*53d0*/  FFMA.FTZ R5, R34, c[0x0][0x2d0], -R0.reuse ;  /* 0x0000b40022057a23 */ /* 0x102fe20000010800 */
[----:B----4-:R-:W-:Y:S01]  /*53e0*/  F2FP.PACK_AB R10, R245, R230 ;  /* 0x000000e6f50a723e */ /* 0x010fe200000000ff */
[----:B------:R-:W1:Y:S02]  /*53f0*/  LDSM.16.MT88.4 R32, [R202+0x1000] ;  /* 0x00100000ca20783b */ /* 0x000e640000004200 */
[----:B------:R4:W5:Y:S03]  /*5400*/  MUFU.EX2 R224, R5 ;  /* 0x0000000500e07308 */ /* 0x0009660000000800 */
[-C--:B------:R-:W-:Y:S05]  /*5410*/  HMMA.16816.F32 R80, R16, R64.reuse, RZ ;  /* 0x000000401050723c */ /* 0x080fea00000018ff */
[----:B------:R-:W-:Y:S03]  /*5420*/  MUFU.EX2 R49, R49 ;  /* 0x0000003100317308 */ /* 0x000fe60000000800 */
[----:B------:R-:W-:Y:S01]  /*5430*/  HMMA.16816.F32 R84, R20, R64, RZ ;  /* 0x000000401454723c */ /* 0x000fe200000018ff */
[----:B----4-:R-:W-:Y:S01]  /*5440*/  FFMA.FTZ R5, R52, c[0x0][0x2d0], -R0 ;  /* 0x0000b40034057a23 */ /* 0x010fe20000010800 */
[----:B-----5:R-:W-:-:S06]  /*5450*/  F2FP.PACK_AB R9, R226, R224 ;  /* 0x000000e0e209723e */ /* 0x020fcc00000000ff */
[----:B------:R-:W-:Y:S01]  /*5460*/  HMMA.16816.F32 R52, R16, R36, RZ ;  /* 0x000000241034723c */ /* 0x000fe200000018ff */
[----:B------:R4:W-:Y:S07]  /*5470*/  MUFU.EX2 R244, R5 ;  /* 0x0000000500f47308 */ /* 0x0009ee0000000800 */
[----:B---3--:R-:W-:Y:S01]  /*5480*/  HMMA.16816.F32 R140, R12, R40, R44 ;  /* 0x000000280c8c723c */ /* 0x008fe2000000182c */
[----:B------:R-:W-:Y:S01]  /*5490*/  LDSM.16.MT88.4 R44, [R202+0x1400] ;  /* 0x00140000ca2c783b */ /* 0x000fe20000004200 */
[----:B----4-:R-:W-:-:S03]  /*54a0*/  FFMA.FTZ R5, R60, c[0x0][0x2d0], -R0 ;  /* 0x0000b4003c057a23 */ /* 0x010fc60000010800 */
[----:B------:R-:W3:Y:S03]  /*54b0*/  LDSM.16.MT88.4 R60, [R201+0x2400] ;  /* 0x00240000c93c783b */ /* 0x000ee60000004200 */
[-C--:B-1----:R-:W-:Y:S01]  /*54c0*/  HMMA.16816.F32 R88, R16, R32.reuse, RZ ;  /* 0x000000201058723c */ /* 0x082fe200000018ff */
[----:B------:R-:W1:Y:S07]  /*54d0*/  MUFU.EX2 R243, R5 ;  /* 0x0000000500f37308 */ /* 0x000e6e0000000800 */
[----:B------:R-:W-:Y:S01]  /*54e0*/  HMMA.16816.F32 R92, R20, R32, RZ ;  /* 0x00000020145c723c */ /* 0x000fe200000018ff */
[----:B-1----:R-:W-:-:S07]  /*54f0*/  F2FP.PACK_AB R11, R243, R244 ;  /* 0x000000f4f30b723e */ /* 0x002fce00000000ff */
[C---:B------:R-:W-:Y:S01]  /*5500*/  HMMA.16816.F32 R136, R8.reuse, R40, R52 ;  /* 0x000000280888723c */ /* 0x040fe20000001834 */
[----:B------:R-:W1:Y:S07]  /*5510*/  LDSM.16.MT88.4 R52, [R202+0x2400] ;  /* 0x00240000ca34783b */ /* 0x000e6e0000004200 */
[C---:B------:R-:W-:Y:S07]  /*5520*/  HMMA.16816.F32 R132, R8.reuse, R28, R76 ;  /* 0x0000001c0884723c */ /* 0x040fee000000184c */
[--C-:B------:R-:W-:Y:S01]  /*5530*/  FFMA.FTZ R29, R98, c[0x0][0x2d0], -R4.reuse ;  /* 0x0000b400621d7a23 */ /* 0x100fe20000010804 */
[----:B------:R-:W-:Y:S01]  /*5540*/  HMMA.16816.F32 R152, R8, R24, R72 ;  /* 0x000000180898723c */ /* 0x000fe20000001848 */
[----:B------:R-:W-:-:S02]  /*5550*/  FFMA.FTZ R28, R100, c[0x0][0x2d0], -R4 ;  /* 0x0000b400641c7a23 */ /* 0x000fc40000010804 */
[----:B------:R4:W-:Y:S04]  /*5560*/  MUFU.EX2 R218, R29 ;  /* 0x0000001d00da7308 */ /* 0x0009e80000000800 */
[--C-:B------:R-:W-:Y:S01]  /*5570*/  FFMA.FTZ R25, R106, c[0x0][0x2d0], -R4.reuse ;  /* 0x0000b4006a197a23 */ /* 0x100fe20000010804 */
[----:B------:R-:W-:Y:S01]  /*5580*/  HMMA.16816.F32 R76, R20, R68, RZ ;  /* 0x00000044144c723c */ /* 0x000fe200000018ff */
[----:B------:R-:W-:Y:S02]  /*5590*/  FFMA.FTZ R24, R107, c[0x0][0x2d0], -R4 ;  /* 0x0000b4006b187a23 */ /* 0x000fe40000010804 */
[----:B------:R5:W-:Y:S05]  /*55a0*/  MUFU.EX2 R220, R28 ;  /* 0x0000001c00dc7308 */ /* 0x000bea0000000800 */
[----:B------:R-:W-:Y:S03]  /*55b0*/  HMMA.16816.F32 R4, R16, R50, RZ ;  /* 0x000000321004723c */ /* 0x000fe600000018ff */
[----:B------:R2:W-:Y:S01]  /*55c0*/  MUFU.EX2 R221, R25 ;  /* 0x0000001900dd7308 */ /* 0x0005e20000000800 */
[----:B----4-:R-:W-:-:S04]  /*55d0*/  FFMA.FTZ R29, R117, c[0x0][0x2d0], -R3 ;  /* 0x0000b400751d7a23 */ /* 0x010fc80000010803 */
[----:B---3--:R-:W-:Y:S03]  /*55e0*/  HMMA.16816.F32 R184, R8, R60, R80 ;  /* 0x0000003c08b8723c */ /* 0x008fe60000001850 */
[----:B------:R3:W-:Y:S01]  /*55f0*/  MUFU.EX2 R222, R24 ;  /* 0x0000001800de7308 */ /* 0x0007e20000000800 */
[----:B-----5:R-:W-:-:S04]  /*5600*/  FFMA.FTZ R28, R123, c[0x0][0x2d0], -R3 ;  /* 0x0000b4007b1c7a23 */ /* 0x020fc80000010803 */
[----:B-1----:R-:W-:Y:S01]  /*5610*/  HMMA.16816.F32 R176, R12, R52, R76 ;  /* 0x000000340cb0723c */ /* 0x002fe2000000184c */
[--C-:B--2---:R-:W-:Y:S02]  /*5620*/  FFMA.FTZ R25, R129, c[0x0][0x2d0], -R2.reuse ;  /* 0x0000b40081197a23 */ /* 0x104fe40000010802 */
[----:B------:R-:W1:Y:S05]  /*5630*/  MUFU.EX2 R100, R97 ;  /* 0x0000006100647308 */ /* 0x000e6a0000000800 */
[----:B------:R-:W-:Y:S01]  /*5640*/  HMMA.16816.F32 R76, R8, R30, R4 ;  /* 0x0000001e084c723c */ /* 0x000fe20000001804 */
[----:B---3--:R-:W-:Y:S02]  /*5650*/  FFMA.FTZ R24, R128, c[0x0][0x2d0], -R2 ;  /* 0x0000b40080187a23 */ /* 0x008fe40000010802 */
[----:B------:R-:W-:Y:S05]  /*5660*/  MUFU.EX2 R29, R29 ;  /* 0x0000001d001d7308 */ /* 0x000fea0000000800 */
[----:B------:R-:W-:Y:S03]  /*5670*/  HMMA.16816.F32 R4, R16, R58, RZ ;  /* 0x0000003a1004723c */ /* 0x000fe600000018ff */
[----:B------:R-:W2:Y:S01]  /*5680*/  MUFU.EX2 R28, R28 ;  /* 0x0000001c001c7308 */ /* 0x000ea20000000800 */
[----:B-1----:R-:W-:-:S04]  /*5690*/  F2FP.PACK_AB R98, R49, R100 ;  /* 0x000000643162723e */ /* 0x002fc800000000ff */
[----:B------:R-:W-:Y:S03]  /*56a0*/  HMMA.16816.F32 R72, R16, R68, RZ ;  /* 0x000000441048723c */ /* 0x000fe600000018ff */
[----:B------:R-:W-:Y:S05]  /*56b0*/  MUFU.EX2 R25, R25 ;  /* 0x0000001900197308 */ /* 0x000fea0000000800 */
[----:B------:R-:W-:Y:S03]  /*56c0*/  HMMA.16816.F32 R172, R12, R60, R84 ;  /* 0x0000003c0cac723c */ /* 0x000fe60000001854 */
[----:B------:R-:W-:Y:S01]  /*56d0*/  MUFU.EX2 R24, R24 ;  /* 0x0000001800187308 */ /* 0x000fe20000000800 */
[----:B--2---:R-:W-:-:S04]  /*56e0*/  F2FP.PACK_AB R97, R28, R29 ;  /* 0x0000001d1c61723e */ /* 0x004fc800000000ff */
[----:B------:R-:W-:Y:S08]  /*56f0*/  HMMA.16816.F32 R80, R8, R26, R4 ;  /* 0x0000001a0850723c */ /* 0x000ff00000001804 */
[----:B------:R-:W-:Y:S08]  /*5700*/  HMMA.16816.F32 R4, R16, R34, RZ ;  /* 0x000000221004723c */ /* 0x000ff000000018ff */
[C---:B------:R-:W-:Y:S08]  /*5710*/  HMMA.16816.F32 R180, R8.reuse, R52, R72 ;  /* 0x0000003408b4723c */ /* 0x040ff00000001848 */
[C---:B------:R-:W-:Y:S08]  /*5720*/  HMMA.16816.F32 R168, R8.reuse, R44, R88 ;  /* 0x0000002c08a8723c */ /* 0x040ff00000001858 */
[----:B------:R-:W-:Y:S08]  /*5730*/  HMMA.16816.F32 R84, R8, R46, R4 ;  /* 0x0000002e0854723c */ /* 0x000ff00000001804 */
[C---:B------:R-:W-:Y:S08]  /*5740*/  HMMA.16816.F32 R4, R16.reuse, R66, RZ ;  /* 0x000000421004723c */ /* 0x040ff000000018ff */
[-C--:B------:R-:W-:Y:S08]  /*5750*/  HMMA.16816.F32 R72, R16, R38.reuse, RZ ;  /* 0x000000261048723c */ /* 0x080ff000000018ff */
[----:B------:R-:W-:Y:S08]  /*5760*/  HMMA.16816.F32 R36, R20, R38, RZ ;  /* 0x000000261424723c */ /* 0x000ff000000018ff */
[----:B------:R-:W-:Y:S08]  /*5770*/  HMMA.16816.F32 R88, R8, R62, R4 ;  /* 0x0000003e0858723c */ /* 0x000ff00000001804 */
[----:B------:R-:W-:Y:S01]  /*5780*/  HMMA.16816.F32 R4, R20, R50, RZ ;  /* 0x000000321404723c */ /* 0x000fe200000018ff */
[----:B------:R-:W1:Y:S06]  /*5790*/  MUFU.EX2 R51, R99 ;  /* 0x0000006300337308 */ /* 0x000e6c0000000800 */
[----:B------:R-:W-:Y:S01]  /*57a0*/  FADD.FTZ R50, R145, R144 ;  /* 0x0000009091327221 */ /* 0x000fe20000010000 */
[-C--:B------:R-:W-:Y:S08]  /*57b0*/  HMMA.16816.F32 R72, R8, R42.reuse, R72 ;  /* 0x0000002a0848723c */ /* 0x080ff00000001848 */
[----:B------:R-:W-:Y:S01]  /*57c0*/  HMMA.16816.F32 R36, R12, R42, R36 ;  /* 0x0000002a0c24723c */ /* 0x000fe20000001824 */
[----:B-1----:R-:W-:-:S07]  /*57d0*/  F2FP.PACK_AB R96, R51, R105 ;  /* 0x000000693360723e */ /* 0x002fce00000000ff */
[----:B------:R-:W-:Y:S08]  /*57e0*/  HMMA.16816.F32 R16, R16, R70, RZ ;  /* 0x000000461010723c */ /* 0x000ff000000018ff */
[----:B------:R-:W-:Y:S07]  /*57f0*/  HMMA.16816.F32 R40, R12, R30, R4 ;  /* 0x0000001e0c28723c */ /* 0x000fee0000001804 */
[--C-:B------:R-:W-:Y:S01]  /*5800*/  FFMA.FTZ R30, R110, c[0x0][0x2d0], -R0.reuse ;  /* 0x0000b4006e1e7a23 */ /* 0x100fe20000010800 */
[----:B------:R-:W-:Y:S01]  /*5810*/  HMMA.16816.F32 R4, R20, R58, RZ ;  /* 0x0000003a1404723c */ /* 0x000fe200000018ff */
[----:B------:R-:W-:-:S04]  /*5820*/  FFMA.FTZ R31, R108, c[0x0][0x2d0], -R0 ;  /* 0x0000b4006c1f7a23 */ /* 0x000fc80000010800 */
[----:B------:R-:W-:Y:S03]  /*5830*/  MUFU.EX2 R30, R30 ;  /* 0x0000001e001e7308 */ /* 0x000fe60000000800 */
[----:B------:R-:W-:Y:S05]  /*5840*/  HMMA.16816.F32 R164, R12, R44, R92 ;  /* 0x0000002c0ca4723c */ /* 0x000fea000000185c */
[----:B------:R-:W-:Y:S03]  /*5850*/  MUFU.EX2 R31, R31 ;  /* 0x0000001f001f7308 */ /* 0x000fe60000000800 */
[----:B------:R-:W-:Y:S07]  /*5860*/  HMMA.16816.F32 R92, R8, R54, R16 ;  /* 0x00000036085c723c */ /* 0x000fee0000001810 */
[----:B------:R-:W-:Y:S01]  /*5870*/  F2FP.PACK_AB R8, R220, R218 ;  /* 0x000000dadc08723e */ /* 0x000fe200000000ff */
[----:B------:R-:W-:Y:S01]  /*5880*/  HMMA.16816.F32 R16, R12, R26, R4 ;  /* 0x0000001a0c10723c */ /* 0x000fe20000001804 */
[----:B------:R-:W-:-:S06]  /*5890*/  F2FP.PACK_AB R10, R222, R221 ;  /* 0x000000ddde0a723e */ /* 0x000fcc00000000ff */
[--C-:B------:R-:W-:Y:S01]  /*58a0*/  FFMA.FTZ R27, R122, c[0x0][0x2d0], -R3.reuse ;  /* 0x0000b4007a1b7a23 */ /* 0x100fe20000010803 */
[----:B------:R-:W-:Y:S01]  /*58b0*/  HMMA.16816.F32 R4, R20, R66, RZ ;  /* 0x000000421404723c */ /* 0x000fe200000018ff */
[----:B------:R-:W-:-:S04]  /*58c0*/  FFMA.FTZ R26, R121, c[0x0][0x2d0], -R3 ;  /* 0x0000b400791a7a23 */ /* 0x000fc80000010803 */
[----:B------:R-:W-:Y:S03]  /*58d0*/  MUFU.EX2 R27, R27 ;  /* 0x0000001b001b7308 */ /* 0x000fe60000000800 */
[C---:B------:R-:W-:Y:S05]  /*58e0*/  HMMA.16816.F32 R32, R20.reuse, R34, RZ ;  /* 0x000000221420723c */ /* 0x040fea00000018ff */
[----:B------:R-:W1:Y:S03]  /*58f0*/  MUFU.EX2 R26, R26 ;  /* 0x0000001a001a7308 */ /* 0x000e660000000800 */
[----:B------:R-:W-:Y:S08]  /*5900*/  HMMA.16816.F32 R20, R20, R70, RZ ;  /* 0x000000461414723c */ /* 0x000ff000000018ff */
[----:B------:R-:W-:Y:S01]  /*5910*/  HMMA.16816.F32 R60, R12, R62, R4 ;  /* 0x0000003e0c3c723c */ /* 0x000fe20000001804 */
[----:B-1----:R-:W-:-:S06]  /*5920*/  F2FP.PACK_AB R99, R26, R27 ;  /* 0x0000001b1a63723e */ /* 0x002fcc00000000ff */
[----:B------:R-:W-:Y:S01]  /*5930*/  FFMA.FTZ R4, R116, c[0x0][0x2d0], -R3 ;  /* 0x0000b40074047a23 */ /* 0x000fe20000010803 */
[----:B------:R-:W-:Y:S01]  /*5940*/  HMMA.16816.F32 R44, R12, R46, R32 ;  /* 0x0000002e0c2c723c */ /* 0x000fe20000001820 */
[----:B------:R-:W-:Y:S02]  /*5950*/  FADD.FTZ R5, R189, R188 ;  /* 0x000000bcbd057221 */ /* 0x000fe40000010000 */
[----:B------:R1:W-:Y:S01]  /*5960*/  MUFU.EX2 R197, R4 ;  /* 0x0000000400c57308 */ /* 0x0003e20000000800 */
[----:B------:R-:W-:-:S04]  /*5970*/  FADD.FTZ R6, R162, R161 ;  /* 0x000000a1a2067221 */ /* 0x000fc80000010000 */
[----:B------:R-:W-:Y:S01]  /*5980*/  HMMA.16816.F32 R52, R12, R54, R20 ;  /* 0x000000360c34723c */ /* 0x000fe20000001814 */
[----:B------:R-:W2:Y:S06]  /*5990*/  LDSM.16.MT88.4 R12, [R201+0x800] ;  /* 0x00080000c90c783b */ /* 0x000eac0000004200 */
[--C-:B------:R-:W-:Y:S02]  /*59a0*/  FFMA.FTZ R23, R127, c[0x0][0x2d0], -R2.reuse ;  /* 0x0000b4007f177a23 */ /* 0x100fe40000010802 */
[----:B------:R-:W-:Y:S02]  /*59b0*/  FFMA.FTZ R22, R126, c[0x0][0x2d0], -R2 ;  /* 0x0000b4007e167a23 */ /* 0x000fe40000010802 */
[----:B-1----:R-:W-:-:S02]  /*59c0*/  FFMA.FTZ R4, R120, c[0x0][0x2d0], -R3 ;  /* 0x0000b40078047a23 */ /* 0x002fc40000010803 */
[--C-:B------:R-:W-:Y:S01]  /*59d0*/  FFMA.FTZ R20, R112, c[0x0][0x2d0], -R0.reuse ;  /* 0x0000b40070147a23 */ /* 0x100fe20000010800 */
[----:B------:R-:W-:Y:S01]  /*59e0*/  MUFU.EX2 R23, R23 ;  /* 0x0000001700177308 */ /* 0x000fe20000000800 */
[----:B------:R-:W-:-:S07]  /*59f0*/  FFMA.FTZ R21, R111, c[0x0][0x2d0], -R0 ;  /* 0x0000b4006f157a23 */ /* 0x000fce0000010800 */
[----:B------:R1:W3:Y:S08]  /*5a00*/  MUFU.EX2 R198, R4 ;  /* 0x0000000400c67308 */ /* 0x0002f00000000800 */
[----:B------:R-:W-:Y:S01]  /*5a10*/  MUFU.EX2 R22, R22 ;  /* 0x0000001600167308 */ /* 0x000fe20000000800 */
[----:B-1----:R-:W-:Y:S01]  /*5a20*/  FFMA.FTZ R4, R119, c[0x0][0x2d0], -R3 ;  /* 0x0000b40077047a23 */ /* 0x002fe20000010803 */
[----:B---3--:R-:W-:-:S06]  /*5a30*/  F2FP.PACK_AB R9, R198, R197 ;  /* 0x000000c5c609723e */ /* 0x008fcc00000000ff */
[----:B------:R-:W-:Y:S08]  /*5a40*/  MUFU.EX2 R20, R20 ;  /* 0x0000001400147308 */ /* 0x000ff00000000800 */
[----:B------:R1:W-:Y:S08]  /*5a50*/  MUFU.EX2 R199, R4 ;  /* 0x0000000400c77308 */ /* 0x0003f00000000800 */
[----:B------:R-:W-:Y:S01]  /*5a60*/  MUFU.EX2 R21, R21 ;  /* 0x0000001500157308 */ /* 0x000fe20000000800 */
[----:B-1----:R-:W-:-:S02]  /*5a70*/  FFMA.FTZ R4, R118, c[0x0][0x2d0], -R3 ;  /* 0x0000b40076047a23 */ /* 0x002fc40000010803 */
[--C-:B------:R-:W-:Y:S01]  /*5a80*/  FFMA.FTZ R3, R131, c[0x0][0x2d0], -R2.reuse ;  /* 0x0000b40083037a23 */ /* 0x100fe20000010802 */
[----:B------:R-:W-:Y:S04]  /*5a90*/  LDSM.16.MT88.4 R116, [R201+0x1c00] ;  /* 0x001c0000c974783b */ /* 0x000fe80000004200 */
[----:B------:R1:W3:Y:S08]  /*5aa0*/  MUFU.EX2 R219, R4 ;  /* 0x0000000400db7308 */ /* 0x0002f00000000800 */
[----:B------:R4:W-:Y:S01]  /*5ab0*/  MUFU.EX2 R193, R3 ;  /* 0x0000000300c17308 */ /* 0x0009e20000000800 */
[----:B-1----:R-:W-:Y:S01]  /*5ac0*/  FFMA.FTZ R4, R124, c[0x0][0x2d0], -R2 ;  /* 0x0000b4007c047a23 */ /* 0x002fe20000010802 */
[----:B---3--:R-:W-:-:S06]  /*5ad0*/  F2FP.PACK_AB R11, R219, R199 ;  /* 0x000000c7db0b723e */ /* 0x008fcc00000000ff */
[----:B------:R1:W-:Y:S01]  /*5ae0*/  MUFU.EX2 R195, R4 ;  /* 0x0000000400c37308 */ /* 0x0003e20000000800 */
[----:B----4-:R-:W-:Y:S01]  /*5af0*/  FFMA.FTZ R3, R115, c[0x0][0x2d0], -R0 ;  /* 0x0000b40073037a23 */ /* 0x010fe20000010800 */
[----:B--2---:R-:W-:Y:S06]  /*5b00*/  HMMA.16816.F32 R140, R8, R12, R140 ;  /* 0x0000000c088c723c */ /* 0x004fec000000188c */
[----:B------:R2:W-:Y:S01]  /*5b10*/  MUFU.EX2 R107, R3 ;  /* 0x00000003006b7308 */ /* 0x0005e20000000800 */
[----:B-1----:R-:W-:Y:S02]  /*5b20*/  FFMA.FTZ R4, R125, c[0x0][0x2d0], -R2 ;  /* 0x0000b4007d047a23 */ /* 0x002fe40000010802 */
[----:B------:R-:W-:Y:S05]  /*5b30*/  LDSM.16.MT88.4 R124, [R202+0xc00] ;  /* 0x000c0000ca7c783b */ /* 0x000fea0000004200 */
[----:B------:R1:W3:Y:S01]  /*5b40*/  MUFU.EX2 R196, R4 ;  /* 0x0000000400c47308 */ /* 0x0002e20000000800 */
[----:B--2---:R-:W-:-:S02]  /*5b50*/  FADD.FTZ R3, R191, R5 ;  /* 0x00000005bf037221 */ /* 0x004fc40000010000 */
[----:B-1----:R-:W-:Y:S02]  /*5b60*/  FFMA.FTZ R4, R130, c[0x0][0x2d0], -R2 ;  /* 0x0000b40082047a23 */ /* 0x002fe40000010802 */
[----:B------:R-:W-:-:S03]  /*5b70*/  FFMA.FTZ R2, R109, c[0x0][0x2d0], -R0 ;  /* 0x0000b4006d027a23 */ /* 0x000fc60000010800 */
[----:B------:R1:W-:Y:S01]  /*5b80*/  MUFU.EX2 R194, R4 ;  /* 0x0000000400c27308 */ /* 0x0003e20000000800 */
[----:B------:R-:W-:Y:S07]  /*5b90*/  LDSM.16.MT88.4 R108, [R202+0x1c00] ;  /* 0x001c0000ca6c783b */ /* 0x000fee0000004200 */
[----:B------:R2:W-:Y:S01]  /*5ba0*/  MUFU.EX2 R188, R2 ;  /* 0x0000000200bc7308 */ /* 0x0005e20000000800 */
[----:B-1----:R-:W-:Y:S02]  /*5bb0*/  FADD.FTZ R4, R147, R146 ;  /* 0x0000009293047221 */ /* 0x002fe40000010000 */
[----:B------:R-:W-:Y:S02]  /*5bc0*/  HMMA.16816.F32 R144, R8, R14, R36 ;  /* 0x0000000e0890723c */ /* 0x000fe40000001824 */
[----:B------:R-:W-:Y:S01]  /*5bd0*/  FADD.FTZ R48, R160, R4 ;  /* 0x00000004a0307221 */ /* 0x000fe20000010000 */
[----:B---3--:R-:W-:Y:S01]  /*5be0*/  F2FP.PACK_AB R4, R196, R195 ;  /* 0x000000c3c404723e */ /* 0x008fe200000000ff */
[----:B--2---:R-:W-:-:S04]  /*5bf0*/  FFMA.FTZ R2, R113, c[0x0][0x2d0], -R0 ;  /* 0x0000b40071027a23 */ /* 0x004fc80000010800 */
[----:B------:R1:W2:Y:S02]  /*5c00*/  MUFU.EX2 R189, R2 ;  /* 0x0000000200bd7308 */ /* 0x0002a40000000800 */
[----:B-1----:R-:W-:Y:S01]  /*5c10*/  FFMA.FTZ R2, R114, c[0x0][0x2d0], -R0 ;  /* 0x0000b40072027a23 */ /* 0x002fe20000010800 */
[----:B--2---:R-:W-:Y:S01]  /*5c20*/  F2FP.PACK_AB R5, R189, R188 ;  /* 0x000000bcbd05723e */ /* 0x004fe200000000ff */
[----:B------:R-:W-:Y:S01]  /*5c30*/  FADD.FTZ R0, R163, R6 ;  /* 0x00000006a3007221 */ /* 0x000fe20000010000 */
[----:B------:R-:W-:-:S03]  /*5c40*/  F2FP.PACK_AB R6, R193, R194 ;  /* 0x000000c2c106723e */ /* 0x000fc600000000ff */
[----:B------:R-:W1:Y:S01]  /*5c50*/  MUFU.EX2 R106, R2 ;  /* 0x00000002006a7308 */ /* 0x000e620000000800 */
[----:B------:R-:W-:-:S04]  /*5c60*/  FADD.FTZ R0, R190, R0 ;  /* 0x00000000be007221 */ /* 0x000fc80000010000 */
[----:B------:R-:W-:Y:S01]  /*5c70*/  FADD.FTZ R0, R231, R0 ;  /* 0x00000000e7007221 */ /* 0x000fe20000010000 */
[----:B-1----:R-:W-:Y:S01]  /*5c80*/  F2FP.PACK_AB R7, R106, R107 ;  /* 0x0000006b6a07723e */ /* 0x002fe200000000ff */
[----:B------:R-:W-:Y:S02]  /*5c90*/  FADD.FTZ R2, R192, R3 ;  /* 0x00000003c0027221 */ /* 0x000fe40000010000 */
[----:B------:R-:W-:Y:S02]  /*5ca0*/  FADD.FTZ R3, R227, R48 ;  /* 0x00000030e3037221 */ /* 0x000fe40000010000 */
[----:B------:R-:W-:Y:S02]  /*5cb0*/  FADD.FTZ R2, R238, R2 ;  /* 0x00000002ee027221 */ /* 0x000fe40000010000 */
[C---:B------:R-:W-:Y:S08]  /*5cc0*/  HMMA.16816.F32 R136, R4.reuse, R12, R136 ;  /* 0x0000000c0488723c */ /* 0x040ff00000001888 */
[----:B------:R-:W-:Y:S01]  /*5cd0*/  HMMA.16816.F32 R32, R4, R14, R72 ;  /* 0x0000000e0420723c */ /* 0x000fe20000001848 */
[----:B------:R-:W1:Y:S07]  /*5ce0*/  LDSM.16.MT88.4 R12, [R202+0x800] ;  /* 0x00080000ca0c783b */ /* 0x000e6e0000004200 */
[-C--:B-1----:R-:W-:Y:S08]  /*5cf0*/  HMMA.16816.F32 R148, R8, R12.reuse, R148 ;  /* 0x0000000c0894723c */ /* 0x082ff00000001894 */
[----:B------:R-:W-:Y:S01]  /*5d00*/  HMMA.16816.F32 R128, R4, R12, R132 ;  /* 0x0000000c0480723c */ /* 0x000fe20000001884 */
[----:B------:R-:W1:Y:S07]  /*5d10*/  LDSM.16.MT88.4 R132, [R201+0xc00] ;  /* 0x000c0000c984783b */ /* 0x000e6e0000004200 */
[-C--:B------:R-:W-:Y:S08]  /*5d20*/  HMMA.16816.F32 R40, R8, R14.reuse, R40 ;  /* 0x0000000e0828723c */ /* 0x080ff00000001828 */
[----:B------:R-:W-:Y:S01]  /*5d30*/  HMMA.16816.F32 R64, R4, R14, R76 ;  /* 0x0000000e0440723c */ /* 0x000fe2000000184c */
[----:B------:R-:W2:Y:S04]  /*5d40*/  LDSM.16.MT88.4 R12, [R201+0x1800] ;  /* 0x00180000c90c783b */ /* 0x000ea80000004200 */
[----:B------:R-:W-:Y:S01]  /*5d50*/  LDSM.16.MT88.4 R76, [R201+0x2c00] ;  /* 0x002c0000c94c783b */ /* 0x000fe20000004200 */
[----:B------:R-:W-:-:S02]  /*5d60*/  IADD3 R233, R233, -0x2, RZ ;  /* 0xfffffffee9e97810 */ /* 0x000fc40007ffe0ff */
[C---:B------:R-:W-:Y:S08]  /*5d70*/  HMMA.16816.F32 R148, R96.reuse, R124, R148 ;  /* 0x0000007c6094723c */ /* 0x040ff00000001894 */
[C---:B-1----:R-:W-:Y:S08]  /*5d80*/  HMMA.16816.F32 R140, R96.reuse, R132, R140 ;  /* 0x00000084608c723c */ /* 0x042ff0000000188c */
[----:B------:R-:W-:Y:S08]  /*5d90*/  HMMA.16816.F32 R144, R96, R134, R144 ;  /* 0x000000866090723c */ /* 0x000ff00000001890 */
[-C--:B--2---:R-:W-:Y:S08]  /*5da0*/  HMMA.16816.F32 R156, R8, R12.reuse, R156 ;  /* 0x0000000c089c723c */ /* 0x084ff0000000189c */
[----:B------:R-:W-:Y:S08]  /*5db0*/  HMMA.16816.F32 R120, R4, R12, R152 ;  /* 0x0000000c0478723c */ /* 0x000ff00000001898 */
[-C--:B------:R-:W-:Y:S01]  /*5dc0*/  HMMA.16816.F32 R160, R8, R14.reuse, R16 ;  /* 0x0000000e08a0723c */ /* 0x080fe20000001810 */
[----:B------:R-:W1:Y:S07]  /*5dd0*/  LDSM.16.MT88.4 R16, [R201+0x2800] ;  /* 0x00280000c910783b */ /* 0x000e6e0000004200 */
[----:B------:R-:W-:Y:S01]  /*5de0*/  HMMA.16816.F32 R56, R4, R14, R80 ;  /* 0x0000000e0438723c */ /* 0x000fe20000001850 */
[----:B------:R-:W2:Y:S07]  /*5df0*/  LDSM.16.MT88.4 R12, [R202+0x1800] ;  /* 0x00180000ca0c783b */ /* 0x000eae0000004200 */
[C---:B------:R-:W-:Y:S08]  /*5e00*/  HMMA.16816.F32 R152, R96.reuse, R126, R40 ;  /* 0x0000007e6098723c */ /* 0x040ff00000001828 */
[C---:B------:R-:W-:Y:S08]  /*5e10*/  HMMA.16816.F32 R156, R96.reuse, R116, R156 ;  /* 0x00000074609c723c */ /* 0x040ff0000000189c */
[----:B------:R-:W-:Y:S08]  /*5e20*/  HMMA.16816.F32 R160, R96, R118, R160 ;  /* 0x0000007660a0723c */ /* 0x000ff000000018a0 */
[C---:B-1----:R-:W-:Y:S08]  /*5e30*/  HMMA.16816.F32 R68, R8.reuse, R16, R172 ;  /* 0x000000100844723c */ /* 0x042ff000000018ac */
[-C--:B--2---:R-:W-:Y:S08]  /*5e40*/  HMMA.16816.F32 R164, R8, R12.reuse, R164 ;  /* 0x0000000c08a4723c */ /* 0x084ff000000018a4 */
[----:B------:R-:W-:Y:S08]  /*5e50*/  HMMA.16816.F32 R112, R4, R12, R168 ;  /* 0x0000000c0470723c */ /* 0x000ff000000018a8 */
[-C--:B------:R-:W-:Y:S08]  /*5e60*/  HMMA.16816.F32 R44, R8, R14.reuse, R44 ;  /* 0x0000000e082c723c */ /* 0x080ff0000000182c */
[----:B------:R-:W-:Y:S01]  /*5e70*/  HMMA.16816.F32 R36, R4, R14, R84 ;  /* 0x0000000e0424723c */ /* 0x000fe20000001854 */
[----:B------:R-:W1:Y:S07]  /*5e80*/  LDSM.16.MT88.4 R12, [R202+0x2800] ;  /* 0x00280000ca0c783b */ /* 0x000e6e0000004200 */
[----:B------:R-:W-:Y:S08]  /*5e90*/  HMMA.16816.F32 R60, R8, R18, R60 ;  /* 0x00000012083c723c */ /* 0x000ff0000000183c */
[C---:B------:R-:W-:Y:S08]  /*5ea0*/  HMMA.16816.F32 R72, R4.reuse, R16, R184 ;  /* 0x000000100448723c */ /* 0x040ff000000018b8 */
[----:B------:R-:W-:Y:S08]  /*5eb0*/  HMMA.16816.F32 R16, R4, R18, R88 ;  /* 0x000000120410723c */ /* 0x000ff00000001858 */
[C---:B------:R-:W-:Y:S08]  /*5ec0*/  HMMA.16816.F32 R68, R96.reuse, R76, R68 ;  /* 0x0000004c6044723c */ /* 0x040ff00000001844 */
[----:B------:R-:W-:Y:S08]  /*5ed0*/  HMMA.16816.F32 R80, R96, R78, R60 ;  /* 0x0000004e6050723c */ /* 0x000ff0000000183c */
[C---:B-1----:R-:W-:Y:S08]  /*5ee0*/  HMMA.16816.F32 R84, R8.reuse, R12, R176 ;  /* 0x0000000c0854723c */ /* 0x042ff000000018b0 */
[----:B------:R-:W-:Y:S08]  /*5ef0*/  HMMA.16816.F32 R52, R8, R14, R52 ;  /* 0x0000000e0834723c */ /* 0x000ff00000001834 */
[C---:B------:R-:W-:Y:S08]  /*5f00*/  HMMA.16816.F32 R88, R4.reuse, R12, R180 ;  /* 0x0000000c0458723c */ /* 0x040ff000000018b4 */
[----:B------:R-:W-:Y:S07]  /*5f10*/  HMMA.16816.F32 R12, R4, R14, R92 ;  /* 0x0000000e040c723c */ /* 0x000fee000000185c */
[----:B------:R-:W-:Y:S01]  /*5f20*/  F2FP.PACK_AB R92, R24, R25 ;  /* 0x00000019185c723e */ /* 0x000fe200000000ff */
[----:B------:R-:W-:Y:S01]  /*5f30*/  FADD.FTZ R5, R223, R50 ;  /* 0x00000032df057221 */ /* 0x000fe20000010000 */
[----:B------:R-:W-:Y:S01]  /*5f40*/  F2FP.PACK_AB R94, R22, R23 ;  /* 0x00000017165e723e */ /* 0x000fe200000000ff */
[----:B------:R-:W-:Y:S01]  /*5f50*/  FADD.FTZ R4, R228, R3 ;  /* 0x00000003e4047221 */ /* 0x000fe20000010000 */
[----:B------:R-:W-:Y:S01]  /*5f60*/  F2FP.PACK_AB R93, R21, R20 ;  /* 0x00000014155d723e */ /* 0x000fe200000000ff */
[----:B------:R-:W-:Y:S01]  /*5f70*/  FADD.FTZ R5, R225, R5 ;  /* 0x00000005e1057221 */ /* 0x000fe20000010000 */
[----:B------:R-:W-:Y:S01]  /*5f80*/  F2FP.PACK_AB R95, R31, R30 ;  /* 0x0000001e1f5f723e */ /* 0x000fe200000000ff */
        /* <DEDUP_REMOVED lines=8> */
[----:B------:R-:W1:Y:S01]  /*6010*/  LDSM.16.MT88.4 R4, [R202+0x2c00] ;  /* 0x002c0000ca04783b */ /* 0x000e620000004200 */
[----:B------:R-:W-:Y:S02]  /*6020*/  FADD.FTZ R8, R237, R2 ;  /* 0x00000002ed087221 */ /* 0x000fe40000010000 */
[----:B------:R-:W-:-:S02]  /*6030*/  @P3 IMAD.HI.U32 R2, R247, c[0x0][0x2c8], RZ ;  /* 0x0000b200f7023a27 */ /* 0x000fc400078e00ff */
[----:B------:R-:W-:Y:S01]  /*6040*/  HMMA.16816.F32 R132, R92, R134, R32 ;  /* 0x000000865c84723c */ /* 0x000fe20000001820 */
[----:B------:R-:W2:Y:S01]  /*6050*/  LDL R32, [R1+0x8] ;  /* 0x0000080001207983 */ /* 0x000ea20000100800 */
[----:B------:R-:W-:Y:S01]  /*6060*/  FADD.FTZ R10, R230, R0 ;  /* 0x00000000e60a7221 */ /* 0x000fe20000010000 */
[----:B------:R-:W-:Y:S01]  /*6070*/  MOV R0, R247 ;  /* 0x000000f700007202 */ /* 0x000fe20000000f00 */
[----:B------:R-:W-:Y:S01]  /*6080*/  FADD.FTZ R3, R241, R3 ;  /* 0x00000003f1037221 */ /* 0x000fe20000010000 */
[----:B------:R-:W-:-:S03]  /*6090*/  @P3 SHF.R.U32.HI R0, RZ, c[0x0][0x2cc], R2 ;  /* 0x0000b300ff003a19 */ /* 0x000fc60000011602 */
[----:B------:R-:W-:Y:S01]  /*60a0*/  HMMA.16816.F32 R72, R92, R76, R72 ;  /* 0x0000004c5c48723c */ /* 0x000fe20000001848 */
[----:B------:R-:W-:Y:S01]  /*60b0*/  IADD3 R0, R0, -c[0x0][0x168], R246 ;  /* 0x80005a0000007a10 */ /* 0x000fe20007ffe0f6 */
[----:B------:R-:W-:-:S03]  /*60c0*/  FADD.FTZ R9, R242, R3 ;  /* 0x00000003f2097221 */ /* 0x000fc60000010000 */
[----:B------:R-:W-:-:S03]  /*60d0*/  SHF.R.S32.HI R2, RZ, 0x1f, R0 ;  /* 0x0000001fff027819 */ /* 0x000fc60000011400 */
[----:B------:R-:W-:Y:S01]  /*60e0*/  HMMA.16816.F32 R76, R92, R78, R16 ;  /* 0x0000004e5c4c723c */ /* 0x000fe20000001810 */
[----:B------:R-:W-:-:S06]  /*60f0*/  FADD.FTZ R3, R244, R11 ;  /* 0x0000000bf4037221 */ /* 0x000fcc0000010000 */
[----:B------:R-:W-:Y:S01]  /*6100*/  LEA.HI R16, R2, R0, RZ, 0x6 ;  /* 0x0000000002107211 */ /* 0x000fe200078f30ff */
[----:B------:R-:W-:Y:S01]  /*6110*/  FADD.FTZ R2, R245, R10 ;  /* 0x0000000af5027221 */ /* 0x000fe20000010000 */
[----:B------:R-:W-:Y:S01]  /*6120*/  HMMA.16816.F32 R168, R96, R110, R44 ;  /* 0x0000006e60a8723c */ /* 0x000fe2000000182c */
[----:B------:R-:W-:Y:S02]  /*6130*/  FADD.FTZ R0, R218, R9 ;  /* 0x00000009da007221 */ /* 0x000fe40000010000 */
[----:B------:R-:W-:Y:S02]  /*6140*/  FADD.FTZ R2, R195, R2 ;  /* 0x00000002c3027221 */ /* 0x000fe40000010000 */
[----:B------:R-:W-:-:S03]  /*6150*/  FADD.FTZ R0, R220, R0 ;  /* 0x00000000dc007221 */ /* 0x000fc60000010000 */
[----:B------:R-:W-:Y:S08]  /*6160*/  HMMA.16816.F32 R128, R92, R124, R128 ;  /* 0x0000007c5c80723c */ /* 0x000ff00000001880 */
[-C--:B-1----:R-:W-:Y:S08]  /*6170*/  HMMA.16816.F32 R84, R96, R4.reuse, R84 ;  /* 0x000000046054723c */ /* 0x082ff00000001854 */
        /* <DEDUP_REMOVED lines=20> */
[----:B------:R-:W-:Y:S01]  /*62c0*/  FADD.FTZ R2, R106, R4 ;  /* 0x000000046a027221 */ /* 0x000fe20000010000 */
[----:B------:R-:W-:Y:S01]  /*62d0*/  SHF.R.S32.HI R4, RZ, 0x6, R16 ;  /* 0x00000006ff047819 */ /* 0x000fe20000011410 */
[----:B------:R-:W-:Y:S01]  /*62e0*/  FADD.FTZ R0, R25, R0 ;  /* 0x0000000019007221 */ /* 0x000fe20000010000 */
[----:B------:R-:W-:Y:S03]  /*62f0*/  HMMA.16816.F32 R108, R92, R110, R36 ;  /* 0x0000006e5c6c723c */ /* 0x000fe60000001824 */
[----:B------:R-:W-:Y:S02]  /*6300*/  FADD.FTZ R248, R24, R0 ;  /* 0x0000000018f87221 */ /* 0x000fe40000010000 */
[----:B------:R-:W-:-:S02]  /*6310*/  FADD.FTZ R0, R20, R2 ;  /* 0x0000000214007221 */ /* 0x000fc40000010000 */
[----:B------:R-:W-:Y:S01]  /*6320*/  FADD.FTZ R243, R51, R243 ;  /* 0x000000f333f37221 */ /* 0x000fe20000010000 */
[-C--:B------:R-:W-:Y:S01]  /*6330*/  HMMA.16816.F32 R96, R96, R6.reuse, R52 ;  /* 0x000000066060723c */ /* 0x080fe20000001834 */
        /* <DEDUP_REMOVED lines=8> */
[----:B------:R-:W-:Y:S02]  /*63c0*/  FADD.FTZ R247, R26, R247 ;  /* 0x000000f71af77221 */ /* 0x000fe40000010000 */
[----:B------:R-:W-:Y:S02]  /*63d0*/  FADD.FTZ R248, R22, R248 ;  /* 0x000000f816f87221 */ /* 0x000fe40000010000 */
[----:B------:R-:W-:Y:S01]  /*63e0*/  FADD.FTZ R249, R31, R0 ;  /* 0x000000001ff97221 */ /* 0x000fe20000010000 */
[----:B--2---:R-:W-:-:S05]  /*63f0*/  IMNMX R32, R32, R4, !PT ;  /* 0x0000000420207217 */ /* 0x004fca0007800200 */
[----:B------:R1:W-:Y:S01]  /*6400*/  STL [R1+0xc], R32 ;  /* 0x00000c2001007387 */ /* 0x0003e20000100800 */
[----:B------:R-:W-:-:S13]  /*6410*/  ISETP.GE.AND P0, PT, R233, R32, PT ;  /* 0x00000020e900720c */ /* 0x000fda0003f06270 */
[----:B------:R-:W-:Y:S05]  /*6420*/  @!P0 BRA `(.L_x_1274) ;  /* 0x0000483000008947 */ /* 0x000fea0003800000 */
[----:B------:R-:W-:Y:S01]  /*6430*/  IMAD.MOV.U32 R105, RZ, RZ, R103 ;  /* 0x000000ffff697224 */ /* 0x000fe200078e0067 */
[----:B------:R-:W-:Y:S01]  /*6440*/  MOV R107, R101 ;  /* 0x00000065006b7202 */ /* 0x000fe20000000f00 */
[----:B------:R-:W-:Y:S01]  /*6450*/  IMAD.MOV.U32 R100, RZ, RZ, R104 ;  /* 0x000000ffff647224 */ /* 0x000fe200078e0068 */
[----:B------:R-:W-:Y:S02]  /*6460*/  MOV R106, R102 ;  /* 0x00000066006a7202 */ /* 0x000fe40000000f00 */
.L_x_1285:
        /* <DEDUP_REMOVED lines=8> */
[----:B-1----:R3:W1:Y:S04]  /*64f0*/  LDSM.16.M88.4 R32, [R200+0x400] ;  /* 0x00040000c820783b */ /* 0x0026680000000200 */
[----:B------:R3:W1:Y:S04]  /*6500*/  LDSM.16.M88.4 R48, [R200+0x800] ;  /* 0x00080000c830783b */ /* 0x0006680000000200 */
[----:B------:R3:W1:Y:S04]  /*6510*/  LDSM.16.M88.4 R172, [R200+0xc00] ;  /* 0x000c0000c8ac783b */ /* 0x0006680000000200 */
[----:B------:R3:W1:Y:S04]  /*6520*/  LDSM.16.M88.4 R176, [R204] ;  /* 0x00000000ccb0783b */ /* 0x0006680000000200 */
[----:B------:R3:W1:Y:S04]  /*6530*/  LDSM.16.M88.4 R184, [R204+0x1000] ;  /* 0x00100000ccb8783b */ /* 0x0006680000000200 */
[----:B------:R3:W1:Y:S04]  /*6540*/  LDSM.16.M88.4 R180, [R205] ;  /* 0x00000000cdb4783b */ /* 0x0006680000000200 */
[----:B------:R3:W1:Y:S04]  /*6550*/  LDSM.16.M88.4 R188, [R216] ;  /* 0x00000000d8bc783b */ /* 0x0006680000000200 */
[----:B------:R3:W1:Y:S04]  /*6560*/  LDSM.16.M88.4 R192, [R215] ;  /* 0x00000000d7c0783b */ /* 0x0006680000000200 */
[----:B------:R3:W1:Y:S01]  /*6570*/  LDSM.16.M88.4 R196, [R214] ;  /* 0x00000000d6c4783b */ /* 0x0006620000000200 */
[----:B--2---:R-:W-:-:S13]  /*6580*/  ISETP.GT.AND P0, PT, R0, R233, PT ;  /* 0x000000e90000720c */ /* 0x004fda0003f04270 */
[----:B------:R-:W-:-:S05]  /*6590*/  @P0 BRA `(.L_x_1276) ;  /* 0x000004a000000947 */ /* 0x000fca0003800000 */
[----:B-1-34-:R-:W-:Y:S01]  /*65a0*/  SHF.R.S32.HI R0, RZ, 0x1f, R234 ;  /* 0x0000001fff007819 */ /* 0x01afe200000114ea */
[----:B------:R-:W2:Y:S01]  /*65b0*/  LDL.64 R8, [R1+0x28] ;  /* 0x0000280001087983 */ /* 0x000ea20000100a00 */
[----:B------:R-:W-:Y:S01]  /*65c0*/  SHF.R.S32.HI R4, RZ, 0x1f, R232 ;  /* 0x0000001fff047819 */ /* 0x000fe200000114e8 */
[----:B------:R-:W-:Y:S01]  /*65d0*/  IMAD.WIDE.U32 R2, R234, c[0x0][0x208], RZ ;  /* 0x00008200ea027a25 */ /* 0x000fe200078e00ff */
[C---:B------:R-:W-:Y:S02]  /*65e0*/  IADD3 R6, R240.reuse, 0x40, RZ ;  /* 0x00000040f0067810 */ /* 0x040fe40007ffe0ff */
[----:B------:R-:W-:Y:S01]  /*65f0*/  IADD3 R5, R240, 0x40, RZ ;  /* 0x00000040f0057810 */ /* 0x000fe20007ffe0ff */
[----:B------:R-:W3:Y:S01]  /*6600*/  LDL R7, [R1+0x38] ;  /* 0x0000380001077983 */ /* 0x000ee20000100800 */
[----:B------:R-:W-:Y:S01]  /*6610*/  SHF.R.S32.HI R6, RZ, 0x1f, R6 ;  /* 0x0000001fff067819 */ /* 0x000fe20000011406 */
[----:B------:R-:W-:Y:S02]  /*6620*/  IMAD R0, R0, c[0x0][0x208], RZ ;  /* 0x0000820000007a24 */ /* 0x000fe400078e02ff */
[----:B------:R-:W-:Y:S01]  /*6630*/  IMAD R4, R4, c[0x0][0x218], RZ ;  /* 0x0000860004047a24 */ /* 0x000fe200078e02ff */
[----:B------:R-:W-:Y:S01]  /*6640*/  SHF.L.U64.HI R20, R5, 0x1, R6 ;  /* 0x0000000105147819 */ /* 0x000fe20000010206 */
[----:B------:R-:W-:Y:S01]  /*6650*/  IMAD R0, R234, c[0x0][0x20c], R0 ;  /* 0x00008300ea007a24 */ /* 0x000fe200078e0200 */
[----:B------:R-:W-:Y:S01]  /*6660*/  IADD3 R6, R240, 0x20, RZ ;  /* 0x00000020f0067810 */ /* 0x000fe20007ffe0ff */
[C---:B------:R-:W-:Y:S02]  /*6670*/  IMAD R4, R232.reuse, c[0x0][0x21c], R4 ;  /* 0x00008700e8047a24 */ /* 0x040fe400078e0204 */
[----:B------:R-:W-:Y:S02]  /*6680*/  IMAD.IADD R3, R3, 0x1, R0 ;  /* 0x0000000103037824 */ /* 0x000fe400078e0200 */
[----:B------:R-:W-:Y:S01]  /*6690*/  IMAD.SHL.U32 R23, R5, 0x2, RZ ;  /* 0x0000000205177824 */ /* 0x000fe200078e00ff */
[----:B------:R-:W-:Y:S01]  /*66a0*/  SHF.R.S32.HI R5, RZ, 0x1f, R240 ;  /* 0x0000001fff057819 */ /* 0x000fe200000114f0 */
[----:B------:R-:W-:Y:S03]  /*66b0*/  IMAD.WIDE.U32 R2, R232, c[0x0][0x218], R2 ;  /* 0x00008600e8027a25 */ /* 0x000fe600078e0002 */
[----:B------:R-:W-:Y:S01]  /*66c0*/  SHF.L.U64.HI R14, R240, 0x1, R5 ;  /* 0x00000001f00e7819 */ /* 0x000fe20000010205 */
[----:B------:R-:W-:Y:S02]  /*66d0*/  IMAD.SHL.U32 R22, R6, 0x2, RZ ;  /* 0x0000000206167824 */ /* 0x000fe400078e00ff */
[----:B------:R-:W-:Y:S01]  /*66e0*/  IMAD.SHL.U32 R21, R240, 0x2, RZ ;  /* 0x00000002f0157824 */ /* 0x000fe200078e00ff */
[----:B--2---:R-:W-:Y:S04]  /*66f0*/  IADD3 R0, P0, R8, R2, RZ ;  /* 0x0000000208007210 */ /* 0x004fe80007f1e0ff */
[----:B---3--:R-:W-:Y:S02]  /*6700*/  IADD3.X R4, R7, R3, R4, P0, !PT ;  /* 0x0000000307047210 */ /* 0x008fe400007fe404 */
[----:B------:R-:W-:Y:S02]  /*6710*/  IADD3 R7, R240, 0x20, RZ ;  /* 0x00000020f0077810 */ /* 0x000fe40007ffe0ff */
[C---:B------:R-:W-:Y:S02]  /*6720*/  LEA R13, P0, R0.reuse, c[0x0][0x1f8], 0x1 ;  /* 0x00007e00000d7a11 */ /* 0x040fe400078008ff */
[----:B------:R-:W-:Y:S02]  /*6730*/  SHF.R.S32.HI R7, RZ, 0x1f, R7 ;  /* 0x0000001fff077819 */ /* 0x000fe40000011407 */
[----:B------:R-:W-:Y:S02]  /*6740*/  LEA.HI.X R10, R0, c[0x0][0x1fc], R4, 0x1, P0 ;  /* 0x00007f00000a7a11 */ /* 0x000fe400000f0c04 */
[----:B------:R-:W-:Y:S01]  /*6750*/  SHF.L.U64.HI R15, R6, 0x1, R7 ;  /* 0x00000001060f7819 */ /* 0x000fe20000010207 */
[----:B------:R-:W-:-:S05]  /*6760*/  BRA.DIV ~URZ, `(.L_x_1277) ;  /* 0x0000bac27f007947 */ /* 0x000fca000b800000 */
[----:B------:R1:W2:Y:S02]  /*6770*/  SHFL.IDX PT, R4, R10, RZ, 0x1c1f ;  /* 0x001c1fff0a047589 */ /* 0x0002a400000e0000 */
.L_x_1322:
[----:B------:R-:W-:-:S05]  /*6780*/  BRA.DIV ~URZ, `(.L_x_1278) ;  /* 0x0000bb127f007947 */ /* 0x000fca000b800000 */
[----:B------:R-:W3:Y:S01]  /*6790*/  SHFL.IDX PT, R0, R13, RZ, 0x1c1f ;  /* 0x001c1fff0d007589 */ /* 0x000ee200000e0000 */
[C---:B------:R-:W-:Y:S02]  /*67a0*/  IADD3 R2, R240.reuse, 0x20, RZ ;  /* 0x00000020f0027810 */ /* 0x040fe40007ffe0ff */
[----:B------:R-:W-:Y:S02]  /*67b0*/  ISETP.GE.AND P5, PT, R240, c[0x0][0x1d4], PT ;  /* 0x00007500f0007a0c */ /* 0x000fe40003fa6270 */
[----:B------:R-:W-:Y:S02]  /*67c0*/  ISETP.GE.AND P4, PT, R2, c[0x0][0x1d4], PT ;  /* 0x0000750002007a0c */ /* 0x000fe40003f86270 */
[----:B------:R-:W-:Y:S02]  /*67d0*/  IADD3 R5, R240, 0x40, RZ ;  /* 0x00000040f0057810 */ /* 0x000fe40007ffe0ff */
[----:B------:R-:W-:Y:S02]  /*67e0*/  SEL R12, RZ, 0x10, P5 ;  /* 0x00000010ff0c7807 */ /* 0x000fe40002800000 */
[----:B------:R-:W-:Y:S02]  /*67f0*/  SEL R11, RZ, 0x10, P4 ;  /* 0x00000010ff0b7807 */ /* 0x000fe40002000000 */
[C---:B---3--:R-:W-:Y:S02]  /*6800*/  IADD3 R6, P0, R0.reuse, R21, RZ ;  /* 0x0000001500067210 */ /* 0x048fe40007f1e0ff */
[----:B------:R-:W-:Y:S03]  /*6810*/  IADD3 R2, P6, R0, R22, RZ ;  /* 0x0000001600027210 */ /* 0x000fe60007fde0ff */
        /* <DEDUP_REMOVED lines=9> */
[----:B------:R3:W4:Y:S04]  /*68b0*/  SHFL.IDX PT, R4, R10, 0x1, 0x1c1f ;  /* 0x003c1f000a047f89 */ /* 0x00072800000e0000 */
[----:B------:R2:W1:Y:S04]  /*68c0*/  SHFL.IDX PT, R0, R13, 0x1, 0x1c1f ;  /* 0x003c1f000d007f89 */ /* 0x00046800000e0000 */
[----:B------:R2:W-:Y:S01]  /*68d0*/  LDGSTS.E.BYPASS.LTC128B.128 [R217+0x2100], [R8.64], !P0 ;  /* 0x0210000008d97fae */ /* 0x0005e2000c101d46 */
[----:B-1-3--:R-:W-:Y:S03]  /*68e0*/  SEL R10, RZ, 0x10, P0 ;  /* 0x00000010ff0a7807 */ /* 0x00afe60000000000 */
.L_x_1323:
[----:B--2---:R-:W-:Y:S02]  /*68f0*/  IADD3 R2, -R11, 0x10, RZ ;  /* 0x000000100b027810 */ /* 0x004fe40007ffe1ff */
[----:B------:R-:W-:Y:S02]  /*6900*/  IADD3 R8, -R12, 0x10, RZ ;  /* 0x000000100c087810 */ /* 0x000fe40007ffe1ff */
[----:B------:R-:W-:Y:S02]  /*6910*/  LOP3.LUT R6, R2, 0xf, RZ, 0xc0, !PT ;  /* 0x0000000f02067812 */ /* 0x000fe400078ec0ff */
[----:B------:R-:W-:Y:S02]  /*6920*/  LOP3.LUT R8, R8, 0xf, RZ, 0xc0, !PT ;  /* 0x0000000f08087812 */ /* 0x000fe400078ec0ff */
[----:B------:R-:W-:Y:S02]  /*6930*/  IADD3 R3, -R10, 0x10, RZ ;  /* 0x000000100a037810 */ /* 0x000fe40007ffe1ff */
[-C--:B------:R-:W-:Y:S02]  /*6940*/  IADD3 R6, P6, P5, R6, R0.reuse, R22 ;  /* 0x0000000006067210 */ /* 0x080fe40007dde016 */
[----:B------:R-:W-:Y:S02]  /*6950*/  IADD3 R8, P4, P0, R8, R0, R21 ;  /* 0x0000000008087210 */ /* 0x000fe4000789e015 */
[----:B------:R-:W-:Y:S02]  /*6960*/  LOP3.LUT R2, R3, 0xf, RZ, 0xc0, !PT ;  /* 0x0000000f03027812 */ /* 0x000fe400078ec0ff */
[-C--:B----4-:R-:W-:Y:S02]  /*6970*/  IADD3.X R7, RZ, R4.reuse, R15, P6, P5 ;  /* 0x00000004ff077210 */ /* 0x090fe400037ea40f */
[----:B------:R-:W-:Y:S02]  /*6980*/  ISETP.NE.U32.AND P6, PT, R12, RZ, PT ;  /* 0x000000ff0c00720c */ /* 0x000fe40003fc5070 */
[----:B------:R-:W-:Y:S02]  /*6990*/  IADD3.X R9, RZ, R4, R14, P4, P0 ;  /* 0x00000004ff097210 */ /* 0x000fe400027e040e */
[----:B------:R-:W-:Y:S02]  /*69a0*/  IADD3 R2, P4, P0, R2, R0, R23 ;  /* 0x0000000002027210 */ /* 0x000fe4000789e017 */
[----:B------:R-:W-:Y:S02]  /*69b0*/  ISETP.NE.U32.AND P5, PT, R11, RZ, PT ;  /* 0x000000ff0b00720c */ /* 0x000fe40003fa5070 */
[----:B------:R-:W-:Y:S02]  /*69c0*/  IADD3.X R3, RZ, R4, R20, P4, P0 ;  /* 0x00000004ff037210 */ /* 0x000fe400027e0414 */
[----:B------:R-:W-:Y:S03]  /*69d0*/  ISETP.NE.U32.AND P0, PT, R10, RZ, PT ;  /* 0x000000ff0a00720c */ /* 0x000fe60003f05070 */
[----:B------:R-:W-:Y:S01]  /*69e0*/  @!PT LDS RZ, [RZ] ;  /* 0x00000000fffff984 */ /* 0x000fe20000000800 */
[----:B------:R-:W-:Y:S01]  /*69f0*/  @!PT LDS RZ, [RZ] ;  /* 0x00000000fffff984 */ /* 0x000fe20000000800 */
[----:B------:R-:W-:Y:S01]  /*6a00*/  @!PT LDS RZ, [RZ] ;  /* 0x00000000fffff984 */ /* 0x000fe20000000800 */
[----:B------:R1:W-:Y:S06]  /*6a10*/  LDGSTS.E.BYPASS.LTC128B.128.ZFILL [R217+0x900], [R8.64], P6 ;  /* 0x0090000008d97fae */ /* 0x0003ec000b141d46 */
[----:B------:R1:W-:Y:S04]  /*6a20*/  LDGSTS.E.BYPASS.LTC128B.128.ZFILL [R217+0x1900], [R6.64], P5 ;  /* 0x0190000006d97fae */ /* 0x0003e8000a941d46 */
[----:B------:R1:W-:Y:S02]  /*6a30*/  LDGSTS.E.BYPASS.LTC128B.128.ZFILL [R217+0x2900], [R2.64], P0 ;  /* 0x0290000002d97fae */ /* 0x0003e40008141d46 */
.L_x_1276:
[----:B-1-34-:R-:W-:Y:S05]  /*6a40*/  BSYNC B0 ;  /* 0x0000000000007941 */ /* 0x01afea0003800000 */
.L_x_1275:
[----:B------:R-:W0:Y:S01]  /*6a50*/  LDGDEPBAR ;  /* 0x00000000000079af */ /* 0x000e220000000000 */
[----:B------:R-:W-:Y:S01]  /*6a60*/  WARPSYNC 0xffffffff ;  /* 0xffffffff00007948 */ /* 0x000fe20003800000 */
[-C--:B------:R-:W-:Y:S01]  /*6a70*/  HMMA.16816.F32 R4, R64, R16.reuse, RZ ;  /* 0x000000104004723c */ /* 0x080fe200000018ff */
        /* <DEDUP_REMOVED lines=36> */
[----:B------:R-:W-:Y:S07]  /*6cc0*/  LDSM.16.M88.4 R184, [R200+0x1800] ;  /* 0x00180000c8b8783b */ /* 0x000fee0000000200 */
[----:B------:R-:W-:Y:S01]  /*6cd0*/  HMMA.16816.F32 R64, R176, R198, R64 ;  /* 0x000000c6b040723c */ /* 0x000fe20000001840 */
[----:B------:R-:W4:Y:S07]  /*6ce0*/  LDSM.16.M88.4 R176, [R200+0x1400] ;  /* 0x00140000c8b0783b */ /* 0x000f2e0000000200 */
[-C--:B-1----:R-:W-:Y:S08]  /*6cf0*/  HMMA.16816.F32 R4, R172, R180.reuse, R4 ;  /* 0x000000b4ac04723c */ /* 0x082ff00000001804 */
[C---:B---3--:R-:W-:Y:S08]  /*6d00*/  HMMA.16816.F32 R8, R188.reuse, R180, R8 ;  /* 0x000000b4bc08723c */ /* 0x048ff00000001808 */
[-C--:B------:R-:W-:Y:S08]  /*6d10*/  HMMA.16816.F32 R12, R188, R182.reuse, R12 ;  /* 0x000000b6bc0c723c */ /* 0x080ff0000000180c */
[C---:B------:R-:W-:Y:S01]  /*6d20*/  HMMA.16816.F32 R16, R172.reuse, R182, R16 ;  /* 0x000000b6ac10723c */ /* 0x040fe20000001810 */
[----:B------:R-:W-:Y:S07]  /*6d30*/  LDSM.16.M88.4 R180, [R213] ;  /* 0x00000000d5b4783b */ /* 0x000fee0000000200 */
[-C--:B----4-:R-:W-:Y:S08]  /*6d40*/  HMMA.16816.F32 R20, R172, R176.reuse, R20 ;  /* 0x000000b0ac14723c */ /* 0x090ff00000001814 */
[C---:B------:R-:W-:Y:S08]  /*6d50*/  HMMA.16816.F32 R24, R188.reuse, R176, R24 ;  /* 0x000000b0bc18723c */ /* 0x040ff00000001818 */
[-C--:B------:R-:W-:Y:S03]  /*6d60*/  HMMA.16816.F32 R28, R188, R178.reuse, R28 ;  /* 0x000000b2bc1c723c */ /* 0x080fe6000000181c */
[----:B--2---:R-:W-:Y:S05]  /*6d70*/  ISETP.GT.AND P0, PT, R233, R0, PT ;  /* 0x00000000e900720c */ /* 0x004fea0003f04270 */
[C---:B------:R-:W-:Y:S01]  /*6d80*/  HMMA.16816.F32 R32, R172.reuse, R178, R32 ;  /* 0x000000b2ac20723c */ /* 0x040fe20000001820 */
[----:B------:R-:W1:Y:S07]  /*6d90*/  LDSM.16.M88.4 R176, [R204+0x2000] ;  /* 0x00200000ccb0783b */ /* 0x000e6e0000000200 */
[-C--:B------:R-:W-:Y:S08]  /*6da0*/  HMMA.16816.F32 R36, R172, R184.reuse, R36 ;  /* 0x000000b8ac24723c */ /* 0x080ff00000001824 */
[C---:B------:R-:W-:Y:S08]  /*6db0*/  HMMA.16816.F32 R40, R188.reuse, R184, R40 ;  /* 0x000000b8bc28723c */ /* 0x040ff00000001828 */
[-C--:B------:R-:W-:Y:S08]  /*6dc0*/  HMMA.16816.F32 R44, R188, R186.reuse, R44 ;  /* 0x000000babc2c723c */ /* 0x080ff0000000182c */
[C---:B------:R-:W-:Y:S01]  /*6dd0*/  HMMA.16816.F32 R48, R172.reuse, R186, R48 ;  /* 0x000000baac30723c */ /* 0x040fe20000001830 */
[----:B------:R-:W2:Y:S07]  /*6de0*/  LDSM.16.M88.4 R184, [R204+0x3000] ;  /* 0x00300000ccb8783b */ /* 0x000eae0000000200 */
[-C--:B------:R-:W-:Y:S08]  /*6df0*/  HMMA.16816.F32 R52, R172, R192.reuse, R52 ;  /* 0x000000c0ac34723c */ /* 0x080ff00000001834 */
[C---:B------:R-:W-:Y:S08]  /*6e00*/  HMMA.16816.F32 R56, R188.reuse, R192, R56 ;  /* 0x000000c0bc38723c */ /* 0x040ff00000001838 */
[-C--:B------:R-:W-:Y:S01]  /*6e10*/  HMMA.16816.F32 R60, R188, R194.reuse, R60 ;  /* 0x000000c2bc3c723c */ /* 0x080fe2000000183c */
[----:B------:R-:W-:Y:S07]  /*6e20*/  LDSM.16.M88.4 R188, [R211] ;  /* 0x00000000d3bc783b */ /* 0x000fee0000000200 */
        /* <DEDUP_REMOVED lines=13> */
[-C--:B------:R-:W-:Y:S08]  /*6f00*/  HMMA.16816.F32 R36, R176, R188.reuse, R36 ;  /* 0x000000bcb024723c */ /* 0x080ff00000001824 */
        /* <DEDUP_REMOVED lines=10> */
[-C--:B--2---:R-:W-:Y:S01]  /*6fb0*/  HMMA.16816.F32 R4, R172, R180.reuse, R4 ;  /* 0x000000b4ac04723c */ /* 0x084fe20000001804 */
[----:B------:R-:W2:Y:S07]  /*6fc0*/  LDSM.16.M88.4 R192, [R200+0x2c00] ;  /* 0x002c0000c8c0783b */ /* 0x000eae0000000200 */
[C---:B---3--:R-:W-:Y:S08]  /*6fd0*/  HMMA.16816.F32 R8, R188.reuse, R180, R8 ;  /* 0x000000b4bc08723c */ /* 0x048ff00000001808 */
[-C--:B------:R-:W-:Y:S08]  /*6fe0*/  HMMA.16816.F32 R12, R188, R182.reuse, R12 ;  /* 0x000000b6bc0c723c */ /* 0x080ff0000000180c */
[C---:B------:R-:W-:Y:S01]  /*6ff0*/  HMMA.16816.F32 R16, R172.reuse, R182, R16 ;  /* 0x000000b6ac10723c */ /* 0x040fe20000001810 */
[----:B------:R-:W-:Y:S07]  /*7000*/  LDSM.16.M88.4 R180, [R204+0x4000] ;  /* 0x00400000ccb4783b */ /* 0x000fee0000000200 */
[-C--:B-1----:R-:W-:Y:S08]  /*7010*/  HMMA.16816.F32 R20, R172, R184.reuse, R20 ;  /* 0x000000b8ac14723c */ /* 0x082ff00000001814 */
[C---:B------:R-:W-:Y:S08]  /*7020*/  HMMA.16816.F32 R24, R188.reuse, R184, R24 ;  /* 0x000000b8bc18723c */ /* 0x040ff00000001818 */
[-C--:B------:R-:W-:Y:S08]  /*7030*/  HMMA.16816.F32 R28, R188, R186.reuse, R28 ;  /* 0x000000babc1c723c */ /* 0x080ff0000000181c */
[C---:B------:R-:W-:Y:S01]  /*7040*/  HMMA.16816.F32 R32, R172.reuse, R186, R32 ;  /* 0x000000baac20723c */ /* 0x040fe20000001820 */
[----:B------:R-:W1:Y:S07]  /*7050*/  LDSM.16.M88.4 R184, [R209] ;  /* 0x00000000d1b8783b */ /* 0x000e6e0000000200 */
[-C--:B----4-:R-:W-:Y:S08]  /*7060*/  HMMA.16816.F32 R36, R172, R176.reuse, R36 ;  /* 0x000000b0ac24723c */ /* 0x090ff00000001824 */
[C---:B------:R-:W-:Y:S08]  /*7070*/  HMMA.16816.F32 R40, R188.reuse, R176, R40 ;  /* 0x000000b0bc28723c */ /* 0x040ff00000001828 */
[-C--:B------:R-:W-:Y:S08]  /*7080*/  HMMA.16816.F32 R44, R188, R178.reuse, R44 ;  /* 0x000000b2bc2c723c */ /* 0x080ff0000000182c */
[C---:B------:R-:W-:Y:S01]  /*7090*/  HMMA.16816.F32 R48, R172.reuse, R178, R48 ;  /* 0x000000b2ac30723c */ /* 0x040fe20000001830 */
[----:B------:R-:W3:Y:S07]  /*70a0*/  LDSM.16.M88.4 R176, [R204+0x5000] ;  /* 0x00500000ccb0783b */ /* 0x000eee0000000200 */
[-C--:B--2---:R-:W-:Y:S08]  /*70b0*/  HMMA.16816.F32 R52, R172, R192.reuse, R52 ;  /* 0x000000c0ac34723c */ /* 0x084ff00000001834 */
[C---:B------:R-:W-:Y:S08]  /*70c0*/  HMMA.16816.F32 R56, R188.reuse, R192, R56 ;  /* 0x000000c0bc38723c */ /* 0x040ff00000001838 */
[-C--:B------:R-:W-:Y:S08]  /*70d0*/  HMMA.16816.F32 R60, R188, R194.reuse, R60 ;  /* 0x000000c2bc3c723c */ /* 0x080ff0000000183c */
[----:B------:R-:W-:Y:S08]  /*70e0*/  HMMA.16816.F32 R64, R172, R194, R64 ;  /* 0x000000c2ac40723c */ /* 0x000ff00000001840 */
[-C--:B-1----:R-:W-:Y:S08]  /*70f0*/  HMMA.16816.F32 R4, R180, R184.reuse, R4 ;  /* 0x000000b8b404723c */ /* 0x082ff00000001804 */
[C---:B---3--:R-:W-:Y:S08]  /*7100*/  HMMA.16816.F32 R8, R176.reuse, R184, R8 ;  /* 0x000000b8b008723c */ /* 0x048ff00000001808 */
        /* <DEDUP_REMOVED lines=24> */
[----:B----4-:R-:W4:Y:S09]  /*7290*/  LDSM.16.M88.4 R4, [R208] ;  /* 0x00000000d004783b */ /* 0x010f320000000200 */
[----:B------:R-:W1:Y:S10]  /*72a0*/  MUFU.TANH R229, R10 ;  /* 0x0000000a00e57308 */ /* 0x000e740000002400 */
[----:B------:R5:W1:Y:S10]  /*72b0*/  MUFU.TANH R228, R11 ;  /* 0x0000000b00e47308 */ /* 0x000a740000002400 */
[----:B------:R-:W1:Y:S10]  /*72c0*/  MUFU.TANH R220, R13 ;  /* 0x0000000d00dc7308 */ /* 0x000e740000002400 */
[----:B------:R-:W1:Y:S01]  /*72d0*/  MUFU.TANH R226, R15 ;  /* 0x0000000f00e27308 */ /* 0x000e620000002400 */
[----:B-----5:R-:W5:Y:S01]  /*72e0*/  LDSM.16.M88.4 R8, [R207] ;  /* 0x00000000cf08783b */ /* 0x020f620000000200 */
[-C--:B----4-:R-:W-:Y:S08]  /*72f0*/  HMMA.16816.F32 R20, R180, R4.reuse, R20 ;  /* 0x00000004b414723c */ /* 0x090ff00000001814 */
[----:B------:R4:W1:Y:S01]  /*7300*/  MUFU.TANH R189, R16 ;  /* 0x0000001000bd7308 */ /* 0x0008620000002400 */
[C---:B------:R-:W-:Y:S09]  /*7310*/  HMMA.16816.F32 R24, R176.reuse, R4, R24 ;  /* 0x00000004b018723c */ /* 0x040ff20000001818 */
[----:B------:R-:W1:Y:S01]  /*7320*/  MUFU.TANH R221, R12 ;  /* 0x0000000c00dd7308 */ /* 0x000e620000002400 */
[-C--:B------:R-:W-:Y:S08]  /*7330*/  HMMA.16816.F32 R28, R176, R6.reuse, R28 ;  /* 0x00000006b01c723c */ /* 0x080ff0000000181c */
[C---:B------:R-:W-:Y:S01]  /*7340*/  HMMA.16816.F32 R32, R180.reuse, R6, R32 ;  /* 0x00000006b420723c */ /* 0x040fe20000001820 */
[----:B------:R-:W1:Y:S01]  /*7350*/  MUFU.TANH R227, R14 ;  /* 0x0000000e00e37308 */ /* 0x000e620000002400 */
[----:B------:R-:W1:Y:S01]  /*7360*/  LDSM.16.M88.4 R4, [R206] ;  /* 0x00000000ce04783b */ /* 0x000e620000000200 */
        /* <DEDUP_REMOVED lines=13> */
[----:B------:R5:W2:Y:S01]  /*7440*/  MUFU.TANH R218, R27 ;  /* 0x0000001b00da7308 */ /* 0x000aa20000002400 */
        /* <DEDUP_REMOVED lines=22> */
[----:B----4-:R-:W-:Y:S02]  /*75b0*/  FMUL.FTZ R16, R49, c[0x0][0x320] ;  /* 0x0000c80031107a20 */ /* 0x010fe40000410000 */
[----:B------:R-:W-:Y:S01]  /*75c0*/  FMUL.FTZ R13, R52, c[0x0][0x320] ;  /* 0x0000c800340d7a20 */ /* 0x000fe20000410000 */
[----:B------:R4:W1:Y:S03]  /*75d0*/  MUFU.TANH R187, R29 ;  /* 0x0000001d00bb7308 */ /* 0x0008660000002400 */
[----:B-----5:R-:W-:Y:S02]  /*75e0*/  FMUL.FTZ R27, R53, c[0x0][0x320] ;  /* 0x0000c800351b7a20 */ /* 0x020fe40000410000 */
        /* <DEDUP_REMOVED lines=33> */
[----:B------:R-:W1:Y:S10]  /*7800*/  MUFU.TANH R32, R32 ;  /* 0x0000002000207308 */ /* 0x000e740000002400 */
        /* <DEDUP_REMOVED lines=19> */
[----:B------:R-:W1:Y:S10]  /*7940*/  MUFU.TANH R13, R13 ;  /* 0x0000000d000d7308 */ /* 0x000e740000002400 */
        /* <DEDUP_REMOVED lines=12> */
[----:B------:R-:W1:Y:S10]  /*7a10*/  MUFU.TANH R15, R15 ;  /* 0x0000000f000f7308 */ /* 0x000e740000002400 */
[----:B------:R4:W1:Y:S10]  /*7a20*/  MUFU.TANH R37, R66 ;  /* 0x0000004200257308 */ /* 0x0008740000002400 */
[----:B------:R4:W1:Y:S01]  /*7a30*/  MUFU.TANH R36, R67 ;  /* 0x0000004300247308 */ /* 0x0008620000002400 */
[----:B------:R-:W-:-:S05]  /*7a40*/  @!P0 BRA `(.L_x_1280) ;  /* 0x000005b000008947 */ /* 0x000fca0003800000 */
[C---:B--23--:R-:W-:Y:S01]  /*7a50*/  IADD3 R231, R240.reuse, 0x40, RZ ;  /* 0x00000040f0e77810 */ /* 0x04cfe20007ffe0ff */
[----:B------:R-:W2:Y:S01]  /*7a60*/  LDL R2, [R1+0x10] ;  /* 0x0000100001027983 */ /* 0x000ea20000100800 */
[C---:B------:R-:W-:Y:S01]  /*7a70*/  IADD3 R7, R240.reuse, 0x20, RZ ;  /* 0x00000020f0077810 */ /* 0x040fe20007ffe0ff */
[----:B------:R-:W-:Y:S01]  /*7a80*/  IMAD.MOV.U32 R232, RZ, RZ, RZ ;  /* 0x000000ffffe87224 */ /* 0x000fe200078e00ff */
[----:B------:R-:W-:Y:S01]  /*7a90*/  SHF.R.S32.HI R6, RZ, 0x1f, R240 ;  /* 0x0000001fff067819 */ /* 0x000fe200000114f0 */
[----:B------:R-:W3:Y:S01]  /*7aa0*/  LDL R0, [R1+0x4] ;  /* 0x0000040001007983 */ /* 0x000ee20000100800 */
[----:B------:R-:W-:Y:S01]  /*7ab0*/  SHF.R.S32.HI R7, RZ, 0x1f, R7 ;  /* 0x0000001fff077819 */ /* 0x000fe20000011407 */
[----:B----4-:R-:W-:Y:S01]  /*7ac0*/  IMAD.SHL.U32 R21, R231, 0x2, RZ ;  /* 0x00000002e7157824 */ /* 0x010fe200078e00ff */
[C---:B------:R-:W-:Y:S01]  /*7ad0*/  SHF.L.U64.HI R10, R240.reuse, 0x1, R6 ;  /* 0x00000001f00a7819 */ /* 0x040fe20000010206 */
[----:B------:R-:W4:Y:S01]  /*7ae0*/  LDL.64 R238, [R1+0x20] ;  /* 0x0000200001ee7983 */ /* 0x000f220000100a00 */
[----:B------:R-:W-:Y:S05]  /*7af0*/  IMAD.SHL.U32 R14, R240, 0x2, RZ ;  /* 0x00000002f00e7824 */ /* 0x000fea00078e00ff */
[----:B------:R-:W5:Y:S04]  /*7b00*/  LDL R230, [R1+0x34] ;  /* 0x0000340001e67983 */ /* 0x000f680000100800 */
[----:B------:R-:W4:Y:S06]  /*7b10*/  LDL.64 R236, [R1+0x18] ;  /* 0x0000180001ec7983 */ /* 0x000f2c0000100a00 */
        /* <DEDUP_REMOVED lines=9> */
[C---:B------:R-:W-:Y:S02]  /*7bb0*/  @!P1 LEA R4, P0, R3.reuse, c[0x0][0x2a0], 0x2 ;  /* 0x0000a80003049a11 */ /* 0x040fe400078010ff */
[----:B------:R-:W-:Y:S01]  /*7bc0*/  IADD3 R230, R240, 0x40, RZ ;  /* 0x00000040f0e67810 */ /* 0x000fe20007ffe0ff */
[----:B------:R-:W-:Y:S01]  /*7bd0*/  IMAD R234, R0, c[0x0][0x2b8], R2 ;  /* 0x0000ae0000ea7a24 */ /* 0x000fe200078e0202 */
[----:B------:R-:W-:Y:S02]  /*7be0*/  @!P1 LEA.HI.X R5, R3, c[0x0][0x2a4], R5, 0x2, P0 ;  /* 0x0000a90003059a11 */ /* 0x000fe400000f1405 */
[----:B------:R-:W-:Y:S01]  /*7bf0*/  SHF.R.S32.HI R230, RZ, 0x1f, R230 ;  /* 0x0000001fffe67819 */ /* 0x000fe200000114e6 */
[----:B------:R-:W-:Y:S01]  /*7c00*/  IMAD.WIDE.U32 R2, R234, c[0x0][0x1e0], RZ ;  /* 0x00007800ea027a25 */ /* 0x000fe200078e00ff */
[----:B------:R-:W-:Y:S01]  /*7c10*/  SHF.R.S32.HI R0, RZ, 0x1f, R234 ;  /* 0x0000001fff007819 */ /* 0x000fe200000114ea */
[----:B------:R-:W2:Y:S01]  /*7c20*/  @!P1 LDG.E R232, [R4.64] ;  /* 0x0000000604e89981 */ /* 0x000ea2000c1e1900 */
[----:B------:R-:W-:Y:S02]  /*7c30*/  SHF.L.U64.HI R12, R231, 0x1, R230 ;  /* 0x00000001e70c7819 */ /* 0x000fe400000102e6 */
[----:B------:R-:W-:Y:S01]  /*7c40*/  IADD3 R230, R240, 0x20, RZ ;  /* 0x00000020f0e67810 */ /* 0x000fe20007ffe0ff */
[----:B------:R-:W-:Y:S03]  /*7c50*/  IMAD R0, R0, c[0x0][0x1e0], RZ ;  /* 0x0000780000007a24 */ /* 0x000fe600078e02ff */
[----:B------:R-:W-:Y:S01]  /*7c60*/  SHF.L.U64.HI R11, R230, 0x1, R7 ;  /* 0x00000001e60b7819 */ /* 0x000fe20000010207 */
[----:B------:R-:W-:Y:S02]  /*7c70*/  IMAD R0, R234, c[0x0][0x1e4], R0 ;  /* 0x00007900ea007a24 */ /* 0x000fe400078e0200 */
[----:B------:R-:W-:Y:S02]  /*7c80*/  IMAD.SHL.U32 R18, R230, 0x2, RZ ;  /* 0x00000002e6127824 */ /* 0x000fe400078e00ff */
        /* <DEDUP_REMOVED lines=8> */
[----:B------:R-:W-:Y:S01]  /*7d10*/  LEA.HI.X R8, R0, c[0x0][0x1cc], R8, 0x1, P0 ;  /* 0x0000730000087a11 */ /* 0x000fe200000f0c08 */
[----:B------:R-:W-:-:S06]  /*7d20*/  BRA.DIV ~URZ, `(.L_x_1281) ;  /* 0x0000a7c27f007947 */ /* 0x000fcc000b800000 */
[----:B------:R2:W3:Y:S02]  /*7d30*/  SHFL.IDX PT, R4, R8, RZ, 0x1c1f ;  /* 0x001c1fff08047589 */ /* 0x0004e400000e0000 */
.L_x_1324:
[----:B------:R-:W-:-:S05]  /*7d40*/  BRA.DIV ~URZ, `(.L_x_1282) ;  /* 0x0000a8127f007947 */ /* 0x000fca000b800000 */
[----:B------:R-:W4:Y:S01]  /*7d50*/  SHFL.IDX PT, R0, R9, RZ, 0x1c1f ;  /* 0x001c1fff09007589 */ /* 0x000f2200000e0000 */
[C---:B------:R-:W-:Y:S02]  /*7d60*/  ISETP.GE.AND P5, PT, R240.reuse, c[0x0][0x1d4], PT ;  /* 0x00007500f0007a0c */ /* 0x040fe40003fa6270 */
[C---:B------:R-:W-:Y:S02]  /*7d70*/  IADD3 R22, R240.reuse, 0x20, RZ ;  /* 0x00000020f0167810 */ /* 0x040fe40007ffe0ff */
[----:B------:R-:W-:Y:S02]  /*7d80*/  IADD3 R5, R240, 0x40, RZ ;  /* 0x00000040f0057810 */ /* 0x000fe40007ffe0ff */
[----:B------:R-:W-:Y:S02]  /*7d90*/  ISETP.GE.AND P4, PT, R22, c[0x0][0x1d4], PT ;  /* 0x0000750016007a0c */ /* 0x000fe40003f86270 */
[C---:B----4-:R-:W-:Y:S02]  /*7da0*/  IADD3 R2, P0, R0.reuse, R14, RZ ;  /* 0x0000000e00027210 */ /* 0x050fe40007f1e0ff */
[----:B------:R-:W-:Y:S03]  /*7db0*/  IADD3 R6, P6, R0, R18, RZ ;  /* 0x0000001200067210 */ /* 0x000fe60007fde0ff */
[C---:B---3--:R-:W-:Y:S01]  /*7dc0*/  IMAD.X R3, R4.reuse, 0x1, R10, P0 ;  /* 0x0000000104037824 */ /* 0x048fe200000e060a */
[----:B------:R-:W-:Y:S01]  /*7dd0*/  ISETP.GE.AND P0, PT, R5, c[0x0][0x1d4], PT ;  /* 0x0000750005007a0c */ /* 0x000fe20003f06270 */
[----:B------:R-:W-:Y:S03]  /*7de0*/  IMAD.X R7, R4, 0x1, R11, P6 ;  /* 0x0000000104077824 */ /* 0x000fe600030e060b */
[----:B------:R-:W-:Y:S01]  /*7df0*/  @!PT LDS RZ, [RZ] ;  /* 0x00000000fffff984 */ /* 0x000fe20000000800 */
[----:B------:R-:W-:Y:S01]  /*7e00*/  @!PT LDS RZ, [RZ] ;  /* 0x00000000fffff984 */ /* 0x000fe20000000800 */
[----:B------:R3:W-:Y:S04]  /*7e10*/  LDGSTS.E.BYPASS.LTC128B.128 [R217+0x3100], [R2.64], !P5 ;  /* 0x0310000002d97fae */ /* 0x0007e8000e901d46 */
[----:B------:R4:W-:Y:S01]  /*7e20*/  LDGSTS.E.BYPASS.LTC128B.128 [R217+0x4100], [R6.64], !P4 ;  /* 0x0410000006d97fae */ /* 0x0009e2000e101d46 */
[----:B---3--:R-:W-:Y:S03]  /*7e30*/  IADD3 R2, P6, R0, R21, RZ ;  /* 0x0000001500027210 */ /* 0x008fe60007fde0ff */
[----:B------:R-:W3:Y:S01]  /*7e40*/  SHFL.IDX PT, R0, R9, 0x1, 0x1c1f ;  /* 0x003c1f0009007f89 */ /* 0x000ee200000e0000 */
[----:B----4-:R-:W-:Y:S01]  /*7e50*/  SEL R6, RZ, 0x10, P5 ;  /* 0x00000010ff067807 */ /* 0x010fe20002800000 */
[----:B------:R-:W-:Y:S01]  /*7e60*/  IMAD.X R3, R4, 0x1, R12, P6 ;  /* 0x0000000104037824 */ /* 0x000fe200030e060c */
[----:B------:R-:W-:Y:S01]  /*7e70*/  SEL R7, RZ, 0x10, P0 ;  /* 0x00000010ff077807 */ /* 0x000fe20000000000 */
[----:B------:R4:W2:Y:S04]  /*7e80*/  SHFL.IDX PT, R4, R8, 0x1, 0x1c1f ;  /* 0x003c1f0008047f89 */ /* 0x0008a800000e0000 */
[----:B------:R1:W-:Y:S01]  /*7e90*/  LDGSTS.E.BYPASS.LTC128B.128 [R217+0x5100], [R2.64], !P0 ;  /* 0x0510000002d97fae */ /* 0x0003e2000c101d46 */
[----:B--2-4-:R-:W-:Y:S03]  /*7ea0*/  SEL R8, RZ, 0x10, P4 ;  /* 0x00000010ff087807 */ /* 0x014fe60002000000 */
.L_x_1325:
[C---:B---3--:R-:W-:Y:S02]  /*7eb0*/  ISETP.NE.U32.AND P5, PT, R6.reuse, RZ, PT ;  /* 0x000000ff0600720c */ /* 0x048fe40003fa5070 */
[----:B------:R-:W-:Y:S02]  /*7ec0*/  IADD3 R6, -R6, 0x10, RZ ;  /* 0x0000001006067810 */ /* 0x000fe40007ffe1ff */
[----:B------:R-:W-:Y:S02]  /*7ed0*/  ISETP.NE.U32.AND P6, PT, R8, RZ, PT ;  /* 0x000000ff0800720c */ /* 0x000fe40003fc5070 */
[----:B------:R-:W-:Y:S02]  /*7ee0*/  LOP3.LUT R6, R6, 0xf, RZ, 0xc0, !PT ;  /* 0x0000000f06067812 */ /* 0x000fe400078ec0ff */
[----:B------:R-:W-:Y:S02]  /*7ef0*/  IADD3 R8, -R8, 0x10, RZ ;  /* 0x0000001008087810 */ /* 0x000fe40007ffe1ff */
[----:B-1----:R-:W-:Y:S02]  /*7f00*/  IADD3 R2, P4, P0, R6, R0, R14 ;  /* 0x0000000006027210 */ /* 0x002fe4000789e00e */
[----:B------:R-:W-:Y:S02]  /*7f10*/  LOP3.LUT R8, R8, 0xf, RZ, 0xc0, !PT ;  /* 0x0000000f08087812 */ /* 0x000fe400078ec0ff */
[----:B------:R-:W-:Y:S02]  /*7f20*/  IADD3.X R3, RZ, R4, R10, P4, P0 ;  /* 0x00000004ff037210 */ /* 0x000fe400027e040a */
[----:B------:R-:W-:Y:S03]  /*7f30*/  IADD3 R6, P4, P0, R8, R0, R18 ;  /* 0x0000000008067210 */ /* 0x000fe6000789e012 */
[----:B------:R-:W-:Y:S01]  /*7f40*/  @!PT LDS RZ, [RZ] ;  /* 0x00000000fffff984 */ /* 0x000fe20000000800 */
[----:B------:R-:W-:Y:S01]  /*7f50*/  @!PT LDS RZ, [RZ] ;  /* 0x00000000fffff984 */ /* 0x000fe20000000800 */
[----:B------:R-:W-:Y:S01]  /*7f60*/  @!PT LDS RZ, [RZ] ;  /* 0x00000000fffff984 */ /* 0x000fe20000000800 */
[----:B------:R1:W-:Y:S01]  /*7f70*/  LDGSTS.E.BYPASS.LTC128B.128.ZFILL [R217+0x3900], [R2.64], P5 ;  /* 0x0390000002d97fae */ /* 0x0003e2000a941d46 */
[C---:B------:R-:W-:Y:S02]  /*7f80*/  ISETP.NE.U32.AND P5, PT, R7.reuse, RZ, PT ;  /* 0x000000ff0700720c */ /* 0x040fe40003fa5070 */
[----:B-1----:R-:W-:Y:S02]  /*7f90*/  IADD3 R2, -R7, 0x10, RZ ;  /* 0x0000001007027810 */ /* 0x002fe40007ffe1ff */
[----:B------:R-:W-:Y:S02]  /*7fa0*/  IADD3.X R7, RZ, R4, R11, P4, P0 ;  /* 0x00000004ff077210 */ /* 0x000fe400027e040b */
[----:B------:R-:W-:Y:S03]  /*7fb0*/  LOP3.LUT R2, R2, 0xf, RZ, 0xc0, !PT ;  /* 0x0000000f02027812 */ /* 0x000fe600078ec0ff */
[----:B------:R1:W-:Y:S01]  /*7fc0*/  LDGSTS.E.BYPASS.LTC128B.128.ZFILL [R217+0x4900], [R6.64], P6 ;  /* 0x0490000006d97fae */ /* 0x0003e2000b141d46 */
[----:B------:R-:W-:Y:S04]  /*7fd0*/  IADD3 R2, P4, P0, R2, R0, R21 ;  /* 0x0000000002027210 */ /* 0x000fe8000789e015 */
[----:B------:R-:W-:Y:S05]  /*7fe0*/  IADD3.X R3, RZ, R4, R12, P4, P0 ;  /* 0x00000004ff037210 */ /* 0x000fea00027e040c */
[----:B------:R1:W-:Y:S04]  /*7ff0*/  LDGSTS.E.BYPASS.LTC128B.128.ZFILL [R217+0x5900], [R2.64], P5 ;  /* 0x0590000002d97fae */ /* 0x0003e8000a941d46 */
.L_x_1280:
[----:B--23--:R-:W-:Y:S05]  /*8000*/  BSYNC B0 ;  /* 0x0000000000007941 */ /* 0x00cfea0003800000 */
.L_x_1279:
[----:B------:R-:W-:Y:S01]  /*8010*/  MOV R4, 0x1 ;  /* 0x0000000100047802 */ /* 0x000fe20000000f00 */
[----:B-1----:R-:W2:Y:S04]  /*8020*/  LDL R3, [R1] ;  /* 0x0000000001037983 */ /* 0x002ea80000100800 */
[----:B------:R-:W3:Y:S01]  /*8030*/  LDL R2, [R1+0x3c] ;  /* 0x00003c0001027983 */ /* 0x000ee20000100800 */
[----:B------:R-:W-:Y:S03]  /*8040*/  IMAD R4, R233, -0x40, R4 ;  /* 0xffffffc0e9047824 */ /* 0x000fe600078e0204 */
[----:B------:R-:W0:Y:S01]  /*8050*/  LDGDEPBAR ;  /* 0x00000000000079af */ /* 0x000e220000000000 */
[----:B--2---:R-:W-:Y:S01]  /*8060*/  MOV R5, R3 ;  /* 0x0000000300057202 */ /* 0x004fe20000000f00 */
[----:B------:R-:W-:Y:S01]  /*8070*/  @P3 IMAD.HI.U32 R0, R3, c[0x0][0x2c8], RZ ;  /* 0x0000b20003003a27 */ /* 0x000fe200078e00ff */
[----:B---3--:R-:W-:Y:S04]  /*8080*/  IADD3 R4, -R2, R4, RZ ;  /* 0x0000000402047210 */ /* 0x008fe80007ffe1ff */
[----:B------:R-:W-:Y:S02]  /*8090*/  @P3 SHF.R.U32.HI R5, RZ, c[0x0][0x2cc], R0 ;  /* 0x0000b300ff053a19 */ /* 0x000fe40000011600 */
[----:B------:R-:W-:Y:S05]  /*80a0*/  MOV R0, c[0x0][0x2ac] ;  /* 0x0000ab0000007a02 */ /* 0x000fea0000000f00 */
[----:B------:R-:W-:Y:S05]  /*80b0*/  IMAD R4, R0, c[0x0][0x1d0], R4 ;  /* 0x0000740000047a24 */ /* 0x000fea00078e0204 */
[----:B------:R-:W-:Y:S01]  /*80c0*/  IADD3 R4, R4, -c[0x0][0x168], RZ ;  /* 0x80005a0004047a10 */ /* 0x000fe20007ffe0ff */
[----:B------:R-:W-:-:S05]  /*80d0*/  BRA.DIV ~URZ, `(.L_x_1283) ;  /* 0x0000a6d27f007947 */ /* 0x000fca000b800000 */
[----:B------:R1:W2:Y:S02]  /*80e0*/  SHFL.IDX PT, R0, R5, RZ, 0x1c1f ;  /* 0x001c1fff05007589 */ /* 0x0002a400000e0000 */
.L_x_1326:
[----:B--2---:R-:W-:Y:S05]  /*80f0*/  IMAD.IADD R0, R4, 0x1, R0 ;  /* 0x0000000104007824 */ /* 0x004fea00078e0200 */
[C---:B------:R-:W-:Y:S02]  /*8100*/  ISETP.GT.AND P6, PT, R0.reuse, RZ, PT ;  /* 0x000000ff0000720c */ /* 0x040fe40003fc4270 */
[C---:B------:R-:W-:Y:S02]  /*8110*/  ISETP.GT.AND P5, PT, R0.reuse, 0x1, PT ;  /* 0x000000010000780c */ /* 0x040fe40003fa4270 */
[C---:B------:R-:W-:Y:S02]  /*8120*/  ISETP.GT.AND P4, PT, R0.reuse, 0x8, PT ;  /* 0x000000080000780c */ /* 0x040fe40003f84270 */
[C---:B------:R-:W-:Y:S02]  /*8130*/  ISETP.GT.AND P0, PT, R0.reuse, 0x9, PT ;  /* 0x000000090000780c */ /* 0x040fe40003f04270 */
[----:B------:R-:W-:Y:S02]  /*8140*/  FSEL R9, R199, -INF , P6 ;  /* 0xff800000c7097808 */ /* 0x000fe40003000000 */
[----:B------:R-:W-:Y:S02]  /*8150*/  ISETP.GT.AND P6, PT, R0, 0x10, PT ;  /* 0x000000100000780c */ /* 0x000fe40003fc4270 */
[----:B------:R-:W-:Y:S02]  /*8160*/  FSEL R14, R198, -INF , P5 ;  /* 0xff800000c60e7808 */ /* 0x000fe40002800000 */
[C---:B------:R-:W-:Y:S02]  /*8170*/  ISETP.GT.AND P5, PT, R0.reuse, 0x11, PT ;  /* 0x000000110000780c */ /* 0x040fe40003fa4270 */
[----:B----4-:R-:W-:Y:S02]  /*8180*/  FSEL R25, R189, -INF , P4 ;  /* 0xff800000bd197808 */ /* 0x010fe40002000000 */
[----:B------:R-:W-:Y:S02]  /*8190*/  ISETP.GT.AND P4, PT, R0, 0x18, PT ;  /* 0x000000180000780c */ /* 0x000fe40003f84270 */
[----:B------:R-:W-:Y:S02]  /*81a0*/  FSEL R24, R186, -INF , P0 ;  /* 0xff800000ba187808 */ /* 0x000fe40000000000 */
        /* <DEDUP_REMOVED lines=8> */
[C---:B------:R-:W-:Y:S02]  /*8230*/  ISETP.GT.AND P0, PT, R0.reuse, 0x29, PT ;  /* 0x000000290000780c */ /* 0x040fe40003f04270 */
[----:B------:R-:W-:Y:S02]  /*8240*/  FSEL R19, R19, -INF , P6 ;  /* 0xff80000013137808 */ /* 0x000fe40003000000 */
[C---:B------:R-:W-:Y:S02]  /*8250*/  ISETP.GT.AND P6, PT, R0.reuse, 0x30, PT ;  /* 0x000000300000780c */ /* 0x040fe40003fc4270 */
[----:B------:R-:W-:Y:S02]  /*8260*/  FSEL R18, R29, -INF , P5 ;  /* 0xff8000001d127808 */ /* 0x000fe40002800000 */
[C---:B------:R-:W-:Y:S02]  /*8270*/  ISETP.GT.AND P5, PT, R0.reuse, 0x31, PT ;  /* 0x000000310000780c */ /* 0x040fe40003fa4270 */
[----:B------:R-:W-:Y:S02]  /*8280*/  FSEL R17, R17, -INF , P4 ;  /* 0xff80000011117808 */ /* 0x000fe40002000000 */
[----:B------:R-:W-:Y:S02]  /*8290*/  ISETP.GT.AND P4, PT, R0, 0x38, PT ;  /* 0x000000380000780c */ /* 0x000fe40003f84270 */
[----:B------:R-:W-:Y:S02]  /*82a0*/  FSEL R16, R16, -INF , P0 ;  /* 0xff80000010107808 */ /* 0x000fe40000000000 */
[----:B------:R-:W-:Y:S02]  /*82b0*/  ISETP.GT.AND P0, PT, R0, 0x39, PT ;  /* 0x000000390000780c */ /* 0x000fe40003f04270 */
[----:B------:R-:W-:Y:S02]  /*82c0*/  FSEL R13, R13, -INF , P6 ;  /* 0xff8000000d0d7808 */ /* 0x000fe40003000000 */
[----:B------:R-:W-:Y:S02]  /*82d0*/  FSEL R12, R27, -INF , P5 ;  /* 0xff8000001b0c7808 */ /* 0x000fe40002800000 */
[----:B------:R-:W-:Y:S02]  /*82e0*/  FSEL R11, R26, -INF , P4 ;  /* 0xff8000001a0b7808 */ /* 0x000fe40002000000 */
[----:B------:R-:W-:Y:S01]  /*82f0*/  FSEL R10, R15, -INF , P0 ;  /* 0xff8000000f0a7808 */ /* 0x000fe20000000000 */
[----:B------:R-:W-:-:S05]  /*8300*/  BRA.DIV ~URZ, `(.L_x_1284) ;  /* 0x0000a4f27f007947 */ /* 0x000fca000b800000 */
[----:B------:R-:W-:Y:S01]  /*8310*/  FMNMX.FTZ R104, R9, R100, !PT ;  /* 0x0000006409687209 */ /* 0x000fe20007810000 */
[----:B------:R-:W2:Y:S03]  /*8320*/  SHFL.IDX PT, R2, R5, 0x1, 0x1c1f ;  /* 0x003c1f0005027f89 */ /* 0x000ea600000e0000 */
[----:B------:R-:W-:Y:S04]  /*8330*/  FMNMX.FTZ R104, R14, R104, !PT ;  /* 0x000000680e687209 */ /* 0x000fe80007810000 */
[----:B------:R-:W-:Y:S01]  /*8340*/  FMNMX.FTZ R104, R25, R104, !PT ;  /* 0x0000006819687209 */ /* 0x000fe20007810000 */
[----:B------:R-:W3:Y:S03]  /*8350*/  SHFL.IDX PT, R0, R5, 0x2, 0x1c1f ;  /* 0x005c1f0005007f89 */ /* 0x000ee600000e0000 */
[----:B------:R-:W-:Y:S04]  /*8360*/  FMNMX.FTZ R104, R24, R104, !PT ;  /* 0x0000006818687209 */ /* 0x000fe80007810000 */
[----:B------:R-:W-:Y:S01]  /*8370*/  FMNMX.FTZ R104, R23, R104, !PT ;  /* 0x0000006817687209 */ /* 0x000fe20007810000 */
[----:B------:R-:W4:Y:S03]  /*8380*/  SHFL.IDX PT, R3, R5, 0x3, 0x1c1f ;  /* 0x007c1f0005037f89 */ /* 0x000f2600000e0000 */
[----:B------:R-:W-:Y:S04]  /*8390*/  FMNMX.FTZ R104, R22, R104, !PT ;  /* 0x0000006816687209 */ /* 0x000fe80007810000 */
[----:B------:R-:W-:Y:S04]  /*83a0*/  FMNMX.FTZ R104, R21, R104, !PT ;  /* 0x0000006815687209 */ /* 0x000fe80007810000 */
[----:B------:R-:W-:Y:S04]  /*83b0*/  FMNMX.FTZ R104, R20, R104, !PT ;  /* 0x0000006814687209 */ /* 0x000fe80007810000 */
[----:B------:R-:W-:Y:S04]  /*83c0*/  FMNMX.FTZ R104, R19, R104, !PT ;  /* 0x0000006813687209 */ /* 0x000fe80007810000 */
[----:B------:R-:W-:Y:S04]  /*83d0*/  FMNMX.FTZ R104, R18, R104, !PT ;  /* 0x0000006812687209 */ /* 0x000fe80007810000 */
[----:B------:R-:W-:Y:S01]  /*83e0*/  FMNMX.FTZ R104, R17, R104, !PT ;  /* 0x0000006811687209 */ /* 0x000fe20007810000 */
[C---:B--2---:R-:W-:Y:S02]  /*83f0*/  IMAD.IADD R2, R4.reuse, 0x1, R2 ;  /* 0x0000000104027824 */ /* 0x044fe400078e0202 */
[----:B---3--:R-:W-:Y:S01]  /*8400*/  IMAD.IADD R0, R4, 0x1, R0 ;  /* 0x0000000104007824 */ /* 0x008fe200078e0200 */
[----:B------:R-:W-:Y:S01]  /*8410*/  FMNMX.FTZ R104, R16, R104, !PT ;  /* 0x0000006810687209 */ /* 0x000fe20007810000 */
[----:B----4-:R-:W-:Y:S01]  /*8420*/  IMAD.IADD R4, R4, 0x1, R3 ;  /* 0x0000000104047824 */ /* 0x010fe200078e0203 */
        /* <DEDUP_REMOVED lines=25> */
[----:B------:R-:W-:Y:S02]  /*85c0*/  ISETP.GT.AND P4, PT, R2, 0x38, PT ;  /* 0x000000380200780c */ /* 0x000fe40003f84270 */
[----:B------:R-:W-:Y:S02]  /*85d0*/  FSEL R44, R44, -INF , P0 ;  /* 0xff8000002c2c7808 */ /* 0x000fe40000000000 */
[----:B------:R-:W-:Y:S02]  /*85e0*/  ISETP.GT.AND P0, PT, R2, 0x39, PT ;  /* 0x000000390200780c */ /* 0x000fe40003f04270 */
[----:B------:R-:W-:Y:S02]  /*85f0*/  FMNMX.FTZ R104, R13, R104, !PT ;  /* 0x000000680d687209 */ /* 0x000fe40007810000 */
[----:B------:R-:W-:Y:S02]  /*8600*/  FSEL R39, R39, -INF , P6 ;  /* 0xff80000027277808 */ /* 0x000fe40003000000 */
[----:B------:R-:W-:Y:S02]  /*8610*/  ISETP.GT.AND P6, PT, R0, RZ, PT ;  /* 0x000000ff0000720c */ /* 0x000fe40003fc4270 */
        /* <DEDUP_REMOVED lines=16> */
[----:B------:R-:W-:Y:S02]  /*8720*/  FMNMX.FTZ R104, R11, R104, !PT ;  /* 0x000000680b687209 */ /* 0x000fe40007810000 */
[----:B------:R-:W-:Y:S02]  /*8730*/  FSEL R66, R194, -INF , P6 ;  /* 0xff800000c2427808 */ /* 0x000fe40003000000 */
[----:B------:R-:W-:Y:S02]  /*8740*/  ISETP.GT.AND P6, PT, R0, 0x20, PT ;  /* 0x000000200000780c */ /* 0x000fe40003fc4270 */
[----:B------:R-:W-:Y:S02]  /*8750*/  FSEL R65, R192, -INF , P5 ;  /* 0xff800000c0417808 */ /* 0x000fe40002800000 */
[----:B------:R-:W-:Y:S02]  /*8760*/  ISETP.GT.AND P5, PT, R0, 0x21, PT ;  /* 0x000000210000780c */ /* 0x000fe40003fa4270 */
[----:B------:R-:W-:Y:S02]  /*8770*/  FSEL R64, R188, -INF , P4 ;  /* 0xff800000bc407808 */ /* 0x000fe40002000000 */
[C---:B------:R-:W-:Y:S02]  /*8780*/  ISETP.GT.AND P4, PT, R0.reuse, 0x28, PT ;  /* 0x000000280000780c */ /* 0x040fe40003f84270 */
[----:B------:R-:W-:Y:S02]  /*8790*/  FSEL R63, R187, -INF , P0 ;  /* 0xff800000bb3f7808 */ /* 0x000fe40000000000 */
[----:B------:R-:W-:Y:S02]  /*87a0*/  ISETP.GT.AND P0, PT, R0, 0x29, PT ;  /* 0x000000290000780c */ /* 0x000fe40003f04270 */
[----:B------:R-:W-:Y:S02]  /*87b0*/  FMNMX.FTZ R103, R33, R103, !PT ;  /* 0x0000006721677209 */ /* 0x000fe40007810000 */
[----:B------:R-:W-:Y:S02]  /*87c0*/  FMNMX.FTZ R104, R10, R104, !PT ;  /* 0x000000680a687209 */ /* 0x000fe40007810000 */
        /* <DEDUP_REMOVED lines=8> */
[----:B------:R-:W-:Y:S01]  /*8850*/  FMNMX.FTZ R103, R40, R103, !PT ;  /* 0x0000006728677209 */ /* 0x000fe20007810000 */
[----:B------:R-:W2:Y:S01]  /*8860*/  SHFL.BFLY PT, R0, R104, 0x2, 0x1f ;  /* 0x0c401f0068007f89 */ /* 0x000ea200000e0000 */
        /* <DEDUP_REMOVED lines=12> */
[----:B--2---:R-:W-:Y:S02]  /*8930*/  FMNMX.FTZ R104, R0, R104, !PT ;  /* 0x0000006800687209 */ /* 0x004fe40007810000 */
[----:B------:R-:W-:Y:S02]  /*8940*/  FMNMX.FTZ R103, R46, R103, !PT ;  /* 0x000000672e677209 */ /* 0x000fe40007810000 */
        /* <DEDUP_REMOVED lines=11> */
[----:B------:R-:W-:Y:S02]  /*8a00*/  FSEL R57, R28, -INF , P6 ;  /* 0xff8000001c397808 */ /* 0x000fe40003000000 */
[----:B------:R-:W-:Y:S02]  /*8a10*/  FMNMX.FTZ R103, R36, R103, !PT ;  /* 0x0000006724677209 */ /* 0x000fe40007810000 */
[----:B------:R-:W-:Y:S02]  /*8a20*/  FMNMX.FTZ R102, R59, R102, !PT ;  /* 0x000000663b667209 */ /* 0x000fe40007810000 */
[----:B--2---:R-:W-:Y:S02]  /*8a30*/  FMNMX.FTZ R104, R104, R0, !PT ;  /* 0x0000000068687209 */ /* 0x004fe40007810000 */
[----:B------:R-:W-:Y:S01]  /*8a40*/  FSEL R56, R56, -INF , P5 ;  /* 0xff80000038387808 */ /* 0x000fe20002800000 */
[----:B------:R-:W2:Y:S01]  /*8a50*/  SHFL.BFLY PT, R0, R103, 0x2, 0x1f ;  /* 0x0c401f0067007f89 */ /* 0x000ea200000e0000 */
[----:B------:R-:W-:Y:S02]  /*8a60*/  FMNMX.FTZ R102, R57, R102, !PT ;  /* 0x0000006639667209 */ /* 0x000fe40007810000 */
[----:B------:R-:W-:Y:S02]  /*8a70*/  FSEL R43, R43, -INF , P4 ;  /* 0xff8000002b2b7808 */ /* 0x000fe40002000000 */
[----:B------:R-:W-:Y:S02]  /*8a80*/  FMNMX.FTZ R102, R56, R102, !PT ;  /* 0x0000006638667209 */ /* 0x000fe40007810000 */
[----:B------:R-:W-:Y:S02]  /*8a90*/  FSEL R42, R42, -INF , P0 ;  /* 0xff8000002a2a7808 */ /* 0x000fe40000000000 */
[----:B------:R-:W-:Y:S02]  /*8aa0*/  FMNMX.FTZ R102, R43, R102, !PT ;  /* 0x000000662b667209 */ /* 0x000fe40007810000 */
[----:B------:R-:W-:Y:S02]  /*8ab0*/  ISETP.GT.AND P6, PT, R4, RZ, PT ;  /* 0x000000ff0400720c */ /* 0x000fe40003fc4270 */
[----:B------:R-:W-:Y:S02]  /*8ac0*/  FMNMX.FTZ R102, R42, R102, !PT ;  /* 0x000000662a667209 */ /* 0x000fe40007810000 */
[C---:B------:R-:W-:Y:S02]  /*8ad0*/  ISETP.GT.AND P5, PT, R4.reuse, 0x1, PT ;  /* 0x000000010400780c */ /* 0x040fe40003fa4270 */
[----:B------:R-:W-:Y:S02]  /*8ae0*/  FSEL R28, R229, -INF , P6 ;  /* 0xff800000e51c7808 */ /* 0x000fe40003000000 */
[----:B------:R-:W-:Y:S02]  /*8af0*/  ISETP.GT.AND P4, PT, R4, 0x8, PT ;  /* 0x000000080400780c */ /* 0x000fe40003f84270 */
[----:B------:R-:W-:Y:S02]  /*8b00*/  FSEL R55, R228, -INF , P5 ;  /* 0xff800000e4377808 */ /* 0x000fe40002800000 */
[C---:B------:R-:W-:Y:S02]  /*8b10*/  ISETP.GT.AND P0, PT, R4.reuse, 0x9, PT ;  /* 0x000000090400780c */ /* 0x040fe40003f04270 */
[----:B--2---:R-:W-:Y:S02]  /*8b20*/  FMNMX.FTZ R103, R103, R0, !PT ;  /* 0x0000000067677209 */ /* 0x004fe40007810000 */
[----:B------:R-:W-:Y:S02]  /*8b30*/  FSEL R54, R227, -INF , P4 ;  /* 0xff800000e3367808 */ /* 0x000fe40002000000 */
[----:B------:R-:W-:Y:S01]  /*8b40*/  ISETP.GT.AND P6, PT, R4, 0x10, PT ;  /* 0x000000100400780c */ /* 0x000fe20003fc4270 */
[----:B------:R-:W2:Y:S01]  /*8b50*/  SHFL.BFLY PT, R0, R103, 0x1, 0x1f ;  /* 0x0c201f0067007f89 */ /* 0x000ea200000e0000 */
        /* <DEDUP_REMOVED lines=12> */
[----:B--2---:R-:W-:Y:S02]  /*8c20*/  FMNMX.FTZ R103, R103, R0, !PT ;  /* 0x0000000067677209 */ /* 0x004fe40007810000 */
[----:B------:R-:W-:Y:S01]  /*8c30*/  FSEL R29, R184, -INF , P5 ;  /* 0xff800000b81d7808 */ /* 0x000fe20002800000 */
[----:B------:R-:W2:Y:S01]  /*8c40*/  SHFL.BFLY PT, R0, R102, 0x2, 0x1f ;  /* 0x0c401f0066007f89 */ /* 0x000ea200000e0000 */
[C---:B------:R-:W-:Y:S02]  /*8c50*/  ISETP.GT.AND P0, PT, R4.reuse, 0x29, PT ;  /* 0x000000290400780c */ /* 0x040fe40003f04270 */
        /* <DEDUP_REMOVED lines=8> */
[----:B-1----:R-:W-:Y:S02]  /*8ce0*/  FSEL R5, R176, -INF , P4 ;  /* 0xff800000b0057808 */ /* 0x002fe40002000000 */
[----:B------:R-:W-:Y:S02]  /*8cf0*/  FSEL R8, R175, -INF , P0 ;  /* 0xff800000af087808 */ /* 0x000fe40000000000 */
[----:B--2---:R-:W-:Y:S05]  /*8d00*/  FMNMX.FTZ R102, R102, R0, !PT ;  /* 0x0000000066667209 */ /* 0x004fea0007810000 */
[----:B------:R-:W1:Y:S02]  /*8d10*/  SHFL.BFLY PT, R0, R102, 0x1, 0x1f ;  /* 0x0c201f0066007f89 */ /* 0x000e6400000e0000 */
[----:B-1----:R-:W-:Y:S02]  /*8d20*/  FMNMX.FTZ R102, R102, R0, !PT ;  /* 0x0000000066667209 */ /* 0x002fe40007810000 */
[----:B------:R-:W-:Y:S04]  /*8d30*/  FMNMX.FTZ R0, R28, R107, !PT ;  /* 0x0000006b1c007209 */ /* 0x000fe80007810000 */
        /* <DEDUP_REMOVED lines=14> */
[----:B------:R-:W-:Y:S05]  /*8e20*/  FMNMX.FTZ R4, R8, R4, !PT ;  /* 0x0000000408047209 */ /* 0x000fea0007810000 */
[----:B------:R-:W1:Y:S02]  /*8e30*/  SHFL.BFLY PT, R0, R4, 0x2, 0x1f ;  /* 0x0c401f0004007f89 */ /* 0x000e6400000e0000 */
[----:B-1----:R-:W-:Y:S06]  /*8e40*/  FMNMX.FTZ R4, R4, R0, !PT ;  /* 0x0000000004047209 */ /* 0x002fec0007810000 */
[----:B------:R1:W2:Y:S02]  /*8e50*/  SHFL.BFLY PT, R0, R4, 0x1, 0x1f ;  /* 0x0c201f0004007f89 */ /* 0x0002a400000e0000 */
.L_x_1327:
[C---:B------:R-:W-:Y:S01]  /*8e60*/  FSETP.NEU.FTZ.AND P0, PT, R104.reuse, -INF , PT ;  /* 0xff8000006800780b */ /* 0x040fe20003f1d000 */
[----:B------:R-:W-:Y:S01]  /*8e70*/  FMUL.FTZ R2, R104, c[0x0][0x2d0] ;  /* 0x0000b40068027a20 */ /* 0x000fe20000410000 */
        /* <DEDUP_REMOVED lines=8> */
[--C-:B-1----:R-:W-:Y:S02]  /*8f00*/  FFMA.FTZ R4, R14, c[0x0][0x2d0], -R2.reuse ;  /* 0x0000b4000e047a23 */ /* 0x102fe40000010802 */
        /* <DEDUP_REMOVED lines=14> */
[--C-:B------:R-:W-:Y:S02]  /*8ff0*/  FFMA.FTZ R25, R25, c[0x0][0x2d0], -R2.reuse ;  /* 0x0000b40019197a23 */ /* 0x100fe40000010802 */
[--C-:B------:R-:W-:Y:S02]  /*9000*/  FFMA.FTZ R24, R24, c[0x0][0x2d0], -R2.reuse ;  /* 0x0000b40018187a23 */ /* 0x100fe40000010802 */
[----:B------:R-:W-:Y:S02]  /*9010*/  FFMA.FTZ R235, R11, c[0x0][0x2d0], -R2 ;  /* 0x0000b4000beb7a23 */ /* 0x000fe40000010802 */
[----:B------:R-:W-:Y:S01]  /*9020*/  FMUL.FTZ R2, R103, c[0x0][0x2d0] ;  /* 0x0000b40067027a20 */ /* 0x000fe20000410000 */
[----:B------:R-:W-:Y:S04]  /*9030*/  MUFU.EX2 R25, R25 ;  /* 0x0000001900197308 */ /* 0x000fe80000000800 */
[----:B------:R-:W-:Y:S05]  /*9040*/  FSEL R2, R2, RZ, P0 ;  /* 0x000000ff02027208 */ /* 0x000fea0000000000 */
[--C-:B------:R-:W-:Y:S01]  /*9050*/  FFMA.FTZ R52, R52, c[0x0][0x2d0], -R2.reuse ;  /* 0x0000b40034347a23 */ /* 0x100fe20000010802 */
[----:B------:R-:W3:Y:S01]  /*9060*/  MUFU.EX2 R24, R24 ;  /* 0x0000001800187308 */ /* 0x000ee20000000800 */
[--C-:B------:R-:W-:Y:S02]  /*9070*/  FFMA.FTZ R187, R50, c[0x0][0x2d0], -R2.reuse ;  /* 0x0000b40032bb7a23 */ /* 0x100fe40000010802 */
[--C-:B------:R-:W-:Y:S02]  /*9080*/  FFMA.FTZ R230, R39, c[0x0][0x2d0], -R2.reuse ;  /* 0x0000b40027e67a23 */ /* 0x100fe40000010802 */
[--C-:B------:R-:W-:Y:S02]  /*9090*/  FFMA.FTZ R237, R38, c[0x0][0x2d0], -R2.reuse ;  /* 0x0000b40026ed7a23 */ /* 0x100fe40000010802 */
[--C-:B------:R-:W-:Y:S02]  /*90a0*/  FFMA.FTZ R236, R37, c[0x0][0x2d0], -R2.reuse ;  /* 0x0000b40025ec7a23 */ /* 0x100fe40000010802 */
[--C-:B------:R-:W-:Y:S02]  /*90b0*/  FFMA.FTZ R241, R36, c[0x0][0x2d0], -R2.reuse ;  /* 0x0000b40024f17a23 */ /* 0x100fe40000010802 */
[--C-:B------:R-:W-:Y:S01]  /*90c0*/  FFMA.FTZ R10, R40, c[0x0][0x2d0], -R2.reuse ;  /* 0x0000b400280a7a23 */ /* 0x100fe20000010802 */
[----:B------:R-:W-:Y:S01]  /*90d0*/  LDSM.16.MT88.4 R36, [R202] ;  /* 0x00000000ca24783b */ /* 0x000fe20000004200 */
        /* <DEDUP_REMOVED lines=8> */
[----:B------:R-:W-:Y:S10]  /*9160*/  MUFU.EX2 R186, R186 ;  /* 0x000000ba00ba7308 */ /* 0x000ff40000000800 */
[----:B------:R-:W-:Y:S10]  /*9170*/  MUFU.EX2 R185, R185 ;  /* 0x000000b900b97308 */ /* 0x000ff40000000800 */
[----:B------:R-:W-:Y:S10]  /*9180*/  MUFU.EX2 R188, R188 ;  /* 0x000000bc00bc7308 */ /* 0x000ff40000000800 */
[----:B------:R-:W-:Y:S01]  /*9190*/  MUFU.EX2 R222, R222 ;  /* 0x000000de00de7308 */ /* 0x000fe20000000800 */
[----:B-1----:R-:W-:Y:S01]  /*91a0*/  FFMA.FTZ R0, R100, R243, R3 ;  /* 0x000000f364007223 */ /* 0x002fe20000010003 */
[C---:B--2---:R-:W-:Y:S01]  /*91b0*/  F2FP.PACK_AB R172, R4.reuse, R3 ;  /* 0x0000000304ac723e */ /* 0x044fe200000000ff */
[----:B------:R-:W-:Y:S02]  /*91c0*/  FFMA.FTZ R3, R15, c[0x0][0x2d0], -R2 ;  /* 0x0000b4000f037a23 */ /* 0x000fe40000010802 */
[----:B------:R-:W-:Y:S01]  /*91d0*/  FADD.FTZ R11, R4, R0 ;  /* 0x00000000040b7221 */ /* 0x000fe20000010000 */
[----:B------:R-:W-:Y:S01]  /*91e0*/  FSEL R0, R103, RZ, P0 ;  /* 0x000000ff67007208 */ /* 0x000fe20000000000 */
[----:B------:R-:W-:Y:S01]  /*91f0*/  FFMA.FTZ R4, R33, c[0x0][0x2d0], -R2 ;  /* 0x0000b40021047a23 */ /* 0x000fe20000010802 */
[C---:B------:R-:W-:Y:S01]  /*9200*/  FSETP.NEU.FTZ.AND P0, PT, R102.reuse, -INF , PT ;  /* 0xff8000006600780b */ /* 0x040fe20003f1d000 */
[----:B------:R-:W-:Y:S01]  /*9210*/  FMUL.FTZ R2, R102, c[0x0][0x2d0] ;  /* 0x0000b40066027a20 */ /* 0x000fe20000410000 */
[----:B------:R-:W-:Y:S01]  /*9220*/  MUFU.EX2 R173, R3 ;  /* 0x0000000300ad7308 */ /* 0x000fe20000000800 */
[----:B------:R-:W-:Y:S02]  /*9230*/  FADD.FTZ R0, -R0, R105 ;  /* 0x0000006900007221 */ /* 0x000fe40000010100 */
[----:B------:R-:W-:Y:S01]  /*9240*/  FMUL.FTZ R33, R100, R153 ;  /* 0x0000009964217220 */ /* 0x000fe20000410000 */
[----:B------:R-:W-:Y:S01]  /*9250*/  FSEL R2, R2, RZ, P0 ;  /* 0x000000ff02027208 */ /* 0x000fe20000000000 */
[----:B------:R-:W-:Y:S02]  /*9260*/  FMUL.FTZ R0, R0, c[0x0][0x2d0] ;  /* 0x0000b40000007a20 */ /* 0x000fe40000410000 */
[----:B------:R-:W-:Y:S02]  /*9270*/  FMUL.FTZ R48, R100, R160 ;  /* 0x000000a064307220 */ /* 0x000fe40000410000 */
[--C-:B------:R-:W-:Y:S01]  /*9280*/  FFMA.FTZ R182, R65, c[0x0][0x2d0], -R2.reuse ;  /* 0x0000b40041b67a23 */ /* 0x100fe20000010802 */
[----:B------:R-:W1:Y:S01]  /*9290*/  MUFU.EX2 R3, R0 ;  /* 0x0000000000037308 */ /* 0x000e620000000800 */
[--C-:B------:R-:W-:Y:S02]  /*92a0*/  FFMA.FTZ R181, R64, c[0x0][0x2d0], -R2.reuse ;  /* 0x0000b40040b57a23 */ /* 0x100fe40000010802 */
[--C-:B------:R-:W-:Y:S02]  /*92b0*/  FFMA.FTZ R180, R63, c[0x0][0x2d0], -R2.reuse ;  /* 0x0000b4003fb47a23 */ /* 0x100fe40000010802 */
[--C-:B------:R-:W-:Y:S02]  /*92c0*/  FFMA.FTZ R9, R58, c[0x0][0x2d0], -R2.reuse ;  /* 0x0000b4003a097a23 */ /* 0x100fe40000010802 */
[--C-:B------:R-:W-:Y:S01]  /*92d0*/  FFMA.FTZ R17, R174, c[0x0][0x2d0], -R2.reuse ;  /* 0x0000b400ae117a23 */ /* 0x100fe20000010802 */
[----:B---3--:R-:W-:Y:S01]  /*92e0*/  F2FP.PACK_AB R174, R24, R25 ;  /* 0x0000001918ae723e */ /* 0x008fe200000000ff */
        /* <DEDUP_REMOVED lines=10> */
[----:B-1----:R-:W-:Y:S02]  /*9390*/  FFMA.FTZ R0, R3, R247, R173 ;  /* 0x000000f703007223 */ /* 0x002fe400000100ad */
[--C-:B------:R-:W-:Y:S02]  /*93a0*/  FFMA.FTZ R196, R61, c[0x0][0x2d0], -R2.reuse ;  /* 0x0000b4003dc47a23 */ /* 0x100fe40000010802 */
[----:B------:R-:W-:Y:S01]  /*93b0*/  FFMA.FTZ R195, R60, c[0x0][0x2d0], -R2 ;  /* 0x0000b4003cc37a23 */ /* 0x000fe20000010802 */
[----:B------:R-:W-:Y:S01]  /*93c0*/  MUFU.EX2 R183, R183 ;  /* 0x000000b700b77308 */ /* 0x000fe20000000800 */
[----:B------:R-:W-:Y:S02]  /*93d0*/  FMUL.FTZ R49, R100, R161 ;  /* 0x000000a164317220 */ /* 0x000fe40000410000 */
[----:B------:R-:W-:Y:S01]  /*93e0*/  FMUL.FTZ R50, R3, R162 ;  /* 0x000000a203327220 */ /* 0x000fe20000410000 */
[C---:B--2---:R-:W-:Y:S01]  /*93f0*/  F2FP.PACK_AB R173, R4.reuse, R173 ;  /* 0x000000ad04ad723e */ /* 0x044fe200000000ff */
[----:B------:R-:W-:Y:S01]  /*9400*/  FADD.FTZ R18, R4, R0 ;  /* 0x0000000004127221 */ /* 0x000fe20000010000 */
[----:B------:R-:W-:Y:S01]  /*9410*/  FSEL R0, R102, RZ, P0 ;  /* 0x000000ff66007208 */ /* 0x000fe20000000000 */
[----:B------:R-:W-:Y:S01]  /*9420*/  FFMA.FTZ R4, R53, c[0x0][0x2d0], -R2 ;  /* 0x0000b40035047a23 */ /* 0x000fe20000010802 */
[----:B------:R-:W-:Y:S01]  /*9430*/  FSETP.NEU.FTZ.AND P0, PT, R101, -INF , PT ;  /* 0xff8000006500780b */ /* 0x000fe20003f1d000 */
[----:B------:R-:W-:Y:S01]  /*9440*/  FMUL.FTZ R51, R3, R163 ;  /* 0x000000a303337220 */ /* 0x000fe20000410000 */
[----:B------:R-:W-:Y:S01]  /*9450*/  MUFU.EX2 R251, R181 ;  /* 0x000000b500fb7308 */ /* 0x000fe20000000800 */
[----:B------:R-:W-:Y:S01]  /*9460*/  FADD.FTZ R0, -R0, R106 ;  /* 0x0000006a00007221 */ /* 0x000fe20000010100 */
[----:B------:R-:W-:Y:S01]  /*9470*/  FSEL R2, R101, RZ, P0 ;  /* 0x000000ff65027208 */ /* 0x000fe20000000000 */
[----:B------:R-:W-:Y:S01]  /*9480*/  FMUL.FTZ R64, R100, R168 ;  /* 0x000000a864407220 */ /* 0x000fe20000410000 */
[----:B------:R-:W-:Y:S01]  /*9490*/  LDSM.16.MT88.4 R160, [R201+0x1c00] ;  /* 0x001c0000c9a0783b */ /* 0x000fe20000004200 */
[----:B------:R-:W-:Y:S02]  /*94a0*/  FMUL.FTZ R0, R0, c[0x0][0x2d0] ;  /* 0x0000b40000007a20 */ /* 0x000fe40000410000 */
[----:B------:R-:W-:Y:S02]  /*94b0*/  FADD.FTZ R2, -R2, R107 ;  /* 0x0000006b02027221 */ /* 0x000fe40000010100 */
[----:B------:R-:W-:Y:S01]  /*94c0*/  FMUL.FTZ R65, R100, R169 ;  /* 0x000000a964417220 */ /* 0x000fe20000410000 */
[----:B------:R1:W-:Y:S01]  /*94d0*/  MUFU.EX2 R20, R4 ;  /* 0x0000000400147308 */ /* 0x0003e20000000800 */
[----:B------:R-:W-:Y:S02]  /*94e0*/  FMUL.FTZ R2, R2, c[0x0][0x2d0] ;  /* 0x0000b40002027a20 */ /* 0x000fe40000410000 */
[C---:B------:R-:W-:Y:S02]  /*94f0*/  FMUL.FTZ R66, R3.reuse, R170 ;  /* 0x000000aa03427220 */ /* 0x040fe40000410000 */
        /* <DEDUP_REMOVED lines=8> */
[----:B------:R-:W-:Y:S01]  /*9580*/  FMUL.FTZ R83, R3, R83 ;  /* 0x0000005303537220 */ /* 0x000fe20000410000 */
[----:B------:R-:W3:Y:S01]  /*9590*/  MUFU.EX2 R2, R2 ;  /* 0x0000000200027308 */ /* 0x000ee20000000800 */
[C---:B------:R-:W-:Y:S02]  /*95a0*/  FMUL.FTZ R84, R100.reuse, R84 ;  /* 0x0000005464547220 */ /* 0x040fe40000410000 */
[----:B------:R-:W-:Y:S02]  /*95b0*/  FMUL.FTZ R85, R100, R85 ;  /* 0x0000005564557220 */ /* 0x000fe40000410000 */
[----:B-1----:R-:W-:Y:S02]  /*95c0*/  FMUL.FTZ R4, R101, c[0x0][0x2d0] ;  /* 0x0000b40065047a20 */ /* 0x002fe40000410000 */
[C---:B------:R-:W-:Y:S02]  /*95d0*/  FMUL.FTZ R86, R3.reuse, R86 ;  /* 0x0000005603567220 */ /* 0x040fe40000410000 */
[----:B------:R-:W-:Y:S01]  /*95e0*/  FMUL.FTZ R87, R3, R87 ;  /* 0x0000005703577220 */ /* 0x000fe20000410000 */
[----:B------:R-:W-:Y:S01]  /*95f0*/  FSEL R4, R4, RZ, P0 ;  /* 0x000000ff04047208 */ /* 0x000fe20000000000 */
[----:B------:R-:W-:Y:S01]  /*9600*/  MUFU.EX2 R252, R180 ;  /* 0x000000b400fc7308 */ /* 0x000fe20000000800 */
[----:B------:R-:W-:Y:S02]  /*9610*/  FMUL.FTZ R96, R100, R96 ;  /* 0x0000006064607220 */ /* 0x000fe40000410000 */
[----:B--2---:R-:W-:Y:S02]  /*9620*/  FMUL.FTZ R61, R0, R109 ;  /* 0x0000006d003d7220 */ /* 0x004fe40000410000 */
        /* <DEDUP_REMOVED lines=19> */
[C---:B------:R-:W-:Y:S02]  /*9760*/  FFMA.FTZ R4, R0.reuse, R248, R20 ;  /* 0x000000f800047223 */ /* 0x040fe40000010014 */
[----:B------:R-:W-:Y:S01]  /*9770*/  FMUL.FTZ R60, R0, R108 ;  /* 0x0000006c003c7220 */ /* 0x000fe20000410000 */
[----:B------:R-:W-:Y:S01]  /*9780*/  F2FP.PACK_AB R108, R19, R20 ;  /* 0x00000014136c723e */ /* 0x000fe200000000ff */
[----:B---3--:R-:W-:Y:S01]  /*9790*/  FMUL.FTZ R14, R2, R134 ;  /* 0x00000086020e7220 */ /* 0x008fe20000410000 */
[----:B------:R-:W1:Y:S01]  /*97a0*/  LDSM.16.MT88.4 R20, [R201] ;  /* 0x00000000c914783b */ /* 0x000e620000004200 */
[----:B------:R-:W2:Y:S01]  /*97b0*/  MUFU.EX2 R134, R52 ;  /* 0x0000003400867308 */ /* 0x000ea20000000800 */
[C---:B------:R-:W-:Y:S02]  /*97c0*/  FMUL.FTZ R12, R0.reuse, R132 ;  /* 0x00000084000c7220 */ /* 0x040fe40000410000 */
[----:B------:R-:W-:Y:S02]  /*97d0*/  FMUL.FTZ R13, R0, R133 ;  /* 0x00000085000d7220 */ /* 0x000fe40000410000 */
[C---:B------:R-:W-:Y:S02]  /*97e0*/  FMUL.FTZ R15, R2.reuse, R135 ;  /* 0x00000087020f7220 */ /* 0x040fe40000410000 */
[----:B------:R-:W-:Y:S02]  /*97f0*/  FMUL.FTZ R27, R2, R131 ;  /* 0x00000083021b7220 */ /* 0x000fe40000410000 */
[----:B------:R-:W-:Y:S01]  /*9800*/  FMUL.FTZ R9, R0, R137 ;  /* 0x0000008900097220 */ /* 0x000fe20000410000 */
[----:B------:R3:W-:Y:S01]  /*9810*/  MUFU.EX2 R133, R17 ;  /* 0x0000001100857308 */ /* 0x0007e20000000800 */
[----:B------:R-:W-:Y:S02]  /*9820*/  FADD.FTZ R6, R25, R11 ;  /* 0x0000000b19067221 */ /* 0x000fe40000010000 */
[----:B------:R-:W-:Y:S02]  /*9830*/  FMUL.FTZ R26, R2, R130 ;  /* 0x00000082021a7220 */ /* 0x000fe40000410000 */
[----:B------:R-:W-:Y:S02]  /*9840*/  FADD.FTZ R130, R19, R4 ;  /* 0x0000000413827221 */ /* 0x000fe40000010000 */
[C---:B------:R-:W-:Y:S02]  /*9850*/  FMUL.FTZ R4, R100.reuse, R140 ;  /* 0x0000008c64047220 */ /* 0x040fe40000410000 */
[----:B------:R-:W-:Y:S01]  /*9860*/  FMUL.FTZ R5, R100, R141 ;  /* 0x0000008d64057220 */ /* 0x000fe20000410000 */
[----:B------:R-:W4:Y:S01]  /*9870*/  MUFU.EX2 R131, R55 ;  /* 0x0000003700837308 */ /* 0x000f220000000800 */
[C---:B------:R-:W-:Y:S02]  /*9880*/  FMUL.FTZ R7, R3.reuse, R143 ;  /* 0x0000008f03077220 */ /* 0x040fe40000410000 */
[----:B------:R-:W-:Y:S02]  /*9890*/  FADD.FTZ R177, R24, R6 ;  /* 0x0000000618b17221 */ /* 0x000fe40000010000 */
[----:B------:R-:W-:Y:S02]  /*98a0*/  FMUL.FTZ R6, R3, R142 ;  /* 0x0000008e03067220 */ /* 0x000fe40000410000 */
[----:B------:R-:W-:Y:S02]  /*98b0*/  FMUL.FTZ R24, R0, R128 ;  /* 0x0000008000187220 */ /* 0x000fe40000410000 */
[----:B------:R-:W-:Y:S01]  /*98c0*/  FADD.FTZ R128, R175, R18 ;  /* 0x00000012af807221 */ /* 0x000fe20000010000 */
[----:B------:R5:W-:Y:S01]  /*98d0*/  MUFU.EX2 R132, R54 ;  /* 0x0000003600847308 */ /* 0x000be20000000800 */
[----:B--2---:R-:W-:Y:S01]  /*98e0*/  F2FP.PACK_AB R175, R134, R175 ;  /* 0x000000af86af723e */ /* 0x004fe200000000ff */
[C---:B------:R-:W-:Y:S02]  /*98f0*/  FMUL.FTZ R18, R3.reuse, R146 ;  /* 0x0000009203127220 */ /* 0x040fe40000410000 */
[----:B---3--:R-:W-:Y:S02]  /*9900*/  FMUL.FTZ R17, R100, R145 ;  /* 0x0000009164117220 */ /* 0x008fe40000410000 */
[----:B------:R-:W-:Y:S02]  /*9910*/  FMUL.FTZ R19, R3, R147 ;  /* 0x0000009303137220 */ /* 0x000fe40000410000 */
[----:B------:R-:W-:Y:S01]  /*9920*/  FMUL.FTZ R28, R0, R124 ;  /* 0x0000007c001c7220 */ /* 0x000fe20000410000 */
[-C--:B-1----:R-:W-:Y:S01]  /*9930*/  HMMA.16816.F32 R4, R172, R20.reuse, R4 ;  /* 0x00000014ac04723c */ /* 0x082fe20000001804 */
[----:B------:R-:W1:Y:S04]  /*9940*/  MUFU.EX2 R135, R16 ;  /* 0x0000001000877308 */ /* 0x000e680000000800 */
[C---:B------:R-:W-:Y:S02]  /*9950*/  FMUL.FTZ R10, R2.reuse, R138 ;  /* 0x0000008a020a7220 */ /* 0x040fe40000410000 */
[C---:B------:R-:W-:Y:S02]  /*9960*/  FMUL.FTZ R11, R2.reuse, R139 ;  /* 0x0000008b020b7220 */ /* 0x040fe40000410000 */
[C---:B------:R-:W-:Y:S02]  /*9970*/  FMUL.FTZ R62, R2.reuse, R110 ;  /* 0x0000006e023e7220 */ /* 0x040fe40000410000 */
[----:B------:R-:W2:Y:S01]  /*9980*/  MUFU.EX2 R137, R67 ;  /* 0x0000004300897308 */ /* 0x000ea20000000800 */
[----:B------:R-:W-:Y:S02]  /*9990*/  FMUL.FTZ R63, R2, R111 ;  /* 0x0000006f023f7220 */ /* 0x000fe40000410000 */
[C---:B------:R-:W-:Y:S01]  /*99a0*/  FMUL.FTZ R8, R0.reuse, R136 ;  /* 0x0000008800087220 */ /* 0x040fe20000410000 */
[----:B-----5:R-:W3:Y:S01]  /*99b0*/  LDSM.16.MT88.4 R52, [R201+0x1000] ;  /* 0x00100000c934783b */ /* 0x020ee20000004200 */
[----:B------:R-:W-:Y:S02]  /*99c0*/  FMUL.FTZ R25, R0, R129 ;  /* 0x0000008100197220 */ /* 0x000fe40000410000 */
[----:B------:R-:W-:Y:S01]  /*99d0*/  FFMA.FTZ R129, R2, R249, R109 ;  /* 0x000000f902817223 */ /* 0x000fe2000001006d */
[----:B----4-:R-:W-:Y:S01]  /*99e0*/  F2FP.PACK_AB R109, R131, R109 ;  /* 0x0000006d836d723e */ /* 0x010fe200000000ff */
[----:B------:R-:W-:Y:S01]  /*99f0*/  FMUL.FTZ R29, R0, R125 ;  /* 0x0000007d001d7220 */ /* 0x000fe20000410000 */
[----:B------:R-:W-:Y:S01]  /*9a00*/  MUFU.EX2 R139, R187 ;  /* 0x000000bb008b7308 */ /* 0x000fe20000000800 */
[C---:B------:R-:W-:Y:S02]  /*9a10*/  FMUL.FTZ R30, R2.reuse, R126 ;  /* 0x0000007e021e7220 */ /* 0x040fe40000410000 */
[----:B------:R-:W-:Y:S01]  /*9a20*/  FMUL.FTZ R31, R2, R127 ;  /* 0x0000007f021f7220 */ /* 0x000fe20000410000 */
[----:B-1----:R-:W-:Y:S01]  /*9a30*/  F2FP.PACK_AB R111, R135, R132 ;  /* 0x00000084876f723e */ /* 0x002fe200000000ff */
[C---:B------:R-:W-:Y:S01]  /*9a40*/  FMUL.FTZ R16, R100.reuse, R144 ;  /* 0x0000009064107220 */ /* 0x040fe20000410000 */
[----:B------:R-:W-:Y:S01]  /*9a50*/  LDSM.16.MT88.4 R124, [R201+0x1400] ;  /* 0x00140000c97c783b */ /* 0x000fe20000004200 */
[----:B------:R-:W-:Y:S02]  /*9a60*/  FMUL.FTZ R32, R100, R152 ;  /* 0x0000009864207220 */ /* 0x000fe40000410000 */
[C---:B------:R-:W-:Y:S01]  /*9a70*/  FMUL.FTZ R34, R3.reuse, R154 ;  /* 0x0000009a03227220 */ /* 0x040fe20000410000 */
[----:B------:R-:W-:Y:S01]  /*9a80*/  MUFU.EX2 R138, R182 ;  /* 0x000000b6008a7308 */ /* 0x000fe20000000800 */
[----:B------:R-:W-:Y:S02]  /*9a90*/  FMUL.FTZ R35, R3, R155 ;  /* 0x0000009b03237220 */ /* 0x000fe40000410000 */
[C---:B------:R-:W-:Y:S01]  /*9aa0*/  FMUL.FTZ R56, R0.reuse, R112 ;  /* 0x0000007000387220 */ /* 0x040fe20000410000 */
[----:B--2---:R-:W-:Y:S01]  /*9ab0*/  F2FP.PACK_AB R110, R137, R133 ;  /* 0x00000085896e723e */ /* 0x004fe200000000ff */
[----:B------:R-:W-:Y:S01]  /*9ac0*/  LDSM.16.MT88.4 R144, [R201+0xc00] ;  /* 0x000c0000c990783b */ /* 0x000fe20000004200 */
[----:B------:R-:W-:Y:S02]  /*9ad0*/  FMUL.FTZ R57, R0, R113 ;  /* 0x0000007100397220 */ /* 0x000fe40000410000 */
[C---:B------:R-:W-:Y:S02]  /*9ae0*/  FMUL.FTZ R58, R2.reuse, R114 ;  /* 0x00000072023a7220 */ /* 0x040fe40000410000 */
[----:B------:R-:W-:Y:S01]  /*9af0*/  FMUL.FTZ R59, R2, R115 ;  /* 0x00000073023b7220 */ /* 0x000fe20000410000 */
[C---:B------:R-:W-:Y:S01]  /*9b00*/  HMMA.16816.F32 R8, R108.reuse, R20, R8 ;  /* 0x000000146c08723c */ /* 0x040fe20000001808 */
[----:B------:R-:W-:Y:S01]  /*9b10*/  MUFU.EX2 R249, R184 ;  /* 0x000000b800f97308 */ /* 0x000fe20000000800 */
[----:B------:R-:W1:Y:S02]  /*9b20*/  LDSM.16.MT88.4 R112, [R202+0x1000] ;  /* 0x00100000ca70783b */ /* 0x000e640000004200 */
[C---:B------:R-:W-:Y:S02]  /*9b30*/  FMUL.FTZ R40, R0.reuse, R120 ;  /* 0x0000007800287220 */ /* 0x040fe40000410000 */
[----:B------:R-:W-:Y:S02]  /*9b40*/  FMUL.FTZ R41, R0, R121 ;  /* 0x0000007900297220 */ /* 0x000fe40000410000 */
[-C--:B------:R-:W-:Y:S02]  /*9b50*/  HMMA.16816.F32 R12, R108, R22.reuse, R12 ;  /* 0x000000166c0c723c */ /* 0x080fe4000000180c */
[----:B------:R-:W-:Y:S01]  /*9b60*/  LDSM.16.MT88.4 R152, [R202+0xc00] ;  /* 0x000c0000ca98783b */ /* 0x000fe20000004200 */
[----:B------:R-:W-:Y:S01]  /*9b70*/  MUFU.EX2 R178, R178 ;  /* 0x000000b200b27308 */ /* 0x000fe20000000800 */
[C---:B------:R-:W-:Y:S02]  /*9b80*/  FMUL.FTZ R42, R2.reuse, R122 ;  /* 0x0000007a022a7220 */ /* 0x040fe40000410000 */
[----:B------:R-:W-:Y:S02]  /*9b90*/  FMUL.FTZ R43, R2, R123 ;  /* 0x0000007b022b7220 */ /* 0x000fe40000410000 */
[C---:B------:R-:W-:Y:S02]  /*9ba0*/  HMMA.16816.F32 R16, R172.reuse, R22, R16 ;  /* 0x00000016ac10723c */ /* 0x040fe40000001810 */
[----:B------:R-:W-:Y:S02]  /*9bb0*/  LDSM.16.MT88.4 R120, [R202+0x400] ;  /* 0x00040000ca78783b */ /* 0x000fe40000004200 */
[C---:B------:R-:W-:Y:S01]  /*9bc0*/  FMUL.FTZ R20, R100.reuse, R148 ;  /* 0x0000009464147220 */ /* 0x040fe20000410000 */
[----:B------:R-:W-:Y:S01]  /*9bd0*/  MUFU.EX2 R250, R179 ;  /* 0x000000b300fa7308 */ /* 0x000fe20000000800 */
[----:B------:R-:W-:Y:S02]  /*9be0*/  FMUL.FTZ R21, R100, R149 ;  /* 0x0000009564157220 */ /* 0x000fe40000410000 */
[C---:B------:R-:W-:Y:S04]  /*9bf0*/  FMUL.FTZ R22, R3.reuse, R150 ;  /* 0x0000009603167220 */ /* 0x040fe80000410000 */
[C---:B------:R-:W-:Y:S02]  /*9c00*/  FMUL.FTZ R23, R3.reuse, R151 ;  /* 0x0000009703177220 */ /* 0x040fe40000410000 */
[C---:B------:R-:W-:Y:S01]  /*9c10*/  FMUL.FTZ R44, R0.reuse, R116 ;  /* 0x00000074002c7220 */ /* 0x040fe20000410000 */
[----:B------:R2:W-:Y:S01]  /*9c20*/  MUFU.EX2 R136, R227 ;  /* 0x000000e300887308 */ /* 0x0005e20000000800 */
[----:B------:R-:W-:Y:S02]  /*9c30*/  FMUL.FTZ R45, R0, R117 ;  /* 0x00000075002d7220 */ /* 0x000fe40000410000 */
[C---:B------:R-:W-:Y:S01]  /*9c40*/  FMUL.FTZ R46, R2.reuse, R118 ;  /* 0x00000076022e7220 */ /* 0x040fe20000410000 */
[-C--:B------:R-:W-:Y:S03]  /*9c50*/  HMMA.16816.F32 R20, R172, R36.reuse, R20 ;  /* 0x00000024ac14723c */ /* 0x080fe60000001814 */
[----:B------:R-:W-:Y:S02]  /*9c60*/  FMUL.FTZ R47, R2, R119 ;  /* 0x00000077022f7220 */ /* 0x000fe40000410000 */
[----:B------:R-:W-:Y:S01]  /*9c70*/  LDSM.16.MT88.4 R116, [R201+0x400] ;  /* 0x00040000c974783b */ /* 0x000fe20000004200 */
[C---:B------:R-:W-:Y:S01]  /*9c80*/  FMUL.FTZ R67, R3.reuse, R171 ;  /* 0x000000ab03437220 */ /* 0x040fe20000410000 */
[----:B------:R-:W-:Y:S01]  /*9c90*/  MUFU.EX2 R107, R190 ;  /* 0x000000be006b7308 */ /* 0x000fe20000000800 */
[C---:B------:R-:W-:Y:S04]  /*9ca0*/  HMMA.16816.F32 R24, R108.reuse, R36, R24 ;  /* 0x000000246c18723c */ /* 0x040fe80000001818 */
[C---:B------:R-:W-:Y:S01]  /*9cb0*/  FMUL.FTZ R72, R0.reuse, R72 ;  /* 0x0000004800487220 */ /* 0x040fe20000410000 */
[----:B------:R-:W-:Y:S01]  /*9cc0*/  LDSM.16.MT88.4 R168, [R202+0x1c00] ;  /* 0x001c0000caa8783b */ /* 0x000fe20000004200 */
[----:B------:R-:W-:Y:S02]  /*9cd0*/  FMUL.FTZ R73, R0, R73 ;  /* 0x0000004900497220 */ /* 0x000fe40000410000 */
[-C--:B------:R-:W-:Y:S01]  /*9ce0*/  HMMA.16816.F32 R28, R108, R38.reuse, R28 ;  /* 0x000000266c1c723c */ /* 0x080fe2000000181c */
[----:B------:R-:W-:Y:S03]  /*9cf0*/  MUFU.EX2 R106, R189 ;  /* 0x000000bd006a7308 */ /* 0x000fe60000000800 */
[----:B--2---:R-:W-:Y:S01]  /*9d00*/  MOV R227, R185 ;  /* 0x000000b900e37202 */ /* 0x004fe20000000f00 */
[C---:B------:R-:W-:Y:S02]  /*9d10*/  FMUL.FTZ R36, R100.reuse, R156 ;  /* 0x0000009c64247220 */ /* 0x040fe40000410000 */
[----:B------:R-:W-:Y:S01]  /*9d20*/  FMUL.FTZ R37, R100, R157 ;  /* 0x0000009d64257220 */ /* 0x000fe20000410000 */
[C---:B------:R-:W-:Y:S03]  /*9d30*/  HMMA.16816.F32 R32, R172.reuse, R38, R32 ;  /* 0x00000026ac20723c */ /* 0x040fe60000001820 */
[----:B------:R-:W-:Y:S01]  /*9d40*/  MUFU.EX2 R247, R219 ;  /* 0x000000db00f77308 */ /* 0x000fe20000000800 */
[C---:B------:R-:W-:Y:S02]  /*9d50*/  FMUL.FTZ R74, R2.reuse, R74 ;  /* 0x0000004a024a7220 */ /* 0x040fe40000410000 */
[----:B------:R-:W-:Y:S02]  /*9d60*/  FMUL.FTZ R75, R2, R75 ;  /* 0x0000004b024b7220 */ /* 0x000fe40000410000 */
[C---:B------:R-:W-:Y:S04]  /*9d70*/  FMUL.FTZ R38, R3.reuse, R158 ;  /* 0x0000009e03267220 */ /* 0x040fe80000410000 */
[C---:B------:R-:W-:Y:S01]  /*9d80*/  FMUL.FTZ R39, R3.reuse, R159 ;  /* 0x0000009f03277220 */ /* 0x040fe20000410000 */
[----:B------:R-:W-:Y:S01]  /*9d90*/  MUFU.EX2 R248, R194 ;  /* 0x000000c200f87308 */ /* 0x000fe20000000800 */
[C---:B------:R-:W-:Y:S02]  /*9da0*/  FMUL.FTZ R76, R0.reuse, R76 ;  /* 0x0000004c004c7220 */ /* 0x040fe40000410000 */
[----:B------:R-:W-:Y:S02]  /*9db0*/  FMUL.FTZ R77, R0, R77 ;  /* 0x0000004d004d7220 */ /* 0x000fe40000410000 */
[C---:B------:R-:W-:Y:S01]  /*9dc0*/  FMUL.FTZ R78, R2.reuse, R78 ;  /* 0x0000004e024e7220 */ /* 0x040fe20000410000 */
[-C--:B---3--:R-:W-:Y:S03]  /*9dd0*/  HMMA.16816.F32 R36, R172, R52.reuse, R36 ;  /* 0x00000034ac24723c */ /* 0x088fe60000001824 */
[----:B------:R-:W-:Y:S01]  /*9de0*/  FMUL.FTZ R79, R2, R79 ;  /* 0x0000004f024f7220 */ /* 0x000fe20000410000 */
[----:B------:R-:W-:Y:S01]  /*9df0*/  MUFU.EX2 R219, R198 ;  /* 0x000000c600db7308 */ /* 0x000fe20000000800 */
[C---:B------:R-:W-:Y:S02]  /*9e00*/  FMUL.FTZ R97, R100.reuse, R97 ;  /* 0x0000006164617220 */ /* 0x040fe40000410000 */
[C---:B------:R-:W-:Y:S01]  /*9e10*/  FMUL.FTZ R98, R3.reuse, R98 ;  /* 0x0000006203627220 */ /* 0x040fe20000410000 */
[C---:B------:R-:W-:Y:S04]  /*9e20*/  HMMA.16816.F32 R40, R108.reuse, R52, R40 ;  /* 0x000000346c28723c */ /* 0x040fe80000001828 */
[----:B------:R-:W-:Y:S02]  /*9e30*/  FMUL.FTZ R99, R3, R99 ;  /* 0x0000006303637220 */ /* 0x000fe40000410000 */
[----:B------:R-:W-:Y:S01]  /*9e40*/  MUFU.EX2 R198, R236 ;  /* 0x000000ec00c67308 */ /* 0x000fe20000000800 */
[C---:B------:R-:W-:Y:S01]  /*9e50*/  FMUL.FTZ R52, R100.reuse, R164 ;  /* 0x000000a464347220 */ /* 0x040fe20000410000 */
[-C--:B------:R-:W-:Y:S04]  /*9e60*/  HMMA.16816.F32 R44, R108, R54.reuse, R44 ;  /* 0x000000366c2c723c */ /* 0x080fe8000000182c */
[----:B------:R-:W-:Y:S02]  /*9e70*/  FMUL.FTZ R53, R100, R165 ;  /* 0x000000a564357220 */ /* 0x000fe40000410000 */
[----:B------:R-:W-:Y:S02]  /*9e80*/  FADD.FTZ R100, R133, R130 ;  /* 0x0000008285647221 */ /* 0x000fe40000010000 */
[C---:B------:R-:W-:Y:S01]  /*9e90*/  HMMA.16816.F32 R48, R172.reuse, R54, R48 ;  /* 0x00000036ac30723c */ /* 0x040fe20000001830 */
[----:B------:R-:W-:Y:S03]  /*9ea0*/  MUFU.EX2 R199, R199 ;  /* 0x000000c700c77308 */ /* 0x000fe60000000800 */
[C---:B------:R-:W-:Y:S02]  /*9eb0*/  FMUL.FTZ R90, R2.reuse, R90 ;  /* 0x0000005a025a7220 */ /* 0x040fe40000410000 */
[----:B------:R-:W-:Y:S02]  /*9ec0*/  FMUL.FTZ R91, R2, R91 ;  /* 0x0000005b025b7220 */ /* 0x000fe40000410000 */
[C---:B------:R-:W-:Y:S03]  /*9ed0*/  FMUL.FTZ R54, R3.reuse, R166 ;  /* 0x000000a603367220 */ /* 0x040fe60000410000 */
[----:B------:R-:W-:Y:S01]  /*9ee0*/  MUFU.EX2 R218, R218 ;  /* 0x000000da00da7308 */ /* 0x000fe20000000800 */
[----:B------:R-:W-:Y:S02]  /*9ef0*/  FMUL.FTZ R55, R3, R167 ;  /* 0x000000a703377220 */ /* 0x000fe40000410000 */
[----:B------:R-:W-:Y:S02]  /*9f00*/  FADD.FTZ R3, R134, R128 ;  /* 0x0000008086037221 */ /* 0x000fe40000010000 */
[C---:B------:R-:W-:Y:S02]  /*9f10*/  FMUL.FTZ R94, R2.reuse, R94 ;  /* 0x0000005e025e7220 */ /* 0x040fe40000410000 */
[----:B------:R-:W-:Y:S01]  /*9f20*/  FMUL.FTZ R95, R2, R95 ;  /* 0x0000005f025f7220 */ /* 0x000fe20000410000 */
[-C--:B-1----:R-:W-:Y:S02]  /*9f30*/  HMMA.16816.F32 R52, R172, R112.reuse, R52 ;  /* 0x00000070ac34723c */ /* 0x082fe40000001834 */
[----:B------:R-:W-:Y:S01]  /*9f40*/  MUFU.EX2 R128, R223 ;  /* 0x000000df00807308 */ /* 0x000fe20000000800 */
[C---:B------:R-:W-:Y:S02]  /*9f50*/  FMUL.FTZ R88, R0.reuse, R88 ;  /* 0x0000005800587220 */ /* 0x040fe40000410000 */
[C---:B------:R-:W-:Y:S02]  /*9f60*/  FMUL.FTZ R89, R0.reuse, R89 ;  /* 0x0000005900597220 */ /* 0x040fe40000410000 */
[C---:B------:R-:W-:Y:S01]  /*9f70*/  FMUL.FTZ R92, R0.reuse, R92 ;  /* 0x0000005c005c7220 */ /* 0x040fe20000410000 */
[C---:B------:R-:W-:Y:S04]  /*9f80*/  HMMA.16816.F32 R56, R108.reuse, R112, R56 ;  /* 0x000000706c38723c */ /* 0x040fe80000001838 */
[----:B------:R-:W1:Y:S01]  /*9f90*/  MUFU.EX2 R2, R191 ;  /* 0x000000bf00027308 */ /* 0x000e620000000800 */
[----:B------:R-:W-:Y:S02]  /*9fa0*/  FMUL.FTZ R93, R0, R93 ;  /* 0x0000005d005d7220 */ /* 0x000fe40000410000 */
[----:B------:R-:W-:Y:S01]  /*9fb0*/  FADD.FTZ R0, R105, R177 ;  /* 0x000000b169007221 */ /* 0x000fe20000010000 */
[-C--:B------:R-:W-:Y:S06]  /*9fc0*/  HMMA.16816.F32 R60, R108, R114.reuse, R60 ;  /* 0x000000726c3c723c */ /* 0x080fec000000183c */
[----:B------:R-:W-:Y:S02]  /*9fd0*/  MUFU.EX2 R223, R221 ;  /* 0x000000dd00df7308 */ /* 0x000fe40000000800 */
[C---:B------:R-:W-:Y:S01]  /*9fe0*/  HMMA.16816.F32 R64, R172.reuse, R114, R64 ;  /* 0x00000072ac40723c */ /* 0x040fe20000001840 */
[----:B------:R-:W2:Y:S07]  /*9ff0*/  LDSM.16.MT88.4 R112, [R201+0x2000] ;  /* 0x00200000c970783b */ /* 0x000eae0000004200 */
[----:B------:R-:W-:Y:S01]  /*a000*/  MUFU.EX2 R221, R197 ;  /* 0x000000c500dd7308 */ /* 0x000fe20000000800 */
[----:B-1----:R-:W-:Y:S04]  /*a010*/  FADD.FTZ R0, R2, R0 ;  /* 0x0000000002007221 */ /* 0x002fe80000010000 */
[----:B------:R-:W-:Y:S05]  /*a020*/  FADD.FTZ R0, R107, R0 ;  /* 0x000000006b007221 */ /* 0x000fea0000010000 */
[----:B------:R-:W-:Y:S10]  /*a030*/  MUFU.EX2 R197, R237 ;  /* 0x000000ed00c57308 */ /* 0x000ff40000000800 */
[----:B------:R-:W-:Y:S10]  /*a040*/  MUFU.EX2 R190, R243 ;  /* 0x000000f300be7308 */ /* 0x000ff40000000800 */
[----:B------:R-:W-:Y:S01]  /*a050*/  MUFU.EX2 R194, R229 ;  /* 0x000000e500c27308 */ /* 0x000fe20000000800 */
[-C--:B--2---:R-:W-:Y:S09]  /*a060*/  HMMA.16816.F32 R68, R172, R112.reuse, R68 ;  /* 0x00000070ac44723c */ /* 0x084ff20000001844 */
[----:B------:R-:W-:Y:S01]  /*a070*/  MUFU.EX2 R192, R239 ;  /* 0x000000ef00c07308 */ /* 0x000fe20000000800 */
[C---:B------:R-:W-:Y:S08]  /*a080*/  HMMA.16816.F32 R72, R108.reuse, R112, R72 ;  /* 0x000000706c48723c */ /* 0x040ff00000001848 */
[-C--:B------:R-:W-:Y:S01]  /*a090*/  HMMA.16816.F32 R76, R108, R114.reuse, R76 ;  /* 0x000000726c4c723c */ /* 0x080fe2000000184c */
[----:B------:R-:W-:Y:S07]  /*a0a0*/  MUFU.EX2 R191, R244 ;  /* 0x000000f400bf7308 */ /* 0x000fee0000000800 */
[C---:B------:R-:W-:Y:S01]  /*a0b0*/  HMMA.16816.F32 R80, R172.reuse, R114, R80 ;  /* 0x00000072ac50723c */ /* 0x040fe20000001850 */
[----:B------:R-:W1:Y:S02]  /*a0c0*/  LDSM.16.MT88.4 R112, [R202+0x2000] ;  /* 0x00200000ca70783b */ /* 0x000e640000004200 */
[----:B------:R-:W2:Y:S02]  /*a0d0*/  MUFU.EX2 R189, R238 ;  /* 0x000000ee00bd7308 */ /* 0x000ea40000000800 */
[----:B--2---:R-:W-:Y:S03]  /*a0e0*/  F2FP.PACK_AB R177, R190, R189 ;  /* 0x000000bdbeb1723e */ /* 0x004fe600000000ff */
[-C--:B-1----:R-:W-:Y:S08]  /*a0f0*/  HMMA.16816.F32 R84, R172, R112.reuse, R84 ;  /* 0x00000070ac54723c */ /* 0x082ff00000001854 */
[C---:B------:R-:W-:Y:S07]  /*a100*/  HMMA.16816.F32 R88, R108.reuse, R112, R88 ;  /* 0x000000706c58723c */ /* 0x040fee0000001858 */
[----:B------:R-:W-:Y:S01]  /*a110*/  F2FP.PACK_AB R112, R138, R183 ;  /* 0x000000b78a70723e */ /* 0x000fe200000000ff */
[-C--:B------:R-:W-:Y:S04]  /*a120*/  HMMA.16816.F32 R92, R108, R114.reuse, R92 ;  /* 0x000000726c5c723c */ /* 0x080fe8000000185c */
[----:B------:R-:W-:Y:S03]  /*a130*/  F2FP.PACK_AB R113, R178, R176 ;  /* 0x000000b0b271723e */ /* 0x000fe600000000ff */
[----:B------:R-:W-:Y:S01]  /*a140*/  F2FP.PACK_AB R111, R185, R186 ;  /* 0x000000bab96f723e */ /* 0x000fe200000000ff */
[----:B------:R-:W-:Y:S01]  /*a150*/  HMMA.16816.F32 R96, R172, R114, R96 ;  /* 0x00000072ac60723c */ /* 0x000fe20000001860 */
[----:B------:R1:W-:Y:S03]  /*a160*/  MUFU.EX2 R172, R228 ;  /* 0x000000e400ac7308 */ /* 0x0003e60000000800 */
[----:B------:R-:W-:Y:S01]  /*a170*/  F2FP.PACK_AB R108, R2, R105 ;  /* 0x00000069026c723e */ /* 0x000fe200000000ff */
[C---:B------:R-:W-:Y:S01]  /*a180*/  FADD.FTZ R2, R106.reuse, R0 ;  /* 0x000000006a027221 */ /* 0x040fe20000010000 */
[----:B------:R-:W-:Y:S01]  /*a190*/  F2FP.PACK_AB R110, R106, R107 ;  /* 0x0000006b6a6e723e */ /* 0x000fe200000000ff */
[----:B------:R-:W-:Y:S01]  /*a1a0*/  FADD.FTZ R0, R131, R129 ;  /* 0x0000008183007221 */ /* 0x000fe20000010000 */
[----:B------:R-:W-:Y:S03]  /*a1b0*/  F2FP.PACK_AB R109, R139, R188 ;  /* 0x000000bc8b6d723e */ /* 0x000fe600000000ff */
[----:B------:R-:W-:Y:S01]  /*a1c0*/  MUFU.EX2 R129, R224 ;  /* 0x000000e000817308 */ /* 0x000fe20000000800 */
[----:B------:R-:W-:Y:S01]  /*a1d0*/  F2FP.PACK_AB R114, R252, R251 ;  /* 0x000000fbfc72723e */ /* 0x000fe200000000ff */
[----:B------:R-:W-:Y:S01]  /*a1e0*/  FADD.FTZ R105, R132, R0 ;  /* 0x0000000084697221 */ /* 0x000fe20000010000 */
[----:B------:R-:W-:Y:S01]  /*a1f0*/  F2FP.PACK_AB R115, R249, R250 ;  /* 0x000000faf973723e */ /* 0x000fe200000000ff */
[-C--:B------:R-:W-:Y:S05]  /*a200*/  HMMA.16816.F32 R4, R108, R116.reuse, R4 ;  /* 0x000000746c04723c */ /* 0x080fea0000001804 */
[----:B------:R-:W-:Y:S01]  /*a210*/  FADD.FTZ R105, R135, R105 ;  /* 0x0000006987697221 */ /* 0x000fe20000010000 */
[----:B------:R-:W-:Y:S01]  /*a220*/  MUFU.EX2 R174, R242 ;  /* 0x000000f200ae7308 */ /* 0x000fe20000000800 */
[----:B------:R-:W-:Y:S01]  /*a230*/  LDSM.16.MT88.4 R132, [R201+0x2800] ;  /* 0x00280000c984783b */ /* 0x000fe20000004200 */
[C---:B------:R-:W-:Y:S04]  /*a240*/  HMMA.16816.F32 R8, R112.reuse, R116, R8 ;  /* 0x000000747008723c */ /* 0x040fe80000001808 */
[----:B-1----:R-:W-:Y:S03]  /*a250*/  MOV R228, R186 ;  /* 0x000000ba00e47202 */ /* 0x002fe60000000f00 */
[----:B------:R-:W-:Y:S01]  /*a260*/  LDSM.16.MT88.4 R184, [R202+0x2c00] ;  /* 0x002c0000cab8783b */ /* 0x000fe20000004200 */
[-C--:B------:R-:W-:Y:S01]  /*a270*/  HMMA.16816.F32 R12, R112, R118.reuse, R12 ;  /* 0x00000076700c723c */ /* 0x080fe2000000180c */
[----:B------:R-:W1:Y:S07]  /*a280*/  MUFU.EX2 R107, R226 ;  /* 0x000000e2006b7308 */ /* 0x000e6e0000000800 */
[C---:B------:R-:W-:Y:S01]  /*a290*/  HMMA.16816.F32 R16, R108.reuse, R118, R16 ;  /* 0x000000766c10723c */ /* 0x040fe20000001810 */
[----:B------:R-:W2:Y:S02]  /*a2a0*/  LDSM.16.MT88.4 R116, [R202+0x1400] ;  /* 0x00140000ca74783b */ /* 0x000ea40000004200 */
[----:B------:R-:W3:Y:S05]  /*a2b0*/  MUFU.EX2 R106, R225 ;  /* 0x000000e1006a7308 */ /* 0x000eea0000000800 */
[-C--:B------:R-:W-:Y:S05]  /*a2c0*/  HMMA.16816.F32 R20, R108, R120.reuse, R20 ;  /* 0x000000786c14723c */ /* 0x080fea0000001814 */
[----:B------:R-:W-:Y:S03]  /*a2d0*/  MUFU.EX2 R226, R220 ;  /* 0x000000dc00e27308 */ /* 0x000fe60000000800 */
[C---:B------:R-:W-:Y:S04]  /*a2e0*/  HMMA.16816.F32 R24, R112.reuse, R120, R24 ;  /* 0x000000787018723c */ /* 0x040fe80000001818 */
[----:B-1----:R-:W-:Y:S03]  /*a2f0*/  FADD.FTZ R0, R107, R2 ;  /* 0x000000026b007221 */ /* 0x002fe60000010000 */
[----:B------:R-:W-:Y:S01]  /*a300*/  MUFU.EX2 R224, R196 ;  /* 0x000000c400e07308 */ /* 0x000fe20000000800 */
[-C--:B------:R-:W-:Y:S04]  /*a310*/  HMMA.16816.F32 R28, R112, R122.reuse, R28 ;  /* 0x0000007a701c723c */ /* 0x080fe8000000181c */
[----:B---3--:R-:W-:Y:S04]  /*a320*/  FADD.FTZ R0, R106, R0 ;  /* 0x000000006a007221 */ /* 0x008fe80000010000 */
[C---:B------:R-:W-:Y:S01]  /*a330*/  HMMA.16816.F32 R32, R108.reuse, R122, R32 ;  /* 0x0000007a6c20723c */ /* 0x040fe20000001820 */
[----:B------:R-:W1:Y:S01]  /*a340*/  LDSM.16.MT88.4 R120, [R201+0x2400] ;  /* 0x00240000c978783b */ /* 0x000e620000004200 */
[----:B------:R-:W3:Y:S02]  /*a350*/  MUFU.EX2 R196, R241 ;  /* 0x000000f100c47308 */ /* 0x000ee40000000800 */
[----:B------:R-:W-:Y:S04]  /*a360*/  FADD.FTZ R0, R129, R0 ;  /* 0x0000000081007221 */ /* 0x000fe80000010000 */
[-C--:B------:R-:W-:Y:S04]  /*a370*/  HMMA.16816.F32 R36, R108, R124.reuse, R36 ;  /* 0x0000007c6c24723c */ /* 0x080fe80000001824 */
[----:B------:R-:W-:Y:S01]  /*a380*/  FADD.FTZ R2, R128, R0 ;  /* 0x0000000080027221 */ /* 0x000fe20000010000 */
[----:B------:R-:W-:Y:S01]  /*a390*/  MUFU.EX2 R225, R195 ;  /* 0x000000c300e17308 */ /* 0x000fe20000000800 */
[----:B------:R-:W-:Y:S02]  /*a3a0*/  FADD.FTZ R0, R137, R100 ;  /* 0x0000006489007221 */ /* 0x000fe40000010000 */
[C---:B------:R-:W-:Y:S04]  /*a3b0*/  HMMA.16816.F32 R40, R112.reuse, R124, R40 ;  /* 0x0000007c7028723c */ /* 0x040fe80000001828 */
[----:B------:R-:W-:Y:S02]  /*a3c0*/  FADD.FTZ R100, R188, R3 ;  /* 0x00000003bc647221 */ /* 0x000fe40000010000 */
[----:B------:R-:W-:Y:S01]  /*a3d0*/  FADD.FTZ R3, R183, R0 ;  /* 0x00000000b7037221 */ /* 0x000fe20000010000 */
[----:B------:R-:W4:Y:S01]  /*a3e0*/  MUFU.EX2 R195, R230 ;  /* 0x000000e600c37308 */ /* 0x000f220000000800 */
[-C--:B------:R-:W-:Y:S01]  /*a3f0*/  HMMA.16816.F32 R44, R112, R126.reuse, R44 ;  /* 0x0000007e702c723c */ /* 0x080fe2000000182c */
[----:B------:R-:W-:Y:S03]  /*a400*/  LDSM.16.MT88.4 R180, [R201+0x2c00] ;  /* 0x002c0000c9b4783b */ /* 0x000fe60000004200 */
[----:B---3--:R-:W-:Y:S01]  /*a410*/  F2FP.PACK_AB R175, R196, R198 ;  /* 0x000000c6c4af723e */ /* 0x008fe200000000ff */
[----:B------:R-:W-:Y:S02]  /*a420*/  FADD.FTZ R0, R136, R2 ;  /* 0x0000000288007221 */ /* 0x000fe40000010000 */
[----:B------:R-:W-:Y:S01]  /*a430*/  FADD.FTZ R2, R139, R100 ;  /* 0x000000648b027221 */ /* 0x000fe20000010000 */
[C---:B------:R-:W-:Y:S01]  /*a440*/  HMMA.16816.F32 R48, R108.reuse, R126, R48 ;  /* 0x0000007e6c30723c */ /* 0x040fe20000001830 */
[----:B------:R-:W3:Y:S01]  /*a450*/  LDSM.16.MT88.4 R124, [R202+0x2400] ;  /* 0x00240000ca7c783b */ /* 0x000ee20000004200 */
[----:B------:R-:W-:Y:S02]  /*a460*/  MUFU.EX2 R220, R193 ;  /* 0x000000c100dc7308 */ /* 0x000fe40000000800 */
[C---:B------:R-:W-:Y:S01]  /*a470*/  FADD.FTZ R0, R172.reuse, R0 ;  /* 0x00000000ac007221 */ /* 0x040fe20000010000 */
[----:B------:R-:W-:Y:S01]  /*a480*/  F2FP.PACK_AB R172, R172, R136 ;  /* 0x00000088acac723e */ /* 0x000fe200000000ff */
[----:B------:R-:W-:Y:S02]  /*a490*/  FADD.FTZ R3, R138, R3 ;  /* 0x000000038a037221 */ /* 0x000fe40000010000 */
[-C--:B--2---:R-:W-:Y:S04]  /*a4a0*/  HMMA.16816.F32 R52, R108, R116.reuse, R52 ;  /* 0x000000746c34723c */ /* 0x084fe80000001834 */
[----:B------:R-:W-:Y:S01]  /*a4b0*/  MUFU.EX2 R193, R231 ;  /* 0x000000e700c17308 */ /* 0x000fe20000000800 */
[----:B------:R-:W-:Y:S01]  /*a4c0*/  FADD.FTZ R3, R251, R3 ;  /* 0x00000003fb037221 */ /* 0x000fe20000010000 */
[----:B----4-:R-:W-:Y:S02]  /*a4d0*/  F2FP.PACK_AB R173, R197, R195 ;  /* 0x000000c3c5ad723e */ /* 0x010fe400000000ff */
[C---:B------:R-:W-:Y:S04]  /*a4e0*/  HMMA.16816.F32 R56, R112.reuse, R116, R56 ;  /* 0x000000747038723c */ /* 0x040fe80000001838 */
[----:B------:R-:W-:Y:S02]  /*a4f0*/  FADD.FTZ R3, R252, R3 ;  /* 0x00000003fc037221 */ /* 0x000fe40000010000 */
[----:B------:R-:W-:Y:S01]  /*a500*/  MUFU.EX2 R188, R245 ;  /* 0x000000f500bc7308 */ /* 0x000fe20000000800 */
[----:B------:R-:W-:Y:S01]  /*a510*/  F2FP.PACK_AB R116, R106, R107 ;  /* 0x0000006b6a74723e */ /* 0x000fe200000000ff */
[-C--:B------:R-:W-:Y:S04]  /*a520*/  HMMA.16816.F32 R60, R112, R118.reuse, R60 ;  /* 0x00000076703c723c */ /* 0x080fe8000000183c */
[----:B------:R-:W-:Y:S01]  /*a530*/  F2FP.PACK_AB R117, R223, R222 ;  /* 0x000000dedf75723e */ /* 0x000fe200000000ff */
[----:B------:R-:W-:Y:S03]  /*a540*/  FADD.FTZ R3, R221, R3 ;  /* 0x00000003dd037221 */ /* 0x000fe60000010000 */
[C---:B------:R-:W-:Y:S01]  /*a550*/  HMMA.16816.F32 R64, R108.reuse, R118, R64 ;  /* 0x000000766c40723c */ /* 0x040fe20000001840 */
[----:B------:R-:W2:Y:S03]  /*a560*/  MUFU.EX2 R106, R235 ;  /* 0x000000eb006a7308 */ /* 0x000ea60000000800 */
[----:B------:R-:W-:Y:S03]  /*a570*/  FADD.FTZ R3, R224, R3 ;  /* 0x00000003e0037221 */ /* 0x000fe60000010000 */
[----:B------:R-:W-:Y:S01]  /*a580*/  F2FP.PACK_AB R118, R128, R129 ;  /* 0x000000818076723e */ /* 0x000fe200000000ff */
[-C--:B-1----:R-:W-:Y:S01]  /*a590*/  HMMA.16816.F32 R68, R108, R120.reuse, R68 ;  /* 0x000000786c44723c */ /* 0x082fe20000001844 */
[----:B------:R-:W-:Y:S02]  /*a5a0*/  LDSM.16.MT88.4 R128, [R201+0x1800] ;  /* 0x00180000c980783b */ /* 0x000fe40000004200 */
[----:B------:R-:W1:Y:S01]  /*a5b0*/  MUFU.EX2 R107, R246 ;  /* 0x000000f6006b7308 */ /* 0x000e620000000800 */
[----:B------:R-:W-:Y:S01]  /*a5c0*/  F2FP.PACK_AB R119, R247, R226 ;  /* 0x000000e2f777723e */ /* 0x000fe200000000ff */
[----:B------:R-:W-:Y:S03]  /*a5d0*/  FADD.FTZ R3, R225, R3 ;  /* 0x00000003e1037221 */ /* 0x000fe60000010000 */
[C---:B------:R-:W-:Y:S04]  /*a5e0*/  HMMA.16816.F32 R72, R112.reuse, R120, R72 ;  /* 0x000000787048723c */ /* 0x040fe80000001848 */
[----:B------:R-:W-:Y:S04]  /*a5f0*/  FADD.FTZ R3, R248, R3 ;  /* 0x00000003f8037221 */ /* 0x000fe80000010000 */
[-C--:B------:R-:W-:Y:S04]  /*a600*/  HMMA.16816.F32 R76, R112, R122.reuse, R76 ;  /* 0x0000007a704c723c */ /* 0x080fe8000000184c */
[----:B--2---:R-:W-:Y:S02]  /*a610*/  FADD.FTZ R0, R106, R0 ;  /* 0x000000006a007221 */ /* 0x004fe40000010000 */
[----:B------:R-:W-:Y:S02]  /*a620*/  FADD.FTZ R3, R194, R3 ;  /* 0x00000003c2037221 */ /* 0x000fe40000010000 */
[C---:B------:R-:W-:Y:S01]  /*a630*/  HMMA.16816.F32 R80, R108.reuse, R122, R80 ;  /* 0x0000007a6c50723c */ /* 0x040fe20000001850 */
[----:B------:R-:W2:Y:S03]  /*a640*/  LDSM.16.MT88.4 R120, [R201+0x800] ;  /* 0x00080000c978783b */ /* 0x000ea60000004200 */
[C---:B------:R-:W-:Y:S01]  /*a650*/  FADD.FTZ R243, R174.reuse, R0 ;  /* 0x00000000aef37221 */ /* 0x040fe20000010000 */
[----:B------:R-:W-:Y:S01]  /*a660*/  F2FP.PACK_AB R174, R174, R106 ;  /* 0x0000006aaeae723e */ /* 0x000fe200000000ff */
[----:B------:R-:W-:Y:S01]  /*a670*/  FADD.FTZ R0, R176, R105 ;  /* 0x00000069b0007221 */ /* 0x000fe20000010000 */
[----:B------:R-:W-:Y:S01]  /*a680*/  F2FP.PACK_AB R176, R193, R194 ;  /* 0x000000c2c1b0723e */ /* 0x000fe200000000ff */
[-C--:B---3--:R-:W-:Y:S04]  /*a690*/  HMMA.16816.F32 R84, R108, R124.reuse, R84 ;  /* 0x0000007c6c54723c */ /* 0x088fe80000001854 */
[----:B------:R-:W-:Y:S01]  /*a6a0*/  FADD.FTZ R100, R178, R0 ;  /* 0x00000000b2647221 */ /* 0x000fe20000010000 */
[----:B------:R-:W-:Y:S01]  /*a6b0*/  F2FP.PACK_AB R178, R191, R192 ;  /* 0x000000c0bfb2723e */ /* 0x000fe200000000ff */
[----:B------:R-:W-:Y:S01]  /*a6c0*/  FADD.FTZ R0, R228, R2 ;  /* 0x00000002e4007221 */ /* 0x000fe20000010000 */
[----:B-1----:R-:W-:Y:S01]  /*a6d0*/  F2FP.PACK_AB R179, R107, R188 ;  /* 0x000000bc6bb3723e */ /* 0x002fe200000000ff */
[C---:B------:R-:W-:Y:S04]  /*a6e0*/  HMMA.16816.F32 R88, R112.reuse, R124, R88 ;  /* 0x0000007c7058723c */ /* 0x040fe80000001858 */
[----:B------:R-:W-:Y:S01]  /*a6f0*/  FADD.FTZ R2, R250, R100 ;  /* 0x00000064fa027221 */ /* 0x000fe20000010000 */
[----:B------:R-:W-:Y:S01]  /*a700*/  MOV R105, R103 ;  /* 0x0000006700697202 */ /* 0x000fe20000000f00 */
[----:B------:R-:W-:Y:S01]  /*a710*/  FADD.FTZ R0, R227, R0 ;  /* 0x00000000e3007221 */ /* 0x000fe20000010000 */
[----:B------:R-:W-:Y:S01]  /*a720*/  MOV R100, R104 ;  /* 0x0000006800647202 */ /* 0x000fe20000000f00 */
[-C--:B------:R-:W-:Y:S01]  /*a730*/  HMMA.16816.F32 R92, R112, R126.reuse, R92 ;  /* 0x0000007e705c723c */ /* 0x080fe2000000185c */
[----:B------:R-:W1:Y:S03]  /*a740*/  LDSM.16.MT88.4 R112, [R202+0x800] ;  /* 0x00080000ca70783b */ /* 0x000e660000004200 */
[----:B------:R-:W-:Y:S01]  /*a750*/  FADD.FTZ R2, R249, R2 ;  /* 0x00000002f9027221 */ /* 0x000fe20000010000 */
[----:B------:R-:W-:Y:S01]  /*a760*/  MOV R106, R102 ;  /* 0x00000066006a7202 */ /* 0x000fe20000000f00 */
[----:B------:R-:W-:Y:S02]  /*a770*/  FADD.FTZ R0, R222, R0 ;  /* 0x00000000de007221 */ /* 0x000fe40000010000 */
[----:B------:R-:W-:Y:S01]  /*a780*/  HMMA.16816.F32 R96, R108, R126, R96 ;  /* 0x0000007e6c60723c */ /* 0x000fe20000001860 */
[----:B------:R-:W3:Y:S03]  /*a790*/  LDSM.16.MT88.4 R124, [R202+0x1800] ;  /* 0x00180000ca7c783b */ /* 0x000ee60000004200 */
[----:B------:R-:W-:Y:S02]  /*a7a0*/  FADD.FTZ R2, R220, R2 ;  /* 0x00000002dc027221 */ /* 0x000fe40000010000 */
[----:B------:R-:W-:Y:S01]  /*a7b0*/  FADD.FTZ R0, R223, R0 ;  /* 0x00000000df007221 */ /* 0x000fe20000010000 */
[----:B------:R-:W-:Y:S01]  /*a7c0*/  F2FP.PACK_AB R108, R224, R221 ;  /* 0x000000dde06c723e */ /* 0x000fe200000000ff */
[C---:B------:R-:W-:Y:S01]  /*a7d0*/  FADD.FTZ R2, R219.reuse, R2 ;  /* 0x00000002db027221 */ /* 0x040fe20000010000 */
[-C--:B--2---:R-:W-:Y:S05]  /*a7e0*/  HMMA.16816.F32 R4, R116, R120.reuse, R4 ;  /* 0x000000787404723c */ /* 0x084fea0000001804 */
[----:B------:R-:W-:Y:S01]  /*a7f0*/  F2FP.PACK_AB R110, R248, R225 ;  /* 0x000000e1f86e723e */ /* 0x000fe200000000ff */
[----:B------:R-:W-:Y:S01]  /*a800*/  FADD.FTZ R0, R226, R0 ;  /* 0x00000000e2007221 */ /* 0x000fe20000010000 */
[----:B------:R-:W-:Y:S01]  /*a810*/  F2FP.PACK_AB R109, R219, R220 ;  /* 0x000000dcdb6d723e */ /* 0x000fe200000000ff */
[----:B------:R-:W-:Y:S01]  /*a820*/  FADD.FTZ R2, R199, R2 ;  /* 0x00000002c7027221 */ /* 0x000fe20000010000 */
[C---:B------:R-:W-:Y:S03]  /*a830*/  F2FP.PACK_AB R111, R218.reuse, R199 ;  /* 0x000000c7da6f723e */ /* 0x040fe600000000ff */
[----:B------:R-:W-:Y:S02]  /*a840*/  FADD.FTZ R0, R247, R0 ;  /* 0x00000000f7007221 */ /* 0x000fe40000010000 */
[----:B------:R-:W-:Y:S02]  /*a850*/  FADD.FTZ R2, R218, R2 ;  /* 0x00000002da027221 */ /* 0x000fe40000010000 */
[C---:B------:R-:W-:Y:S04]  /*a860*/  HMMA.16816.F32 R8, R108.reuse, R120, R8 ;  /* 0x000000786c08723c */ /* 0x040fe80000001808 */
[----:B------:R-:W-:Y:S02]  /*a870*/  FADD.FTZ R0, R195, R0 ;  /* 0x00000000c3007221 */ /* 0x000fe40000010000 */
[----:B------:R-:W-:Y:S02]  /*a880*/  FADD.FTZ R2, R189, R2 ;  /* 0x00000002bd027221 */ /* 0x000fe40000010000 */
[-C--:B------:R-:W-:Y:S08]  /*a890*/  HMMA.16816.F32 R12, R108, R122.reuse, R12 ;  /* 0x0000007a6c0c723c */ /* 0x080ff0000000180c */
[C---:B------:R-:W-:Y:S01]  /*a8a0*/  HMMA.16816.F32 R16, R116.reuse, R122, R16 ;  /* 0x0000007a7410723c */ /* 0x040fe20000001810 */
[----:B------:R-:W2:Y:S07]  /*a8b0*/  LDSM.16.MT88.4 R120, [R202+0x2800] ;  /* 0x00280000ca78783b */ /* 0x000eae0000004200 */
[-C--:B-1----:R-:W-:Y:S08]  /*a8c0*/  HMMA.16816.F32 R20, R116, R112.reuse, R20 ;  /* 0x000000707414723c */ /* 0x082ff00000001814 */
[C---:B------:R-:W-:Y:S08]  /*a8d0*/  HMMA.16816.F32 R24, R108.reuse, R112, R24 ;  /* 0x000000706c18723c */ /* 0x040ff00000001818 */
[-C--:B------:R-:W-:Y:S08]  /*a8e0*/  HMMA.16816.F32 R28, R108, R114.reuse, R28 ;  /* 0x000000726c1c723c */ /* 0x080ff0000000181c */
[C---:B------:R-:W-:Y:S08]  /*a8f0*/  HMMA.16816.F32 R32, R116.reuse, R114, R32 ;  /* 0x000000727420723c */ /* 0x040ff00000001820 */
[-C--:B------:R-:W-:Y:S08]  /*a900*/  HMMA.16816.F32 R36, R116, R128.reuse, R36 ;  /* 0x000000807424723c */ /* 0x080ff00000001824 */
[C---:B------:R-:W-:Y:S08]  /*a910*/  HMMA.16816.F32 R40, R108.reuse, R128, R40 ;  /* 0x000000806c28723c */ /* 0x040ff00000001828 */
        /* <DEDUP_REMOVED lines=13> */
[----:B------:R-:W-:Y:S08]  /*a9f0*/  HMMA.16816.F32 R96, R116, R122, R96 ;  /* 0x0000007a7460723c */ /* 0x000ff00000001860 */
[-C--:B------:R-:W-:Y:S01]  /*aa00*/  HMMA.16816.F32 R140, R172, R144.reuse, R4 ;  /* 0x00000090ac8c723c */ /* 0x080fe20000001804 */
[----:B------:R-:W2:Y:S06]  /*aa10*/  LDL R5, [R1+0xc] ;  /* 0x00000c0001057983 */ /* 0x000eac0000100800 */
        /* <DEDUP_REMOVED lines=12> */
[----:B------:R-:W-:Y:S01]  /*aae0*/  FADD.FTZ R249, R107, R0 ;  /* 0x000000006bf97221 */ /* 0x000fe20000010000 */
[----:B------:R-:W-:Y:S01]  /*aaf0*/  MOV R107, R101 ;  /* 0x00000065006b7202 */ /* 0x000fe20000000f00 */
        /* <DEDUP_REMOVED lines=18> */
[----:B------:R-:W-:Y:S04]  /*ac20*/  HMMA.16816.F32 R96, R172, R186, R96 ;  /* 0x000000baac60723c */ /* 0x000fe80000001860 */
[C---:B--2---:R-:W-:Y:S02]  /*ac30*/  ISETP.GT.AND P0, PT, R233.reuse, R5, PT ;  /* 0x00000005e900720c */ /* 0x044fe40003f04270 */
[----:B------:R-:W-:Y:S11]  /*ac40*/  IADD3 R233, R233, -0x1, RZ ;  /* 0xffffffffe9e97810 */ /* 0x000ff60007ffe0ff */
[----:B------:R-:W-:-:S05]  /*ac50*/  @P0 BRA `(.L_x_1285) ;  /* 0xffffb81000000947 */ /* 0x000fca000383ffff */
.L_x_1274:
[----:B------:R-:W2:Y:S02]  /*ac60*/  LDL R0, [R1+0x8] ;  /* 0x0000080001007983 */ /* 0x000ea40000100800 */
[----:B--2---:R-:W-:-:S13]  /*ac70*/  ISETP.GE.AND P0, PT, R233, R0, PT ;  /* 0x00000000e900720c */ /* 0x004fda0003f06270 */
[----:B------:R-:W-:Y:S05]  /*ac80*/  @!P0 BRA `(.L_x_1286) ;  /* 0x00003cc000008947 */ /* 0x000fea0003800000 */
[----:B------:R-:W-:Y:S01]  /*ac90*/  IMAD.MOV.U32 R105, RZ, RZ, R103 ;  /* 0x000000ffff697224 */ /* 0x000fe200078e0067 */
[----:B------:R-:W-:Y:S01]  /*aca0*/  MOV R107, R101 ;  /* 0x00000065006b7202 */ /* 0x000fe20000000f00 */
[----:B------:R-:W-:Y:S01]  /*acb0*/  IMAD.MOV.U32 R100, RZ, RZ, R104 ;  /* 0x000000ffff647224 */ /* 0x000fe200078e0068 */
[----:B------:R-:W-:Y:S02]  /*acc0*/  MOV R106, R102 ;  /* 0x00000066006a7202 */ /* 0x000fe40000000f00 */
.L_x_1293:
        /* <DEDUP_REMOVED lines=8> */
[----:B------:R-:W-:Y:S01]  /*ad50*/  IMAD R0, R0, c[0x0][0x208], RZ ;  /* 0x0000820000007a24 */ /* 0x000fe200078e02ff */
[C---:B------:R-:W-:Y:S01]  /*ad60*/  IADD3 R5, R240.reuse, 0x20, RZ ;  /* 0x00000020f0057810 */ /* 0x040fe20007ffe0ff */
[----:B------:R-:W-:Y:S02]  /*ad70*/  IMAD.SHL.U32 R47, R240, 0x2, RZ ;  /* 0x00000002f02f7824 */ /* 0x000fe400078e00ff */
[----:B------:R-:W-:Y:S02]  /*ad80*/  IMAD R0, R234, c[0x0][0x20c], R0 ;  /* 0x00008300ea007a24 */ /* 0x000fe400078e0200 */
[----:B------:R-:W-:Y:S02]  /*ad90*/  IMAD R52, R52, c[0x0][0x218], RZ ;  /* 0x0000860034347a24 */ /* 0x000fe400078e02ff */
[----:B------:R-:W-:Y:S02]  /*ada0*/  IMAD.IADD R3, R3, 0x1, R0 ;  /* 0x0000000103037824 */ /* 0x000fe400078e0200 */
[C---:B------:R-:W-:Y:S02]  /*adb0*/  IMAD R52, R232.reuse, c[0x0][0x21c], R52 ;  /* 0x00008700e8347a24 */ /* 0x040fe400078e0234 */
[----:B------:R-:W-:Y:S04]  /*adc0*/  IMAD.WIDE.U32 R2, R232, c[0x0][0x218], R2 ;  /* 0x00008600e8027a25 */ /* 0x000fe800078e0002 */
[----:B------:R-:W-:Y:S01]  /*add0*/  IMAD.SHL.U32 R45, R5, 0x2, RZ ;  /* 0x00000002052d7824 */ /* 0x000fe200078e00ff */
[----:B------:R4:W1:Y:S04]  /*ade0*/  LDSM.16.M88.4 R64, [R203] ;  /* 0x00000000cb40783b */ /* 0x0008680000000200 */
        /* <DEDUP_REMOVED lines=11> */
[----:B--2---:R-:W-:Y:S02]  /*aea0*/  IADD3 R0, P0, R6, R2, RZ ;  /* 0x0000000206007210 */ /* 0x004fe40007f1e0ff */
[C---:B------:R-:W-:Y:S02]  /*aeb0*/  IADD3 R7, R240.reuse, 0x40, RZ ;  /* 0x00000040f0077810 */ /* 0x040fe40007ffe0ff */
[----:B------:R-:W-:Y:S02]  /*aec0*/  IADD3 R6, R240, 0x20, RZ ;  /* 0x00000020f0067810 */ /* 0x000fe40007ffe0ff */
[----:B---3--:R-:W-:Y:S01]  /*aed0*/  IADD3.X R52, R4, R3, R52, P0, !PT ;  /* 0x0000000304347210 */ /* 0x008fe200007fe434 */
[C---:B------:R-:W-:Y:S01]  /*aee0*/  IMAD.SHL.U32 R54, R7.reuse, 0x2, RZ ;  /* 0x0000000207367824 */ /* 0x040fe200078e00ff */
[----:B------:R-:W-:Y:S02]  /*aef0*/  IADD3 R4, R240, 0x40, RZ ;  /* 0x00000040f0047810 */ /* 0x000fe40007ffe0ff */
[C---:B------:R-:W-:Y:S02]  /*af00*/  LEA R20, P0, R0.reuse, c[0x0][0x1f8], 0x1 ;  /* 0x00007e0000147a11 */ /* 0x040fe400078008ff */
[----:B------:R-:W-:Y:S02]  /*af10*/  SHF.R.S32.HI R4, RZ, 0x1f, R4 ;  /* 0x0000001fff047819 */ /* 0x000fe40000011404 */
[----:B------:R-:W-:Y:S02]  /*af20*/  SHF.R.S32.HI R6, RZ, 0x1f, R6 ;  /* 0x0000001fff067819 */ /* 0x000fe40000011406 */
[----:B------:R-:W-:Y:S02]  /*af30*/  SHF.L.U64.HI R53, R7, 0x1, R4 ;  /* 0x0000000107357819 */ /* 0x000fe40000010204 */
[----:B------:R-:W-:Y:S02]  /*af40*/  SHF.R.S32.HI R4, RZ, 0x1f, R240 ;  /* 0x0000001fff047819 */ /* 0x000fe400000114f0 */
[----:B------:R-:W-:Y:S02]  /*af50*/  LEA.HI.X R52, R0, c[0x0][0x1fc], R52, 0x1, P0 ;  /* 0x00007f0000347a11 */ /* 0x000fe400000f0c34 */
[----:B------:R-:W-:Y:S02]  /*af60*/  SHF.L.U64.HI R39, R5, 0x1, R6 ;  /* 0x0000000105277819 */ /* 0x000fe40000010206 */
[----:B------:R-:W-:Y:S01]  /*af70*/  SHF.L.U64.HI R38, R240, 0x1, R4 ;  /* 0x00000001f0267819 */ /* 0x000fe20000010204 */
[----:B------:R-:W-:-:S05]  /*af80*/  BRA.DIV ~URZ, `(.L_x_1287) ;  /* 0x000085927f007947 */ /* 0x000fca000b800000 */
[----:B-1--4-:R1:W2:Y:S02]  /*af90*/  SHFL.IDX PT, R0, R52, RZ, 0x1c1f ;  /* 0x001c1fff34007589 */ /* 0x0122a400000e0000 */
.L_x_1328:
[-C--:B------:R-:W-:Y:S01]  /*afa0*/  HMMA.16816.F32 R4, R64, R16.reuse, RZ ;  /* 0x000000104004723c */ /* 0x080fe200000018ff */
[----:B------:R-:W3:Y:S01]  /*afb0*/  SHFL.IDX PT, R2, R20, RZ, 0x1c1f ;  /* 0x001c1fff14027589 */ /* 0x000ee200000e0000 */
[----:B------:R-:W-:Y:S01]  /*afc0*/  BSSY B0, `(.L_x_1288) ;  /* 0x0000171000007945 */ /* 0x000fe20003800000 */
[C---:B------:R-:W-:Y:S02]  /*afd0*/  ISETP.GE.AND P0, PT, R240.reuse, c[0x0][0x1d4], PT ;  /* 0x00007500f0007a0c */ /* 0x040fe40003f06270 */
[----:B------:R-:W-:Y:S02]  /*afe0*/  IADD3 R102, R240, 0x20, RZ ;  /* 0x00000020f0667810 */ /* 0x000fe40007ffe0ff */
[----:B------:R-:W-:Y:S01]  /*aff0*/  SEL R101, RZ, 0x10, P0 ;  /* 0x00000010ff657807 */ /* 0x000fe20000000000 */
[C---:B------:R-:W-:Y:S01]  /*b000*/  HMMA.16816.F32 R8, R60.reuse, R16, RZ ;  /* 0x000000103c08723c */ /* 0x040fe200000018ff */
[----:B------:R4:W5:Y:S01]  /*b010*/  SHFL.IDX PT, R3, R20, 0x1, 0x1c1f ;  /* 0x003c1f0014037f89 */ /* 0x00096200000e0000 */
[----:B------:R-:W-:Y:S02]  /*b020*/  ISETP.GE.AND P4, PT, R102, c[0x0][0x1d4], PT ;  /* 0x0000750066007a0c */ /* 0x000fe40003f86270 */
[----:B------:R-:W-:Y:S02]  /*b030*/  IADD3 R103, R240, 0x40, RZ ;  /* 0x00000040f0677810 */ /* 0x000fe40007ffe0ff */
[----:B------:R-:W-:Y:S02]  /*b040*/  SEL R42, RZ, 0x10, P4 ;  /* 0x00000010ff2a7807 */ /* 0x000fe40002000000 */
[-C--:B------:R-:W-:Y:S01]  /*b050*/  HMMA.16816.F32 R12, R60, R18.reuse, RZ ;  /* 0x000000123c0c723c */ /* 0x080fe200000018ff */
[----:B-1----:R-:W1:Y:S03]  /*b060*/  SHFL.IDX PT, R52, R52, 0x1, 0x1c1f ;  /* 0x003c1f0034347f89 */ /* 0x002e6600000e0000 */
[----:B------:R-:W-:Y:S02]  /*b070*/  IADD3 R46, -R101, 0x10, RZ ;  /* 0x00000010652e7810 */ /* 0x000fe40007ffe1ff */
[----:B------:R-:W-:Y:S02]  /*b080*/  IADD3 R44, -R42, 0x10, RZ ;  /* 0x000000102a2c7810 */ /* 0x000fe40007ffe1ff */
[C---:B------:R-:W-:Y:S01]  /*b090*/  HMMA.16816.F32 R16, R64.reuse, R18, RZ ;  /* 0x000000124010723c */ /* 0x040fe200000018ff */
[----:B--2---:R-:W2:Y:S03]  /*b0a0*/  LDL R104, [R1+0x8] ;  /* 0x0000080001687983 */ /* 0x004ea60000100800 */
[----:B------:R-:W-:Y:S02]  /*b0b0*/  LOP3.LUT R46, R46, 0xf, RZ, 0xc0, !PT ;  /* 0x0000000f2e2e7812 */ /* 0x000fe400078ec0ff */
[----:B------:R-:W-:Y:S02]  /*b0c0*/  LOP3.LUT R44, R44, 0xf, RZ, 0xc0, !PT ;  /* 0x0000000f2c2c7812 */ /* 0x000fe400078ec0ff */
[-C--:B----4-:R-:W-:Y:S08]  /*b0d0*/  HMMA.16816.F32 R20, R64, R32.reuse, RZ ;  /* 0x000000204014723c */ /* 0x090ff000000018ff */
[C---:B------:R-:W-:Y:S04]  /*b0e0*/  HMMA.16816.F32 R24, R60.reuse, R32, RZ ;  /* 0x000000203c18723c */ /* 0x040fe800000018ff */
[C---:B---3--:R-:W-:Y:S02]  /*b0f0*/  IADD3 R28, P3, R2.reuse, R47, RZ ;  /* 0x0000002f021c7210 */ /* 0x048fe40007f7e0ff */
[----:B------:R-:W-:Y:S02]  /*b100*/  IADD3 R36, P6, R2, R45, RZ ;  /* 0x0000002d02247210 */ /* 0x000fe40007fde0ff */
[C---:B------:R-:W-:Y:S02]  /*b110*/  IADD3.X R29, R0.reuse, R38, RZ, P3, !PT ;  /* 0x00000026001d7210 */ /* 0x040fe40001ffe4ff */
[----:B------:R-:W-:Y:S02]  /*b120*/  ISETP.GE.AND P3, PT, R103, c[0x0][0x1d4], PT ;  /* 0x0000750067007a0c */ /* 0x000fe40003f66270 */
[----:B------:R-:W-:Y:S01]  /*b130*/  IADD3.X R37, R0, R39, RZ, P6, !PT ;  /* 0x0000002700257210 */ /* 0x000fe200037fe4ff */
[----:B------:R3:W-:Y:S01]  /*b140*/  LDGSTS.E.BYPASS.LTC128B.128 [R217+0x100], [R28.64], !P0 ;  /* 0x001000001cd97fae */ /* 0x0007e2000c101d46 */
[----:B------:R-:W-:Y:S02]  /*b150*/  IADD3 R40, P6, R2, R54, RZ ;  /* 0x0000003602287210 */ /* 0x000fe40007fde0ff */
[----:B-----5:R-:W-:Y:S02]  /*b160*/  IADD3 R46, P5, P0, R46, R3, R47 ;  /* 0x000000032e2e7210 */ /* 0x020fe400078be02f */
[----:B------:R-:W-:Y:S02]  /*b170*/  IADD3.X R41, R0, R53, RZ, P6, !PT ;  /* 0x0000003500297210 */ /* 0x000fe400037fe4ff */
[----:B------:R-:W-:Y:S01]  /*b180*/  ISETP.NE.U32.AND P6, PT, R101, RZ, PT ;  /* 0x000000ff6500720c */ /* 0x000fe20003fc5070 */
[----:B------:R4:W-:Y:S01]  /*b190*/  LDGSTS.E.BYPASS.LTC128B.128 [R217+0x1100], [R36.64], !P4 ;  /* 0x0110000024d97fae */ /* 0x0009e2000e101d46 */
[-C--:B-1----:R-:W-:Y:S02]  /*b1a0*/  IADD3.X R47, RZ, R52.reuse, R38, P5, P0 ;  /* 0x00000034ff2f7210 */ /* 0x082fe40002fe0426 */
[-C--:B------:R-:W-:Y:S02]  /*b1b0*/  IADD3 R44, P5, P0, R44, R3.reuse, R45 ;  /* 0x000000032c2c7210 */ /* 0x080fe400078be02d */
[----:B------:R-:W-:Y:S02]  /*b1c0*/  SEL R0, RZ, 0x10, P3 ;  /* 0x00000010ff007807 */ /* 0x000fe40001800000 */
[-C--:B------:R-:W-:Y:S01]  /*b1d0*/  IADD3.X R45, RZ, R52.reuse, R39, P5, P0 ;  /* 0x00000034ff2d7210 */ /* 0x080fe20002fe0427 */
[----:B------:R1:W-:Y:S01]  /*b1e0*/  LDGSTS.E.BYPASS.LTC128B.128 [R217+0x2100], [R40.64], !P3 ;  /* 0x0210000028d97fae */ /* 0x0003e2000d901d46 */
[----:B------:R-:W-:Y:S02]  /*b1f0*/  ISETP.NE.U32.AND P0, PT, R42, RZ, PT ;  /* 0x000000ff2a00720c */ /* 0x000fe40003f05070 */
[----:B------:R-:W-:Y:S04]  /*b200*/  IADD3 R2, -R0, 0x10, RZ ;  /* 0x0000001000027810 */ /* 0x000fe80007ffe1ff */
[----:B------:R-:W-:Y:S01]  /*b210*/  LOP3.LUT R2, R2, 0xf, RZ, 0xc0, !PT ;  /* 0x0000000f02027812 */ /* 0x000fe200078ec0ff */
[----:B------:R5:W-:Y:S01]  /*b220*/  LDGSTS.E.BYPASS.LTC128B.128.ZFILL [R217+0x900], [R46.64], P6 ;  /* 0x009000002ed97fae */ /* 0x000be2000b141d46 */
[----:B------:R-:W-:Y:S01]  /*b230*/  ISETP.NE.U32.AND P6, PT, R0, RZ, PT ;  /* 0x000000ff0000720c */ /* 0x000fe20003fc5070 */
[-C--:B---3--:R-:W-:Y:S06]  /*b240*/  HMMA.16816.F32 R28, R60, R34.reuse, RZ ;  /* 0x000000223c1c723c */ /* 0x088fec00000018ff */
[----:B------:R5:W-:Y:S01]  /*b250*/  LDGSTS.E.BYPASS.LTC128B.128.ZFILL [R217+0x1900], [R44.64], P0 ;  /* 0x019000002cd97fae */ /* 0x000be20008141d46 */
[----:B------:R-:W-:Y:S01]  /*b260*/  IADD3 R2, P5, P0, R2, R3, R54 ;  /* 0x0000000302027210 */ /* 0x000fe200078be036 */
[C---:B------:R-:W-:Y:S04]  /*b270*/  HMMA.16816.F32 R32, R64.reuse, R34, RZ ;  /* 0x000000224020723c */ /* 0x040fe800000018ff */
[----:B------:R-:W-:Y:S04]  /*b280*/  IADD3.X R3, RZ, R52, R53, P5, P0 ;  /* 0x00000034ff037210 */ /* 0x000fe80002fe0435 */
[-C--:B----4-:R-:W-:Y:S01]  /*b290*/  HMMA.16816.F32 R36, R64, R48.reuse, RZ ;  /* 0x000000304024723c */ /* 0x090fe200000018ff */
[----:B------:R3:W-:Y:S07]  /*b2a0*/  LDGSTS.E.BYPASS.LTC128B.128.ZFILL [R217+0x2900], [R2.64], P6 ;  /* 0x0290000002d97fae */ /* 0x0007ee000b141d46 */
[C---:B-1----:R-:W-:Y:S01]  /*b2b0*/  HMMA.16816.F32 R40, R60.reuse, R48, RZ ;  /* 0x000000303c28723c */ /* 0x042fe200000018ff */
[----:B------:R-:W0:Y:S07]  /*b2c0*/  LDGDEPBAR ;  /* 0x00000000000079af */ /* 0x000e2e0000000000 */
[-C--:B-----5:R-:W-:Y:S08]  /*b2d0*/  HMMA.16816.F32 R44, R60, R50.reuse, RZ ;  /* 0x000000323c2c723c */ /* 0x0a0ff000000018ff */
        /* <DEDUP_REMOVED lines=15> */
[----:B------:R-:W4:Y:S07]  /*b3d0*/  LDSM.16.M88.4 R188, [R203+0x3000] ;  /* 0x00300000cbbc783b */ /* 0x000f2e0000000200 */
        /* <DEDUP_REMOVED lines=10> */
[----:B------:R-:W5:Y:S07]  /*b480*/  LDSM.16.M88.4 R176, [R200+0x1400] ;  /* 0x00140000c8b0783b */ /* 0x000f6e0000000200 */
[-C--:B-1----:R-:W-:Y:S08]  /*b490*/  HMMA.16816.F32 R4, R172, R180.reuse, R4 ;  /* 0x000000b4ac04723c */ /* 0x082ff00000001804 */
[C---:B----4-:R-:W-:Y:S08]  /*b4a0*/  HMMA.16816.F32 R8, R188.reuse, R180, R8 ;  /* 0x000000b4bc08723c */ /* 0x050ff00000001808 */
[-C--:B------:R-:W-:Y:S08]  /*b4b0*/  HMMA.16816.F32 R12, R188, R182.reuse, R12 ;  /* 0x000000b6bc0c723c */ /* 0x080ff0000000180c */
[C---:B------:R-:W-:Y:S01]  /*b4c0*/  HMMA.16816.F32 R16, R172.reuse, R182, R16 ;  /* 0x000000b6ac10723c */ /* 0x040fe20000001810 */
[----:B------:R-:W-:Y:S07]  /*b4d0*/  LDSM.16.M88.4 R180, [R213] ;  /* 0x00000000d5b4783b */ /* 0x000fee0000000200 */
[-C--:B-----5:R-:W-:Y:S03]  /*b4e0*/  HMMA.16816.F32 R20, R172, R176.reuse, R20 ;  /* 0x000000b0ac14723c */ /* 0x0a0fe60000001814 */
[----:B--2---:R-:W-:Y:S05]  /*b4f0*/  ISETP.GT.AND P0, PT, R233, R104, PT ;  /* 0x00000068e900720c */ /* 0x004fea0003f04270 */
        /* <DEDUP_REMOVED lines=14> */
[----:B------:R-:W4:Y:S07]  /*b5e0*/  LDSM.16.M88.4 R172, [R212] ;  /* 0x00000000d4ac783b */ /* 0x000f2e0000000200 */
[-C--:B-1----:R-:W-:Y:S01]  /*b5f0*/  HMMA.16816.F32 R4, R176, R180.reuse, R4 ;  /* 0x000000b4b004723c */ /* 0x082fe20000001804 */
[----:B------:R-:W1:Y:S07]  /*b600*/  LDSM.16.M88.4 R192, [R210] ;  /* 0x00000000d2c0783b */ /* 0x000e6e0000000200 */
[C---:B--2---:R-:W-:Y:S08]  /*b610*/  HMMA.16816.F32 R8, R184.reuse, R180, R8 ;  /* 0x000000b4b808723c */ /* 0x044ff00000001808 */
[-C--:B------:R-:W-:Y:S08]  /*b620*/  HMMA.16816.F32 R12, R184, R182.reuse, R12 ;  /* 0x000000b6b80c723c */ /* 0x080ff0000000180c */
[C---:B------:R-:W-:Y:S01]  /*b630*/  HMMA.16816.F32 R16, R176.reuse, R182, R16 ;  /* 0x000000b6b010723c */ /* 0x040fe20000001810 */
[----:B------:R-:W-:Y:S07]  /*b640*/  LDSM.16.M88.4 R180, [R200+0x2000] ;  /* 0x00200000c8b4783b */ /* 0x000fee0000000200 */
[-C--:B----4-:R-:W-:Y:S08]  /*b650*/  HMMA.16816.F32 R20, R176, R172.reuse, R20 ;  /* 0x000000acb014723c */ /* 0x090ff00000001814 */
        /* <DEDUP_REMOVED lines=8> */
[----:B------:R-:W4:Y:S07]  /*b6e0*/  LDSM.16.M88.4 R188, [R203+0x5000] ;  /* 0x00500000cbbc783b */ /* 0x000f2e0000000200 */
[-C--:B-1----:R-:W-:Y:S08]  /*b6f0*/  HMMA.16816.F32 R52, R176, R192.reuse, R52 ;  /* 0x000000c0b034723c */ /* 0x082ff00000001834 */
[C---:B------:R-:W-:Y:S08]  /*b700*/  HMMA.16816.F32 R56, R184.reuse, R192, R56 ;  /* 0x000000c0b838723c */ /* 0x040ff00000001838 */
[-C--:B------:R-:W-:Y:S01]  /*b710*/  HMMA.16816.F32 R60, R184, R194.reuse, R60 ;  /* 0x000000c2b83c723c */ /* 0x080fe2000000183c */
[----:B------:R-:W1:Y:S07]  /*b720*/  LDSM.16.M88.4 R184, [R200+0x2400] ;  /* 0x00240000c8b8783b */ /* 0x000e6e0000000200 */
[----:B------:R-:W-:Y:S01]  /*b730*/  HMMA.16816.F32 R64, R176, R194, R64 ;  /* 0x000000c2b040723c */ /* 0x000fe20000001840 */
[----:B------:R-:W5:Y:S07]  /*b740*/  LDSM.16.M88.4 R176, [R200+0x2800] ;  /* 0x00280000c8b0783b */ /* 0x000f6e0000000200 */
[-C--:B--2---:R-:W-:Y:S01]  /*b750*/  HMMA.16816.F32 R4, R172, R180.reuse, R4 ;  /* 0x000000b4ac04723c */ /* 0x084fe20000001804 */
[----:B------:R-:W2:Y:S07]  /*b760*/  LDSM.16.M88.4 R192, [R200+0x2c00] ;  /* 0x002c0000c8c0783b */ /* 0x000eae0000000200 */
[C---:B----4-:R-:W-:Y:S08]  /*b770*/  HMMA.16816.F32 R8, R188.reuse, R180, R8 ;  /* 0x000000b4bc08723c */ /* 0x050ff00000001808 */
        /* <DEDUP_REMOVED lines=8> */
[-C--:B-----5:R-:W-:Y:S08]  /*b800*/  HMMA.16816.F32 R36, R172, R176.reuse, R36 ;  /* 0x000000b0ac24723c */ /* 0x0a0ff00000001824 */
[C---:B------:R-:W-:Y:S08]  /*b810*/  HMMA.16816.F32 R40, R188.reuse, R176, R40 ;  /* 0x000000b0bc28723c */ /* 0x040ff00000001828 */
[-C--:B------:R-:W-:Y:S08]  /*b820*/  HMMA.16816.F32 R44, R188, R178.reuse, R44 ;  /* 0x000000b2bc2c723c */ /* 0x080ff0000000182c */
[C---:B------:R-:W-:Y:S01]  /*b830*/  HMMA.16816.F32 R48, R172.reuse, R178, R48 ;  /* 0x000000b2ac30723c */ /* 0x040fe20000001830 */
[----:B------:R-:W4:Y:S07]  /*b840*/  LDSM.16.M88.4 R176, [R204+0x5000] ;  /* 0x00500000ccb0783b */ /* 0x000f2e0000000200 */
[-C--:B--2---:R-:W-:Y:S08]  /*b850*/  HMMA.16816.F32 R52, R172, R192.reuse, R52 ;  /* 0x000000c0ac34723c */ /* 0x084ff00000001834 */
[C---:B------:R-:W-:Y:S08]  /*b860*/  HMMA.16816.F32 R56, R188.reuse, R192, R56 ;  /* 0x000000c0bc38723c */ /* 0x040ff00000001838 */
[-C--:B------:R-:W-:Y:S08]  /*b870*/  HMMA.16816.F32 R60, R188, R194.reuse, R60 ;  /* 0x000000c2bc3c723c */ /* 0x080ff0000000183c */
[----:B------:R-:W-:Y:S08]  /*b880*/  HMMA.16816.F32 R64, R172, R194, R64 ;  /* 0x000000c2ac40723c */ /* 0x000ff00000001840 */
[-C--:B-1----:R-:W-:Y:S08]  /*b890*/  HMMA.16816.F32 R4, R180, R184.reuse, R4 ;  /* 0x000000b8b404723c */ /* 0x082ff00000001804 */
        /* <DEDUP_REMOVED lines=25> */
[----:B-----5:R-:W5:Y:S09]  /*ba30*/  LDSM.16.M88.4 R4, [R208] ;  /* 0x00000000d004783b */ /* 0x020f720000000200 */
[----:B------:R-:W1:Y:S10]  /*ba40*/  MUFU.TANH R228, R10 ;  /* 0x0000000a00e47308 */ /* 0x000e740000002400 */
[----:B------:R1:W1:Y:S10]  /*ba50*/  MUFU.TANH R231, R11 ;  /* 0x0000000b00e77308 */ /* 0x0002740000002400 */
[----:B------:R-:W2:Y:S10]  /*ba60*/  MUFU.TANH R223, R13 ;  /* 0x0000000d00df7308 */ /* 0x000eb40000002400 */
[----:B------:R-:W2:Y:S01]  /*ba70*/  MUFU.TANH R229, R14 ;  /* 0x0000000e00e57308 */ /* 0x000ea20000002400 */
[----:B-1----:R-:W1:Y:S01]  /*ba80*/  LDSM.16.M88.4 R8, [R207] ;  /* 0x00000000cf08783b */ /* 0x002e620000000200 */
[-C--:B-----5:R-:W-:Y:S08]  /*ba90*/  HMMA.16816.F32 R20, R180, R4.reuse, R20 ;  /* 0x00000004b414723c */ /* 0x0a0ff00000001814 */
[----:B------:R-:W1:Y:S01]  /*baa0*/  MUFU.TANH R227, R15 ;  /* 0x0000000f00e37308 */ /* 0x000e620000002400 */
[C---:B------:R-:W-:Y:S09]  /*bab0*/  HMMA.16816.F32 R24, R176.reuse, R4, R24 ;  /* 0x00000004b018723c */ /* 0x040ff20000001818 */
[----:B------:R-:W1:Y:S01]  /*bac0*/  MUFU.TANH R193, R16 ;  /* 0x0000001000c17308 */ /* 0x000e620000002400 */
[-C--:B------:R-:W-:Y:S08]  /*bad0*/  HMMA.16816.F32 R28, R176, R6.reuse, R28 ;  /* 0x00000006b01c723c */ /* 0x080ff0000000181c */
[C---:B------:R-:W-:Y:S01]  /*bae0*/  HMMA.16816.F32 R32, R180.reuse, R6, R32 ;  /* 0x00000006b420723c */ /* 0x040fe20000001820 */
[----:B------:R-:W2:Y:S01]  /*baf0*/  MUFU.TANH R188, R17 ;  /* 0x0000001100bc7308 */ /* 0x000ea20000002400 */
[----:B------:R-:W5:Y:S01]  /*bb00*/  LDSM.16.M88.4 R4, [R206] ;  /* 0x00000000ce04783b */ /* 0x000f620000000200 */
[----:B------:R-:W-:Y:S04]  /*bb10*/  DEPBAR.LE SB0, 0x0 ;  /* 0x000080000000791a */ /* 0x000fe80000000000 */
[----:B------:R-:W-:Y:S02]  /*bb20*/  FMUL.FTZ R20, R20, c[0x0][0x320] ;  /* 0x0000c80014147a20 */ /* 0x000fe40000410000 */
[----:B------:R-:W-:Y:S02]  /*bb30*/  FMUL.FTZ R21, R21, c[0x0][0x320] ;  /* 0x0000c80015157a20 */ /* 0x000fe40000410000 */
[----:B------:R-:W2:Y:S01]  /*bb40*/  MUFU.TANH R198, R18 ;  /* 0x0000001200c67308 */ /* 0x000ea20000002400 */
[----:B------:R-:W-:Y:S01]  /*bb50*/  BAR.SYNC.DEFER_BLOCKING 0x0 ;  /* 0x0000000000007b1d */ /* 0x000fe20000010000 */
[----:B------:R-:W-:Y:S01]  /*bb60*/  FMUL.FTZ R22, R22, c[0x0][0x320] ;  /* 0x0000c80016167a20 */ /* 0x000fe20000410000 */
[-C--:B-1----:R-:W-:Y:S05]  /*bb70*/  HMMA.16816.F32 R36, R180, R8.reuse, R36 ;  /* 0x00000008b424723c */ /* 0x082fea0000001824 */
[----:B------:R-:W-:Y:S02]  /*bb80*/  FMUL.FTZ R23, R23, c[0x0][0x320] ;  /* 0x0000c80017177a20 */ /* 0x000fe40000410000 */
[----:B------:R1:W1:Y:S01]  /*bb90*/  MUFU.TANH R197, R19 ;  /* 0x0000001300c57308 */ /* 0x0002620000002400 */
        /* <DEDUP_REMOVED lines=10> */
[----:B------:R-:W1:Y:S03]  /*bc40*/  MUFU.TANH R186, R21 ;  /* 0x0000001500ba7308 */ /* 0x000e660000002400 */
[----:B------:R-:W-:Y:S02]  /*bc50*/  FMUL.FTZ R30, R30, c[0x0][0x320] ;  /* 0x0000c8001e1e7a20 */ /* 0x000fe40000410000 */
[----:B------:R-:W-:Y:S02]  /*bc60*/  FMUL.FTZ R31, R31, c[0x0][0x320] ;  /* 0x0000c8001f1f7a20 */ /* 0x000fe40000410000 */
[-C--:B-----5:R-:W-:Y:S03]  /*bc70*/  HMMA.16816.F32 R52, R180, R4.reuse, R52 ;  /* 0x00000004b434723c */ /* 0x0a0fe60000001834 */
[----:B------:R5:W1:Y:S01]  /*bc80*/  MUFU.TANH R192, R22 ;  /* 0x0000001600c07308 */ /* 0x000a620000002400 */
[----:B------:R-:W-:Y:S02]  /*bc90*/  FMUL.FTZ R32, R32, c[0x0][0x320] ;  /* 0x0000c80020207a20 */ /* 0x000fe40000410000 */
[----:B------:R-:W-:Y:S02]  /*bca0*/  FMUL.FTZ R33, R33, c[0x0][0x320] ;  /* 0x0000c80021217a20 */ /* 0x000fe40000410000 */
[C---:B------:R-:W-:Y:S04]  /*bcb0*/  HMMA.16816.F32 R56, R176.reuse, R4, R56 ;  /* 0x00000004b038723c */ /* 0x040fe80000001838 */
[----:B------:R-:W-:Y:S01]  /*bcc0*/  FMUL.FTZ R34, R34, c[0x0][0x320] ;  /* 0x0000c80022227a20 */ /* 0x000fe20000410000 */
[----:B------:R2:W2:Y:S01]  /*bcd0*/  MUFU.TANH R191, R23 ;  /* 0x0000001700bf7308 */ /* 0x0004a20000002400 */
[----:B------:R-:W-:Y:S02]  /*bce0*/  FMUL.FTZ R35, R35, c[0x0][0x320] ;  /* 0x0000c80023237a20 */ /* 0x000fe40000410000 */
[-C--:B------:R-:W-:Y:S04]  /*bcf0*/  HMMA.16816.F32 R60, R176, R6.reuse, R60 ;  /* 0x00000006b03c723c */ /* 0x080fe8000000183c */
[----:B------:R-:W-:Y:S02]  /*bd00*/  FMUL.FTZ R40, R40, c[0x0][0x320] ;  /* 0x0000c80028287a20 */ /* 0x000fe40000410000 */
[----:B------:R-:W-:Y:S01]  /*bd10*/  FMUL.FTZ R42, R42, c[0x0][0x320] ;  /* 0x0000c8002a2a7a20 */ /* 0x000fe20000410000 */
[----:B------:R3:W3:Y:S01]  /*bd20*/  MUFU.TANH R218, R24 ;  /* 0x0000001800da7308 */ /* 0x0006e20000002400 */
[----:B------:R-:W-:Y:S04]  /*bd30*/  HMMA.16816.F32 R64, R180, R6, R64 ;  /* 0x00000006b440723c */ /* 0x000fe80000001840 */
[----:B------:R-:W-:Y:S02]  /*bd40*/  FMUL.FTZ R41, R41, c[0x0][0x320] ;  /* 0x0000c80029297a20 */ /* 0x000fe40000410000 */
[----:B-1----:R-:W-:Y:S02]  /*bd50*/  FMUL.FTZ R19, R53, c[0x0][0x320] ;  /* 0x0000c80035137a20 */ /* 0x002fe40000410000 */
[----:B-----5:R-:W-:Y:S01]  /*bd60*/  FMUL.FTZ R22, R57, c[0x0][0x320] ;  /* 0x0000c80039167a20 */ /* 0x020fe20000410000 */
[----:B------:R1:W1:Y:S03]  /*bd70*/  MUFU.TANH R196, R25 ;  /* 0x0000001900c47308 */ /* 0x0002660000002400 */
[----:B--2---:R-:W-:Y:S04]  /*bd80*/  FMUL.FTZ R23, R55, c[0x0][0x320] ;  /* 0x0000c80037177a20 */ /* 0x004fe80000410000 */
[----:B------:R-:W-:Y:S02]  /*bd90*/  FMUL.FTZ R21, R60, c[0x0][0x320] ;  /* 0x0000c8003c157a20 */ /* 0x000fe40000410000 */
[----:B------:R-:W-:Y:S01]  /*bda0*/  FMUL.FTZ R17, R61, c[0x0][0x320] ;  /* 0x0000c8003d117a20 */ /* 0x000fe20000410000 */
[----:B------:R2:W2:Y:S01]  /*bdb0*/  MUFU.TANH R220, R26 ;  /* 0x0000001a00dc7308 */ /* 0x0004a20000002400 */
[----:B------:R-:W-:Y:S02]  /*bdc0*/  FMUL.FTZ R20, R62, c[0x0][0x320] ;  /* 0x0000c8003e147a20 */ /* 0x000fe40000410000 */
[----:B------:R-:W-:Y:S02]  /*bdd0*/  FMUL.FTZ R18, R63, c[0x0][0x320] ;  /* 0x0000c8003f127a20 */ /* 0x000fe40000410000 */
[----:B---3--:R-:W-:Y:S02]  /*bde0*/  FMUL.FTZ R24, R56, c[0x0][0x320] ;  /* 0x0000c80038187a20 */ /* 0x008fe40000410000 */
[----:B------:R-:W-:Y:S02]  /*bdf0*/  FMUL.FTZ R14, R64, c[0x0][0x320] ;  /* 0x0000c800400e7a20 */ /* 0x000fe40000410000 */
[----:B------:R-:W-:Y:S01]  /*be00*/  FMUL.FTZ R13, R65, c[0x0][0x320] ;  /* 0x0000c800410d7a20 */ /* 0x000fe20000410000 */
[----:B------:R3:W3:Y:S01]  /*be10*/  MUFU.TANH R219, R27 ;  /* 0x0000001b00db7308 */ /* 0x0006e20000002400 */
[----:B------:R-:W-:Y:S02]  /*be20*/  FMUL.FTZ R16, R66, c[0x0][0x320] ;  /* 0x0000c80042107a20 */ /* 0x000fe40000410000 */
[----:B------:R-:W-:Y:S02]  /*be30*/  FMUL.FTZ R15, R67, c[0x0][0x320] ;  /* 0x0000c800430f7a20 */ /* 0x000fe40000410000 */
[----:B-1----:R-:W-:Y:S05]  /*be40*/  FMUL.FTZ R25, R54, c[0x0][0x320] ;  /* 0x0000c80036197a20 */ /* 0x002fea0000410000 */
[----:B------:R1:W1:Y:S01]  /*be50*/  MUFU.TANH R190, R28 ;  /* 0x0000001c00be7308 */ /* 0x0002620000002400 */
[----:B--2---:R-:W-:Y:S09]  /*be60*/  FMUL.FTZ R26, R52, c[0x0][0x320] ;  /* 0x0000c800341a7a20 */ /* 0x004ff20000410000 */
[----:B------:R2:W2:Y:S01]  /*be70*/  MUFU.TANH R189, R29 ;  /* 0x0000001d00bd7308 */ /* 0x0004a20000002400 */
[----:B---3--:R-:W-:Y:S09]  /*be80*/  FMUL.FTZ R27, R49, c[0x0][0x320] ;  /* 0x0000c800311b7a20 */ /* 0x008ff20000410000 */
[----:B------:R3:W3:Y:S01]  /*be90*/  MUFU.TANH R195, R30 ;  /* 0x0000001e00c37308 */ /* 0x0006e20000002400 */
[----:B-1----:R-:W-:Y:S09]  /*bea0*/  FMUL.FTZ R28, R48, c[0x0][0x320] ;  /* 0x0000c800301c7a20 */ /* 0x002ff20000410000 */
        /* <DEDUP_REMOVED lines=9> */
[----:B---3--:R-:W-:Y:S02]  /*bf40*/  FMUL.FTZ R33, R37, c[0x0][0x320] ;  /* 0x0000c80025217a20 */ /* 0x008fe40000410000 */
[----:B------:R-:W-:Y:S02]  /*bf50*/  FMUL.FTZ R37, R38, c[0x0][0x320] ;  /* 0x0000c80026257a20 */ /* 0x000fe40000410000 */
[----:B------:R-:W-:Y:S05]  /*bf60*/  FMUL.FTZ R38, R47, c[0x0][0x320] ;  /* 0x0000c8002f267a20 */ /* 0x000fea0000410000 */
[----:B------:R3:W3:Y:S01]  /*bf70*/  MUFU.TANH R184, R40 ;  /* 0x0000002800b87308 */ /* 0x0006e20000002400 */
[----:B-1----:R-:W-:Y:S02]  /*bf80*/  FMUL.FTZ R34, R36, c[0x0][0x320] ;  /* 0x0000c80024227a20 */ /* 0x002fe40000410000 */
[----:B------:R-:W-:Y:S02]  /*bf90*/  FMUL.FTZ R36, R39, c[0x0][0x320] ;  /* 0x0000c80027247a20 */ /* 0x000fe40000410000 */
[----:B------:R-:W-:Y:S05]  /*bfa0*/  FMUL.FTZ R39, R46, c[0x0][0x320] ;  /* 0x0000c8002e277a20 */ /* 0x000fea0000410000 */
[----:B------:R1:W1:Y:S01]  /*bfb0*/  MUFU.TANH R185, R42 ;  /* 0x0000002a00b97308 */ /* 0x0002620000002400 */
[----:B--2---:R-:W-:Y:S09]  /*bfc0*/  FMUL.FTZ R35, R45, c[0x0][0x320] ;  /* 0x0000c8002d237a20 */ /* 0x004ff20000410000 */
[----:B------:R2:W2:Y:S01]  /*bfd0*/  MUFU.TANH R224, R12 ;  /* 0x0000000c00e07308 */ /* 0x0004a20000002400 */
[----:B---3--:R-:W-:Y:S09]  /*bfe0*/  FMUL.FTZ R40, R44, c[0x0][0x320] ;  /* 0x0000c8002c287a20 */ /* 0x008ff20000410000 */
[----:B------:R-:W3:Y:S01]  /*bff0*/  MUFU.TANH R34, R34 ;  /* 0x0000002200227308 */ /* 0x000ee20000002400 */
[----:B-1----:R-:W-:Y:S09]  /*c000*/  FMUL.FTZ R42, R43, c[0x0][0x320] ;  /* 0x0000c8002b2a7a20 */ /* 0x002ff20000410000 */
        /* <DEDUP_REMOVED lines=28> */
[----:B------:R-:W1:Y:S01]  /*c1d0*/  MUFU.TANH R15, R15 ;  /* 0x0000000f000f7308 */ /* 0x000e620000002400 */
[----:B------:R-:W-:-:S05]  /*c1e0*/  @!P0 BRA `(.L_x_1289) ;  /* 0x000004e000008947 */ /* 0x000fca0003800000 */
[C---:B--234-:R-:W-:Y:S01]  /*c1f0*/  IADD3 R7, R240.reuse, 0x20, RZ ;  /* 0x00000020f0077810 */ /* 0x05cfe20007ffe0ff */
[----:B------:R-:W2:Y:S01]  /*c200*/  LDL R242, [R1+0x10] ;  /* 0x0000100001f27983 */ /* 0x000ea20000100800 */
[----:B------:R-:W-:Y:S01]  /*c210*/  SHF.R.S32.HI R6, RZ, 0x1f, R240 ;  /* 0x0000001fff067819 */ /* 0x000fe200000114f0 */
[----:B------:R-:W-:Y:S01]  /*c220*/  IMAD.MOV.U32 R232, RZ, RZ, RZ ;  /* 0x000000ffffe87224 */ /* 0x000fe200078e00ff */
[----:B------:R-:W-:Y:S01]  /*c230*/  SHF.R.S32.HI R7, RZ, 0x1f, R7 ;  /* 0x0000001fff077819 */ /* 0x000fe20000011407 */
[----:B------:R-:W-:Y:S01]  /*c240*/  IMAD.SHL.U32 R45, R103, 0x2, RZ ;  /* 0x00000002672d7824 */ /* 0x000fe200078e00ff */
[----:B------:R-:W-:Y:S01]  /*c250*/  SHF.L.U64.HI R10, R240, 0x1, R6 ;  /* 0x00000001f00a7819 */ /* 0x000fe20000010206 */
[C---:B------:R-:W-:Y:S01]  /*c260*/  IMAD.SHL.U32 R44, R102.reuse, 0x2, RZ ;  /* 0x00000002662c7824 */ /* 0x040fe200078e00ff */
[----:B------:R-:W-:Y:S01]  /*c270*/  SHF.L.U64.HI R11, R102, 0x1, R7 ;  /* 0x00000001660b7819 */ /* 0x000fe20000010207 */
[----:B------:R-:W-:Y:S01]  /*c280*/  IMAD.SHL.U32 R43, R240, 0x2, RZ ;  /* 0x00000002f02b7824 */ /* 0x000fe200078e00ff */
[----:B------:R-:W3:Y:S04]  /*c290*/  LDL R241, [R1+0x4] ;  /* 0x0000040001f17983 */ /* 0x000ee80000100800 */
[----:B------:R-:W4:Y:S06]  /*c2a0*/  LDL.64 R238, [R1+0x20] ;  /* 0x0000200001ee7983 */ /* 0x000f2c0000100a00 */
        /* <DEDUP_REMOVED lines=19> */
[----:B------:R-:W-:Y:S03]  /*c3e0*/  SHF.L.U64.HI R12, R103, 0x1, R104 ;  /* 0x00000001670c7819 */ /* 0x000fe60000010268 */
[----:B------:R-:W-:Y:S04]  /*c3f0*/  IMAD R0, R0, c[0x0][0x1e0], RZ ;  /* 0x0000780000007a24 */ /* 0x000fe800078e02ff */
[----:B------:R-:W-:Y:S04]  /*c400*/  IMAD R0, R234, c[0x0][0x1e4], R0 ;  /* 0x00007900ea007a24 */ /* 0x000fe800078e0200 */
        /* <DEDUP_REMOVED lines=11> */
.L_x_1329:
[----:B------:R-:W-:-:S05]  /*c4c0*/  BRA.DIV ~URZ, `(.L_x_1291) ;  /* 0x000071227f007947 */ /* 0x000fca000b800000 */
[----:B------:R-:W4:Y:S01]  /*c4d0*/  SHFL.IDX PT, R0, R9, RZ, 0x1c1f ;  /* 0x001c1fff09007589 */ /* 0x000f2200000e0000 */
[C---:B------:R-:W-:Y:S02]  /*c4e0*/  IADD3 R2, -R101.reuse, 0x10, RZ ;  /* 0x0000001065027810 */ /* 0x040fe40007ffe1ff */
[----:B------:R-:W-:Y:S02]  /*c4f0*/  ISETP.NE.U32.AND P0, PT, R101, RZ, PT ;  /* 0x000000ff6500720c */ /* 0x000fe40003f05070 */
[----:B------:R-:W-:Y:S04]  /*c500*/  LOP3.LUT R2, R2, 0xf, RZ, 0xc0, !PT ;  /* 0x0000000f02027812 */ /* 0x000fe800078ec0ff */
[----:B----4-:R-:W-:Y:S04]  /*c510*/  IADD3 R2, P6, P5, R2, R0, R43 ;  /* 0x0000000002027210 */ /* 0x010fe80007dde02b */
[----:B---3--:R-:W-:Y:S05]  /*c520*/  IADD3.X R3, RZ, R4, R10, P6, P5 ;  /* 0x00000004ff037210 */ /* 0x008fea00037ea40a */
[----:B------:R-:W-:Y:S01]  /*c530*/  @!PT LDS RZ, [RZ] ;  /* 0x00000000fffff984 */ /* 0x000fe20000000800 */
[----:B------:R-:W-:Y:S01]  /*c540*/  @!PT LDS RZ, [RZ] ;  /* 0x00000000fffff984 */ /* 0x000fe20000000800 */
[----:B------:R3:W-:Y:S01]  /*c550*/  LDGSTS.E.BYPASS.LTC128B.128.ZFILL [R217+0x3100], [R2.64], P0 ;  /* 0x0310000002d97fae */ /* 0x0007e20008141d46 */
[----:B------:R-:W-:Y:S05]  /*c560*/  IADD3 R6, P0, R0, R44, RZ ;  /* 0x0000002c00067210 */ /* 0x000fea0007f1e0ff */
[----:B------:R-:W-:Y:S05]  /*c570*/  IMAD.X R7, R4, 0x1, R11, P0 ;  /* 0x0000000104077824 */ /* 0x000fea00000e060b */
[----:B------:R4:W-:Y:S01]  /*c580*/  LDGSTS.E.BYPASS.LTC128B.128 [R217+0x4100], [R6.64], !P4 ;  /* 0x0410000006d97fae */ /* 0x0009e2000e101d46 */
[----:B---3--:R-:W-:Y:S03]  /*c590*/  IADD3 R2, P0, R0, R45, RZ ;  /* 0x0000002d00027210 */ /* 0x008fe60007f1e0ff */
[----:B------:R4:W3:Y:S02]  /*c5a0*/  SHFL.IDX PT, R0, R9, 0x1, 0x1c1f ;  /* 0x003c1f0009007f89 */ /* 0x0008e400000e0000 */
[----:B------:R-:W-:Y:S02]  /*c5b0*/  IMAD.X R3, R4, 0x1, R12, P0 ;  /* 0x0000000104037824 */ /* 0x000fe400000e060c */
[----:B------:R4:W2:Y:S04]  /*c5c0*/  SHFL.IDX PT, R4, R8, 0x1, 0x1c1f ;  /* 0x003c1f0008047f89 */ /* 0x0008a800000e0000 */
[----:B------:R4:W-:Y:S02]  /*c5d0*/  LDGSTS.E.BYPASS.LTC128B.128 [R217+0x5100], [R2.64], !P3 ;  /* 0x0510000002d97fae */ /* 0x0009e4000d901d46 */
.L_x_1330:
[C---:B----4-:R-:W-:Y:S02]  /*c5e0*/  IADD3 R2, -R101.reuse, 0x10, RZ ;  /* 0x0000001065027810 */ /* 0x050fe40007ffe1ff */
[----:B------:R-:W-:Y:S02]  /*c5f0*/  ISETP.NE.U32.AND P0, PT, R101, RZ, PT ;  /* 0x000000ff6500720c */ /* 0x000fe40003f05070 */
[----:B------:R-:W-:Y:S04]  /*c600*/  LOP3.LUT R2, R2, 0xf, RZ, 0xc0, !PT ;  /* 0x0000000f02027812 */ /* 0x000fe800078ec0ff */
[----:B---3--:R-:W-:Y:S04]  /*c610*/  IADD3 R2, P6, P5, R2, R0, R43 ;  /* 0x0000000002027210 */ /* 0x008fe80007dde02b */
[----:B--2---:R-:W-:Y:S02]  /*c620*/  IADD3.X R3, RZ, R4, R10, P6, P5 ;  /* 0x00000004ff037210 */ /* 0x004fe400037ea40a */
[----:B------:R-:W-:Y:S03]  /*c630*/  IADD3 R6, P5, R0, R44, RZ ;  /* 0x0000002c00067210 */ /* 0x000fe60007fbe0ff */
[----:B------:R-:W-:Y:S01]  /*c640*/  @!PT LDS RZ, [RZ] ;  /* 0x00000000fffff984 */ /* 0x000fe20000000800 */
[----:B------:R-:W-:Y:S01]  /*c650*/  @!PT LDS RZ, [RZ] ;  /* 0x00000000fffff984 */ /* 0x000fe20000000800 */
[----:B------:R-:W-:Y:S01]  /*c660*/  @!PT LDS RZ, [RZ] ;  /* 0x00000000fffff984 */ /* 0x000fe20000000800 */
[----:B------:R2:W-:Y:S02]  /*c670*/  LDGSTS.E.BYPASS.LTC128B.128.ZFILL [R217+0x3900], [R2.64], P0 ;  /* 0x0390000002d97fae */ /* 0x0005e40008141d46 */
[----:B------:R-:W-:Y:S05]  /*c680*/  IMAD.X R7, R4, 0x1, R11, P5 ;  /* 0x0000000104077824 */ /* 0x000fea00028e060b */
[----:B------:R3:W-:Y:S01]  /*c690*/  LDGSTS.E.BYPASS.LTC128B.128 [R217+0x4900], [R6.64], !P4 ;  /* 0x0490000006d97fae */ /* 0x0007e2000e101d46 */
[----:B--2---:R-:W-:Y:S05]  /*c6a0*/  IADD3 R2, P0, R0, R45, RZ ;  /* 0x0000002d00027210 */ /* 0x004fea0007f1e0ff */
[----:B------:R-:W-:Y:S05]  /*c6b0*/  IMAD.X R3, R4, 0x1, R12, P0 ;  /* 0x0000000104037824 */ /* 0x000fea00000e060c */
[----:B------:R3:W-:Y:S03]  /*c6c0*/  LDGSTS.E.BYPASS.LTC128B.128 [R217+0x5900], [R2.64], !P3 ;  /* 0x0590000002d97fae */ /* 0x0007e6000d901d46 */
.L_x_1289:
[----:B--234-:R-:W-:Y:S05]  /*c6d0*/  BSYNC B0 ;  /* 0x0000000000007941 */ /* 0x01cfea0003800000 */
.L_x_1288:
        /* <DEDUP_REMOVED lines=66> */
[----:B------:R-:W1:Y:S02]  /*cb00*/  SHFL.BFLY PT, R0, R4, 0x2, 0x1f ;  /* 0x0c401f0004007f89 */ /* 0x000e6400000e0000 */
[----:B-1----:R-:W-:Y:S02]  /*cb10*/  FMNMX.FTZ R4, R4, R0, !PT ;  /* 0x0000000004047209 */ /* 0x002fe40007810000 */
[----:B------:R-:W1:Y:S04]  /*cb20*/  SHFL.BFLY PT, R0, R103, 0x2, 0x1f ;  /* 0x0c401f0067007f89 */ /* 0x000e6800000e0000 */
[----:B------:R-:W2:Y:S01]  /*cb30*/  SHFL.BFLY PT, R104, R4, 0x1, 0x1f ;  /* 0x0c201f0004687f89 */ /* 0x000ea200000e0000 */
[----:B-1----:R-:W-:Y:S02]  /*cb40*/  FMNMX.FTZ R103, R103, R0, !PT ;  /* 0x0000000067677209 */ /* 0x002fe40007810000 */
[----:B--2---:R-:W-:Y:S03]  /*cb50*/  FMNMX.FTZ R104, R4, R104, !PT ;  /* 0x0000006804687209 */ /* 0x004fe60007810000 */
[----:B------:R-:W1:Y:S04]  /*cb60*/  SHFL.BFLY PT, R0, R103, 0x1, 0x1f ;  /* 0x0c201f0067007f89 */ /* 0x000e6800000e0000 */
[----:B------:R-:W2:Y:S01]  /*cb70*/  SHFL.BFLY PT, R4, R5, 0x2, 0x1f ;  /* 0x0c401f0005047f89 */ /* 0x000ea200000e0000 */
[----:B-1----:R-:W-:Y:S03]  /*cb80*/  FMNMX.FTZ R103, R103, R0, !PT ;  /* 0x0000000067677209 */ /* 0x002fe60007810000 */
[----:B------:R-:W1:Y:S01]  /*cb90*/  SHFL.BFLY PT, R0, R102, 0x2, 0x1f ;  /* 0x0c401f0066007f89 */ /* 0x000e6200000e0000 */
[----:B--2---:R-:W-:Y:S02]  /*cba0*/  FMNMX.FTZ R4, R5, R4, !PT ;  /* 0x0000000405047209 */ /* 0x004fe40007810000 */
[----:B-1----:R-:W-:Y:S05]  /*cbb0*/  FMNMX.FTZ R102, R102, R0, !PT ;  /* 0x0000000066667209 */ /* 0x002fea0007810000 */
[----:B------:R-:W1:Y:S02]  /*cbc0*/  SHFL.BFLY PT, R0, R102, 0x1, 0x1f ;  /* 0x0c201f0066007f89 */ /* 0x000e6400000e0000 */
[----:B-1----:R-:W-:Y:S02]  /*cbd0*/  FMNMX.FTZ R102, R102, R0, !PT ;  /* 0x0000000066667209 */ /* 0x002fe40007810000 */
[----:B------:R1:W2:Y:S04]  /*cbe0*/  SHFL.BFLY PT, R0, R4, 0x1, 0x1f ;  /* 0x0c201f0004007f89 */ /* 0x0002a800000e0000 */
.L_x_1331:
[----:B------:R-:W-:Y:S01]  /*cbf0*/  FMUL.FTZ R2, R104, c[0x0][0x2d0] ;  /* 0x0000b40068027a20 */ /* 0x000fe20000410000 */
[----:B--2---:R-:W-:Y:S01]  /*cc00*/  FMNMX.FTZ R101, R0, R4, !PT ;  /* 0x0000000400657209 */ /* 0x004fe20007810000 */
[----:B------:R-:W-:Y:S01]  /*cc10*/  FADD.FTZ R0, -R104, R100 ;  /* 0x0000006468007221 */ /* 0x000fe20000010100 */
[----:B------:R-:W-:Y:S01]  /*cc20*/  WARPSYNC 0xffffffff ;  /* 0xffffffff00007948 */ /* 0x000fe20003800000 */
[--C-:B-1----:R-:W-:Y:S01]  /*cc30*/  FFMA.FTZ R4, R199, c[0x0][0x2d0], -R2.reuse ;  /* 0x0000b400c7047a23 */ /* 0x102fe20000010802 */
[----:B------:R-:W-:Y:S01]  /*cc40*/  LDSM.16.MT88.4 R52, [R201+0x1000] ;  /* 0x00100000c934783b */ /* 0x000fe20000004200 */
[----:B------:R-:W-:Y:S02]  /*cc50*/  FMUL.FTZ R0, R0, c[0x0][0x2d0] ;  /* 0x0000b40000007a20 */ /* 0x000fe40000410000 */
[--C-:B------:R-:W-:Y:S02]  /*cc60*/  FFMA.FTZ R3, R222, c[0x0][0x2d0], -R2.reuse ;  /* 0x0000b400de037a23 */ /* 0x100fe40000010802 */
        /* <DEDUP_REMOVED lines=18> */
[----:B------:R-:W-:Y:S03]  /*cd90*/  MUFU.EX2 R9, R6 ;  /* 0x0000000600097308 */ /* 0x000fe60000000800 */
        /* <DEDUP_REMOVED lines=15> */
[----:B------:R-:W-:Y:S10]  /*ce90*/  MUFU.EX2 R174, R7 ;  /* 0x0000000700ae7308 */ /* 0x000ff40000000800 */
[----:B------:R-:W-:Y:S10]  /*cea0*/  MUFU.EX2 R33, R33 ;  /* 0x0000002100217308 */ /* 0x000ff40000000800 */
[----:B------:R-:W-:Y:S10]  /*ceb0*/  MUFU.EX2 R192, R192 ;  /* 0x000000c000c07308 */ /* 0x000ff40000000800 */
[----:B------:R-:W-:Y:S01]  /*cec0*/  MUFU.EX2 R176, R176 ;  /* 0x000000b000b07308 */ /* 0x000fe20000000800 */
[----:B-1----:R-:W-:Y:S01]  /*ced0*/  FFMA.FTZ R0, R100, R243, R4 ;  /* 0x000000f364007223 */ /* 0x002fe20000010004 */
[----:B--2---:R-:W-:Y:S01]  /*cee0*/  F2FP.PACK_AB R172, R3, R4 ;  /* 0x0000000403ac723e */ /* 0x004fe200000000ff */
[----:B------:R-:W-:Y:S02]  /*cef0*/  FFMA.FTZ R4, R225, c[0x0][0x2d0], -R2 ;  /* 0x0000b400e1047a23 */ /* 0x000fe40000010802 */
[----:B------:R-:W-:Y:S02]  /*cf00*/  FADD.FTZ R8, R3, R0 ;  /* 0x0000000003087221 */ /* 0x000fe40000010000 */
[----:B------:R-:W-:Y:S02]  /*cf10*/  FADD.FTZ R0, -R103, R105 ;  /* 0x0000006967007221 */ /* 0x000fe40000010100 */
[--C-:B------:R-:W-:Y:S01]  /*cf20*/  FFMA.FTZ R225, R25, c[0x0][0x2d0], -R2.reuse ;  /* 0x0000b40019e17a23 */ /* 0x100fe20000010802 */
[----:B------:R-:W1:Y:S01]  /*cf30*/  MUFU.EX2 R4, R4 ;  /* 0x0000000400047308 */ /* 0x000e620000000800 */
[----:B------:R-:W-:Y:S02]  /*cf40*/  FMUL.FTZ R0, R0, c[0x0][0x2d0] ;  /* 0x0000b40000007a20 */ /* 0x000fe40000410000 */
        /* <DEDUP_REMOVED lines=15> */
[----:B------:R-:W-:Y:S02]  /*d040*/  FMUL.FTZ R97, R100, R97 ;  /* 0x0000006164617220 */ /* 0x000fe40000410000 */
[C---:B--2---:R-:W-:Y:S02]  /*d050*/  FFMA.FTZ R0, R3.reuse, R247, R5 ;  /* 0x000000f703007223 */ /* 0x044fe40000010005 */
[----:B------:R-:W-:Y:S01]  /*d060*/  FMUL.FTZ R50, R3, R162 ;  /* 0x000000a203327220 */ /* 0x000fe20000410000 */
[----:B------:R-:W-:Y:S01]  /*d070*/  MUFU.EX2 R247, R199 ;  /* 0x000000c700f77308 */ /* 0x000fe20000000800 */
[----:B------:R-:W-:Y:S02]  /*d080*/  FADD.FTZ R36, R4, R0 ;  /* 0x0000000004247221 */ /* 0x000fe40000010000 */
[C---:B------:R-:W-:Y:S02]  /*d090*/  FADD.FTZ R0, -R102.reuse, R106 ;  /* 0x0000006a66007221 */ /* 0x040fe40000010100 */
[----:B------:R-:W-:Y:S02]  /*d0a0*/  FMUL.FTZ R4, R102, c[0x0][0x2d0] ;  /* 0x0000b40066047a20 */ /* 0x000fe40000410000 */
[----:B------:R-:W-:Y:S02]  /*d0b0*/  FMUL.FTZ R0, R0, c[0x0][0x2d0] ;  /* 0x0000b40000007a20 */ /* 0x000fe40000410000 */
        /* <DEDUP_REMOVED lines=18> */
[----:B------:R-:W-:Y:S01]  /*d1e0*/  FFMA.FTZ R230, R17, c[0x0][0x2d0], -R4 ;  /* 0x0000b40011e67a23 */ /* 0x000fe20000010804 */
[----:B------:R3:W4:Y:S01]  /*d1f0*/  MUFU.EX2 R21, R6 ;  /* 0x0000000600157308 */ /* 0x0007220000000800 */
[----:B------:R-:W-:Y:S02]  /*d200*/  FMUL.FTZ R4, R101, c[0x0][0x2d0] ;  /* 0x0000b40065047a20 */ /* 0x000fe40000410000 */
[----:B------:R-:W-:Y:S02]  /*d210*/  FMUL.FTZ R35, R3, R155 ;  /* 0x0000009b03237220 */ /* 0x000fe40000410000 */
[----:B-1----:R-:W-:Y:S02]  /*d220*/  FADD.FTZ R0, -R101, R107 ;  /* 0x0000006b65007221 */ /* 0x002fe40000010100 */
[--C-:B------:R-:W-:Y:S02]  /*d230*/  FFMA.FTZ R185, R185, c[0x0][0x2d0], -R4.reuse ;  /* 0x0000b400b9b97a23 */ /* 0x100fe40000010804 */
[----:B------:R-:W-:Y:S01]  /*d240*/  FMUL.FTZ R0, R0, c[0x0][0x2d0] ;  /* 0x0000b40000007a20 */ /* 0x000fe20000410000 */
        /* <DEDUP_REMOVED lines=9> */
[--C-:B---3--:R-:W-:Y:S02]  /*d2e0*/  FFMA.FTZ R6, R227, c[0x0][0x2d0], -R4.reuse ;  /* 0x0000b400e3067a23 */ /* 0x108fe40000010804 */
[--C-:B------:R-:W-:Y:S02]  /*d2f0*/  FFMA.FTZ R219, R219, c[0x0][0x2d0], -R4.reuse ;  /* 0x0000b400dbdb7a23 */ /* 0x100fe40000010804 */
[--C-:B------:R-:W-:Y:S01]  /*d300*/  FFMA.FTZ R195, R195, c[0x0][0x2d0], -R4.reuse ;  /* 0x0000b400c3c37a23 */ /* 0x100fe20000010804 */
[----:B------:R-:W-:Y:S01]  /*d310*/  MUFU.EX2 R218, R218 ;  /* 0x000000da00da7308 */ /* 0x000fe20000000800 */
[--C-:B------:R-:W-:Y:S02]  /*d320*/  FFMA.FTZ R194, R194, c[0x0][0x2d0], -R4.reuse ;  /* 0x0000b400c2c27a23 */ /* 0x100fe40000010804 */
[--C-:B------:R-:W-:Y:S02]  /*d330*/  FFMA.FTZ R188, R42, c[0x0][0x2d0], -R4.reuse ;  /* 0x0000b4002abc7a23 */ /* 0x100fe40000010804 */
[--C-:B------:R-:W-:Y:S02]  /*d340*/  FFMA.FTZ R227, R30, c[0x0][0x2d0], -R4.reuse ;  /* 0x0000b4001ee37a23 */ /* 0x100fe40000010804 */
[--C-:B------:R-:W-:Y:S02]  /*d350*/  FFMA.FTZ R228, R29, c[0x0][0x2d0], -R4.reuse ;  /* 0x0000b4001de47a23 */ /* 0x100fe40000010804 */
[----:B------:R-:W-:Y:S01]  /*d360*/  FFMA.FTZ R231, R18, c[0x0][0x2d0], -R4 ;  /* 0x0000b40012e77a23 */ /* 0x000fe20000010804 */
[----:B------:R-:W-:Y:S01]  /*d370*/  MUFU.EX2 R252, R190 ;  /* 0x000000be00fc7308 */ /* 0x000fe20000000800 */
[C---:B--2---:R-:W-:Y:S02]  /*d380*/  FFMA.FTZ R4, R2.reuse, R248, R22 ;  /* 0x000000f802047223 */ /* 0x044fe40000010016 */
[C---:B------:R-:W-:Y:S02]  /*d390*/  FMUL.FTZ R25, R2.reuse, R129 ;  /* 0x0000008102197220 */ /* 0x040fe40000410000 */
[C---:B----4-:R-:W-:Y:S02]  /*d3a0*/  FADD.FTZ R129, R21.reuse, R4 ;  /* 0x0000000415817221 */ /* 0x050fe40000010000 */
[C---:B------:R-:W-:Y:S01]  /*d3b0*/  FMUL.FTZ R60, R2.reuse, R108 ;  /* 0x0000006c023c7220 */ /* 0x040fe20000410000 */
[----:B------:R-:W-:Y:S01]  /*d3c0*/  F2FP.PACK_AB R108, R21, R22 ;  /* 0x00000016156c723e */ /* 0x000fe200000000ff */
[----:B------:R-:W-:Y:S01]  /*d3d0*/  FMUL.FTZ R61, R2, R109 ;  /* 0x0000006d023d7220 */ /* 0x000fe20000410000 */
[----:B------:R-:W2:Y:S01]  /*d3e0*/  LDSM.16.MT88.4 R20, [R201] ;  /* 0x00000000c914783b */ /* 0x000ea20000004200 */
[C---:B-1----:R-:W-:Y:S01]  /*d3f0*/  FMUL.FTZ R14, R0.reuse, R134 ;  /* 0x00000086000e7220 */ /* 0x042fe20000410000 */
[----:B------:R1:W-:Y:S01]  /*d400*/  MUFU.EX2 R109, R7 ;  /* 0x00000007006d7308 */ /* 0x0003e20000000800 */
[----:B------:R-:W-:Y:S02]  /*d410*/  FMUL.FTZ R15, R0, R135 ;  /* 0x00000087000f7220 */ /* 0x000fe40000410000 */
[C---:B------:R-:W-:Y:S02]  /*d420*/  FMUL.FTZ R12, R2.reuse, R132 ;  /* 0x00000084020c7220 */ /* 0x040fe40000410000 */
[----:B------:R-:W-:Y:S02]  /*d430*/  FMUL.FTZ R13, R2, R133 ;  /* 0x00000085020d7220 */ /* 0x000fe40000410000 */
[C---:B------:R-:W-:Y:S02]  /*d440*/  FMUL.FTZ R27, R0.reuse, R131 ;  /* 0x00000083001b7220 */ /* 0x040fe40000410000 */
[----:B------:R-:W-:Y:S01]  /*d450*/  FMUL.FTZ R11, R0, R139 ;  /* 0x0000008b000b7220 */ /* 0x000fe20000410000 */
[----:B------:R-:W3:Y:S01]  /*d460*/  MUFU.EX2 R134, R34 ;  /* 0x0000002200867308 */ /* 0x000ee20000000800 */
[----:B------:R-:W-:Y:S02]  /*d470*/  FADD.FTZ R5, R9, R8 ;  /* 0x0000000809057221 */ /* 0x000fe40000010000 */
[----:B------:R-:W-:Y:S02]  /*d480*/  FMUL.FTZ R4, R100, R140 ;  /* 0x0000008c64047220 */ /* 0x000fe40000410000 */
[C---:B------:R-:W-:Y:S01]  /*d490*/  FADD.FTZ R177, R174.reuse, R5 ;  /* 0x00000005aeb17221 */ /* 0x040fe20000010000 */
[----:B------:R-:W-:Y:S01]  /*d4a0*/  F2FP.PACK_AB R174, R174, R9 ;  /* 0x00000009aeae723e */ /* 0x000fe200000000ff */
[----:B------:R-:W-:Y:S02]  /*d4b0*/  FMUL.FTZ R5, R100, R141 ;  /* 0x0000008d64057220 */ /* 0x000fe40000410000 */
[----:B------:R-:W-:Y:S01]  /*d4c0*/  FMUL.FTZ R26, R0, R130 ;  /* 0x00000082001a7220 */ /* 0x000fe20000410000 */
[----:B------:R4:W-:Y:S01]  /*d4d0*/  MUFU.EX2 R135, R6 ;  /* 0x0000000600877308 */ /* 0x0009e20000000800 */
[----:B------:R-:W-:Y:S02]  /*d4e0*/  FADD.FTZ R130, R33, R36 ;  /* 0x0000002421827221 */ /* 0x000fe40000010000 */
[----:B------:R-:W5:Y:S01]  /*d4f0*/  LDSM.16.MT88.4 R36, [R202] ;  /* 0x00000000ca24783b */ /* 0x000f620000004200 */
[C---:B-1----:R-:W-:Y:S02]  /*d500*/  FMUL.FTZ R7, R3.reuse, R143 ;  /* 0x0000008f03077220 */ /* 0x042fe40000410000 */
[C---:B------:R-:W-:Y:S02]  /*d510*/  FMUL.FTZ R8, R2.reuse, R136 ;  /* 0x0000008802087220 */ /* 0x040fe40000410000 */
[C---:B------:R-:W-:Y:S02]  /*d520*/  FMUL.FTZ R9, R2.reuse, R137 ;  /* 0x0000008902097220 */ /* 0x040fe40000410000 */
[----:B------:R1:W-:Y:S01]  /*d530*/  MUFU.EX2 R133, R32 ;  /* 0x0000002000857308 */ /* 0x0003e20000000800 */
[----:B------:R-:W-:Y:S02]  /*d540*/  FMUL.FTZ R24, R2, R128 ;  /* 0x0000008002187220 */ /* 0x000fe40000410000 */
[----:B------:R-:W-:Y:S01]  /*d550*/  FMUL.FTZ R62, R0, R110 ;  /* 0x0000006e003e7220 */ /* 0x000fe20000410000 */
[----:B---3--:R-:W-:Y:S01]  /*d560*/  F2FP.PACK_AB R175, R134, R33 ;  /* 0x0000002186af723e */ /* 0x008fe200000000ff */
[C---:B------:R-:W-:Y:S02]  /*d570*/  FMUL.FTZ R63, R0.reuse, R111 ;  /* 0x0000006f003f7220 */ /* 0x040fe40000410000 */
[C---:B------:R-:W-:Y:S02]  /*d580*/  FFMA.FTZ R128, R0.reuse, R249, R109 ;  /* 0x000000f900807223 */ /* 0x040fe4000001006d */
[----:B------:R-:W-:Y:S01]  /*d590*/  FMUL.FTZ R10, R0, R138 ;  /* 0x0000008a000a7220 */ /* 0x000fe20000410000 */
[----:B------:R-:W3:Y:S01]  /*d5a0*/  MUFU.EX2 R131, R17 ;  /* 0x0000001100837308 */ /* 0x000ee20000000800 */
[C---:B------:R-:W-:Y:S02]  /*d5b0*/  FMUL.FTZ R18, R3.reuse, R146 ;  /* 0x0000009203127220 */ /* 0x040fe40000410000 */
[C---:B------:R-:W-:Y:S02]  /*d5c0*/  FMUL.FTZ R28, R2.reuse, R124 ;  /* 0x0000007c021c7220 */ /* 0x040fe40000410000 */
[C---:B----4-:R-:W-:Y:S02]  /*d5d0*/  FMUL.FTZ R6, R3.reuse, R142 ;  /* 0x0000008e03067220 */ /* 0x050fe40000410000 */
[----:B------:R-:W-:Y:S02]  /*d5e0*/  FMUL.FTZ R29, R2, R125 ;  /* 0x0000007d021d7220 */ /* 0x000fe40000410000 */
[C---:B------:R-:W-:Y:S01]  /*d5f0*/  FMUL.FTZ R30, R0.reuse, R126 ;  /* 0x0000007e001e7220 */ /* 0x040fe20000410000 */
[----:B------:R-:W4:Y:S01]  /*d600*/  MUFU.EX2 R132, R16 ;  /* 0x0000001000847308 */ /* 0x000f220000000800 */
[----:B------:R-:W-:Y:S01]  /*d610*/  FMUL.FTZ R31, R0, R127 ;  /* 0x0000007f001f7220 */ /* 0x000fe20000410000 */
[-C--:B--2---:R-:W-:Y:S01]  /*d620*/  HMMA.16816.F32 R4, R172, R20.reuse, R4 ;  /* 0x00000014ac04723c */ /* 0x084fe20000001804 */
[----:B------:R-:W-:Y:S04]  /*d630*/  LDSM.16.MT88.4 R124, [R201+0x1400] ;  /* 0x00140000c97c783b */ /* 0x000fe80000004200 */
[C---:B-1----:R-:W-:Y:S02]  /*d640*/  FMUL.FTZ R32, R100.reuse, R152 ;  /* 0x0000009864207220 */ /* 0x042fe40000410000 */
[C---:B------:R-:W-:Y:S01]  /*d650*/  FMUL.FTZ R33, R100.reuse, R153 ;  /* 0x0000009964217220 */ /* 0x040fe20000410000 */
[----:B------:R-:W1:Y:S01]  /*d660*/  MUFU.EX2 R139, R19 ;  /* 0x00000013008b7308 */ /* 0x000e620000000800 */
[----:B------:R-:W-:Y:S02]  /*d670*/  FMUL.FTZ R34, R3, R154 ;  /* 0x0000009a03227220 */ /* 0x000fe40000410000 */
[----:B------:R-:W-:Y:S01]  /*d680*/  LDSM.16.MT88.4 R152, [R202+0xc00] ;  /* 0x000c0000ca98783b */ /* 0x000fe20000004200 */
[----:B---3--:R-:W-:Y:S01]  /*d690*/  F2FP.PACK_AB R109, R131, R109 ;  /* 0x0000006d836d723e */ /* 0x008fe200000000ff */
[----:B------:R-:W-:Y:S02]  /*d6a0*/  FMUL.FTZ R17, R100, R145 ;  /* 0x0000009164117220 */ /* 0x000fe40000410000 */
[C---:B------:R-:W-:Y:S02]  /*d6b0*/  FMUL.FTZ R56, R2.reuse, R112 ;  /* 0x0000007002387220 */ /* 0x040fe40000410000 */
[----:B------:R-:W-:Y:S01]  /*d6c0*/  FMUL.FTZ R57, R2, R113 ;  /* 0x0000007102397220 */ /* 0x000fe20000410000 */
[----:B------:R-:W-:Y:S01]  /*d6d0*/  MUFU.EX2 R249, R181 ;  /* 0x000000b500f97308 */ /* 0x000fe20000000800 */
[C---:B------:R-:W-:Y:S02]  /*d6e0*/  FMUL.FTZ R58, R0.reuse, R114 ;  /* 0x00000072003a7220 */ /* 0x040fe40000410000 */
[----:B------:R-:W-:Y:S01]  /*d6f0*/  FMUL.FTZ R59, R0, R115 ;  /* 0x00000073003b7220 */ /* 0x000fe20000410000 */
[----:B----4-:R-:W-:Y:S01]  /*d700*/  F2FP.PACK_AB R111, R135, R132 ;  /* 0x00000084876f723e */ /* 0x010fe200000000ff */
[----:B------:R-:W-:Y:S01]  /*d710*/  FMUL.FTZ R16, R100, R144 ;  /* 0x0000009064107220 */ /* 0x000fe20000410000 */
[----:B------:R-:W2:Y:S01]  /*d720*/  LDSM.16.MT88.4 R112, [R202+0x1000] ;  /* 0x00100000ca70783b */ /* 0x000ea20000004200 */
[C---:B------:R-:W-:Y:S02]  /*d730*/  FMUL.FTZ R40, R2.reuse, R120 ;  /* 0x0000007802287220 */ /* 0x040fe40000410000 */
[----:B------:R-:W-:Y:S01]  /*d740*/  FMUL.FTZ R41, R2, R121 ;  /* 0x0000007902297220 */ /* 0x000fe20000410000 */
[----:B------:R-:W-:Y:S01]  /*d750*/  MUFU.EX2 R141, R191 ;  /* 0x000000bf008d7308 */ /* 0x000fe20000000800 */
[C---:B------:R-:W-:Y:S02]  /*d760*/  FMUL.FTZ R42, R0.reuse, R122 ;  /* 0x0000007a002a7220 */ /* 0x040fe40000410000 */
[----:B------:R-:W-:Y:S01]  /*d770*/  FMUL.FTZ R43, R0, R123 ;  /* 0x0000007b002b7220 */ /* 0x000fe20000410000 */
[----:B-1----:R-:W-:Y:S01]  /*d780*/  F2FP.PACK_AB R110, R139, R133 ;  /* 0x000000858b6e723e */ /* 0x002fe200000000ff */
[----:B------:R-:W-:Y:S01]  /*d790*/  LDSM.16.MT88.4 R120, [R202+0x400] ;  /* 0x00040000ca78783b */ /* 0x000fe20000004200 */
[C---:B------:R-:W-:Y:S02]  /*d7a0*/  FMUL.FTZ R19, R3.reuse, R147 ;  /* 0x0000009303137220 */ /* 0x040fe40000410000 */
[C---:B------:R-:W-:Y:S02]  /*d7b0*/  FMUL.FTZ R44, R2.reuse, R116 ;  /* 0x00000074022c7220 */ /* 0x040fe40000410000 */
[----:B------:R-:W-:Y:S01]  /*d7c0*/  FMUL.FTZ R45, R2, R117 ;  /* 0x00000075022d7220 */ /* 0x000fe20000410000 */
[C---:B------:R-:W-:Y:S01]  /*d7d0*/  HMMA.16816.F32 R8, R108.reuse, R20, R8 ;  /* 0x000000146c08723c */ /* 0x040fe20000001808 */
[----:B------:R-:W-:Y:S01]  /*d7e0*/  MUFU.EX2 R140, R196 ;  /* 0x000000c4008c7308 */ /* 0x000fe20000000800 */
[----:B------:R-:W-:Y:S02]  /*d7f0*/  LDSM.16.MT88.4 R144, [R201+0xc00] ;  /* 0x000c0000c990783b */ /* 0x000fe40000004200 */
[C---:B------:R-:W-:Y:S02]  /*d800*/  FMUL.FTZ R46, R0.reuse, R118 ;  /* 0x00000076002e7220 */ /* 0x040fe40000410000 */
[----:B------:R-:W-:Y:S02]  /*d810*/  FMUL.FTZ R47, R0, R119 ;  /* 0x00000077002f7220 */ /* 0x000fe40000410000 */
[-C--:B------:R-:W-:Y:S02]  /*d820*/  HMMA.16816.F32 R12, R108, R22.reuse, R12 ;  /* 0x000000166c0c723c */ /* 0x080fe4000000180c */
[----:B------:R-:W-:Y:S01]  /*d830*/  LDSM.16.MT88.4 R116, [R201+0x400] ;  /* 0x00040000c974783b */ /* 0x000fe20000004200 */
[----:B------:R-:W1:Y:S01]  /*d840*/  MUFU.EX2 R189, R189 ;  /* 0x000000bd00bd7308 */ /* 0x000e620000000800 */
[C---:B------:R-:W-:Y:S02]  /*d850*/  FMUL.FTZ R51, R3.reuse, R163 ;  /* 0x000000a303337220 */ /* 0x040fe40000410000 */
[C---:B------:R-:W-:Y:S02]  /*d860*/  FMUL.FTZ R66, R3.reuse, R170 ;  /* 0x000000aa03427220 */ /* 0x040fe40000410000 */
[C---:B------:R-:W-:Y:S02]  /*d870*/  HMMA.16816.F32 R16, R172.reuse, R22, R16 ;  /* 0x00000016ac10723c */ /* 0x040fe40000001810 */
[----:B------:R-:W-:Y:S02]  /*d880*/  LDSM.16.MT88.4 R160, [R201+0x1c00] ;  /* 0x001c0000c9a0783b */ /* 0x000fe40000004200 */
[C---:B------:R-:W-:Y:S01]  /*d890*/  FMUL.FTZ R20, R100.reuse, R148 ;  /* 0x0000009464147220 */ /* 0x040fe20000410000 */
[----:B------:R-:W-:Y:S01]  /*d8a0*/  MUFU.EX2 R137, R220 ;  /* 0x000000dc00897308 */ /* 0x000fe20000000800 */
[----:B------:R-:W-:Y:S02]  /*d8b0*/  FMUL.FTZ R21, R100, R149 ;  /* 0x0000009564157220 */ /* 0x000fe40000410000 */
[C---:B------:R-:W-:Y:S04]  /*d8c0*/  FMUL.FTZ R22, R3.reuse, R150 ;  /* 0x0000009603167220 */ /* 0x040fe80000410000 */
[C---:B------:R-:W-:Y:S02]  /*d8d0*/  FMUL.FTZ R23, R3.reuse, R151 ;  /* 0x0000009703177220 */ /* 0x040fe40000410000 */
[----:B------:R-:W-:Y:S01]  /*d8e0*/  FMUL.FTZ R67, R3, R171 ;  /* 0x000000ab03437220 */ /* 0x000fe20000410000 */
[----:B------:R-:W-:Y:S01]  /*d8f0*/  MUFU.EX2 R138, R219 ;  /* 0x000000db008a7308 */ /* 0x000fe20000000800 */
[----:B------:R-:W-:Y:S01]  /*d900*/  LDSM.16.MT88.4 R168, [R202+0x1c00] ;  /* 0x001c0000caa8783b */ /* 0x000fe20000004200 */
[----:B------:R-:W-:Y:S02]  /*d910*/  FADD.FTZ R129, R133, R129 ;  /* 0x0000008185817221 */ /* 0x000fe40000010000 */
[-C--:B-----5:R-:W-:Y:S03]  /*d920*/  HMMA.16816.F32 R20, R172, R36.reuse, R20 ;  /* 0x00000024ac14723c */ /* 0x0a0fe60000001814 */
[C---:B------:R-:W-:Y:S02]  /*d930*/  FMUL.FTZ R70, R3.reuse, R70 ;  /* 0x0000004603467220 */ /* 0x040fe40000410000 */
[C---:B------:R-:W-:Y:S01]  /*d940*/  FMUL.FTZ R71, R3.reuse, R71 ;  /* 0x0000004703477220 */ /* 0x040fe20000410000 */
[----:B------:R-:W-:Y:S01]  /*d950*/  MUFU.EX2 R251, R195 ;  /* 0x000000c300fb7308 */ /* 0x000fe20000000800 */
[C---:B------:R-:W-:Y:S01]  /*d960*/  FMUL.FTZ R72, R2.reuse, R72 ;  /* 0x0000004802487220 */ /* 0x040fe20000410000 */
[C---:B------:R-:W-:Y:S04]  /*d970*/  HMMA.16816.F32 R24, R108.reuse, R36, R24 ;  /* 0x000000246c18723c */ /* 0x040fe80000001818 */
[----:B------:R-:W-:Y:S02]  /*d980*/  FMUL.FTZ R73, R2, R73 ;  /* 0x0000004902497220 */ /* 0x000fe40000410000 */
[C---:B------:R-:W-:Y:S02]  /*d990*/  FMUL.FTZ R74, R0.reuse, R74 ;  /* 0x0000004a004a7220 */ /* 0x040fe40000410000 */
[-C--:B------:R-:W-:Y:S01]  /*d9a0*/  HMMA.16816.F32 R28, R108, R38.reuse, R28 ;  /* 0x000000266c1c723c */ /* 0x080fe2000000181c */
[----:B------:R-:W-:Y:S03]  /*d9b0*/  MUFU.EX2 R250, R194 ;  /* 0x000000c200fa7308 */ /* 0x000fe60000000800 */
[----:B------:R-:W-:Y:S02]  /*d9c0*/  FMUL.FTZ R75, R0, R75 ;  /* 0x0000004b004b7220 */ /* 0x000fe40000410000 */
[----:B------:R-:W-:Y:S02]  /*d9d0*/  FMUL.FTZ R76, R2, R76 ;  /* 0x0000004c024c7220 */ /* 0x000fe40000410000 */
[C---:B------:R-:W-:Y:S03]  /*d9e0*/  HMMA.16816.F32 R32, R172.reuse, R38, R32 ;  /* 0x00000026ac20723c */ /* 0x040fe60000001820 */
[----:B------:R1:W-:Y:S01]  /*d9f0*/  MUFU.EX2 R136, R239 ;  /* 0x000000ef00887308 */ /* 0x0003e20000000800 */
[C---:B------:R-:W-:Y:S02]  /*da00*/  FMUL.FTZ R36, R100.reuse, R156 ;  /* 0x0000009c64247220 */ /* 0x040fe40000410000 */
[----:B------:R-:W-:Y:S02]  /*da10*/  FMUL.FTZ R37, R100, R157 ;  /* 0x0000009d64257220 */ /* 0x000fe40000410000 */
[C---:B------:R-:W-:Y:S04]  /*da20*/  FMUL.FTZ R38, R3.reuse, R158 ;  /* 0x0000009e03267220 */ /* 0x040fe80000410000 */
[C---:B------:R-:W-:Y:S01]  /*da30*/  FMUL.FTZ R39, R3.reuse, R159 ;  /* 0x0000009f03277220 */ /* 0x040fe20000410000 */
[----:B------:R-:W-:Y:S01]  /*da40*/  MUFU.EX2 R248, R198 ;  /* 0x000000c600f87308 */ /* 0x000fe20000000800 */
[----:B------:R-:W-:Y:S02]  /*da50*/  FMUL.FTZ R77, R2, R77 ;  /* 0x0000004d024d7220 */ /* 0x000fe40000410000 */
[C---:B------:R-:W-:Y:S02]  /*da60*/  FMUL.FTZ R78, R0.reuse, R78 ;  /* 0x0000004e004e7220 */ /* 0x040fe40000410000 */
[----:B------:R-:W-:Y:S01]  /*da70*/  FMUL.FTZ R79, R0, R79 ;  /* 0x0000004f004f7220 */ /* 0x000fe20000410000 */
[-C--:B------:R-:W-:Y:S03]  /*da80*/  HMMA.16816.F32 R36, R172, R52.reuse, R36 ;  /* 0x00000034ac24723c */ /* 0x080fe60000001824 */
[C---:B------:R-:W-:Y:S01]  /*da90*/  FMUL.FTZ R82, R3.reuse, R82 ;  /* 0x0000005203527220 */ /* 0x040fe20000410000 */
[----:B------:R-:W-:Y:S01]  /*daa0*/  MUFU.EX2 R195, R225 ;  /* 0x000000e100c37308 */ /* 0x000fe20000000800 */
[C---:B------:R-:W-:Y:S02]  /*dab0*/  FMUL.FTZ R83, R3.reuse, R83 ;  /* 0x0000005303537220 */ /* 0x040fe40000410000 */
[C---:B------:R-:W-:Y:S01]  /*dac0*/  FMUL.FTZ R86, R3.reuse, R86 ;  /* 0x0000005603567220 */ /* 0x040fe20000410000 */
[C---:B------:R-:W-:Y:S04]  /*dad0*/  HMMA.16816.F32 R40, R108.reuse, R52, R40 ;  /* 0x000000346c28723c */ /* 0x040fe80000001828 */
[C---:B------:R-:W-:Y:S01]  /*dae0*/  FMUL.FTZ R87, R3.reuse, R87 ;  /* 0x0000005703577220 */ /* 0x040fe20000410000 */
[----:B-1----:R-:W-:Y:S01]  /*daf0*/  MOV R239, R189 ;  /* 0x000000bd00ef7202 */ /* 0x002fe20000000f00 */
[----:B------:R-:W-:Y:S01]  /*db00*/  FMUL.FTZ R88, R2, R88 ;  /* 0x0000005802587220 */ /* 0x000fe20000410000 */
[----:B------:R-:W-:Y:S01]  /*db10*/  MUFU.EX2 R220, R188 ;  /* 0x000000bc00dc7308 */ /* 0x000fe20000000800 */
[-C--:B------:R-:W-:Y:S04]  /*db20*/  HMMA.16816.F32 R44, R108, R54.reuse, R44 ;  /* 0x000000366c2c723c */ /* 0x080fe8000000182c */
[C---:B------:R-:W-:Y:S02]  /*db30*/  FMUL.FTZ R52, R100.reuse, R164 ;  /* 0x000000a464347220 */ /* 0x040fe40000410000 */
[----:B------:R-:W-:Y:S02]  /*db40*/  FMUL.FTZ R53, R100, R165 ;  /* 0x000000a564357220 */ /* 0x000fe40000410000 */
[C---:B------:R-:W-:Y:S01]  /*db50*/  HMMA.16816.F32 R48, R172.reuse, R54, R48 ;  /* 0x00000036ac30723c */ /* 0x040fe20000001830 */
[----:B------:R-:W-:Y:S03]  /*db60*/  MUFU.EX2 R100, R237 ;  /* 0x000000ed00647308 */ /* 0x000fe60000000800 */
[C---:B------:R-:W-:Y:S02]  /*db70*/  FMUL.FTZ R89, R2.reuse, R89 ;  /* 0x0000005902597220 */ /* 0x040fe40000410000 */
[C---:B------:R-:W-:Y:S02]  /*db80*/  FMUL.FTZ R92, R2.reuse, R92 ;  /* 0x0000005c025c7220 */ /* 0x040fe40000410000 */
[C---:B------:R-:W-:Y:S03]  /*db90*/  FMUL.FTZ R54, R3.reuse, R166 ;  /* 0x000000a603367220 */ /* 0x040fe60000410000 */
[----:B------:R-:W-:Y:S01]  /*dba0*/  MUFU.EX2 R237, R183 ;  /* 0x000000b700ed7308 */ /* 0x000fe20000000800 */
[C---:B------:R-:W-:Y:S02]  /*dbb0*/  FMUL.FTZ R55, R3.reuse, R167 ;  /* 0x000000a703377220 */ /* 0x040fe40000410000 */
[----:B------:R-:W-:Y:S02]  /*dbc0*/  FMUL.FTZ R93, R2, R93 ;  /* 0x0000005d025d7220 */ /* 0x000fe40000410000 */
[C---:B------:R-:W-:Y:S02]  /*dbd0*/  FMUL.FTZ R98, R3.reuse, R98 ;  /* 0x0000006203627220 */ /* 0x040fe40000410000 */
[----:B------:R-:W-:Y:S01]  /*dbe0*/  FMUL.FTZ R99, R3, R99 ;  /* 0x0000006303637220 */ /* 0x000fe20000410000 */
[-C--:B--2---:R-:W-:Y:S02]  /*dbf0*/  HMMA.16816.F32 R52, R172, R112.reuse, R52 ;  /* 0x00000070ac34723c */ /* 0x084fe40000001834 */
[----:B------:R-:W1:Y:S01]  /*dc00*/  MUFU.EX2 R2, R186 ;  /* 0x000000ba00027308 */ /* 0x000e620000000800 */
[----:B------:R-:W-:Y:S02]  /*dc10*/  FADD.FTZ R3, R134, R130 ;  /* 0x0000008286037221 */ /* 0x000fe40000010000 */
[C---:B------:R-:W-:Y:S02]  /*dc20*/  FMUL.FTZ R90, R0.reuse, R90 ;  /* 0x0000005a005a7220 */ /* 0x040fe40000410000 */
[C---:B------:R-:W-:Y:S01]  /*dc30*/  FMUL.FTZ R91, R0.reuse, R91 ;  /* 0x0000005b005b7220 */ /* 0x040fe20000410000 */
[C---:B------:R-:W-:Y:S04]  /*dc40*/  HMMA.16816.F32 R56, R108.reuse, R112, R56 ;  /* 0x000000706c38723c */ /* 0x040fe80000001838 */
[----:B------:R-:W2:Y:S01]  /*dc50*/  MUFU.EX2 R196, R244 ;  /* 0x000000f400c47308 */ /* 0x000ea20000000800 */
[C---:B------:R-:W-:Y:S02]  /*dc60*/  FMUL.FTZ R94, R0.reuse, R94 ;  /* 0x0000005e005e7220 */ /* 0x040fe40000410000 */
[----:B------:R-:W-:Y:S01]  /*dc70*/  FMUL.FTZ R95, R0, R95 ;  /* 0x0000005f005f7220 */ /* 0x000fe20000410000 */
[-C--:B------:R-:W-:Y:S04]  /*dc80*/  HMMA.16816.F32 R60, R108, R114.reuse, R60 ;  /* 0x000000726c3c723c */ /* 0x080fe8000000183c */
[----:B------:R-:W-:Y:S02]  /*dc90*/  FADD.FTZ R0, R105, R177 ;  /* 0x000000b169007221 */ /* 0x000fe40000010000 */
[----:B------:R-:W-:Y:S02]  /*dca0*/  MUFU.EX2 R219, R193 ;  /* 0x000000c100db7308 */ /* 0x000fe40000000800 */
[C---:B------:R-:W-:Y:S01]  /*dcb0*/  HMMA.16816.F32 R64, R172.reuse, R114, R64 ;  /* 0x00000072ac40723c */ /* 0x040fe20000001840 */
[----:B------:R-:W3:Y:S03]  /*dcc0*/  LDSM.16.MT88.4 R112, [R201+0x2000] ;  /* 0x00200000c970783b */ /* 0x000ee60000004200 */
[----:B-1----:R-:W-:Y:S04]  /*dcd0*/  FADD.FTZ R0, R2, R0 ;  /* 0x0000000002007221 */ /* 0x002fe80000010000 */
[----:B------:R-:W-:Y:S01]  /*dce0*/  FADD.FTZ R0, R107, R0 ;  /* 0x000000006b007221 */ /* 0x000fe20000010000 */
[----:B------:R-:W-:Y:S10]  /*dcf0*/  MUFU.EX2 R198, R243 ;  /* 0x000000f300c67308 */ /* 0x000ff40000000800 */
[----:B------:R-:W-:Y:S10]  /*dd00*/  MUFU.EX2 R199, R197 ;  /* 0x000000c500c77308 */ /* 0x000ff40000000800 */
[----:B------:R-:W1:Y:S10]  /*dd10*/  MUFU.EX2 R197, R245 ;  /* 0x000000f500c57308 */ /* 0x000e740000000800 */
[----:B------:R-:W-:Y:S01]  /*dd20*/  MUFU.EX2 R194, R223 ;  /* 0x000000df00c27308 */ /* 0x000fe20000000800 */
[-C--:B---3--:R-:W-:Y:S08]  /*dd30*/  HMMA.16816.F32 R68, R172, R112.reuse, R68 ;  /* 0x00000070ac44723c */ /* 0x088ff00000001844 */
[C---:B------:R-:W-:Y:S01]  /*dd40*/  HMMA.16816.F32 R72, R108.reuse, R112, R72 ;  /* 0x000000706c48723c */ /* 0x040fe20000001848 */
[----:B------:R-:W-:Y:S07]  /*dd50*/  MUFU.EX2 R193, R224 ;  /* 0x000000e000c17308 */ /* 0x000fee0000000800 */
[-C--:B------:R-:W-:Y:S03]  /*dd60*/  HMMA.16816.F32 R76, R108, R114.reuse, R76 ;  /* 0x000000726c4c723c */ /* 0x080fe6000000184c */
[----:B------:R-:W-:Y:S05]  /*dd70*/  MUFU.EX2 R191, R230 ;  /* 0x000000e600bf7308 */ /* 0x000fea0000000800 */
[C---:B------:R-:W-:Y:S01]  /*dd80*/  HMMA.16816.F32 R80, R172.reuse, R114, R80 ;  /* 0x00000072ac50723c */ /* 0x040fe20000001850 */
[----:B------:R-:W3:Y:S04]  /*dd90*/  LDSM.16.MT88.4 R112, [R202+0x2000] ;  /* 0x00200000ca70783b */ /* 0x000ee80000004200 */
[----:B------:R-:W-:Y:S10]  /*dda0*/  MUFU.EX2 R190, R228 ;  /* 0x000000e400be7308 */ /* 0x000ff40000000800 */
[----:B------:R-:W-:Y:S01]  /*ddb0*/  MUFU.EX2 R188, R229 ;  /* 0x000000e500bc7308 */ /* 0x000fe20000000800 */
[-C--:B---3--:R-:W-:Y:S08]  /*ddc0*/  HMMA.16816.F32 R84, R172, R112.reuse, R84 ;  /* 0x00000070ac54723c */ /* 0x088ff00000001854 */
[C---:B------:R-:W-:Y:S07]  /*ddd0*/  HMMA.16816.F32 R88, R108.reuse, R112, R88 ;  /* 0x000000706c58723c */ /* 0x040fee0000001858 */
[----:B------:R-:W-:Y:S01]  /*dde0*/  F2FP.PACK_AB R112, R140, R218 ;  /* 0x000000da8c70723e */ /* 0x000fe200000000ff */
[-C--:B------:R-:W-:Y:S04]  /*ddf0*/  HMMA.16816.F32 R92, R108, R114.reuse, R92 ;  /* 0x000000726c5c723c */ /* 0x080fe8000000185c */
[----:B------:R-:W-:Y:S03]  /*de00*/  F2FP.PACK_AB R113, R138, R137 ;  /* 0x000000898a71723e */ /* 0x000fe600000000ff */
[----:B------:R-:W-:Y:S01]  /*de10*/  F2FP.PACK_AB R108, R2, R105 ;  /* 0x00000069026c723e */ /* 0x000fe200000000ff */
[----:B------:R-:W-:Y:S01]  /*de20*/  HMMA.16816.F32 R96, R172, R114, R96 ;  /* 0x00000072ac60723c */ /* 0x000fe20000001860 */
[----:B------:R-:W3:Y:S03]  /*de30*/  MUFU.EX2 R105, R238 ;  /* 0x000000ee00697308 */ /* 0x000ee60000000800 */
[C---:B------:R-:W-:Y:S01]  /*de40*/  F2FP.PACK_AB R110, R106.reuse, R107 ;  /* 0x0000006b6a6e723e */ /* 0x040fe200000000ff */
[----:B------:R-:W-:Y:S01]  /*de50*/  FADD.FTZ R2, R106, R0 ;  /* 0x000000006a027221 */ /* 0x000fe20000010000 */
[----:B------:R-:W-:Y:S01]  /*de60*/  F2FP.PACK_AB R109, R141, R192 ;  /* 0x000000c08d6d723e */ /* 0x000fe200000000ff */
[----:B------:R-:W-:Y:S01]  /*de70*/  FADD.FTZ R0, R131, R128 ;  /* 0x0000008083007221 */ /* 0x000fe20000010000 */
[----:B------:R-:W-:Y:S03]  /*de80*/  F2FP.PACK_AB R111, R176, R178 ;  /* 0x000000b2b06f723e */ /* 0x000fe600000000ff */
[----:B------:R-:W4:Y:S01]  /*de90*/  MUFU.EX2 R128, R236 ;  /* 0x000000ec00807308 */ /* 0x000f220000000800 */
[----:B------:R-:W-:Y:S01]  /*dea0*/  F2FP.PACK_AB R114, R189, R252 ;  /* 0x000000fcbd72723e */ /* 0x000fe200000000ff */
[----:B------:R-:W-:Y:S01]  /*deb0*/  FADD.FTZ R106, R132, R0 ;  /* 0x00000000846a7221 */ /* 0x000fe20000010000 */
[----:B------:R-:W-:Y:S01]  /*dec0*/  F2FP.PACK_AB R115, R250, R251 ;  /* 0x000000fbfa73723e */ /* 0x000fe200000000ff */
[-C--:B------:R-:W-:Y:S05]  /*ded0*/  HMMA.16816.F32 R4, R108, R116.reuse, R4 ;  /* 0x000000746c04723c */ /* 0x080fea0000001804 */
[----:B--2---:R-:W-:Y:S01]  /*dee0*/  F2FP.PACK_AB R173, R196, R195 ;  /* 0x000000c3c4ad723e */ /* 0x004fe200000000ff */
[----:B------:R2:W-:Y:S01]  /*def0*/  MUFU.EX2 R238, R182 ;  /* 0x000000b600ee7308 */ /* 0x0005e20000000800 */
[----:B-1----:R-:W-:Y:S01]  /*df00*/  F2FP.PACK_AB R175, R197, R198 ;  /* 0x000000c6c5af723e */ /* 0x002fe200000000ff */
[C---:B------:R-:W-:Y:S04]  /*df10*/  HMMA.16816.F32 R8, R112.reuse, R116, R8 ;  /* 0x000000747008723c */ /* 0x040fe80000001808 */
[----:B---3--:R-:W-:Y:S04]  /*df20*/  FADD.FTZ R0, R105, R2 ;  /* 0x0000000269007221 */ /* 0x008fe80000010000 */
[-C--:B------:R-:W-:Y:S01]  /*df30*/  HMMA.16816.F32 R12, R112, R118.reuse, R12 ;  /* 0x00000076700c723c */ /* 0x080fe2000000180c */
[----:B------:R-:W1:Y:S03]  /*df40*/  MUFU.EX2 R107, R235 ;  /* 0x000000eb006b7308 */ /* 0x000e660000000800 */
[----:B------:R-:W-:Y:S04]  /*df50*/  FADD.FTZ R0, R100, R0 ;  /* 0x0000000064007221 */ /* 0x000fe80000010000 */
[C---:B------:R-:W-:Y:S01]  /*df60*/  HMMA.16816.F32 R16, R108.reuse, R118, R16 ;  /* 0x000000766c10723c */ /* 0x040fe20000001810 */
[----:B------:R-:W3:Y:S02]  /*df70*/  LDSM.16.MT88.4 R116, [R202+0x1400] ;  /* 0x00140000ca74783b */ /* 0x000ee40000004200 */
[----:B------:R-:W-:Y:S01]  /*df80*/  MUFU.EX2 R235, R222 ;  /* 0x000000de00eb7308 */ /* 0x000fe20000000800 */
[----:B----4-:R-:W-:Y:S04]  /*df90*/  FADD.FTZ R0, R128, R0 ;  /* 0x0000000080007221 */ /* 0x010fe80000010000 */
[-C--:B------:R-:W-:Y:S01]  /*dfa0*/  HMMA.16816.F32 R20, R108, R120.reuse, R20 ;  /* 0x000000786c14723c */ /* 0x080fe20000001814 */
[----:B--2---:R-:W-:Y:S04]  /*dfb0*/  LDSM.16.MT88.4 R180, [R201+0x2c00] ;  /* 0x002c0000c9b4783b */ /* 0x004fe80000004200 */
[----:B------:R-:W-:Y:S03]  /*dfc0*/  MUFU.EX2 R222, R184 ;  /* 0x000000b800de7308 */ /* 0x000fe60000000800 */
[C---:B------:R-:W-:Y:S04]  /*dfd0*/  HMMA.16816.F32 R24, R112.reuse, R120, R24 ;  /* 0x000000787018723c */ /* 0x040fe80000001818 */
[----:B-1----:R-:W-:Y:S02]  /*dfe0*/  FADD.FTZ R2, R107, R0 ;  /* 0x000000006b027221 */ /* 0x002fe40000010000 */
[----:B------:R-:W-:Y:S01]  /*dff0*/  FADD.FTZ R0, R139, R129 ;  /* 0x000000818b007221 */ /* 0x000fe20000010000 */
[----:B------:R-:W1:Y:S01]  /*e000*/  MUFU.EX2 R236, R221 ;  /* 0x000000dd00ec7308 */ /* 0x000e620000000800 */
[-C--:B------:R-:W-:Y:S08]  /*e010*/  HMMA.16816.F32 R28, R112, R122.reuse, R28 ;  /* 0x0000007a701c723c */ /* 0x080ff0000000181c */
[C---:B------:R-:W-:Y:S01]  /*e020*/  HMMA.16816.F32 R32, R108.reuse, R122, R32 ;  /* 0x0000007a6c20723c */ /* 0x040fe20000001820 */
[----:B------:R-:W2:Y:S01]  /*e030*/  LDSM.16.MT88.4 R120, [R201+0x2400] ;  /* 0x00240000c978783b */ /* 0x000ea20000004200 */
[----:B------:R4:W-:Y:S06]  /*e040*/  MUFU.EX2 R221, R185 ;  /* 0x000000b900dd7308 */ /* 0x0009ec0000000800 */
[-C--:B------:R-:W-:Y:S04]  /*e050*/  HMMA.16816.F32 R36, R108, R124.reuse, R36 ;  /* 0x0000007c6c24723c */ /* 0x080fe80000001824 */
[----:B------:R5:W-:Y:S04]  /*e060*/  MUFU.EX2 R172, R241 ;  /* 0x000000f100ac7308 */ /* 0x000be80000000800 */
[C---:B------:R-:W-:Y:S06]  /*e070*/  HMMA.16816.F32 R40, R112.reuse, R124, R40 ;  /* 0x0000007c7028723c */ /* 0x040fec0000001828 */
[----:B------:R-:W-:Y:S02]  /*e080*/  MUFU.EX2 R174, R246 ;  /* 0x000000f600ae7308 */ /* 0x000fe40000000800 */
[-C--:B------:R-:W-:Y:S01]  /*e090*/  HMMA.16816.F32 R44, R112, R126.reuse, R44 ;  /* 0x0000007e702c723c */ /* 0x080fe2000000182c */
[----:B----4-:R-:W-:Y:S07]  /*e0a0*/  LDSM.16.MT88.4 R184, [R202+0x2c00] ;  /* 0x002c0000cab8783b */ /* 0x010fee0000004200 */
[C---:B------:R-:W-:Y:S01]  /*e0b0*/  HMMA.16816.F32 R48, R108.reuse, R126, R48 ;  /* 0x0000007e6c30723c */ /* 0x040fe20000001830 */
[----:B------:R-:W4:Y:S01]  /*e0c0*/  MUFU.EX2 R189, R227 ;  /* 0x000000e300bd7308 */ /* 0x000f220000000800 */
[----:B------:R-:W4:Y:S02]  /*e0d0*/  LDSM.16.MT88.4 R124, [R202+0x2400] ;  /* 0x00240000ca7c783b */ /* 0x000f240000004200 */
[----:B-----5:R-:W-:Y:S02]  /*e0e0*/  MOV R241, R176 ;  /* 0x000000b000f17202 */ /* 0x020fe40000000f00 */
[----:B------:R-:W-:Y:S02]  /*e0f0*/  F2FP.PACK_AB R176, R193, R194 ;  /* 0x000000c2c1b0723e */ /* 0x000fe400000000ff */
[-C--:B---3--:R-:W-:Y:S08]  /*e100*/  HMMA.16816.F32 R52, R108, R116.reuse, R52 ;  /* 0x000000746c34723c */ /* 0x088ff00000001834 */
[C---:B------:R-:W-:Y:S07]  /*e110*/  HMMA.16816.F32 R56, R112.reuse, R116, R56 ;  /* 0x000000747038723c */ /* 0x040fee0000001838 */
[----:B------:R-:W-:Y:S01]  /*e120*/  F2FP.PACK_AB R116, R100, R105 ;  /* 0x000000696474723e */ /* 0x000fe200000000ff */
[-C--:B------:R-:W-:Y:S04]  /*e130*/  HMMA.16816.F32 R60, R112, R118.reuse, R60 ;  /* 0x00000076703c723c */ /* 0x080fe8000000183c */
[----:B------:R-:W-:Y:S01]  /*e140*/  FADD.FTZ R100, R135, R106 ;  /* 0x0000006a87647221 */ /* 0x000fe20000010000 */
[----:B-1----:R-:W-:Y:S01]  /*e150*/  F2FP.PACK_AB R117, R236, R235 ;  /* 0x000000ebec75723e */ /* 0x002fe200000000ff */
[----:B------:R-:W-:Y:S01]  /*e160*/  LDSM.16.MT88.4 R132, [R201+0x2800] ;  /* 0x00280000c984783b */ /* 0x000fe20000004200 */
[----:B------:R-:W-:Y:S01]  /*e170*/  FADD.FTZ R105, R192, R3 ;  /* 0x00000003c0697221 */ /* 0x000fe20000010000 */
[C---:B------:R-:W-:Y:S01]  /*e180*/  HMMA.16816.F32 R64, R108.reuse, R118, R64 ;  /* 0x000000766c40723c */ /* 0x040fe20000001840 */
[----:B------:R-:W1:Y:S03]  /*e190*/  MUFU.EX2 R106, R242 ;  /* 0x000000f2006a7308 */ /* 0x000e660000000800 */
[----:B------:R-:W-:Y:S01]  /*e1a0*/  FADD.FTZ R3, R218, R0 ;  /* 0x00000000da037221 */ /* 0x000fe20000010000 */
[----:B------:R-:W-:Y:S01]  /*e1b0*/  MOV R218, R178 ;  /* 0x000000b200da7202 */ /* 0x000fe20000000f00 */
[----:B------:R-:W-:Y:S01]  /*e1c0*/  FADD.FTZ R0, R136, R2 ;  /* 0x0000000288007221 */ /* 0x000fe20000010000 */
[----:B------:R-:W-:Y:S01]  /*e1d0*/  F2FP.PACK_AB R118, R107, R128 ;  /* 0x000000806b76723e */ /* 0x000fe200000000ff */
[-C--:B--2---:R-:W-:Y:S01]  /*e1e0*/  HMMA.16816.F32 R68, R108, R120.reuse, R68 ;  /* 0x000000786c44723c */ /* 0x084fe20000001844 */
[----:B------:R-:W-:Y:S02]  /*e1f0*/  LDSM.16.MT88.4 R128, [R201+0x1800] ;  /* 0x00180000c980783b */ /* 0x000fe40000004200 */
[----:B------:R-:W2:Y:S01]  /*e200*/  MUFU.EX2 R192, R226 ;  /* 0x000000e200c07308 */ /* 0x000ea20000000800 */
[----:B------:R-:W-:Y:S01]  /*e210*/  F2FP.PACK_AB R119, R248, R247 ;  /* 0x000000f7f877723e */ /* 0x000fe200000000ff */
[----:B------:R-:W-:Y:S01]  /*e220*/  FADD.FTZ R2, R141, R105 ;  /* 0x000000698d027221 */ /* 0x000fe20000010000 */
[----:B----4-:R-:W-:Y:S01]  /*e230*/  F2FP.PACK_AB R177, R190, R189 ;  /* 0x000000bdbeb1723e */ /* 0x010fe200000000ff */
[----:B------:R-:W-:Y:S01]  /*e240*/  FADD.FTZ R3, R140, R3 ;  /* 0x000000038c037221 */ /* 0x000fe20000010000 */
[C---:B------:R-:W-:Y:S04]  /*e250*/  HMMA.16816.F32 R72, R112.reuse, R120, R72 ;  /* 0x000000787048723c */ /* 0x040fe80000001848 */
[C---:B------:R-:W-:Y:S01]  /*e260*/  FADD.FTZ R0, R172.reuse, R0 ;  /* 0x00000000ac007221 */ /* 0x040fe20000010000 */
[----:B------:R-:W-:Y:S01]  /*e270*/  F2FP.PACK_AB R172, R172, R136 ;  /* 0x00000088acac723e */ /* 0x000fe200000000ff */
[----:B------:R-:W3:Y:S01]  /*e280*/  MUFU.EX2 R107, R231 ;  /* 0x000000e7006b7308 */ /* 0x000ee20000000800 */
[----:B------:R-:W-:Y:S01]  /*e290*/  FADD.FTZ R3, R252, R3 ;  /* 0x00000003fc037221 */ /* 0x000fe20000010000 */
[-C--:B------:R-:W-:Y:S04]  /*e2a0*/  HMMA.16816.F32 R76, R112, R122.reuse, R76 ;  /* 0x0000007a704c723c */ /* 0x080fe8000000184c */
[----:B-1----:R-:W-:Y:S01]  /*e2b0*/  FADD.FTZ R0, R106, R0 ;  /* 0x000000006a007221 */ /* 0x002fe20000010000 */
[----:B------:R-:W-:Y:S01]  /*e2c0*/  MOV R105, R103 ;  /* 0x0000006700697202 */ /* 0x000fe20000000f00 */
[----:B------:R-:W-:Y:S02]  /*e2d0*/  FADD.FTZ R3, R239, R3 ;  /* 0x00000003ef037221 */ /* 0x000fe40000010000 */
[C---:B------:R-:W-:Y:S01]  /*e2e0*/  HMMA.16816.F32 R80, R108.reuse, R122, R80 ;  /* 0x0000007a6c50723c */ /* 0x040fe20000001850 */
[----:B------:R-:W1:Y:S03]  /*e2f0*/  LDSM.16.MT88.4 R120, [R201+0x800] ;  /* 0x00080000c978783b */ /* 0x000e660000004200 */
[C---:B------:R-:W-:Y:S01]  /*e300*/  FADD.FTZ R243, R174.reuse, R0 ;  /* 0x00000000aef37221 */ /* 0x040fe20000010000 */
[----:B------:R-:W-:Y:S01]  /*e310*/  F2FP.PACK_AB R174, R174, R106 ;  /* 0x0000006aaeae723e */ /* 0x000fe200000000ff */
[----:B------:R-:W-:Y:S01]  /*e320*/  FADD.FTZ R0, R137, R100 ;  /* 0x0000006489007221 */ /* 0x000fe20000010000 */
[----:B--2---:R-:W-:Y:S01]  /*e330*/  F2FP.PACK_AB R178, R191, R192 ;  /* 0x000000c0bfb2723e */ /* 0x004fe200000000ff */
[-C--:B------:R-:W-:Y:S04]  /*e340*/  HMMA.16816.F32 R84, R108, R124.reuse, R84 ;  /* 0x0000007c6c54723c */ /* 0x080fe80000001854 */
[----:B------:R-:W-:Y:S01]  /*e350*/  FADD.FTZ R100, R138, R0 ;  /* 0x000000008a647221 */ /* 0x000fe20000010000 */
[----:B------:R-:W-:Y:S01]  /*e360*/  MOV R106, R102 ;  /* 0x00000066006a7202 */ /* 0x000fe20000000f00 */
[----:B------:R-:W-:Y:S01]  /*e370*/  FADD.FTZ R0, R218, R2 ;  /* 0x00000002da007221 */ /* 0x000fe20000010000 */
[----:B---3--:R-:W-:Y:S01]  /*e380*/  F2FP.PACK_AB R179, R107, R188 ;  /* 0x000000bc6bb3723e */ /* 0x008fe200000000ff */
[C---:B------:R-:W-:Y:S04]  /*e390*/  HMMA.16816.F32 R88, R112.reuse, R124, R88 ;  /* 0x0000007c7058723c */ /* 0x040fe80000001858 */
[----:B------:R-:W-:Y:S01]  /*e3a0*/  FADD.FTZ R2, R251, R100 ;  /* 0x00000064fb027221 */ /* 0x000fe20000010000 */
[----:B------:R-:W-:Y:S01]  /*e3b0*/  MOV R100, R104 ;  /* 0x0000006800647202 */ /* 0x000fe20000000f00 */
[----:B------:R-:W-:Y:S02]  /*e3c0*/  FADD.FTZ R0, R241, R0 ;  /* 0x00000000f1007221 */ /* 0x000fe40000010000 */
[-C--:B------:R-:W-:Y:S01]  /*e3d0*/  HMMA.16816.F32 R92, R112, R126.reuse, R92 ;  /* 0x0000007e705c723c */ /* 0x080fe2000000185c */
[----:B------:R-:W2:Y:S03]  /*e3e0*/  LDSM.16.MT88.4 R112, [R202+0x800] ;  /* 0x00080000ca70783b */ /* 0x000ea60000004200 */
[----:B------:R-:W-:Y:S02]  /*e3f0*/  FADD.FTZ R2, R250, R2 ;  /* 0x00000002fa027221 */ /* 0x000fe40000010000 */
[----:B------:R-:W-:Y:S02]  /*e400*/  FADD.FTZ R0, R235, R0 ;  /* 0x00000000eb007221 */ /* 0x000fe40000010000 */
[----:B------:R-:W-:Y:S01]  /*e410*/  HMMA.16816.F32 R96, R108, R126, R96 ;  /* 0x0000007e6c60723c */ /* 0x000fe20000001860 */
[----:B------:R-:W3:Y:S03]  /*e420*/  LDSM.16.MT88.4 R124, [R202+0x1800] ;  /* 0x00180000ca7c783b */ /* 0x000ee60000004200 */
[----:B------:R-:W-:Y:S02]  /*e430*/  FADD.FTZ R3, R222, R3 ;  /* 0x00000003de037221 */ /* 0x000fe40000010000 */
[----:B------:R-:W-:Y:S01]  /*e440*/  FADD.FTZ R2, R221, R2 ;  /* 0x00000002dd027221 */ /* 0x000fe20000010000 */
[----:B------:R-:W-:Y:S01]  /*e450*/  F2FP.PACK_AB R108, R237, R222 ;  /* 0x000000deed6c723e */ /* 0x000fe200000000ff */
[----:B------:R-:W-:Y:S01]  /*e460*/  FADD.FTZ R0, R236, R0 ;  /* 0x00000000ec007221 */ /* 0x000fe20000010000 */
[-C--:B-1----:R-:W-:Y:S05]  /*e470*/  HMMA.16816.F32 R4, R116, R120.reuse, R4 ;  /* 0x000000787404723c */ /* 0x082fea0000001804 */
[----:B------:R-:W-:Y:S01]  /*e480*/  F2FP.PACK_AB R110, R249, R238 ;  /* 0x000000eef96e723e */ /* 0x000fe200000000ff */
[----:B------:R-:W-:Y:S01]  /*e490*/  FADD.FTZ R3, R237, R3 ;  /* 0x00000003ed037221 */ /* 0x000fe20000010000 */
[C---:B------:R-:W-:Y:S01]  /*e4a0*/  F2FP.PACK_AB R109, R220.reuse, R221 ;  /* 0x000000dddc6d723e */ /* 0x040fe200000000ff */
[----:B------:R-:W-:Y:S01]  /*e4b0*/  FADD.FTZ R2, R220, R2 ;  /* 0x00000002dc027221 */ /* 0x000fe20000010000 */
[----:B------:R-:W-:Y:S03]  /*e4c0*/  F2FP.PACK_AB R111, R199, R219 ;  /* 0x000000dbc76f723e */ /* 0x000fe600000000ff */
        /* <DEDUP_REMOVED lines=9> */
[----:B------:R-:W1:Y:S03]  /*e560*/  LDSM.16.MT88.4 R120, [R202+0x2800] ;  /* 0x00280000ca78783b */ /* 0x000e660000004200 */
[----:B------:R-:W-:Y:S04]  /*e570*/  FADD.FTZ R0, R195, R0 ;  /* 0x00000000c3007221 */ /* 0x000fe80000010000 */
        /* <DEDUP_REMOVED lines=35> */
[----:B------:R-:W-:Y:S02]  /*e7b0*/  FADD.FTZ R247, R197, R4 ;  /* 0x00000004c5f77221 */ /* 0x000fe40000010000 */
[C---:B------:R-:W-:Y:S04]  /*e7c0*/  HMMA.16816.F32 R128, R176.reuse, R152, R24 ;  /* 0x00000098b080723c */ /* 0x040fe80000001818 */
[----:B------:R-:W-:Y:S02]  /*e7d0*/  FADD.FTZ R248, R191, R3 ;  /* 0x00000003bff87221 */ /* 0x000fe40000010000 */
[----:B------:R-:W-:Y:S01]  /*e7e0*/  FADD.FTZ R249, R107, R2 ;  /* 0x000000026bf97221 */ /* 0x000fe20000010000 */
[----:B------:R-:W-:Y:S01]  /*e7f0*/  MOV R107, R101 ;  /* 0x00000065006b7202 */ /* 0x000fe20000000f00 */
        /* <DEDUP_REMOVED lines=18> */
[----:B--2---:R-:W-:Y:S02]  /*e920*/  ISETP.GT.AND P0, PT, R233, R6, PT ;  /* 0x00000006e900720c */ /* 0x004fe40003f04270 */
[----:B------:R-:W-:Y:S11]  /*e930*/  MOV R233, R0 ;  /* 0x0000000000e97202 */ /* 0x000ff60000000f00 */
[----:B------:R-:W-:-:S05]  /*e940*/  @P0 BRA `(.L_x_1293) ;  /* 0xffffc38000000947 */ /* 0x000fca000383ffff */
.L_x_1286:
[----:B------:R-:W-:Y:S05]  /*e950*/  BRA.DIV ~URZ, `(.L_x_1294) ;  /* 0x000050c27f007947 */ /* 0x000fea000b800000 */
[----:B------:R2:W3:Y:S02]  /*e960*/  SHFL.BFLY PT, R7, R243, 0x2, 0x1f ;  /* 0x0c401f00f3077f89 */ /* 0x0004e400000e0000 */
.L_x_1332:
[----:B---3--:R-:W-:Y:S01]  /*e970*/  FADD.FTZ R7, R7, R243 ;  /* 0x000000f307077221 */ /* 0x008fe20000010000 */
[----:B------:R-:W-:Y:S05]  /*e980*/  BRA.DIV ~URZ, `(.L_x_1295) ;  /* 0x000050f27f007947 */ /* 0x000fea000b800000 */
[----:B------:R-:W3:Y:S04]  /*e990*/  SHFL.BFLY PT, R6, R247, 0x2, 0x1f ;  /* 0x0c401f00f7067f89 */ /* 0x000ee800000e0000 */
[----:B------:R-:W4:Y:S04]  /*e9a0*/  SHFL.BFLY PT, R5, R248, 0x2, 0x1f ;  /* 0x0c401f00f8057f89 */ /* 0x000f2800000e0000 */
[----:B------:R-:W5:Y:S04]  /*e9b0*/  SHFL.BFLY PT, R4, R249, 0x2, 0x1f ;  /* 0x0c401f00f9047f89 */ /* 0x000f6800000e0000 */
[----:B------:R-:W1:Y:S01]  /*e9c0*/  SHFL.BFLY PT, R0, R7, 0x1, 0x1f ;  /* 0x0c201f0007007f89 */ /* 0x000e6200000e0000 */
[----:B---3--:R-:W-:-:S02]  /*e9d0*/  FADD.FTZ R6, R6, R247 ;  /* 0x000000f706067221 */ /* 0x008fc40000010000 */
[----:B----4-:R-:W-:-:S03]  /*e9e0*/  FADD.FTZ R5, R5, R248 ;  /* 0x000000f805057221 */ /* 0x010fc60000010000 */
[----:B------:R-:W3:Y:S01]  /*e9f0*/  SHFL.BFLY PT, R2, R6, 0x1, 0x1f ;  /* 0x0c201f0006027f89 */ /* 0x000ee200000e0000 */
[----:B-----5:R-:W-:-:S03]  /*ea00*/  FADD.FTZ R249, R4, R249 ;  /* 0x000000f904f97221 */ /* 0x020fc60000010000 */
[----:B------:R-:W4:Y:S01]  /*ea10*/  SHFL.BFLY PT, R3, R5, 0x1, 0x1f ;  /* 0x0c201f0005037f89 */ /* 0x000f2200000e0000 */
[----:B-1----:R-:W-:-:S03]  /*ea20*/  FADD.FTZ R7, R7, R0 ;  /* 0x0000000007077221 */ /* 0x002fc60000010000 */
[----:B------:R1:W2:Y:S01]  /*ea30*/  SHFL.BFLY PT, R4, R249, 0x1, 0x1f ;  /* 0x0c201f00f9047f89 */ /* 0x0002a200000e0000 */
[----:B---3--:R-:W-:Y:S02]  /*ea40*/  FADD.FTZ R6, R6, R2 ;  /* 0x0000000206067221 */ /* 0x008fe40000010000 */
[----:B----4-:R-:W-:Y:S02]  /*ea50*/  FADD.FTZ R5, R5, R3 ;  /* 0x0000000305057221 */ /* 0x010fe40000010000 */
.L_x_1333:
[----:B------:R-:W-:Y:S01]  /*ea60*/  FSETP.NE.FTZ.AND P3, PT, R7, RZ, PT ;  /* 0x000000ff0700720b */ /* 0x000fe20003f75000 */
[----:B------:R-:W-:Y:S01]  /*ea70*/  CS2R R2, SRZ ;  /* 0x0000000000027805 */ /* 0x000fe2000001ff00 */
[----:B------:R-:W-:Y:S01]  /*ea80*/  MOV R0, RZ ;  /* 0x000000ff00007202 */ /* 0x000fe20000000f00 */
[----:B--2---:R-:W-:Y:S01]  /*ea90*/  FADD.FTZ R4, R4, R249 ;  /* 0x000000f904047221 */ /* 0x004fe20000010000 */
[----:B------:R-:W-:Y:S02]  /*eaa0*/  FSETP.NE.FTZ.AND P2, PT, R6, RZ, PT ;  /* 0x000000ff0600720b */ /* 0x000fe40003f55000 */
[----:B------:R-:W-:Y:S02]  /*eab0*/  FSETP.NE.FTZ.AND P1, PT, R5, RZ, PT ;  /* 0x000000ff0500720b */ /* 0x000fe40003f35000 */
[----:B------:R-:W-:-:S02]  /*eac0*/  FSETP.NE.FTZ.AND P0, PT, R4, RZ, PT ;  /* 0x000000ff0400720b */ /* 0x000fc40003f15000 */
[----:B------:R-:W-:Y:S02]  /*ead0*/  MOV R23, 0xff800000 ;  /* 0xff80000000177802 */ /* 0x000fe40000000f00 */
[----:B------:R-:W-:Y:S01]  /*eae0*/  MOV R21, 0xff800000 ;  /* 0xff80000000157802 */ /* 0x000fe20000000f00 */
[----:B------:R-:W2:Y:S01]  /*eaf0*/  @P3 MUFU.RCP R0, R7 ;  /* 0x0000000700003308 */ /* 0x000ea20000001000 */
[----:B------:R-:W-:Y:S02]  /*eb00*/  MOV R22, 0xff800000 ;  /* 0xff80000000167802 */ /* 0x000fe40000000f00 */
[----:B------:R-:W-:-:S03]  /*eb10*/  MOV R20, 0xff800000 ;  /* 0xff80000000147802 */ /* 0x000fc60000000f00 */
[----:B------:R-:W-:Y:S02]  /*eb20*/  @P1 MOV R10, 0x3f317218 ;  /* 0x3f317218000a1802 */ /* 0x000fe40000000f00 */
[----:B------:R-:W3:Y:S08]  /*eb30*/  @P3 MUFU.LG2 R7, R7 ;  /* 0x0000000700073308 */ /* 0x000ef00000000c00 */
[----:B------:R-:W4:Y:S01]  /*eb40*/  @P2 MUFU.RCP R3, R6 ;  /* 0x0000000600032308 */ /* 0x000f220000001000 */
[----:B--2---:R-:W-:-:S02]  /*eb50*/  FMUL.FTZ R140, R0, R140 ;  /* 0x0000008c008c7220 */ /* 0x004fc40000410000 */
[C---:B------:R-:W-:Y:S02]  /*eb60*/  FMUL.FTZ R141, R0.reuse, R141 ;  /* 0x0000008d008d7220 */ /* 0x040fe40000410000 */
[C---:B------:R-:W-:Y:S02]  /*eb70*/  FMUL.FTZ R144, R0.reuse, R144 ;  /* 0x0000009000907220 */ /* 0x040fe40000410000 */
[C---:B------:R-:W-:Y:S01]  /*eb80*/  FMUL.FTZ R145, R0.reuse, R145 ;  /* 0x0000009100917220 */ /* 0x040fe20000410000 */
[----:B------:R-:W2:Y:S01]  /*eb90*/  @P1 MUFU.RCP R2, R5 ;  /* 0x0000000500021308 */ /* 0x000ea20000001000 */
[C---:B------:R-:W-:Y:S02]  /*eba0*/  FMUL.FTZ R148, R0.reuse, R148 ;  /* 0x0000009400947220 */ /* 0x040fe40000410000 */
[C---:B------:R-:W-:Y:S02]  /*ebb0*/  FMUL.FTZ R149, R0.reuse, R149 ;  /* 0x0000009500957220 */ /* 0x040fe40000410000 */
[----:B------:R-:W-:-:S02]  /*ebc0*/  FMUL.FTZ R152, R0, R152 ;  /* 0x0000009800987220 */ /* 0x000fc40000410000 */
[C---:B------:R-:W-:Y:S01]  /*ebd0*/  FMUL.FTZ R153, R0.reuse, R153 ;  /* 0x0000009900997220 */ /* 0x040fe20000410000 */
[----:B------:R-:W5:Y:S01]  /*ebe0*/  @P2 MUFU.LG2 R6, R6 ;  /* 0x0000000600062308 */ /* 0x000f620000000c00 */
[C---:B------:R-:W-:Y:S02]  /*ebf0*/  FMUL.FTZ R156, R0.reuse, R156 ;  /* 0x0000009c009c7220 */ /* 0x040fe40000410000 */
[C---:B------:R-:W-:Y:S02]  /*ec00*/  FMUL.FTZ R157, R0.reuse, R157 ;  /* 0x0000009d009d7220 */ /* 0x040fe40000410000 */
[C---:B------:R-:W-:Y:S02]  /*ec10*/  FMUL.FTZ R160, R0.reuse, R160 ;  /* 0x000000a000a07220 */ /* 0x040fe40000410000 */
[C---:B------:R-:W-:Y:S01]  /*ec20*/  FMUL.FTZ R161, R0.reuse, R161 ;  /* 0x000000a100a17220 */ /* 0x040fe20000410000 */
[----:B------:R-:W1:Y:S01]  /*ec30*/  @P1 MUFU.LG2 R5, R5 ;  /* 0x0000000500051308 */ /* 0x000e620000000c00 */
        /* <DEDUP_REMOVED lines=11> */
[----:B------:R-:W-:Y:S01]  /*ecf0*/  FMUL.FTZ R97, R0, R97 ;  /* 0x0000006100617220 */ /* 0x000fe20000410000 */
[----:B------:R-:W-:Y:S01]  /*ed00*/  @P3 MOV R0, 0x3f317218 ;  /* 0x3f31721800003802 */ /* 0x000fe20000000f00 */
[----:B---3--:R-:W-:-:S02]  /*ed10*/  @P3 FMUL.FTZ R9, R7, 0.69314718246459960938 ;  /* 0x3f31721807093820 */ /* 0x008fc40000410000 */
[C---:B----4-:R-:W-:Y:S02]  /*ed20*/  FMUL.FTZ R142, R3.reuse, R142 ;  /* 0x0000008e038e7220 */ /* 0x050fe40000410000 */
[----:B------:R-:W-:Y:S01]  /*ed30*/  @P3 FMUL.FTZ R7, R0, c[0x0][0x2d0] ;  /* 0x0000b40000073a20 */ /* 0x000fe20000410000 */
[----:B------:R-:W-:Y:S01]  /*ed40*/  MOV R0, RZ ;  /* 0x000000ff00007202 */ /* 0x000fe20000000f00 */
[C---:B------:R-:W-:Y:S02]  /*ed50*/  FMUL.FTZ R143, R3.reuse, R143 ;  /* 0x0000008f038f7220 */ /* 0x040fe40000410000 */
[C---:B------:R-:W-:Y:S02]  /*ed60*/  FMUL.FTZ R146, R3.reuse, R146 ;  /* 0x0000009203927220 */ /* 0x040fe40000410000 */
[C---:B------:R-:W-:Y:S01]  /*ed70*/  FMUL.FTZ R147, R3.reuse, R147 ;  /* 0x0000009303937220 */ /* 0x040fe20000410000 */
[----:B------:R-:W3:Y:S01]  /*ed80*/  @P0 MUFU.RCP R0, R4 ;  /* 0x0000000400000308 */ /* 0x000ee20000001000 */
        /* <DEDUP_REMOVED lines=21> */
[C---:B--2---:R-:W-:Y:S02]  /*eee0*/  FMUL.FTZ R136, R2.reuse, R136 ;  /* 0x0000008802887220 */ /* 0x044fe40000410000 */
        /* <DEDUP_REMOVED lines=23> */
[----:B------:R2:W4:Y:S01]  /*f060*/  @P0 MUFU.LG2 R2, R4 ;  /* 0x0000000400020308 */ /* 0x0005220000000c00 */
[----:B-----5:R-:W-:Y:S02]  /*f070*/  @P2 FMUL.FTZ R8, R6, 0.69314718246459960938 ;  /* 0x3f31721806082820 */ /* 0x020fe40000410000 */
[----:B------:R-:W-:Y:S02]  /*f080*/  @P2 FMUL.FTZ R6, R3, c[0x0][0x2d0] ;  /* 0x0000b40003062a20 */ /* 0x000fe40000410000 */
[----:B-1----:R-:W-:Y:S02]  /*f090*/  @P1 FMUL.FTZ R5, R5, 0.69314718246459960938 ;  /* 0x3f31721805051820 */ /* 0x002fe40000410000 */
[----:B------:R-:W-:Y:S02]  /*f0a0*/  @P1 FMUL.FTZ R3, R10, c[0x0][0x2d0] ;  /* 0x0000b4000a031a20 */ /* 0x000fe40000410000 */
[----:B---3--:R-:W-:-:S02]  /*f0b0*/  FMUL.FTZ R138, R0, R138 ;  /* 0x0000008a008a7220 */ /* 0x008fc40000410000 */
[----:B------:R-:W-:Y:S01]  /*f0c0*/  @P1 FFMA.FTZ R23, R3, R102, R5 ;  /* 0x0000006603171223 */ /* 0x000fe20000010005 */
[----:B------:R-:W-:Y:S01]  /*f0d0*/  @P0 MOV R3, 0x3f317218 ;  /* 0x3f31721800030802 */ /* 0x000fe20000000f00 */
[C---:B------:R-:W-:Y:S02]  /*f0e0*/  FMUL.FTZ R139, R0.reuse, R139 ;  /* 0x0000008b008b7220 */ /* 0x040fe40000410000 */
[----:B------:R-:W-:Y:S01]  /*f0f0*/  FMUL.FTZ R134, R0, R134 ;  /* 0x0000008600867220 */ /* 0x000fe20000410000 */
[----:B--2---:R-:W-:Y:S01]  /*f100*/  MOV R4, 0x1 ;  /* 0x0000000100047802 */ /* 0x004fe20000000f00 */
[----:B----4-:R-:W-:Y:S02]  /*f110*/  @P0 FMUL.FTZ R2, R2, 0.69314718246459960938 ;  /* 0x3f31721802020820 */ /* 0x010fe40000410000 */
[----:B------:R-:W-:Y:S02]  /*f120*/  @P0 FMUL.FTZ R3, R3, c[0x0][0x2d0] ;  /* 0x0000b40003030a20 */ /* 0x000fe40000410000 */
        /* <DEDUP_REMOVED lines=21> */
[----:B------:R-:W-:Y:S01]  /*f280*/  PRMT R0, R4, 0x7610, R0 ;  /* 0x0000761004007816 */ /* 0x000fe20000000000 */
[----:B------:R-:W-:Y:S02]  /*f290*/  @P3 FFMA.FTZ R21, R7, R104, R9 ;  /* 0x0000006807153223 */ /* 0x000fe40000010009 */
[----:B------:R-:W-:Y:S02]  /*f2a0*/  @P2 FFMA.FTZ R22, R6, R103, R8 ;  /* 0x0000006706162223 */ /* 0x000fe40000010008 */
[----:B------:R-:W-:Y:S02]  /*f2b0*/  @P0 FFMA.FTZ R20, R3, R101, R2 ;  /* 0x0000006503140223 */ /* 0x000fe40000010002 */
.L_x_1255:
[----:B--2---:R2:W5:Y:S01]  /*f2c0*/  LDL R7, [R1+0x7c] ;  /* 0x00007c0001077983 */ /* 0x0045620000100800 */
[----:B------:R-:W-:Y:S03]  /*f2d0*/  BSSY B0, `(.L_x_1296) ;  /* 0x0000012000007945 */ /* 0x000fe60003800000 */
[----:B------:R-:W3:Y:S02]  /*f2e0*/  S2R R6, SR_TID.X ;  /* 0x0000000000067919 */ /* 0x000ee40000002100 */
[----:B---3--:R-:W-:-:S13]  /*f2f0*/  LOP3.LUT P0, RZ, R6, 0x7f, RZ, 0xc0, !PT ;  /* 0x0000007f06ff7812 */ /* 0x008fda000780c0ff */
[----:B------:R-:W-:Y:S05]  /*f300*/  @P0 BRA `(.L_x_1297) ;  /* 0x000000e000000947 */ /* 0x000fea0003800000 */
[----:B--2---:R-:W2:Y:S01]  /*f310*/  S2R R4, SR_LANEID ;  /* 0x0000000000047919 */ /* 0x004ea20000000000 */
[----:B------:R-:W-:Y:S01]  /*f320*/  VOTEU.ANY UR4, UPT, PT ;  /* 0x0000000000047886 */ /* 0x000fe200038e0100 */
[----:B------:R-:W-:Y:S01]  /*f330*/  IMAD.MOV.U32 R5, RZ, RZ, c[0x0][0x584] ;  /* 0x00016100ff057624 */ /* 0x000fe200078e00ff */
[----:B------:R-:W2:Y:S08]  /*f340*/  FLO.U32 R3, UR4 ;  /* 0x0000000400037d00 */ /* 0x000eb000080e0000 */
[----:B------:R-:W3:Y:S01]  /*f350*/  POPC R2, UR4 ;  /* 0x0000000400027d09 */ /* 0x000ee20008000000 */
[----:B--2---:R-:W-:Y:S01]  /*f360*/  ISETP.EQ.U32.AND P0, PT, R3, R4, PT ;  /* 0x000000040300720c */ /* 0x004fe20003f02070 */
[----:B------:R-:W-:-:S12]  /*f370*/  IMAD.MOV.U32 R4, RZ, RZ, c[0x0][0x580] ;  /* 0x00016000ff047624 */ /* 0x000fd800078e00ff */
[----:B---3--:R2:W3:Y:S04]  /*f380*/  @P0 ATOMG.E.ADD.STRONG.GPU PT, R2, [R4.64], R2 ;  /* 0x00000002040209a8 */ /* 0x0084e800081ee1c6 */
[----:B--2---:R-:W2:Y:S04]  /*f390*/  S2R R4, SR_LTMASK ;  /* 0x0000000000047919 */ /* 0x004ea80000003900 */
[----:B---3--:R2:W3:Y:S02]  /*f3a0*/  SHFL.IDX PT, R3, R2, R3, 0x1f ;  /* 0x00001f0302037589 */ /* 0x0084e400000e0000 */
[----:B--2---:R-:W-:-:S06]  /*f3b0*/  LOP3.LUT R2, R4, UR4, RZ, 0xc0, !PT ;  /* 0x0000000404027c12 */ /* 0x004fcc000f8ec0ff */
[----:B------:R-:W3:Y:S02]  /*f3c0*/  POPC R2, R2 ;  /* 0x0000000200027309 */ /* 0x000ee40000000000 */
[----:B---3-5:R-:W-:-:S05]  /*f3d0*/  IADD3 R7, R3, c[0x0][0xc], R2 ;  /* 0x0000030003077a10 */ /* 0x028fca0007ffe002 */
[----:B------:R2:W-:Y:S02]  /*f3e0*/  STL [R1+0x7c], R7 ;  /* 0x00007c0701007387 */ /* 0x0005e40000100800 */
.L_x_1297:
[----:B--2---:R-:W-:Y:S05]  /*f3f0*/  BSYNC B0 ;  /* 0x0000000000007941 */ /* 0x004fea0003800000 */
.L_x_1296:
[----:B------:R-:W-:Y:S01]  /*f400*/  PRMT R0, R0, 0x9910, RZ ;  /* 0x0000991000007816 */ /* 0x000fe200000000ff */
[----:B------:R-:W-:Y:S01]  /*f410*/  BSSY B1, `(.L_x_1298) ;  /* 0x000018d000017945 */ /* 0x000fe20003800000 */
[----:B-----5:R-:W-:Y:S02]  /*f420*/  IMAD.MOV.U32 R24, RZ, RZ, R7 ;  /* 0x000000ffff187224 */ /* 0x020fe400078e0007 */
[----:B------:R-:W-:-:S13]  /*f430*/  ISETP.NE.AND P0, PT, R0, RZ, PT ;  /* 0x000000ff0000720c */ /* 0x000fda0003f05270 */
[----:B------:R-:W-:Y:S05]  /*f440*/  @!P0 BRA `(.L_x_1299) ;  /* 0x000015d000008947 */ /* 0x000fea0003800000 */
[----:B------:R-:W-:Y:S01]  /*f450*/  WARPSYNC 0xffffffff ;  /* 0xffffffff00007948 */ /* 0x000fe20003800000 */
[----:B------:R-:W-:Y:S06]  /*f460*/  BAR.SYNC.DEFER_BLOCKING 0x1, 0x80 ;  /* 0x0042000000007b1d */ /* 0x000fec0000010000 */
[----:B------:R-:W-:Y:S05]  /*f470*/  BRA.CONV ~URZ, `(.L_x_1300) ;  /* 0x000000837f007947 */ /* 0x000fea000b800000 */
[----:B------:R-:W-:Y:S01]  /*f480*/  SHF.R.S32.HI R2, RZ, 0x1f, R6 ;  /* 0x0000001fff027819 */ /* 0x000fe20000011406 */
[----:B------:R-:W-:Y:S02]  /*f490*/  IMAD.MOV.U32 R3, RZ, RZ, RZ ;  /* 0x000000ffff037224 */ /* 0x000fe400078e00ff */
[----:B------:R-:W-:Y:S01]  /*f4a0*/  IMAD.MOV.U32 R0, RZ, RZ, 0x1f ;  /* 0x0000001fff007424 */ /* 0x000fe200078e00ff */
[----:B------:R-:W-:-:S04]  /*f4b0*/  LEA.HI R2, R2, R6, RZ, 0x7 ;  /* 0x0000000602027211 */ /* 0x000fc800078f38ff */
[----:B------:R-:W-:-:S05]  /*f4c0*/  SHF.R.S32.HI R2, RZ, 0x7, R2 ;  /* 0x00000007ff027819 */ /* 0x000fca0000011402 */
[----:B------:R-:W-:Y:S01]  /*f4d0*/  IMAD.MOV.U32 R5, RZ, RZ, R2 ;  /* 0x000000ffff057224 */ /* 0x000fe200078e0002 */
[----:B------:R-:W-:Y:S02]  /*f4e0*/  MOV R2, 0xf500 ;  /* 0x0000f50000027802 */ /* 0x000fe40000000f00 */
[----:B-1----:R-:W-:Y:S05]  /*f4f0*/  CALL.REL.NOINC `($__internal_18_$__cuda_sm70_shflsync_idx_p) ;  /* 0x0000488000007944 */ /* 0x002fea0003c00000 */
.L_x_1300:
[----:B------:R-:W2:Y:S04]  /*f500*/  LDL.LU R4, [R1+0x44] ;  /* 0x0000440001047983 */ /* 0x000ea80000300800 */
[----:B------:R-:W3:Y:S04]  /*f510*/  LDL R8, [R1+0xb4] ;  /* 0x0000b40001087983 */ /* 0x000ee80000100800 */
[----:B------:R-:W4:Y:S04]  /*f520*/  LDL.LU R13, [R1+0x40] ;  /* 0x00004000010d7983 */ /* 0x000f280000300800 */
[----:B------:R-:W3:Y:S04]  /*f530*/  LDL.LU R16, [R1+0x48] ;  /* 0x0000480001107983 */ /* 0x000ee80000300800 */
[----:B------:R-:W3:Y:S01]  /*f540*/  LDL.LU R15, [R1+0x78] ;  /* 0x00007800010f7983 */ /* 0x000ee20000300800 */
[----:B------:R-:W-:-:S03]  /*f550*/  MOV R3, 0x1 ;  /* 0x0000000100037802 */ /* 0x000fc60000000f00 */
[----:B------:R-:W3:Y:S01]  /*f560*/  LDL R14, [R1+0xbc] ;  /* 0x0000bc00010e7983 */ /* 0x000ee20000100800 */
[----:B------:R-:W-:-:S03]  /*f570*/  ISETP.NE.AND P0, PT, R3, c[0x0][0x4e8], PT ;  /* 0x00013a0003007a0c */ /* 0x000fc60003f05270 */
[----:B------:R1:W5:Y:S04]  /*f580*/  LDL R48, [R1+0xb0] ;  /* 0x0000b00001307983 */ /* 0x0003680000100800 */
        /* <DEDUP_REMOVED lines=22> */
[----:B------:R1:W5:Y:S01]  /*f6f0*/  LDL R25, [R1+0x50] ;  /* 0x0000500001197983 */ /* 0x0003620000100800 */
[----:B------:R-:W-:-:S02]  /*f700*/  ULDC UR5, c[0x0][0x4e8] ;  /* 0x00013a0000057ab9 */ /* 0x000fc40000000800 */
[----:B------:R-:W-:Y:S02]  /*f710*/  ULDC UR4, c[0x0][0x388] ;  /* 0x0000e20000047ab9 */ /* 0x000fe40000000800 */
[----:B------:R-:W-:Y:S01]  /*f720*/  UIMAD UR4, UR5, UR4, URZ ;  /* 0x00000004050472a4 */ /* 0x000fe2000f8e023f */
[----:B------:R-:W-:Y:S01]  /*f730*/  BSSY B0, `(.L_x_1301) ;  /* 0x000008f000007945 */ /* 0x000fe20003800000 */
[----:B--2---:R-:W-:Y:S01]  /*f740*/  SHF.R.S32.HI R0, RZ, 0x1f, R4 ;  /* 0x0000001fff007819 */ /* 0x004fe20000011404 */
[----:B------:R-:W-:-:S04]  /*f750*/  IMAD.WIDE.U32 R6, R4, c[0x0][0x4d0], RZ ;  /* 0x0001340004067a25 */ /* 0x000fc800078e00ff */
[C---:B------:R-:W-:Y:S02]  /*f760*/  IMAD R2, R0.reuse, c[0x0][0x4d0], RZ ;  /* 0x0001340000027a24 */ /* 0x040fe400078e02ff */
[----:B------:R-:W-:Y:S02]  /*f770*/  IMAD R0, R0, c[0x0][0x438], RZ ;  /* 0x00010e0000007a24 */ /* 0x000fe400078e02ff */
[C---:B------:R-:W-:Y:S02]  /*f780*/  IMAD R2, R4.reuse, c[0x0][0x4d4], R2 ;  /* 0x0001350004027a24 */ /* 0x040fe400078e0202 */
[C---:B------:R-:W-:Y:S02]  /*f790*/  IMAD R0, R4.reuse, c[0x0][0x43c], R0 ;  /* 0x00010f0004007a24 */ /* 0x040fe400078e0200 */
[----:B------:R-:W-:Y:S01]  /*f7a0*/  IMAD.WIDE.U32 R4, R4, c[0x0][0x438], RZ ;  /* 0x00010e0004047a25 */ /* 0x000fe200078e00ff */
[----:B------:R-:W-:Y:S02]  /*f7b0*/  IADD3 R7, R7, R2, RZ ;  /* 0x0000000207077210 */ /* 0x000fe40007ffe0ff */
[----:B----4-:R-:W-:Y:S01]  /*f7c0*/  SHF.R.S32.HI R2, RZ, 0x1f, R13 ;  /* 0x0000001fff027819 */ /* 0x010fe2000001140d */
[----:B------:R-:W-:Y:S01]  /*f7d0*/  IMAD.IADD R5, R5, 0x1, R0 ;  /* 0x0000000105057824 */ /* 0x000fe200078e0200 */
[----:B---3--:R-:W-:Y:S01]  /*f7e0*/  IADD3 R0, R8, R15, RZ ;  /* 0x0000000f08007210 */ /* 0x008fe20007ffe0ff */
[----:B------:R-:W-:-:S04]  /*f7f0*/  IMAD.WIDE.U32 R6, R13, c[0x0][0x4d8], R6 ;  /* 0x000136000d067a25 */ /* 0x000fc800078e0006 */
[----:B------:R-:W-:-:S04]  /*f800*/  @P0 IMAD.HI.U32 R10, R0, c[0x0][0x4ec], RZ ;  /* 0x00013b00000a0a27 */ /* 0x000fc800078e00ff */
[C---:B------:R-:W-:Y:S02]  /*f810*/  IMAD R9, R2.reuse, c[0x0][0x4d8], RZ ;  /* 0x0001360002097a24 */ /* 0x040fe400078e02ff */
[----:B------:R-:W-:Y:S01]  /*f820*/  IMAD R8, R2, c[0x0][0x440], RZ ;  /* 0x0001100002087a24 */ /* 0x000fe200078e02ff */
[----:B------:R-:W-:Y:S01]  /*f830*/  MOV R2, R0 ;  /* 0x0000000000027202 */ /* 0x000fe20000000f00 */
[----:B------:R-:W-:Y:S01]  /*f840*/  IMAD.MOV.U32 R3, RZ, RZ, R0 ;  /* 0x000000ffff037224 */ /* 0x000fe200078e0000 */
[----:B------:R-:W-:Y:S01]  /*f850*/  @P0 SHF.R.U32.HI R3, RZ, c[0x0][0x4f0], R10 ;  /* 0x00013c00ff030a19 */ /* 0x000fe2000001160a */
[C---:B------:R-:W-:Y:S02]  /*f860*/  IMAD R11, R13.reuse, c[0x0][0x4dc], R9 ;  /* 0x000137000d0b7a24 */ /* 0x040fe400078e0209 */
[----:B-1----:R-:W-:Y:S01]  /*f870*/  IMAD R12, R13, c[0x0][0x444], R8 ;  /* 0x000111000d0c7a24 */ /* 0x002fe200078e0208 */
[----:B------:R-:W-:Y:S01]  /*f880*/  SHF.R.S32.HI R8, RZ, 0x1f, R16 ;  /* 0x0000001fff087819 */ /* 0x000fe20000011410 */
[----:B------:R-:W-:-:S04]  /*f890*/  @P0 IMAD.HI.U32 R9, R0, c[0x0][0x4ec], RZ ;  /* 0x00013b0000090a27 */ /* 0x000fc800078e00ff */
[----:B------:R-:W-:Y:S01]  /*f8a0*/  IMAD.WIDE.U32 R4, R13, c[0x0][0x440], R4 ;  /* 0x000110000d047a25 */ /* 0x000fe200078e0004 */
[----:B------:R-:W-:-:S03]  /*f8b0*/  @P0 SHF.R.U32.HI R2, RZ, c[0x0][0x4f0], R9 ;  /* 0x00013c00ff020a19 */ /* 0x000fc60000011609 */
[----:B------:R-:W-:Y:S02]  /*f8c0*/  IMAD.MOV R10, RZ, RZ, -R3 ;  /* 0x000000ffff0a7224 */ /* 0x000fe400078e0a03 */
[C---:B------:R-:W-:Y:S01]  /*f8d0*/  IMAD R9, R8.reuse, c[0x0][0x4e0], RZ ;  /* 0x0001380008097a24 */ /* 0x040fe200078e02ff */
[----:B------:R-:W-:Y:S01]  /*f8e0*/  IADD3 R5, R5, R12, RZ ;  /* 0x0000000c05057210 */ /* 0x000fe20007ffe0ff */
[----:B------:R-:W-:Y:S02]  /*f8f0*/  IMAD.IADD R7, R7, 0x1, R11 ;  /* 0x0000000107077824 */ /* 0x000fe400078e020b */
[----:B------:R-:W-:Y:S02]  /*f900*/  IMAD R8, R8, c[0x0][0x448], RZ ;  /* 0x0001120008087a24 */ /* 0x000fe400078e02ff */
[----:B------:R-:W-:Y:S02]  /*f910*/  IMAD R10, R10, c[0x0][0x4e8], R0 ;  /* 0x00013a000a0a7a24 */ /* 0x000fe400078e0200 */
[C---:B------:R-:W-:Y:S01]  /*f920*/  IMAD R12, R16.reuse, c[0x0][0x44c], R8 ;  /* 0x00011300100c7a24 */ /* 0x040fe200078e0208 */
[----:B------:R-:W-:Y:S01]  /*f930*/  SHF.R.S32.HI R8, RZ, 0x1f, R2 ;  /* 0x0000001fff087819 */ /* 0x000fe20000011402 */
[----:B------:R-:W-:-:S04]  /*f940*/  IMAD.WIDE.U32 R6, R16, c[0x0][0x4e0], R6 ;  /* 0x0001380010067a25 */ /* 0x000fc800078e0006 */
[C---:B------:R-:W-:Y:S01]  /*f950*/  IMAD R13, R16.reuse, c[0x0][0x4e4], R9 ;  /* 0x00013900100d7a24 */ /* 0x040fe200078e0209 */
[----:B------:R-:W-:Y:S01]  /*f960*/  SHF.R.S32.HI R9, RZ, 0x1f, R10 ;  /* 0x0000001fff097819 */ /* 0x000fe2000001140a */
[----:B------:R-:W-:Y:S01]  /*f970*/  IMAD.WIDE.U32 R4, R16, c[0x0][0x448], R4 ;  /* 0x0001120010047a25 */ /* 0x000fe200078e0004 */
[----:B------:R-:W-:Y:S02]  /*f980*/  SHF.R.S32.HI R11, RZ, 0x1f, R3 ;  /* 0x0000001fff0b7819 */ /* 0x000fe40000011403 */
[----:B------:R-:W-:Y:S01]  /*f990*/  IADD3 R6, P0, R3, R6, RZ ;  /* 0x0000000603067210 */ /* 0x000fe20007f1e0ff */
[----:B------:R-:W-:Y:S01]  /*f9a0*/  IMAD R3, R8, c[0x0][0x430], RZ ;  /* 0x00010c0008037a24 */ /* 0x000fe200078e02ff */
[----:B------:R-:W-:Y:S01]  /*f9b0*/  IADD3 R5, R5, R12, RZ ;  /* 0x0000000c05057210 */ /* 0x000fe20007ffe0ff */
[----:B------:R-:W-:Y:S01]  /*f9c0*/  IMAD R8, R9, c[0x0][0x4c8], RZ ;  /* 0x0001320009087a24 */ /* 0x000fe200078e02ff */
[----:B------:R-:W-:Y:S01]  /*f9d0*/  IADD3.X R7, R11, R7, R13, P0, !PT ;  /* 0x000000070b077210 */ /* 0x000fe200007fe40d */
[----:B------:R-:W-:-:S02]  /*f9e0*/  IMAD R11, R2, c[0x0][0x434], R3 ;  /* 0x00010d00020b7a24 */ /* 0x000fc400078e0203 */
[----:B------:R-:W-:Y:S02]  /*f9f0*/  IMAD R12, R10, c[0x0][0x4cc], R8 ;  /* 0x000133000a0c7a24 */ /* 0x000fe400078e0208 */
[----:B------:R-:W-:-:S04]  /*fa00*/  IMAD.WIDE.U32 R8, R2, c[0x0][0x430], R4 ;  /* 0x00010c0002087a25 */ /* 0x000fc800078e0004 */
[----:B------:R-:W-:Y:S01]  /*fa10*/  IMAD.WIDE.U32 R4, R10, c[0x0][0x4c8], R6 ;  /* 0x000132000a047a25 */ /* 0x000fe200078e0006 */
[----:B------:R-:W-:-:S03]  /*fa20*/  IADD3 R7, R9, R11, RZ ;  /* 0x0000000b09077210 */ /* 0x000fc60007ffe0ff */
[----:B------:R-:W-:Y:S02]  /*fa30*/  IMAD.MOV R3, RZ, RZ, -R2 ;  /* 0x000000ffff037224 */ /* 0x000fe400078e0a02 */
[----:B------:R-:W-:Y:S02]  /*fa40*/  IMAD.IADD R9, R5, 0x1, R12 ;  /* 0x0000000105097824 */ /* 0x000fe400078e020c */
[----:B------:R-:W-:Y:S02]  /*fa50*/  IMAD R5, R3, c[0x0][0x4e8], R0 ;  /* 0x00013a0003057a24 */ /* 0x000fe400078e0200 */
[----:B------:R-:W-:Y:S02]  /*fa60*/  IMAD.IADD R3, R14, 0x1, R15 ;  /* 0x000000010e037824 */ /* 0x000fe400078e020f */
[----:B------:R-:W1:Y:S01]  /*fa70*/  S2R R14, SR_TID.X ;  /* 0x00000000000e7919 */ /* 0x000e620000002100 */
[----:B------:R-:W-:-:S04]  /*fa80*/  LEA R2, P0, R4, c[0x0][0x4a8], 0x2 ;  /* 0x00012a0004027a11 */ /* 0x000fc800078010ff */
[----:B------:R-:W-:Y:S01]  /*fa90*/  LEA.HI.X R0, R4, c[0x0][0x4ac], R9, 0x2, P0 ;  /* 0x00012b0004007a11 */ /* 0x000fe200000f1409 */
[----:B------:R-:W-:Y:S04]  /*faa0*/  SHFL.IDX PT, R12, R2, RZ, 0x1c1f ;  /* 0x001c1fff020c7589 */ /* 0x000fe800000e0000 */
[----:B------:R-:W2:Y:S04]  /*fab0*/  SHFL.IDX PT, R13, R0, RZ, 0x1c1f ;  /* 0x001c1fff000d7589 */ /* 0x000ea800000e0000 */
[----:B------:R-:W-:Y:S01]  /*fac0*/  SHFL.IDX PT, R10, R2, 0x1, 0x1c1f ;  /* 0x003c1f00020a7f89 */ /* 0x000fe200000e0000 */
[----:B-1----:R-:W-:-:S04]  /*fad0*/  SHF.R.S32.HI R16, RZ, 0x1f, R14 ;  /* 0x0000001fff107819 */ /* 0x002fc8000001140e */
[----:B------:R-:W-:Y:S01]  /*fae0*/  LEA.HI R16, R16, R14, RZ, 0x5 ;  /* 0x0000000e10107211 */ /* 0x000fe200078f28ff */
[----:B------:R-:W1:Y:S03]  /*faf0*/  SHFL.IDX PT, R11, R0, 0x1, 0x1c1f ;  /* 0x003c1f00000b7f89 */ /* 0x000e6600000e0000 */
[----:B------:R-:W-:-:S04]  /*fb00*/  LOP3.LUT R16, R16, 0xffffffe0, RZ, 0xc0, !PT ;  /* 0xffffffe010107812 */ /* 0x000fc800078ec0ff */
[----:B------:R-:W-:Y:S02]  /*fb10*/  IADD3 R16, -R16, R14, RZ ;  /* 0x0000000e10107210 */ /* 0x000fe40007ffe1ff */
[C---:B------:R-:W-:Y:S02]  /*fb20*/  IADD3 R17, R3.reuse, 0x8, RZ ;  /* 0x0000000803117810 */ /* 0x040fe40007ffe0ff */
[----:B------:R-:W-:Y:S02]  /*fb30*/  LOP3.LUT P1, RZ, R16, 0x3, RZ, 0xc0, !PT ;  /* 0x0000000310ff7812 */ /* 0x000fe4000782c0ff */
[----:B------:R-:W-:Y:S01]  /*fb40*/  SHF.R.S32.HI R4, RZ, 0x1f, R5 ;  /* 0x0000001fff047819 */ /* 0x000fe20000011405 */
[----:B------:R-:W-:Y:S01]  /*fb50*/  SHFL.IDX PT, R9, R0, 0x2, 0x1c1f ;  /* 0x005c1f0000097f89 */ /* 0x000fe200000e0000 */
[----:B------:R-:W-:Y:S02]  /*fb60*/  MOV R6, R8 ;  /* 0x0000000800067202 */ /* 0x000fe40000000f00 */
[----:B------:R-:W-:Y:S01]  /*fb70*/  ISETP.GE.OR P4, PT, R3, UR4, P1 ;  /* 0x0000000403007c0c */ /* 0x000fe20008f86670 */
[----:B------:R-:W3:Y:S01]  /*fb80*/  SHFL.IDX PT, R8, R2, 0x2, 0x1c1f ;  /* 0x005c1f0002087f89 */ /* 0x000ee200000e0000 */
[----:B------:R-:W-:-:S03]  /*fb90*/  ISETP.GE.OR P3, PT, R17, UR4, P1 ;  /* 0x0000000411007c0c */ /* 0x000fc60008f66670 */
[----:B------:R-:W-:Y:S04]  /*fba0*/  SHFL.IDX PT, R14, R2, 0x3, 0x1c1f ;  /* 0x007c1f00020e7f89 */ /* 0x000fe800000e0000 */
[----:B------:R4:W3:Y:S01]  /*fbb0*/  SHFL.IDX PT, R15, R0, 0x3, 0x1c1f ;  /* 0x007c1f00000f7f89 */ /* 0x0008e200000e0000 */
[----:B------:R-:W-:-:S03]  /*fbc0*/  IADD3 R16, R3, 0x40, RZ ;  /* 0x0000004003107810 */ /* 0x000fc60007ffe0ff */
[----:B--2---:R2:W-:Y:S01]  /*fbd0*/  @!P4 ST.E [R12.64], R21 ;  /* 0x000000150c00c985 */ /* 0x0045e2000c101906 */
[----:B------:R-:W-:-:S03]  /*fbe0*/  ISETP.GE.OR P2, PT, R16, UR4, P1 ;  /* 0x0000000410007c0c */ /* 0x000fc60008f46670 */
[----:B-1----:R2:W-:Y:S01]  /*fbf0*/  @!P3 ST.E [R10.64], R22 ;  /* 0x000000160a00b985 */ /* 0x0025e2000c101906 */
[----:B------:R-:W-:Y:S01]  /*fc00*/  ISETP.GE.AND P3, PT, R3, UR4, PT ;  /* 0x0000000403007c0c */ /* 0x000fe2000bf66270 */
[----:B----4-:R-:W-:-:S04]  /*fc10*/  IMAD R0, R4, c[0x0][0x428], RZ ;  /* 0x00010a0004007a24 */ /* 0x010fc800078e02ff */
[C---:B------:R-:W-:Y:S02]  /*fc20*/  IMAD R0, R5.reuse, c[0x0][0x42c], R0 ;  /* 0x00010b0005007a24 */ /* 0x040fe400078e0200 */
[----:B------:R-:W-:Y:S01]  /*fc30*/  IMAD.WIDE.U32 R4, R5, c[0x0][0x428], R6 ;  /* 0x00010a0005047a25 */ /* 0x000fe200078e0006 */
[----:B------:R-:W-:-:S04]  /*fc40*/  IADD3 R6, R3, 0x48, RZ ;  /* 0x0000004803067810 */ /* 0x000fc80007ffe0ff */
[----:B------:R-:W-:Y:S01]  /*fc50*/  ISETP.GE.OR P1, PT, R6, UR4, P1 ;  /* 0x0000000406007c0c */ /* 0x000fe20008f26670 */
[----:B------:R-:W-:Y:S01]  /*fc60*/  IMAD.IADD R0, R5, 0x1, R0 ;  /* 0x0000000105007824 */ /* 0x000fe200078e0200 */
[C---:B------:R-:W-:Y:S01]  /*fc70*/  LEA R19, P0, R4.reuse, c[0x0][0x400], 0x2 ;  /* 0x0001000004137a11 */ /* 0x040fe200078010ff */
[----:B---3--:R2:W-:Y:S03]  /*fc80*/  @!P2 ST.E [R8.64], R23 ;  /* 0x000000170800a985 */ /* 0x0085e6000c101906 */
[----:B------:R-:W-:Y:S02]  /*fc90*/  LEA.HI.X R18, R4, c[0x0][0x404], R0, 0x2, P0 ;  /* 0x0001010004127a11 */ /* 0x000fe400000f1400 */
[----:B------:R2:W1:Y:S01]  /*fca0*/  SHFL.IDX PT, R0, R19, RZ, 0x1c1f ;  /* 0x001c1fff13007589 */ /* 0x00046200000e0000 */
[----:B------:R-:W-:Y:S02]  /*fcb0*/  ISETP.GE.AND P2, PT, R17, UR4, PT ;  /* 0x0000000411007c0c */ /* 0x000fe4000bf46270 */
[----:B------:R-:W-:Y:S01]  /*fcc0*/  ISETP.GE.AND P0, PT, R6, UR4, PT ;  /* 0x0000000406007c0c */ /* 0x000fe2000bf06270 */
[----:B------:R2:W3:Y:S04]  /*fcd0*/  SHFL.IDX PT, R2, R18, RZ, 0x1c1f ;  /* 0x001c1fff12027589 */ /* 0x0004e800000e0000 */
[----:B------:R2:W-:Y:S01]  /*fce0*/  @!P1 ST.E [R14.64], R20 ;  /* 0x000000140e009985 */ /* 0x0005e2000c101906 */
[----:B------:R-:W-:Y:S01]  /*fcf0*/  ISETP.GE.AND P1, PT, R16, UR4, PT ;  /* 0x0000000410007c0c */ /* 0x000fe2000bf26270 */
[----:B------:R-:W-:Y:S07]  /*fd00*/  @P3 BRA `(.L_x_1302) ;  /* 0x0000031000003947 */ /* 0x000fee0003800000 */
[----:B-----5:R-:W-:Y:S02]  /*fd10*/  ISETP.GE.AND P4, PT, R47, c[0x0][0x3c8], PT ;  /* 0x0000f2002f007a0c */ /* 0x020fe40003f86270 */
[----:B------:R-:W-:-:S02]  /*fd20*/  ISETP.GE.AND P3, PT, R45, c[0x0][0x3c8], PT ;  /* 0x0000f2002d007a0c */ /* 0x000fc40003f66270 */
[----:B------:R-:W-:-:S09]  /*fd30*/  ISETP.GE.AND P6, PT, R29, c[0x0][0x3c8], PT ;  /* 0x0000f2001d007a0c */ /* 0x000fd20003fc6270 */
[----:B-1----:R-:W-:-:S04]  /*fd40*/  @!P4 LEA R4, P5, R47, R0, 0x2 ;  /* 0x000000002f04c211 */ /* 0x002fc800078a10ff */
[----:B---3--:R-:W-:Y:S02]  /*fd50*/  @!P4 LEA.HI.X R5, R47, R2, R48, 0x2, P5 ;  /* 0x000000022f05c211 */ /* 0x008fe400028f1430 */
[----:B------:R-:W-:-:S03]  /*fd60*/  ISETP.GE.AND P5, PT, R43, c[0x0][0x3c8], PT ;  /* 0x0000f2002b007a0c */ /* 0x000fc60003fa6270 */
[----:B------:R1:W-:Y:S02]  /*fd70*/  @!P4 ST.E.64 [R4.64], R140 ;  /* 0x0000008c0400c985 */ /* 0x0003e4000c101b06 */
[----:B-1----:R-:W-:-:S04]  /*fd80*/  @!P3 LEA R4, P4, R45, R0, 0x2 ;  /* 0x000000002d04b211 */ /* 0x002fc800078810ff */
[----:B------:R-:W-:Y:S02]  /*fd90*/  @!P3 LEA.HI.X R5, R45, R2, R46, 0x2, P4 ;  /* 0x000000022d05b211 */ /* 0x000fe400020f142e */
        /* <DEDUP_REMOVED lines=25> */
[----:B------:R1:W-:Y:S01]  /*ff30*/  @!P3 ST.E.64 [R4.64], R168 ;  /* 0x000000a80400b985 */ /* 0x0003e2000c101b06 */
[----:B--2---:R-:W-:-:S04]  /*ff40*/  @!P5 LEA R10, P3, R31, R0, 0x2 ;  /* 0x000000001f0ad211 */ /* 0x004fc800078610ff */
[----:B------:R-:W-:Y:S02]  /*ff50*/  @!P5 LEA.HI.X R11, R31, R2, R32, 0x2, P3 ;  /* 0x000000021f0bd211 */ /* 0x000fe400018f1420 */
[----:B------:R-:W-:Y:S02]  /*ff60*/  ISETP.GE.AND P5, PT, R27, c[0x0][0x3c8], PT ;  /* 0x0000f2001b007a0c */ /* 0x000fe40003fa6270 */
[----:B------:R-:W-:-:S04]  /*ff70*/  @!P6 LEA R8, P3, R29, R0, 0x2 ;  /* 0x000000001d08e211 */ /* 0x000fc800078610ff */
[----:B------:R-:W-:-:S07]  /*ff80*/  @!P6 LEA.HI.X R9, R29, R2, R30, 0x2, P3 ;  /* 0x000000021d09e211 */ /* 0x000fce00018f141e */
[----:B------:R-:W-:-:S04]  /*ff90*/  @!P5 LEA R6, P3, R27, R0, 0x2 ;  /* 0x000000001b06d211 */ /* 0x000fc800078610ff */
[----:B------:R-:W-:Y:S02]  /*ffa0*/  @!P5 LEA.HI.X R7, R27, R2, R28, 0x2, P3 ;  /* 0x000000021b07d211 */ /* 0x000fe400018f141c */
[----:B-1----:R-:W-:-:S04]  /*ffb0*/  @!P4 LEA R4, P3, R25, R0, 0x2 ;  /* 0x000000001904c211 */ /* 0x002fc800078610ff */
[----:B------:R-:W-:Y:S02]  /*ffc0*/  @!P4 LEA.HI.X R5, R25, R2, R26, 0x2, P3 ;  /* 0x000000021905c211 */ /* 0x000fe400018f141a */
[----:B------:R-:W-:-:S13]  /*ffd0*/  ISETP.GE.AND P3, PT, R31, c[0x0][0x3c8], PT ;  /* 0x0000f2001f007a0c */ /* 0x000fda0003f66270 */
[----:B------:R1:W-:Y:S04]  /*ffe0*/  @!P3 ST.E.64 [R10.64], R68 ;  /* 0x000000440a00b985 */ /* 0x0003e8000c101b06 */
[----:B------:R1:W-:Y:S04]  /*fff0*/  @!P6 ST.E.64 [R8.64], R80 ;  /* 0x000000500800e985 */ /* 0x0003e8000c101b06 */
[----:B------:R1:W-:Y:S04]  /*10000*/  @!P5 ST.E.64 [R6.64], R84 ;  /* 0x000000540600d985 */ /* 0x0003e8000c101b06 */
[----:B------:R1:W-:Y:S02]  /*10010*/  @!P4 ST.E.64 [R4.64], R96 ;  /* 0x000000600400c985 */ /* 0x0003e4000c101b06 */
.L_x_1302:
[----:B------:R-:W-:Y:S05]  /*10020*/  BSYNC B0 ;  /* 0x0000000000007941 */ /* 0x000fea0003800000 */
.L_x_1301:
[----:B---3--:R3:W4:Y:S01]  /*10030*/  SHFL.IDX PT, R2, R18, 0x1, 0x1c1f ;  /* 0x003c1f0012027f89 */ /* 0x00872200000e0000 */
[----:B------:R-:W-:Y:S03]  /*10040*/  BSSY B0, `(.L_x_1303) ;  /* 0x0000033000007945 */ /* 0x000fe60003800000 */
[----:B-1----:R3:W1:Y:S01]  /*10050*/  SHFL.IDX PT, R0, R19, 0x1, 0x1c1f ;  /* 0x003c1f0013007f89 */ /* 0x00266200000e0000 */
[----:B------:R-:W-:Y:S05]  /*10060*/  @P2 BRA `(.L_x_1304) ;  /* 0x0000030000002947 */ /* 0x000fea0003800000 */
[----:B-----5:R-:W-:Y:S02]  /*10070*/  ISETP.GE.AND P2, PT, R47, c[0x0][0x3c8], PT ;  /* 0x0000f2002f007a0c */ /* 0x020fe40003f46270 */
[----:B------:R-:W-:-:S02]  /*10080*/  ISETP.GE.AND P3, PT, R45, c[0x0][0x3c8], PT ;  /* 0x0000f2002d007a0c */ /* 0x000fc40003f66270 */
[----:B------:R-:W-:-:S09]  /*10090*/  ISETP.GE.AND P5, PT, R43, c[0x0][0x3c8], PT ;  /* 0x0000f2002b007a0c */ /* 0x000fd20003fa6270 */
[----:B-1----:R-:W-:-:S04]  /*100a0*/  @!P2 LEA R4, P4, R47, R0, 0x2 ;  /* 0x000000002f04a211 */ /* 0x002fc800078810ff */
[----:B----4-:R-:W-:Y:S02]  /*100b0*/  @!P2 LEA.HI.X R5, R47, R2, R48, 0x2, P4 ;  /* 0x000000022f05a211 */ /* 0x010fe400020f1430 */
        /* <DEDUP_REMOVED lines=8> */
[----:B----4-:R-:W-:Y:S02]  /*10140*/  @!P2 LEA R6, P4, R41, R0, 0x2 ;  /* 0x000000002906a211 */ /* 0x010fe400078810ff */
[----:B------:R1:W-:Y:S01]  /*10150*/  @!P5 ST.E.64 [R4.64], R150 ;  /* 0x000000960400d985 */ /* 0x0003e2000c101b06 */
[----:B------:R-:W-:Y:S02]  /*10160*/  ISETP.GE.AND P5, PT, R37, c[0x0][0x3c8], PT ;  /* 0x0000f20025007a0c */ /* 0x000fe40003fa6270 */
[----:B------:R-:W-:-:S05]  /*10170*/  @!P2 LEA.HI.X R7, R41, R2, R42, 0x2, P4 ;  /* 0x000000022907a211 */ /* 0x000fca00020f142a */
[----:B------:R4:W-:Y:S01]  /*10180*/  @!P2 ST.E.64 [R6.64], R154 ;  /* 0x0000009a0600a985 */ /* 0x0009e2000c101b06 */
[----:B------:R-:W-:Y:S02]  /*10190*/  ISETP.GE.AND P2, PT, R35, c[0x0][0x3c8], PT ;  /* 0x0000f20023007a0c */ /* 0x000fe40003f46270 */
[----:B-1----:R-:W-:-:S04]  /*101a0*/  @!P3 LEA R4, P4, R39, R0, 0x2 ;  /* 0x000000002704b211 */ /* 0x002fc800078810ff */
[----:B------:R-:W-:Y:S02]  /*101b0*/  @!P3 LEA.HI.X R5, R39, R2, R40, 0x2, P4 ;  /* 0x000000022705b211 */ /* 0x000fe400020f1428 */
[----:B----4-:R-:W-:-:S03]  /*101c0*/  @!P5 LEA R6, P4, R37, R0, 0x2 ;  /* 0x000000002506d211 */ /* 0x010fc600078810ff */
        /* <DEDUP_REMOVED lines=15> */
[----:B------:R-:W-:-:S03]  /*102c0*/  ISETP.GE.AND P2, PT, R25, c[0x0][0x3c8], PT ;  /* 0x0000f20019007a0c */ /* 0x000fc60003f46270 */
[----:B------:R1:W-:Y:S01]  /*102d0*/  @!P5 ST.E.64 [R4.64], R70 ;  /* 0x000000460400d985 */ /* 0x0003e2000c101b06 */
[----:B--2---:R-:W-:-:S04]  /*102e0*/  @!P4 LEA R8, P5, R29, R0, 0x2 ;  /* 0x000000001d08c211 */ /* 0x004fc800078a10ff */
[----:B------:R-:W-:Y:S02]  /*102f0*/  @!P4 LEA.HI.X R9, R29, R2, R30, 0x2, P5 ;  /* 0x000000021d09c211 */ /* 0x000fe400028f141e */
[----:B----4-:R-:W-:-:S03]  /*10300*/  @!P3 LEA R6, P5, R27, R0, 0x2 ;  /* 0x000000001b06b211 */ /* 0x010fc600078a10ff */
[----:B------:R2:W-:Y:S01]  /*10310*/  @!P4 ST.E.64 [R8.64], R82 ;  /* 0x000000520800c985 */ /* 0x0005e2000c101b06 */
[----:B------:R-:W-:-:S05]  /*10320*/  @!P3 LEA.HI.X R7, R27, R2, R28, 0x2, P5 ;  /* 0x000000021b07b211 */ /* 0x000fca00028f141c */
[----:B------:R2:W-:Y:S01]  /*10330*/  @!P3 ST.E.64 [R6.64], R86 ;  /* 0x000000560600b985 */ /* 0x0005e2000c101b06 */
[----:B-1----:R-:W-:-:S04]  /*10340*/  @!P2 LEA R4, P5, R25, R0, 0x2 ;  /* 0x000000001904a211 */ /* 0x002fc800078a10ff */
[----:B------:R-:W-:-:S05]  /*10350*/  @!P2 LEA.HI.X R5, R25, R2, R26, 0x2, P5 ;  /* 0x000000021905a211 */ /* 0x000fca00028f141a */
[----:B------:R2:W-:Y:S04]  /*10360*/  @!P2 ST.E.64 [R4.64], R98 ;  /* 0x000000620400a985 */ /* 0x0005e8000c101b06 */
.L_x_1304:
[----:B------:R-:W-:Y:S05]  /*10370*/  BSYNC B0 ;  /* 0x0000000000007941 */ /* 0x000fea0003800000 */
.L_x_1303:
[----:B----4-:R4:W2:Y:S01]  /*10380*/  SHFL.IDX PT, R2, R18, 0x2, 0x1c1f ;  /* 0x005c1f0012027f89 */ /* 0x0108a200000e0000 */
[----:B------:R-:W-:Y:S03]  /*10390*/  BSSY B0, `(.L_x_1305) ;  /* 0x0000033000007945 */ /* 0x000fe60003800000 */
[----:B-1----:R4:W1:Y:S01]  /*103a0*/  SHFL.IDX PT, R0, R19, 0x2, 0x1c1f ;  /* 0x005c1f0013007f89 */ /* 0x00286200000e0000 */
[----:B------:R-:W-:Y:S05]  /*103b0*/  @P1 BRA `(.L_x_1306) ;  /* 0x0000030000001947 */ /* 0x000fea0003800000 */
[----:B-----5:R-:W-:Y:S02]  /*103c0*/  ISETP.GE.AND P3, PT, R47, c[0x0][0x3c8], PT ;  /* 0x0000f2002f007a0c */ /* 0x020fe40003f66270 */
[----:B------:R-:W-:Y:S02]  /*103d0*/  ISETP.GE.AND P5, PT, R45, c[0x0][0x3c8], PT ;  /* 0x0000f2002d007a0c */ /* 0x000fe40003fa6270 */
[----:B------:R-:W-:Y:S02]  /*103e0*/  ISETP.GE.AND P2, PT, R43, c[0x0][0x3c8], PT ;  /* 0x0000f2002b007a0c */ /* 0x000fe40003f46270 */
[----:B------:R-:W-:-:S07]  /*103f0*/  ISETP.GE.AND P1, PT, R41, c[0x0][0x3c8], PT ;  /* 0x0000f20029007a0c */ /* 0x000fce0003f26270 */
[----:B-12---:R-:W-:-:S04]  /*10400*/  @!P3 LEA R4, P4, R47, R0, 0x2 ;  /* 0x000000002f04b211 */ /* 0x006fc800078810ff */
        /* <DEDUP_REMOVED lines=8> */
[----:B------:R-:W-:Y:S02]  /*10490*/  @!P2 LEA.HI.X R5, R43, R2, R44, 0x2, P4 ;  /* 0x000000022b05a211 */ /* 0x000fe400020f142c */
[----:B--2---:R-:W-:-:S03]  /*104a0*/  @!P1 LEA R6, P4, R41, R0, 0x2 ;  /* 0x0000000029069211 */ /* 0x004fc600078810ff */
[----:B------:R1:W-:Y:S01]  /*104b0*/  @!P2 ST.E.64 [R4.64], R128 ;  /* 0x000000800400a985 */ /* 0x0003e2000c101b06 */
[----:B------:R-:W-:Y:S02]  /*104c0*/  @!P1 LEA.HI.X R7, R41, R2, R42, 0x2, P4 ;  /* 0x0000000229079211 */ /* 0x000fe400020f142a */
[----:B------:R-:W-:-:S03]  /*104d0*/  ISETP.GE.AND P2, PT, R35, c[0x0][0x3c8], PT ;  /* 0x0000f20023007a0c */ /* 0x000fc60003f46270 */
[----:B------:R2:W-:Y:S01]  /*104e0*/  @!P1 ST.E.64 [R6.64], R124 ;  /* 0x0000007c06009985 */ /* 0x0005e2000c101b06 */
[----:B------:R-:W-:Y:S02]  /*104f0*/  ISETP.GE.AND P1, PT, R33, c[0x0][0x3c8], PT ;  /* 0x0000f20021007a0c */ /* 0x000fe40003f26270 */
[----:B-1----:R-:W-:-:S04]  /*10500*/  @!P3 LEA R4, P4, R39, R0, 0x2 ;  /* 0x000000002704b211 */ /* 0x002fc800078810ff */
[----:B------:R-:W-:Y:S02]  /*10510*/  @!P3 LEA.HI.X R5, R39, R2, R40, 0x2, P4 ;  /* 0x000000022705b211 */ /* 0x000fe400020f1428 */
[----:B------:R-:W-:-:S03]  /*10520*/  @!P5 LEA R8, P4, R37, R0, 0x2 ;  /* 0x000000002508d211 */ /* 0x000fc600078810ff */
[----:B------:R1:W-:Y:S01]  /*10530*/  @!P3 ST.E.64 [R4.64], R120 ;  /* 0x000000780400b985 */ /* 0x0003e2000c101b06 */
[----:B------:R-:W-:Y:S02]  /*10540*/  @!P5 LEA.HI.X R9, R37, R2, R38, 0x2, P4 ;  /* 0x000000022509d211 */ /* 0x000fe400020f1426 */
[----:B------:R-:W-:Y:S02]  /*10550*/  ISETP.GE.AND P4, PT, R31, c[0x0][0x3c8], PT ;  /* 0x0000f2001f007a0c */ /* 0x000fe40003f86270 */
[C---:B--2---:R-:W-:Y:S01]  /*10560*/  @!P2 LEA R6, P3, R35.reuse, R0, 0x2 ;  /* 0x000000002306a211 */ /* 0x044fe200078610ff */
[----:B------:R2:W-:Y:S03]  /*10570*/  @!P5 ST.E.64 [R8.64], R116 ;  /* 0x000000740800d985 */ /* 0x0005e6000c101b06 */
        /* <DEDUP_REMOVED lines=8> */
[----:B------:R-:W-:Y:S02]  /*10600*/  ISETP.GE.AND P1, PT, R25, c[0x0][0x3c8], PT ;  /* 0x0000f20019007a0c */ /* 0x000fe40003f26270 */
[----:B------:R-:W-:Y:S02]  /*10610*/  @!P4 LEA.HI.X R11, R31, R2, R32, 0x2, P5 ;  /* 0x000000021f0bc211 */ /* 0x000fe400028f1420 */
[----:B--2---:R-:W-:-:S03]  /*10620*/  @!P3 LEA R8, P5, R29, R0, 0x2 ;  /* 0x000000001d08b211 */ /* 0x004fc600078a10ff */
[----:B------:R2:W-:Y:S01]  /*10630*/  @!P4 ST.E.64 [R10.64], R72 ;  /* 0x000000480a00c985 */ /* 0x0005e2000c101b06 */
[----:B------:R-:W-:Y:S02]  /*10640*/  @!P3 LEA.HI.X R9, R29, R2, R30, 0x2, P5 ;  /* 0x000000021d09b211 */ /* 0x000fe400028f141e */
[----:B---3--:R-:W-:-:S03]  /*10650*/  @!P2 LEA R6, P5, R27, R0, 0x2 ;  /* 0x000000001b06a211 */ /* 0x008fc600078a10ff */
[----:B------:R2:W-:Y:S01]  /*10660*/  @!P3 ST.E.64 [R8.64], R76 ;  /* 0x0000004c0800b985 */ /* 0x0005e2000c101b06 */
[----:B------:R-:W-:-:S05]  /*10670*/  @!P2 LEA.HI.X R7, R27, R2, R28, 0x2, P5 ;  /* 0x000000021b07a211 */ /* 0x000fca00028f141c */
[----:B------:R2:W-:Y:S01]  /*10680*/  @!P2 ST.E.64 [R6.64], R88 ;  /* 0x000000580600a985 */ /* 0x0005e2000c101b06 */
[----:B-1----:R-:W-:-:S04]  /*10690*/  @!P1 LEA R4, P5, R25, R0, 0x2 ;  /* 0x0000000019049211 */ /* 0x002fc800078a10ff */
[----:B------:R-:W-:-:S05]  /*106a0*/  @!P1 LEA.HI.X R5, R25, R2, R26, 0x2, P5 ;  /* 0x0000000219059211 */ /* 0x000fca00028f141a */
[----:B------:R2:W-:Y:S04]  /*106b0*/  @!P1 ST.E.64 [R4.64], R92 ;  /* 0x0000005c04009985 */ /* 0x0005e8000c101b06 */
.L_x_1306:
[----:B------:R-:W-:Y:S05]  /*106c0*/  BSYNC B0 ;  /* 0x0000000000007941 */ /* 0x000fea0003800000 */
.L_x_1305:
[----:B--2---:R2:W3:Y:S04]  /*106d0*/  SHFL.IDX PT, R2, R18, 0x3, 0x1c1f ;  /* 0x007c1f0012027f89 */ /* 0x0044e800000e0000 */
[----:B-1----:R2:W1:Y:S01]  /*106e0*/  SHFL.IDX PT, R0, R19, 0x3, 0x1c1f ;  /* 0x007c1f0013007f89 */ /* 0x00246200000e0000 */
[----:B------:R-:W-:Y:S05]  /*106f0*/  @P0 BRA `(.L_x_1307) ;  /* 0x000005e000000947 */ /* 0x000fea0003800000 */
[----:B-----5:R-:W-:Y:S02]  /*10700*/  ISETP.GE.AND P1, PT, R47, c[0x0][0x3c8], PT ;  /* 0x0000f2002f007a0c */ /* 0x020fe40003f26270 */
[----:B------:R-:W-:Y:S02]  /*10710*/  ISETP.GE.AND P2, PT, R45, c[0x0][0x3c8], PT ;  /* 0x0000f2002d007a0c */ /* 0x000fe40003f46270 */
[----:B------:R-:W-:Y:S02]  /*10720*/  ISETP.GE.AND P4, PT, R43, c[0x0][0x3c8], PT ;  /* 0x0000f2002b007a0c */ /* 0x000fe40003f86270 */
[----:B------:R-:W-:-:S07]  /*10730*/  ISETP.GE.AND P3, PT, R41, c[0x0][0x3c8], PT ;  /* 0x0000f20029007a0c */ /* 0x000fce0003f66270 */
[----:B-1----:R-:W-:-:S04]  /*10740*/  @!P1 LEA R4, P0, R47, R0, 0x2 ;  /* 0x000000002f049211 */ /* 0x002fc800078010ff */
[----:B---3--:R-:W-:Y:S02]  /*10750*/  @!P1 LEA.HI.X R5, R47, R2, R48, 0x2, P0 ;  /* 0x000000022f059211 */ /* 0x008fe400000f1430 */
[----:B------:R-:W-:-:S03]  /*10760*/  @!P2 LEA R6, P0, R45, R0, 0x2 ;  /* 0x000000002d06a211 */ /* 0x000fc600078010ff */
[----:B------:R1:W-:Y:S01]  /*10770*/  @!P1 ST.E.64 [R4.64], R138 ;  /* 0x0000008a04009985 */ /* 0x0003e2000c101b06 */
[----:B------:R-:W-:Y:S02]  /*10780*/  ISETP.GE.AND P1, PT, R39, c[0x0][0x3c8], PT ;  /* 0x0000f20027007a0c */ /* 0x000fe40003f26270 */
[----:B------:R-:W-:Y:S02]  /*10790*/  @!P2 LEA.HI.X R7, R45, R2, R46, 0x2, P0 ;  /* 0x000000022d07a211 */ /* 0x000fe400000f142e */
[----:B------:R-:W-:-:S03]  /*107a0*/  ISETP.GE.AND P0, PT, R37, c[0x0][0x3c8], PT ;  /* 0x0000f20025007a0c */ /* 0x000fc60003f06270 */
[----:B------:R3:W-:Y:S01]  /*107b0*/  @!P2 ST.E.64 [R6.64], R134 ;  /* 0x000000860600a985 */ /* 0x0007e2000c101b06 */
[----:B------:R-:W-:-:S04]  /*107c0*/  @!P3 LEA R8, P2, R41, R0, 0x2 ;  /* 0x000000002908b211 */ /* 0x000fc800078410ff */
[----:B------:R-:W-:Y:S02]  /*107d0*/  @!P3 LEA.HI.X R9, R41, R2, R42, 0x2, P2 ;  /* 0x000000022909b211 */ /* 0x000fe400010f142a */
[----:B-1----:R-:W-:-:S04]  /*107e0*/  @!P4 LEA R4, P5, R43, R0, 0x2 ;  /* 0x000000002b04c211 */ /* 0x002fc800078a10ff */
[----:B------:R-:W-:Y:S02]  /*107f0*/  @!P4 LEA.HI.X R5, R43, R2, R44, 0x2, P5 ;  /* 0x000000022b05c211 */ /* 0x000fe400028f142c */
[----:B---3--:R-:W-:-:S03]  /*10800*/  @!P0 LEA R6, P2, R37, R0, 0x2 ;  /* 0x0000000025068211 */ /* 0x008fc600078410ff */
[----:B------:R1:W-:Y:S01]  /*10810*/  @!P4 ST.E.64 [R4.64], R130 ;  /* 0x000000820400c985 */ /* 0x0003e2000c101b06 */
[----:B------:R-:W-:Y:S02]  /*10820*/  ISETP.GE.AND P4, PT, R35, c[0x0][0x3c8], PT ;  /* 0x0000f20023007a0c */ /* 0x000fe40003f86270 */
[----:B------:R-:W-:Y:S01]  /*10830*/  @!P0 LEA.HI.X R7, R37, R2, R38, 0x2, P2 ;  /* 0x0000000225078211 */ /* 0x000fe200010f1426 */
[----:B------:R-:W-:Y:S01]  /*10840*/  @!P3 ST.E.64 [R8.64], R126 ;  /* 0x0000007e0800b985 */ /* 0x000fe2000c101b06 */
[----:B------:R-:W-:Y:S02]  /*10850*/  ISETP.GE.AND P3, PT, R33, c[0x0][0x3c8], PT ;  /* 0x0000f20021007a0c */ /* 0x000fe40003f66270 */
[----:B------:R-:W-:Y:S02]  /*10860*/  ISETP.GE.AND P2, PT, R31, c[0x0][0x3c8], PT ;  /* 0x0000f2001f007a0c */ /* 0x000fe40003f46270 */
[----:B-1----:R-:W-:-:S04]  /*10870*/  @!P1 LEA R4, P5, R39, R0, 0x2 ;  /* 0x0000000027049211 */ /* 0x002fc800078a10ff */
[----:B------:R-:W-:-:S05]  /*10880*/  @!P1 LEA.HI.X R5, R39, R2, R40, 0x2, P5 ;  /* 0x0000000227059211 */ /* 0x000fca00028f1428 */
[----:B------:R1:W-:Y:S01]  /*10890*/  @!P1 ST.E.64 [R4.64], R122 ;  /* 0x0000007a04009985 */ /* 0x0003e2000c101b06 */
[----:B------:R-:W-:-:S03]  /*108a0*/  ISETP.GE.AND P1, PT, R29, c[0x0][0x3c8], PT ;  /* 0x0000f2001d007a0c */ /* 0x000fc60003f26270 */
[----:B------:R3:W-:Y:S01]  /*108b0*/  @!P0 ST.E.64 [R6.64], R118 ;  /* 0x0000007606008985 */ /* 0x0007e2000c101b06 */
[----:B------:R-:W-:Y:S02]  /*108c0*/  ISETP.GE.AND P0, PT, R27, c[0x0][0x3c8], PT ;  /* 0x0000f2001b007a0c */ /* 0x000fe40003f06270 */
[----:B-1----:R-:W-:-:S04]  /*108d0*/  @!P4 LEA R4, P5, R35, R0, 0x2 ;  /* 0x000000002304c211 */ /* 0x002fc800078a10ff */
[----:B------:R-:W-:Y:S02]  /*108e0*/  @!P4 LEA.HI.X R5, R35, R2, R36, 0x2, P5 ;  /* 0x000000022305c211 */ /* 0x000fe400028f1424 */
[----:B------:R-:W-:-:S03]  /*108f0*/  @!P3 LEA R10, P5, R33, R0, 0x2 ;  /* 0x00000000210ab211 */ /* 0x000fc600078a10ff */
[----:B------:R1:W-:Y:S01]  /*10900*/  @!P4 ST.E.64 [R4.64], R114 ;  /* 0x000000720400c985 */ /* 0x0003e2000c101b06 */
[----:B------:R-:W-:Y:S02]  /*10910*/  @!P2 LEA R8, P4, R31, R0, 0x2 ;  /* 0x000000001f08a211 */ /* 0x000fe400078810ff */
[----:B------:R-:W-:Y:S02]  /*10920*/  @!P3 LEA.HI.X R11, R33, R2, R34, 0x2, P5 ;  /* 0x00000002210bb211 */ /* 0x000fe400028f1422 */
[----:B---3--:R-:W-:Y:S02]  /*10930*/  @!P1 LEA R6, P5, R29, R0, 0x2 ;  /* 0x000000001d069211 */ /* 0x008fe400078a10ff */
[-C--:B------:R-:W-:Y:S01]  /*10940*/  @!P2 LEA.HI.X R9, R31, R2.reuse, R32, 0x2, P4 ;  /* 0x000000021f09a211 */ /* 0x080fe200020f1420 */
[----:B------:R3:W-:Y:S01]  /*10950*/  @!P3 ST.E.64 [R10.64], R110 ;  /* 0x0000006e0a00b985 */ /* 0x0007e2000c101b06 */
[----:B------:R-:W-:-:S03]  /*10960*/  @!P1 LEA.HI.X R7, R29, R2, R30, 0x2, P5 ;  /* 0x000000021d079211 */ /* 0x000fc600028f141e */
[----:B------:R3:W-:Y:S04]  /*10970*/  @!P2 ST.E.64 [R8.64], R74 ;  /* 0x0000004a0800a985 */ /* 0x0007e8000c101b06 */
[----:B------:R3:W-:Y:S01]  /*10980*/  @!P1 ST.E.64 [R6.64], R78 ;  /* 0x0000004e06009985 */ /* 0x0007e2000c101b06 */
[----:B-1----:R-:W-:-:S04]  /*10990*/  @!P0 LEA R4, P4, R27, R0, 0x2 ;  /* 0x000000001b048211 */ /* 0x002fc800078810ff */
[----:B------:R-:W-:-:S05]  /*109a0*/  @!P0 LEA.HI.X R5, R27, R2, R28, 0x2, P4 ;  /* 0x000000021b058211 */ /* 0x000fca00020f141c */
[----:B------:R3:W-:Y:S01]  /*109b0*/  @!P0 ST.E.64 [R4.64], R90 ;  /* 0x0000005a04008985 */ /* 0x0007e2000c101b06 */
[----:B------:R-:W-:-:S13]  /*109c0*/  ISETP.GE.AND P0, PT, R25, c[0x0][0x3c8], PT ;  /* 0x0000f20019007a0c */ /* 0x000fda0003f06270 */
[----:B------:R-:W-:Y:S05]  /*109d0*/  @P0 BRA `(.L_x_1307) ;  /* 0x0000030000000947 */ /* 0x000fea0003800000 */
[----:B---3--:R-:W-:-:S04]  /*109e0*/  LEA R4, P0, R25, R0, 0x2 ;  /* 0x0000000019047211 */ /* 0x008fc800078010ff */
[----:B------:R-:W-:-:S05]  /*109f0*/  LEA.HI.X R5, R25, R2, R26, 0x2, P0 ;  /* 0x0000000219057211 */ /* 0x000fca00000f141a */
[----:B------:R1:W-:Y:S01]  /*10a00*/  ST.E.64 [R4.64], R94 ;  /* 0x0000005e04007985 */ /* 0x0003e2000c101b06 */
[----:B------:R-:W-:Y:S05]  /*10a10*/  BRA `(.L_x_1307) ;  /* 0x000002c000007947 */ /* 0x000fea0003800000 */
.L_x_1299:
[----:B------:R-:W2:Y:S02]  /*10a20*/  S2R R4, SR_TID.X ;  /* 0x0000000000047919 */ /* 0x000ea40000002100 */
[----:B--2---:R-:W-:-:S13]  /*10a30*/  ISETP.GT.AND P0, PT, R4, 0x7f, PT ;  /* 0x0000007f0400780c */ /* 0x004fda0003f04270 */
[----:B------:R-:W-:Y:S05]  /*10a40*/  @P0 BRA `(.L_x_1307) ;  /* 0x0000029000000947 */ /* 0x000fea0003800000 */
[----:B------:R-:W2:Y:S01]  /*10a50*/  LDL.LU R3, [R1+0x78] ;  /* 0x0000780001037983 */ /* 0x000ea20000300800 */
[----:B------:R-:W-:-:S05]  /*10a60*/  MOV R2, c[0x0][0x4e8] ;  /* 0x00013a0000027a02 */ /* 0x000fca0000000f00 */
[----:B------:R-:W-:Y:S01]  /*10a70*/  IMAD R0, R2, c[0x0][0x388], RZ ;  /* 0x0000e20002007a24 */ /* 0x000fe200078e02ff */
[----:B--2---:R-:W-:-:S04]  /*10a80*/  IADD3 R4, R3, R4, RZ ;  /* 0x0000000403047210 */ /* 0x004fc80007ffe0ff */
[----:B------:R-:W-:-:S13]  /*10a90*/  ISETP.GE.AND P0, PT, R4, R0, PT ;  /* 0x000000000400720c */ /* 0x000fda0003f06270 */
[----:B------:R-:W-:Y:S05]  /*10aa0*/  @P0 BRA `(.L_x_1307) ;  /* 0x0000023000000947 */ /* 0x000fea0003800000 */
[----:B------:R-:W2:Y:S04]  /*10ab0*/  LDL.LU R3, [R1+0x44] ;  /* 0x0000440001037983 */ /* 0x000ea80000300800 */
[----:B------:R-:W3:Y:S04]  /*10ac0*/  LDL.LU R9, [R1+0x40] ;  /* 0x0000400001097983 */ /* 0x000ee80000300800 */
[----:B------:R-:W4:Y:S01]  /*10ad0*/  LDL.LU R8, [R1+0x48] ;  /* 0x0000480001087983 */ /* 0x000f220000300800 */
[----:B------:R-:W-:-:S13]  /*10ae0*/  ISETP.NE.AND P0, PT, R2, 0x1, PT ;  /* 0x000000010200780c */ /* 0x000fda0003f05270 */
[----:B------:R-:W-:Y:S01]  /*10af0*/  @P0 IMAD.HI.U32 R7, R4, c[0x0][0x4ec], RZ ;  /* 0x00013b0004070a27 */ /* 0x000fe200078e00ff */
[----:B--2---:R-:W-:Y:S02]  /*10b00*/  SHF.R.S32.HI R0, RZ, 0x1f, R3 ;  /* 0x0000001fff007819 */ /* 0x004fe40000011403 */
[----:B---3--:R-:W-:-:S03]  /*10b10*/  SHF.R.S32.HI R6, RZ, 0x1f, R9 ;  /* 0x0000001fff067819 */ /* 0x008fc60000011409 */
[----:B------:R-:W-:-:S04]  /*10b20*/  IMAD R0, R0, c[0x0][0x4d0], RZ ;  /* 0x0001340000007a24 */ /* 0x000fc800078e02ff */
[C---:B------:R-:W-:Y:S01]  /*10b30*/  IMAD R5, R3.reuse, c[0x0][0x4d4], R0 ;  /* 0x0001350003057a24 */ /* 0x040fe200078e0200 */
[----:B------:R-:W-:Y:S01]  /*10b40*/  MOV R0, R4 ;  /* 0x0000000400007202 */ /* 0x000fe20000000f00 */
[----:B------:R-:W-:Y:S01]  /*10b50*/  IMAD.WIDE.U32 R2, R3, c[0x0][0x4d0], RZ ;  /* 0x0001340003027a25 */ /* 0x000fe200078e00ff */
[----:B------:R-:W-:-:S03]  /*10b60*/  @P0 SHF.R.U32.HI R0, RZ, c[0x0][0x4f0], R7 ;  /* 0x00013c00ff000a19 */ /* 0x000fc60000011607 */
[----:B------:R-:W-:Y:S01]  /*10b70*/  IMAD R6, R6, c[0x0][0x4d8], RZ ;  /* 0x0001360006067a24 */ /* 0x000fe200078e02ff */
[----:B------:R-:W-:Y:S02]  /*10b80*/  IADD3 R3, R3, R5, RZ ;  /* 0x0000000503037210 */ /* 0x000fe40007ffe0ff */
[----:B----4-:R-:W-:Y:S01]  /*10b90*/  SHF.R.S32.HI R5, RZ, 0x1f, R8 ;  /* 0x0000001fff057819 */ /* 0x010fe20000011408 */
[C---:B------:R-:W-:Y:S01]  /*10ba0*/  IMAD R7, R9.reuse, c[0x0][0x4dc], R6 ;  /* 0x0001370009077a24 */ /* 0x040fe200078e0206 */
[----:B------:R-:W-:Y:S01]  /*10bb0*/  IADD3 R6, -R0, RZ, RZ ;  /* 0x000000ff00067210 */ /* 0x000fe20007ffe1ff */
[----:B------:R-:W-:-:S04]  /*10bc0*/  IMAD.WIDE.U32 R2, R9, c[0x0][0x4d8], R2 ;  /* 0x0001360009027a25 */ /* 0x000fc800078e0002 */
[----:B------:R-:W-:Y:S01]  /*10bd0*/  IMAD R5, R5, c[0x0][0x4e0], RZ ;  /* 0x0001380005057a24 */ /* 0x000fe200078e02ff */
[----:B------:R-:W-:Y:S01]  /*10be0*/  IADD3 R3, R3, R7, RZ ;  /* 0x0000000703037210 */ /* 0x000fe20007ffe0ff */
[----:B------:R-:W-:Y:S01]  /*10bf0*/  IMAD R4, R6, c[0x0][0x4e8], R4 ;  /* 0x00013a0006047a24 */ /* 0x000fe200078e0204 */
[----:B------:R-:W-:Y:S01]  /*10c00*/  SHF.R.S32.HI R7, RZ, 0x1f, R0 ;  /* 0x0000001fff077819 */ /* 0x000fe20000011400 */
[C---:B------:R-:W-:Y:S02]  /*10c10*/  IMAD R6, R8.reuse, c[0x0][0x4e4], R5 ;  /* 0x0001390008067a24 */ /* 0x040fe400078e0205 */
[----:B------:R-:W-:Y:S01]  /*10c20*/  IMAD.WIDE.U32 R2, R8, c[0x0][0x4e0], R2 ;  /* 0x0001380008027a25 */ /* 0x000fe200078e0002 */
[----:B------:R-:W-:-:S04]  /*10c30*/  SHF.R.S32.HI R5, RZ, 0x1f, R4 ;  /* 0x0000001fff057819 */ /* 0x000fc80000011404 */
[----:B------:R-:W-:Y:S01]  /*10c40*/  IADD3 R2, P0, R0, R2, RZ ;  /* 0x0000000200027210 */ /* 0x000fe20007f1e0ff */
[----:B------:R-:W-:-:S03]  /*10c50*/  IMAD R0, R5, c[0x0][0x4c8], RZ ;  /* 0x0001320005007a24 */ /* 0x000fc600078e02ff */
[----:B------:R-:W-:Y:S01]  /*10c60*/  IADD3.X R3, R7, R3, R6, P0, !PT ;  /* 0x0000000307037210 */ /* 0x000fe200007fe406 */
[----:B------:R-:W-:-:S04]  /*10c70*/  IMAD R0, R4, c[0x0][0x4cc], R0 ;  /* 0x0001330004007a24 */ /* 0x000fc800078e0200 */
[----:B------:R-:W-:-:S05]  /*10c80*/  IMAD.WIDE.U32 R2, R4, c[0x0][0x4c8], R2 ;  /* 0x0001320004027a25 */ /* 0x000fca00078e0002 */
[----:B------:R-:W-:Y:S02]  /*10c90*/  IADD3 R0, R3, R0, RZ ;  /* 0x0000000003007210 */ /* 0x000fe40007ffe0ff */
[----:B------:R-:W-:-:S04]  /*10ca0*/  LEA R4, P0, R2, c[0x0][0x4a8], 0x2 ;  /* 0x00012a0002047a11 */ /* 0x000fc800078010ff */
[----:B------:R-:W-:Y:S02]  /*10cb0*/  LEA.HI.X R5, R2, c[0x0][0x4ac], R0, 0x2, P0 ;  /* 0x00012b0002057a11 */ /* 0x000fe400000f1400 */
[----:B------:R-:W-:-:S05]  /*10cc0*/  MOV R0, 0xff800000 ;  /* 0xff80000000007802 */ /* 0x000fca0000000f00 */
[----:B------:R2:W-:Y:S02]  /*10cd0*/  STG.E [R4.64], R0 ;  /* 0x0000000004007986 */ /* 0x0005e4000c101906 */
.L_x_1307:
[----:B------:R-:W-:Y:S05]  /*10ce0*/  BSYNC B1 ;  /* 0x0000000000017941 */ /* 0x000fea0003800000 */
.L_x_1298:
[----:B-12---:R-:W2:Y:S02]  /*10cf0*/  LDL R0, [R1+0xb8] ;  /* 0x0000b80001007983 */ /* 0x006ea40000100800 */
[----:B--2---:R-:W-:-:S13]  /*10d00*/  ISETP.NE.AND P0, PT, R0, RZ, PT ;  /* 0x000000ff0000720c */ /* 0x004fda0003f05270 */
[----:B------:R-:W-:Y:S01]  /*10d10*/  @P0 WARPSYNC 0xffffffff ;  /* 0xffffffff00000948 */ /* 0x000fe20003800000 */
[----:B------:R-:W-:Y:S06]  /*10d20*/  @P0 BAR.SYNC.DEFER_BLOCKING 0x5, 0x80 ;  /* 0x0142000000000b1d */ /* 0x000fec0000010000 */
[----:B------:R-:W1:Y:S04]  /*10d30*/  @P0 LDS R0, [0xc100] ;  /* 0x00c10000ff000984 */ /* 0x000e680000000800 */
[----:B-1----:R1:W-:Y:S04]  /*10d40*/  @P0 STL [R1+0x7c], R0 ;  /* 0x00007c0001000387 */ /* 0x0023e80000100800 */
[----:B------:R-:W-:Y:S06]  /*10d50*/  @P0 BAR.ARV 0x4, 0x80 ;  /* 0x0102000000000b1d */ /* 0x000fec0000002000 */
[----:B------:R-:W-:Y:S05]  /*10d60*/  @P0 BRA `(.L_x_1308) ;  /* 0x0000009000000947 */ /* 0x000fea0003800000 */
[----:B------:R-:W-:Y:S05]  /*10d70*/  BRA.DIV ~URZ, `(.L_x_1309) ;  /* 0x00002f427f007947 */ /* 0x000fea000b800000 */
[----:B-1----:R1:W2:Y:S02]  /*10d80*/  SHFL.IDX PT, R0, R24, RZ, 0x1f ;  /* 0x00001fff18007589 */ /* 0x0022a400000e0000 */
.L_x_1334:
[----:B---3--:R-:W3:Y:S01]  /*10d90*/  S2R R2, SR_TID.X ;  /* 0x0000000000027919 */ /* 0x008ee20000002100 */
[----:B------:R-:W-:Y:S03]  /*10da0*/  WARPSYNC 0xffffffff ;  /* 0xffffffff00007948 */ /* 0x000fe60003800000 */
[----:B------:R-:W-:Y:S06]  /*10db0*/  BAR.SYNC.DEFER_BLOCKING 0x4, 0x80 ;  /* 0x0102000000007b1d */ /* 0x000fec0000010000 */
[----:B--2---:R2:W-:Y:S01]  /*10dc0*/  STL [R1+0x7c], R0 ;  /* 0x00007c0001007387 */ /* 0x0045e20000100800 */
[----:B---3--:R-:W-:-:S13]  /*10dd0*/  LOP3.LUT P0, RZ, R2, 0x7f, RZ, 0xc0, !PT ;  /* 0x0000007f02ff7812 */ /* 0x008fda000780c0ff */
[----:B------:R2:W-:Y:S04]  /*10de0*/  @!P0 STS [0xc100], R24 ;  /* 0x00c10018ff008388 */ /* 0x0005e80000000800 */
[----:B------:R-:W-:Y:S06]  /*10df0*/  BAR.ARV 0x5, 0x80 ;  /* 0x0142000000007b1d */ /* 0x000fec0000002000 */
.L_x_1308:
[----:B-12---:R-:W2:Y:S02]  /*10e00*/  LDL R0, [R1+0x7c] ;  /* 0x00007c0001007983 */ /* 0x006ea40000100800 */
[----:B--2---:R-:W-:-:S13]  /*10e10*/  ISETP.GE.AND P0, PT, R0, c[0x0][0x538], PT ;  /* 0x00014e0000007a0c */ /* 0x004fda0003f06270 */
[----:B---345:R-:W-:Y:S01]  /*10e20*/  @P0 CALL.REL.NOINC `(.L_x_1310) ;  /* 0x0000001000000944 */ /* 0x038fe20003c00000 */
[----:B------:R-:W-:Y:S05]  /*10e30*/  BRA `(.L_x_1311) ;  /* 0xfffefcb000007947 */ /* 0x000fea000383ffff */
.L_x_1310:
[----:B------:R-:W-:Y:S05]  /*10e40*/  EXIT ;  /* 0x000000000000794d */ /* 0x000fea0003800000 */
.L_x_1256:
[----:B------:R-:W-:Y:S01]  /*10e50*/  IMAD.MOV.U32 R5, RZ, RZ, R10 ;  /* 0x000000ffff057224 */ /* 0x000fe200078e000a */
[----:B------:R-:W-:Y:S01]  /*10e60*/  MOV R3, RZ ;  /* 0x000000ff00037202 */ /* 0x000fe20000000f00 */
[----:B------:R-:W-:Y:S01]  /*10e70*/  IMAD.MOV.U32 R0, RZ, RZ, 0x1c1f ;  /* 0x00001c1fff007424 */ /* 0x000fe200078e00ff */
[----:B------:R-:W-:Y:S02]  /*10e80*/  MOV R2, 0x10ea0 ;  /* 0x00010ea000027802 */ /* 0x000fe40000000f00 */
[----:B-----5:R-:W-:Y:S05]  /*10e90*/  CALL.REL.NOINC `($__internal_18_$__cuda_sm70_shflsync_idx_p) ;  /* 0x00002ee000007944 */ /* 0x020fea0003c00000 */
[----:B------:R-:W-:Y:S01]  /*10ea0*/  MOV R4, R0 ;  /* 0x0000000000047202 */ /* 0x000fe20000000f00 */
[----:B------:R-:W-:Y:S05]  /*10eb0*/  BRA `(.L_x_1312) ;  /* 0xffff09f000007947 */ /* 0x000fea000383ffff */
.L_x_1257:
[----:B------:R-:W-:Y:S01]  /*10ec0*/  IMAD.MOV.U32 R5, RZ, RZ, R12 ;  /* 0x000000ffff057224 */ /* 0x000fe200078e000c */
[----:B------:R-:W-:Y:S01]  /*10ed0*/  MOV R3, RZ ;  /* 0x000000ff00037202 */ /* 0x000fe20000000f00 */
[----:B------:R-:W-:Y:S01]  /*10ee0*/  IMAD.MOV.U32 R0, RZ, RZ, 0x1c1f ;  /* 0x00001c1fff007424 */ /* 0x000fe200078e00ff */
[----:B------:R-:W-:Y:S02]  /*10ef0*/  MOV R2, 0x10f10 ;  /* 0x00010f1000027802 */ /* 0x000fe40000000f00 */
[----:B-12--5:R-:W-:Y:S05]  /*10f00*/  CALL.REL.NOINC `($__internal_18_$__cuda_sm70_shflsync_idx_p) ;  /* 0x00002e7000007944 */ /* 0x026fea0003c00000 */
[----:B------:R-:W-:Y:S05]  /*10f10*/  BRA `(.L_x_1313) ;  /* 0xffff09b000007947 */ /* 0x000fea000383ffff */
.L_x_1260:
[----:B------:R-:W-:Y:S01]  /*10f20*/  IMAD.MOV.U32 R5, RZ, RZ, R10 ;  /* 0x000000ffff057224 */ /* 0x000fe200078e000a */
[----:B-1----:R-:W-:Y:S01]  /*10f30*/  MOV R3, 0x1 ;  /* 0x0000000100037802 */ /* 0x002fe20000000f00 */
[----:B----4-:R-:W-:Y:S01]  /*10f40*/  IMAD.MOV.U32 R0, RZ, RZ, 0x1c1f ;  /* 0x00001c1fff007424 */ /* 0x010fe200078e00ff */
[----:B------:R-:W-:-:S02]  /*10f50*/  MOV R2, 0x10f70 ;  /* 0x00010f7000027802 */ /* 0x000fc40000000f00 */
[----:B--2--5:R-:W-:Y:S05]  /*10f60*/  CALL.REL.NOINC `($__internal_18_$__cuda_sm70_shflsync_idx_p) ;  /* 0x00002e1000007944 */ /* 0x024fea0003c00000 */
[----:B------:R-:W-:Y:S01]  /*10f70*/  IMAD.MOV.U32 R4, RZ, RZ, R0 ;  /* 0x000000ffff047224 */ /* 0x000fe200078e0000 */
[----:B------:R-:W-:Y:S01]  /*10f80*/  MOV R3, 0x1 ;  /* 0x0000000100037802 */ /* 0x000fe20000000f00 */
[----:B------:R-:W-:Y:S01]  /*10f90*/  IMAD.MOV.U32 R5, RZ, RZ, R12 ;  /* 0x000000ffff057224 */ /* 0x000fe200078e000c */
[----:B------:R-:W-:-:S02]  /*10fa0*/  MOV R0, 0x1c1f ;  /* 0x00001c1f00007802 */ /* 0x000fc40000000f00 */
[----:B------:R-:W-:Y:S02]  /*10fb0*/  MOV R2, 0x10fd0 ;  /* 0x00010fd000027802 */ /* 0x000fe40000000f00 */
[----:B------:R-:W-:Y:S05]  /*10fc0*/  CALL.REL.NOINC `($__internal_18_$__cuda_sm70_shflsync_idx_p) ;  /* 0x00002db000007944 */ /* 0x000fea0003c00000 */
[----:B------:R-:W-:Y:S05]  /*10fd0*/  BRA `(.L_x_1314) ;  /* 0xffff0b3000007947 */ /* 0x000fea000383ffff */
.L_x_1263:
[----:B------:R-:W-:Y:S01]  /*10fe0*/  IMAD.MOV.U32 R5, RZ, RZ, R10 ;  /* 0x000000ffff057224 */ /* 0x000fe200078e000a */
[----:B-1----:R-:W-:Y:S01]  /*10ff0*/  MOV R3, 0x2 ;  /* 0x0000000200037802 */ /* 0x002fe20000000f00 */
[----:B------:R-:W-:Y:S01]  /*11000*/  IMAD.MOV.U32 R0, RZ, RZ, 0x1c1f ;  /* 0x00001c1fff007424 */ /* 0x000fe200078e00ff */
[----:B------:R-:W-:Y:S02]  /*11010*/  MOV R2, 0x11030 ;  /* 0x0001103000027802 */ /* 0x000fe40000000f00 */
[----:B--23-5:R-:W-:Y:S05]  /*11020*/  CALL.REL.NOINC `($__internal_18_$__cuda_sm70_shflsync_idx_p) ;  /* 0x00002d5000007944 */ /* 0x02cfea0003c00000 */
[----:B------:R-:W-:Y:S01]  /*11030*/  MOV R4, R0 ;  /* 0x0000000000047202 */ /* 0x000fe20000000f00 */
[----:B------:R-:W-:Y:S05]  /*11040*/  BRA `(.L_x_1315) ;  /* 0xffff0c8000007947 */ /* 0x000fea000383ffff */
.L_x_1264:
[----:B------:R-:W-:Y:S01]  /*11050*/  IMAD.MOV.U32 R5, RZ, RZ, R12 ;  /* 0x000000ffff057224 */ /* 0x000fe200078e000c */
[----:B-1----:R-:W-:Y:S01]  /*11060*/  MOV R3, 0x2 ;  /* 0x0000000200037802 */ /* 0x002fe20000000f00 */
[----:B------:R-:W-:Y:S01]  /*11070*/  IMAD.MOV.U32 R0, RZ, RZ, 0x1c1f ;  /* 0x00001c1fff007424 */ /* 0x000fe200078e00ff */
[----:B------:R-:W-:Y:S02]  /*11080*/  MOV R2, 0x110a0 ;  /* 0x000110a000027802 */ /* 0x000fe40000000f00 */
[----:B--2345:R-:W-:Y:S05]  /*11090*/  CALL.REL.NOINC `($__internal_18_$__cuda_sm70_shflsync_idx_p) ;  /* 0x00002ce000007944 */ /* 0x03cfea0003c00000 */
[----:B------:R-:W-:Y:S05]  /*110a0*/  BRA `(.L_x_1316) ;  /* 0xffff0c4000007947 */ /* 0x000fea000383ffff */
.L_x_1267:
[----:B------:R-:W-:Y:S01]  /*110b0*/  IMAD.MOV.U32 R5, RZ, RZ, R10 ;  /* 0x000000ffff057224 */ /* 0x000fe200078e000a */
[----:B--2---:R-:W-:Y:S01]  /*110c0*/  MOV R3, 0x3 ;  /* 0x0000000300037802 */ /* 0x004fe20000000f00 */
[----:B------:R-:W-:Y:S01]  /*110d0*/  IMAD.MOV.U32 R0, RZ, RZ, 0x1c1f ;  /* 0x00001c1fff007424 */ /* 0x000fe200078e00ff */
[----:B------:R-:W-:-:S02]  /*110e0*/  MOV R2, 0x11100 ;  /* 0x0001110000027802 */ /* 0x000fc40000000f00 */
[----:B-1-345:R-:W-:Y:S05]  /*110f0*/  CALL.REL.NOINC `($__internal_18_$__cuda_sm70_shflsync_idx_p) ;  /* 0x00002c8000007944 */ /* 0x03afea0003c00000 */
[----:B------:R-:W-:Y:S01]  /*11100*/  IMAD.MOV.U32 R4, RZ, RZ, R0 ;  /* 0x000000ffff047224 */ /* 0x000fe200078e0000 */
[----:B------:R-:W-:Y:S01]  /*11110*/  MOV R3, 0x3 ;  /* 0x0000000300037802 */ /* 0x000fe20000000f00 */
[----:B------:R-:W-:Y:S01]  /*11120*/  IMAD.MOV.U32 R5, RZ, RZ, R12 ;  /* 0x000000ffff057224 */ /* 0x000fe200078e000c */
[----:B------:R-:W-:-:S02]  /*11130*/  MOV R0, 0x1c1f ;  /* 0x00001c1f00007802 */ /* 0x000fc40000000f00 */
[----:B------:R-:W-:Y:S02]  /*11140*/  MOV R2, 0x11160 ;  /* 0x0001116000027802 */ /* 0x000fe40000000f00 */
[----:B------:R-:W-:Y:S05]  /*11150*/  CALL.REL.NOINC `($__internal_18_$__cuda_sm70_shflsync_idx_p) ;  /* 0x00002c2000007944 */ /* 0x000fea0003c00000 */
[----:B------:R-:W-:Y:S05]  /*11160*/  BRA `(.L_x_1317) ;  /* 0xffff0d5000007947 */ /* 0x000fea000383ffff */
.L_x_1270:
[----:B------:R-:W-:Y:S01]  /*11170*/  IMAD.MOV.U32 R5, RZ, RZ, R10 ;  /* 0x000000ffff057224 */ /* 0x000fe200078e000a */
[----:B------:R-:W-:Y:S01]  /*11180*/  MOV R3, RZ ;  /* 0x000000ff00037202 */ /* 0x000fe20000000f00 */
[----:B------:R-:W-:Y:S01]  /*11190*/  IMAD.MOV.U32 R0, RZ, RZ, 0x1c1f ;  /* 0x00001c1fff007424 */ /* 0x000fe200078e00ff */
[----:B------:R-:W-:Y:S02]  /*111a0*/  MOV R2, 0x111c0 ;  /* 0x000111c000027802 */ /* 0x000fe40000000f00 */
[----:B------:R-:W-:Y:S05]  /*111b0*/  CALL.REL.NOINC `($__internal_18_$__cuda_sm70_shflsync_idx_p) ;  /* 0x00002bc000007944 */ /* 0x000fea0003c00000 */
[----:B------:R-:W-:Y:S01]  /*111c0*/  MOV R4, R0 ;  /* 0x0000000000047202 */ /* 0x000fe20000000f00 */
[----:B------:R-:W-:Y:S05]  /*111d0*/  BRA `(.L_x_1318) ;  /* 0xffff2a1000007947 */ /* 0x000fea000383ffff */
.L_x_1271:
[----:B------:R-:W-:Y:S01]  /*111e0*/  IMAD.MOV.U32 R5, RZ, RZ, R13 ;  /* 0x000000ffff057224 */ /* 0x000fe200078e000d */
[----:B------:R-:W-:Y:S01]  /*111f0*/  MOV R3, RZ ;  /* 0x000000ff00037202 */ /* 0x000fe20000000f00 */
[----:B------:R-:W-:Y:S01]  /*11200*/  IMAD.MOV.U32 R0, RZ, RZ, 0x1c1f ;  /* 0x00001c1fff007424 */ /* 0x000fe200078e00ff */
[----:B------:R-:W-:Y:S02]  /*11210*/  MOV R2, 0x11230 ;  /* 0x0001123000027802 */ /* 0x000fe40000000f00 */
[----:B-12---:R-:W-:Y:S05]  /*11220*/  CALL.REL.NOINC `($__internal_18_$__cuda_sm70_shflsync_idx_p) ;  /* 0x00002b5000007944 */ /* 0x006fea0003c00000 */
[----:B------:R-:W-:Y:S01]  /*11230*/  IADD3 R8, P0, R0, R159, RZ ;  /* 0x0000009f00087210 */ /* 0x000fe20007f1e0ff */
[----:B------:R-:W-:Y:S01]  /*11240*/  IMAD.MOV.U32 R5, RZ, RZ, R10 ;  /* 0x000000ffff057224 */ /* 0x000fe200078e000a */
[C---:B------:R-:W-:Y:S02]  /*11250*/  IADD3 R3, R240.reuse, 0x20, RZ ;  /* 0x00000020f0037810 */ /* 0x040fe40007ffe0ff */
[----:B------:R-:W-:Y:S01]  /*11260*/  IADD3 R2, R240, 0x40, RZ ;  /* 0x00000040f0027810 */ /* 0x000fe20007ffe0ff */
[----:B------:R-:W-:Y:S01]  /*11270*/  IMAD.X R9, R4, 0x1, R125, P0 ;  /* 0x0000000104097824 */ /* 0x000fe200000e067d */
[----:B------:R-:W-:-:S02]  /*11280*/  IADD3 R6, P6, R0, R160, RZ ;  /* 0x000000a000067210 */ /* 0x000fc40007fde0ff */
[----:B------:R-:W-:Y:S02]  /*11290*/  ISETP.GE.AND P5, PT, R240, c[0x0][0x1d4], PT ;  /* 0x00007500f0007a0c */ /* 0x000fe40003fa6270 */
[----:B------:R-:W-:Y:S01]  /*112a0*/  ISETP.GE.AND P4, PT, R3, c[0x0][0x1d4], PT ;  /* 0x0000750003007a0c */ /* 0x000fe20003f86270 */
[----:B------:R-:W-:Y:S01]  /*112b0*/  IMAD.X R7, R4, 0x1, R127, P6 ;  /* 0x0000000104077824 */ /* 0x000fe200030e067f */
[----:B------:R-:W-:Y:S02]  /*112c0*/  ISETP.GE.AND P0, PT, R2, c[0x0][0x1d4], PT ;  /* 0x0000750002007a0c */ /* 0x000fe40003f06270 */
[----:B------:R-:W-:Y:S01]  /*112d0*/  IADD3 R2, P6, R0, R161, RZ ;  /* 0x000000a100027210 */ /* 0x000fe20007fde0ff */
[----:B------:R-:W-:Y:S01]  /*112e0*/  IMAD.MOV.U32 R0, RZ, RZ, 0x1c1f ;  /* 0x00001c1fff007424 */ /* 0x000fe200078e00ff */
[----:B------:R-:W-:Y:S02]  /*112f0*/  SEL R12, RZ, 0x10, P5 ;  /* 0x00000010ff0c7807 */ /* 0x000fe40002800000 */
[----:B------:R-:W-:Y:S01]  /*11300*/  SEL R11, RZ, 0x10, P4 ;  /* 0x00000010ff0b7807 */ /* 0x000fe20002000000 */
[----:B------:R-:W-:Y:S01]  /*11310*/  IMAD.X R3, R4, 0x1, R126, P6 ;  /* 0x0000000104037824 */ /* 0x000fe200030e067e */
[----:B------:R-:W-:Y:S01]  /*11320*/  SEL R10, RZ, 0x10, P0 ;  /* 0x00000010ff0a7807 */ /* 0x000fe20000000000 */
[----:B------:R-:W-:Y:S01]  /*11330*/  @!PT LDS RZ, [RZ] ;  /* 0x00000000fffff984 */ /* 0x000fe20000000800 */
[----:B------:R-:W-:Y:S01]  /*11340*/  @!PT LDS RZ, [RZ] ;  /* 0x00000000fffff984 */ /* 0x000fe20000000800 */
[----:B------:R-:W-:Y:S01]  /*11350*/  @!PT LDS RZ, [RZ] ;  /* 0x00000000fffff984 */ /* 0x000fe20000000800 */
[----:B------:R1:W-:Y:S04]  /*11360*/  LDGSTS.E.BYPASS.LTC128B.128 [R217+0x3100], [R8.64], !P5 ;  /* 0x0310000008d97fae */ /* 0x0003e8000e901d46 */
[----:B------:R1:W-:Y:S04]  /*11370*/  LDGSTS.E.BYPASS.LTC128B.128 [R217+0x4100], [R6.64], !P4 ;  /* 0x0410000006d97fae */ /* 0x0003e8000e101d46 */
[----:B------:R2:W-:Y:S02]  /*11380*/  LDGSTS.E.BYPASS.LTC128B.128 [R217+0x5100], [R2.64], !P0 ;  /* 0x0510000002d97fae */ /* 0x0005e4000c101d46 */
[----:B--2---:R-:W-:Y:S01]  /*11390*/  IMAD.MOV.U32 R3, RZ, RZ, 0x1 ;  /* 0x00000001ff037424 */ /* 0x004fe200078e00ff */
[----:B------:R-:W-:-:S02]  /*113a0*/  MOV R2, 0x113c0 ;  /* 0x000113c000027802 */ /* 0x000fc40000000f00 */
[----:B-1----:R-:W-:Y:S05]  /*113b0*/  CALL.REL.NOINC `($__internal_18_$__cuda_sm70_shflsync_idx_p) ;  /* 0x000029c000007944 */ /* 0x002fea0003c00000 */
[----:B------:R-:W-:Y:S01]  /*113c0*/  IMAD.MOV.U32 R4, RZ, RZ, R0 ;  /* 0x000000ffff047224 */ /* 0x000fe200078e0000 */
[----:B------:R-:W-:Y:S01]  /*113d0*/  MOV R3, 0x1 ;  /* 0x0000000100037802 */ /* 0x000fe20000000f00 */
[----:B------:R-:W-:Y:S01]  /*113e0*/  IMAD.MOV.U32 R5, RZ, RZ, R13 ;  /* 0x000000ffff057224 */ /* 0x000fe200078e000d */
[----:B------:R-:W-:-:S02]  /*113f0*/  MOV R0, 0x1c1f ;  /* 0x00001c1f00007802 */ /* 0x000fc40000000f00 */
[----:B------:R-:W-:Y:S02]  /*11400*/  MOV R2, 0x11420 ;  /* 0x0001142000027802 */ /* 0x000fe40000000f00 */
[----:B------:R-:W-:Y:S05]  /*11410*/  CALL.REL.NOINC `($__internal_18_$__cuda_sm70_shflsync_idx_p) ;  /* 0x0000296000007944 */ /* 0x000fea0003c00000 */
[----:B------:R-:W-:Y:S05]  /*11420*/  BRA `(.L_x_1319) ;  /* 0xffff293000007947 */ /* 0x000fea000383ffff */
.L_x_1272:
[----:B------:R-:W-:Y:S01]  /*11430*/  IMAD.MOV.U32 R5, RZ, RZ, R4 ;  /* 0x000000ffff057224 */ /* 0x000fe200078e0004 */
[----:B------:R-:W-:Y:S01]  /*11440*/  MOV R3, RZ ;  /* 0x000000ff00037202 */ /* 0x000fe20000000f00 */
[----:B------:R-:W-:Y:S01]  /*11450*/  IMAD.MOV.U32 R0, RZ, RZ, 0x1c1f ;  /* 0x00001c1fff007424 */ /* 0x000fe200078e00ff */
[----:B------:R-:W-:Y:S02]  /*11460*/  MOV R2, 0x11480 ;  /* 0x0001148000027802 */ /* 0x000fe40000000f00 */
[----:B------:R-:W-:Y:S05]  /*11470*/  CALL.REL.NOINC `($__internal_18_$__cuda_sm70_shflsync_idx_p) ;  /* 0x0000290000007944 */ /* 0x000fea0003c00000 */
[----:B------:R-:W-:Y:S05]  /*11480*/  BRA `(.L_x_1320) ;  /* 0xffff2b3000007947 */ /* 0x000fea000383ffff */
.L_x_1273:
[----:B------:R-:W-:Y:S01]  /*11490*/  IMAD.MOV.U32 R5, RZ, RZ, R4 ;  /* 0x000000ffff057224 */ /* 0x000fe200078e0004 */
[----:B------:R-:W-:Y:S01]  /*114a0*/  MOV R3, 0x1 ;  /* 0x0000000100037802 */ /* 0x000fe20000000f00 */
[----:B------:R-:W-:Y:S01]  /*114b0*/  IMAD.MOV.U32 R0, RZ, RZ, 0x1c1f ;  /* 0x00001c1fff007424 */ /* 0x000fe200078e00ff */
[----:B------:R-:W-:Y:S02]  /*114c0*/  MOV R2, 0x114e0 ;  /* 0x000114e000027802 */ /* 0x000fe40000000f00 */
[----:B-1----:R-:W-:Y:S05]  /*114d0*/  CALL.REL.NOINC `($__internal_18_$__cuda_sm70_shflsync_idx_p) ;  /* 0x000028a000007944 */ /* 0x002fea0003c00000 */
[----:B------:R-:W-:Y:S01]  /*114e0*/  IMAD.IADD R0, R6, 0x1, R0 ;  /* 0x0000000106007824 */ /* 0x000fe200078e0200 */
[----:B------:R-:W-:Y:S01]  /*114f0*/  MOV R2, 0x11750 ;  /* 0x0001175000027802 */ /* 0x000fe20000000f00 */
[----:B------:R-:W-:Y:S02]  /*11500*/  IMAD.MOV.U32 R5, RZ, RZ, R4 ;  /* 0x000000ffff057224 */ /* 0x000fe400078e0004 */
[----:B------:R-:W-:Y:S01]  /*11510*/  IMAD.MOV.U32 R3, RZ, RZ, 0x2 ;  /* 0x00000002ff037424 */ /* 0x000fe200078e00ff */
        /* <DEDUP_REMOVED lines=28> */
[----:B------:R-:W-:Y:S01]  /*116e0*/  ISETP.GT.AND P0, PT, R0, 0x39, PT ;  /* 0x000000390000780c */ /* 0x000fe20003f04270 */
[----:B------:R-:W-:Y:S01]  /*116f0*/  IMAD.MOV.U32 R0, RZ, RZ, 0x1c1f ;  /* 0x00001c1fff007424 */ /* 0x000fe200078e00ff */
[----:B------:R-:W-:Y:S02]  /*11700*/  FSEL R117, R46, -INF , P6 ;  /* 0xff8000002e757808 */ /* 0x000fe40003000000 */
[----:B------:R-:W-:-:S02]  /*11710*/  FSEL R123, R47, -INF , P5 ;  /* 0xff8000002f7b7808 */ /* 0x000fc40002800000 */
[----:B------:R-:W-:Y:S02]  /*11720*/  FSEL R122, R34, -INF , P4 ;  /* 0xff800000227a7808 */ /* 0x000fe40002000000 */
[----:B------:R-:W-:Y:S02]  /*11730*/  FSEL R121, R32, -INF , P0 ;  /* 0xff80000020797808 */ /* 0x000fe40000000000 */
[----:B------:R-:W-:Y:S05]  /*11740*/  CALL.REL.NOINC `($__internal_18_$__cuda_sm70_shflsync_idx_p) ;  /* 0x0000263000007944 */ /* 0x000fea0003c00000 */
        /* <DEDUP_REMOVED lines=40> */
[----:B------:R-:W-:Y:S02]  /*119d0*/  FMNMX.FTZ R6, R9, R11, !PT ;  /* 0x0000000b09067209 */ /* 0x000fe40007810000 */
[----:B------:R-:W-:Y:S02]  /*119e0*/  FMNMX.FTZ R2, R23, R25, !PT ;  /* 0x0000001917027209 */ /* 0x000fe40007810000 */
[----:B------:R-:W-:Y:S02]  /*119f0*/  IMNMX R0, R7, R0, PT ;  /* 0x0000000007007217 */ /* 0x000fe40003800200 */
[----:B------:R-:W-:Y:S02]  /*11a00*/  FMNMX.FTZ R3, R13, R6, !PT ;  /* 0x000000060d037209 */ /* 0x000fe40007810000 */
[----:B------:R-:W-:-:S02]  /*11a10*/  ISETP.GT.AND P6, PT, R0, RZ, PT ;  /* 0x000000ff0000720c */ /* 0x000fc40003fc4270 */
[----:B------:R-:W-:Y:S02]  /*11a20*/  ISETP.GT.AND P5, PT, R0, 0x1, PT ;  /* 0x000000010000780c */ /* 0x000fe40003fa4270 */
[----:B------:R-:W-:Y:S02]  /*11a30*/  FMNMX.FTZ R4, R8, R10, !PT ;  /* 0x0000000a08047209 */ /* 0x000fe40007810000 */
[----:B------:R-:W-:Y:S02]  /*11a40*/  ISETP.GT.AND P4, PT, R0, 0x8, PT ;  /* 0x000000080000780c */ /* 0x000fe40003f84270 */
[----:B------:R-:W-:Y:S02]  /*11a50*/  FSEL R7, R156, -INF , P6 ;  /* 0xff8000009c077808 */ /* 0x000fe40003000000 */
[----:B------:R-:W-:Y:S02]  /*11a60*/  FSEL R28, R154, -INF , P5 ;  /* 0xff8000009a1c7808 */ /* 0x000fe40002800000 */
[----:B------:R-:W-:-:S02]  /*11a70*/  ISETP.GT.AND P5, PT, R0, 0x11, PT ;  /* 0x000000110000780c */ /* 0x000fc40003fa4270 */
[----:B------:R-:W-:Y:S02]  /*11a80*/  FMNMX.FTZ R2, R26, R2, !PT ;  /* 0x000000021a027209 */ /* 0x000fe40007810000 */
[----:B------:R-:W-:Y:S02]  /*11a90*/  FMNMX.FTZ R103, R15, R3, !PT ;  /* 0x000000030f677209 */ /* 0x000fe40007810000 */
[----:B------:R-:W-:Y:S02]  /*11aa0*/  ISETP.GT.AND P0, PT, R0, 0x9, PT ;  /* 0x000000090000780c */ /* 0x000fe40003f04270 */
[----:B------:R-:W-:Y:S02]  /*11ab0*/  FSEL R31, R141, -INF , P4 ;  /* 0xff8000008d1f7808 */ /* 0x000fe40002000000 */
[----:B------:R-:W-:Y:S02]  /*11ac0*/  FMNMX.FTZ R4, R12, R4, !PT ;  /* 0x000000040c047209 */ /* 0x000fe40007810000 */
[----:B------:R-:W-:-:S02]  /*11ad0*/  FMNMX.FTZ R3, R7, R28, !PT ;  /* 0x0000001c07037209 */ /* 0x000fc40007810000 */
[----:B------:R-:W-:Y:S02]  /*11ae0*/  FSEL R35, R102, -INF , P5 ;  /* 0xff80000066237808 */ /* 0x000fe40002800000 */
[----:B------:R-:W-:Y:S02]  /*11af0*/  ISETP.GT.AND P6, PT, R0, 0x10, PT ;  /* 0x000000100000780c */ /* 0x000fe40003fc4270 */
[----:B------:R-:W-:Y:S02]  /*11b00*/  FMNMX.FTZ R102, R27, R2, !PT ;  /* 0x000000021b667209 */ /* 0x000fe40007810000 */
[----:B------:R-:W-:Y:S02]  /*11b10*/  FSEL R32, R115, -INF , P0 ;  /* 0xff80000073207808 */ /* 0x000fe40000000000 */
[----:B------:R-:W-:Y:S02]  /*11b20*/  FMNMX.FTZ R4, R14, R4, !PT ;  /* 0x000000040e047209 */ /* 0x000fe40007810000 */
[----:B------:R-:W-:-:S02]  /*11b30*/  FMNMX.FTZ R2, R31, R3, !PT ;  /* 0x000000031f027209 */ /* 0x000fc40007810000 */
[----:B------:R-:W-:Y:S02]  /*11b40*/  FSEL R34, R104, -INF , P6 ;  /* 0xff80000068227808 */ /* 0x000fe40003000000 */
[----:B------:R-:W-:Y:S02]  /*11b50*/  FMNMX.FTZ R104, R16, R4, !PT ;  /* 0x0000000410687209 */ /* 0x000fe40007810000 */
[----:B------:R-:W-:Y:S02]  /*11b60*/  FMNMX.FTZ R2, R32, R2, !PT ;  /* 0x0000000220027209 */ /* 0x000fe40007810000 */
[----:B------:R-:W-:Y:S02]  /*11b70*/  ISETP.GT.AND P4, PT, R0, 0x18, PT ;  /* 0x000000180000780c */ /* 0x000fe40003f84270 */
[----:B------:R-:W-:Y:S02]  /*11b80*/  FMNMX.FTZ R104, R18, R104, !PT ;  /* 0x0000006812687209 */ /* 0x000fe40007810000 */
[----:B------:R-:W-:-:S02]  /*11b90*/  FMNMX.FTZ R2, R34, R2, !PT ;  /* 0x0000000222027209 */ /* 0x000fc40007810000 */
[----:B------:R-:W-:Y:S02]  /*11ba0*/  FMNMX.FTZ R103, R17, R103, !PT ;  /* 0x0000006711677209 */ /* 0x000fe40007810000 */
[----:B------:R-:W-:Y:S02]  /*11bb0*/  FMNMX.FTZ R102, R29, R102, !PT ;  /* 0x000000661d667209 */ /* 0x000fe40007810000 */
[----:B------:R-:W-:Y:S02]  /*11bc0*/  ISETP.GT.AND P0, PT, R0, 0x19, PT ;  /* 0x000000190000780c */ /* 0x000fe40003f04270 */
[----:B------:R-:W-:Y:S02]  /*11bd0*/  FSEL R52, R93, -INF , P4 ;  /* 0xff8000005d347808 */ /* 0x000fe40002000000 */
        /* <DEDUP_REMOVED lines=46> */
[----:B------:R-:W-:Y:S01]  /*11ec0*/  ISETP.GT.AND P0, PT, R0, 0x39, PT ;  /* 0x000000390000780c */ /* 0x000fe20003f04270 */
[----:B------:R-:W-:Y:S01]  /*11ed0*/  IMAD.MOV.U32 R0, RZ, RZ, 0x2 ;  /* 0x00000002ff007424 */ /* 0x000fe200078e00ff */
[----:B------:R-:W-:Y:S02]  /*11ee0*/  FSEL R110, R36, -INF , P4 ;  /* 0xff800000246e7808 */ /* 0x000fe40002000000 */
[----:B------:R-:W-:Y:S02]  /*11ef0*/  FMNMX.FTZ R104, R97, R104, !PT ;  /* 0x0000006861687209 */ /* 0x000fe40007810000 */
[----:B------:R-:W-:-:S02]  /*11f00*/  FMNMX.FTZ R2, R111, R2, !PT ;  /* 0x000000026f027209 */ /* 0x000fc40007810000 */
[----:B------:R-:W-:Y:S02]  /*11f10*/  FMNMX.FTZ R103, R123, R103, !PT ;  /* 0x000000677b677209 */ /* 0x000fe40007810000 */
[----:B------:R-:W-:Y:S02]  /*11f20*/  FMNMX.FTZ R102, R128, R102, !PT ;  /* 0x0000006680667209 */ /* 0x000fe40007810000 */
[----:B------:R-:W-:Y:S02]  /*11f30*/  FSEL R108, R42, -INF , P0 ;  /* 0xff8000002a6c7808 */ /* 0x000fe40000000000 */
[----:B------:R-:W-:Y:S02]  /*11f40*/  FMNMX.FTZ R104, R96, R104, !PT ;  /* 0x0000006860687209 */ /* 0x000fe40007810000 */
[----:B------:R-:W-:Y:S02]  /*11f50*/  FMNMX.FTZ R2, R110, R2, !PT ;  /* 0x000000026e027209 */ /* 0x000fe40007810000 */
[----:B------:R-:W-:Y:S01]  /*11f60*/  FMNMX.FTZ R103, R122, R103, !PT ;  /* 0x000000677a677209 */ /* 0x000fe20007810000 */
[----:B------:R-:W-:Y:S01]  /*11f70*/  IMAD.MOV.U32 R4, RZ, RZ, R104 ;  /* 0x000000ffff047224 */ /* 0x000fe200078e0068 */
[----:B------:R-:W-:-:S02]  /*11f80*/  FMNMX.FTZ R102, R127, R102, !PT ;  /* 0x000000667f667209 */ /* 0x000fc40007810000 */
[----:B------:R-:W-:Y:S02]  /*11f90*/  FMNMX.FTZ R6, R108, R2, !PT ;  /* 0x000000026c067209 */ /* 0x000fe40007810000 */
[----:B------:R-:W-:Y:S02]  /*11fa0*/  FMNMX.FTZ R103, R121, R103, !PT ;  /* 0x0000006779677209 */ /* 0x000fe40007810000 */
[----:B------:R-:W-:Y:S02]  /*11fb0*/  FMNMX.FTZ R102, R126, R102, !PT ;  /* 0x000000667e667209 */ /* 0x000fe40007810000 */
[----:B------:R-:W-:Y:S02]  /*11fc0*/  MOV R2, 0x11fe0 ;  /* 0x00011fe000027802 */ /* 0x000fe40000000f00 */
[----:B------:R-:W-:Y:S05]  /*11fd0*/  CALL.REL.NOINC `($__internal_17_$__cuda_sm70_shflsync_bfly_p) ;  /* 0x00001d4000007944 */ /* 0x000fea0003c00000 */
[----:B------:R-:W-:Y:S01]  /*11fe0*/  FMNMX.FTZ R104, R104, R0, !PT ;  /* 0x0000000068687209 */ /* 0x000fe20007810000 */
[----:B------:R-:W-:Y:S01]  /*11ff0*/  IMAD.MOV.U32 R0, RZ, RZ, 0x1 ;  /* 0x00000001ff007424 */ /* 0x000fe200078e00ff */
[----:B------:R-:W-:-:S03]  /*12000*/  MOV R2, 0x12030 ;  /* 0x0001203000027802 */ /* 0x000fc60000000f00 */
[----:B------:R-:W-:Y:S02]  /*12010*/  IMAD.MOV.U32 R4, RZ, RZ, R104 ;  /* 0x000000ffff047224 */ /* 0x000fe400078e0068 */
[----:B------:R-:W-:Y:S05]  /*12020*/  CALL.REL.NOINC `($__internal_17_$__cuda_sm70_shflsync_bfly_p) ;  /* 0x00001cf000007944 */ /* 0x000fea0003c00000 */
[----:B------:R-:W-:Y:S01]  /*12030*/  FMNMX.FTZ R104, R104, R0, !PT ;  /* 0x0000000068687209 */ /* 0x000fe20007810000 */
[----:B------:R-:W-:Y:S01]  /*12040*/  IMAD.MOV.U32 R4, RZ, RZ, R103 ;  /* 0x000000ffff047224 */ /* 0x000fe200078e0067 */
[----:B------:R-:W-:Y:S01]  /*12050*/  MOV R2, 0x12080 ;  /* 0x0001208000027802 */ /* 0x000fe20000000f00 */
[----:B------:R-:W-:Y:S02]  /*12060*/  IMAD.MOV.U32 R0, RZ, RZ, 0x2 ;  /* 0x00000002ff007424 */ /* 0x000fe400078e00ff */
        /* <DEDUP_REMOVED lines=26> */
[----:B------:R-:W-:Y:S01]  /*12210*/  MOV R101, R0 ;  /* 0x0000000000657202 */ /* 0x000fe20000000f00 */
[----:B------:R-:W-:Y:S05]  /*12220*/  BRA `(.L_x_1321) ;  /* 0xffff2b0000007947 */ /* 0x000fea000383ffff */
.L_x_1277:
[----:B------:R-:W-:Y:S01]  /*12230*/  MOV R3, RZ ;  /* 0x000000ff00037202 */ /* 0x000fe20000000f00 */
[----:B------:R-:W-:Y:S01]  /*12240*/  IMAD.MOV.U32 R5, RZ, RZ, R10 ;  /* 0x000000ffff057224 */ /* 0x000fe200078e000a */
[----:B------:R-:W-:Y:S01]  /*12250*/  MOV R2, 0x12280 ;  /* 0x0001228000027802 */ /* 0x000fe20000000f00 */
[----:B------:R-:W-:Y:S02]  /*12260*/  IMAD.MOV.U32 R0, RZ, RZ, 0x1c1f ;  /* 0x00001c1fff007424 */ /* 0x000fe400078e00ff */
[----:B------:R-:W-:Y:S05]  /*12270*/  CALL.REL.NOINC `($__internal_18_$__cuda_sm70_shflsync_idx_p) ;  /* 0x00001b0000007944 */ /* 0x000fea0003c00000 */
[----:B------:R-:W-:Y:S01]  /*12280*/  MOV R4, R0 ;  /* 0x0000000000047202 */ /* 0x000fe20000000f00 */
[----:B------:R-:W-:-:S05]  /*12290*/  BRA `(.L_x_1322) ;  /* 0xffff44e000007947 */ /* 0x000fca000383ffff */
.L_x_1278:
[----:B------:R-:W-:Y:S01]  /*122a0*/  MOV R3, RZ ;  /* 0x000000ff00037202 */ /* 0x000fe20000000f00 */
[----:B------:R-:W-:Y:S01]  /*122b0*/  IMAD.MOV.U32 R5, RZ, RZ, R13 ;  /* 0x000000ffff057224 */ /* 0x000fe200078e000d */
[----:B------:R-:W-:Y:S01]  /*122c0*/  MOV R2, 0x122f0 ;  /* 0x000122f000027802 */ /* 0x000fe20000000f00 */
[----:B------:R-:W-:Y:S02]  /*122d0*/  IMAD.MOV.U32 R0, RZ, RZ, 0x1c1f ;  /* 0x00001c1fff007424 */ /* 0x000fe400078e00ff */
[----:B-12---:R-:W-:Y:S05]  /*122e0*/  CALL.REL.NOINC `($__internal_18_$__cuda_sm70_shflsync_idx_p) ;  /* 0x00001a9000007944 */ /* 0x006fea0003c00000 */
[----:B------:R-:W-:Y:S02]  /*122f0*/  ISETP.GE.AND P6, PT, R240, c[0x0][0x1d4], PT ;  /* 0x00007500f0007a0c */ /* 0x000fe40003fc6270 */
[----:B------:R-:W-:Y:S02]  /*12300*/  IADD3 R2, P0, R0, R21, RZ ;  /* 0x0000001500027210 */ /* 0x000fe40007f1e0ff */
[C---:B------:R-:W-:Y:S02]  /*12310*/  IADD3 R6, R240.reuse, 0x20, RZ ;  /* 0x00000020f0067810 */ /* 0x040fe40007ffe0ff */
[----:B------:R-:W-:Y:S01]  /*12320*/  IADD3 R5, R240, 0x40, RZ ;  /* 0x00000040f0057810 */ /* 0x000fe20007ffe0ff */
[----:B------:R-:W-:Y:S01]  /*12330*/  IMAD.X R3, R4, 0x1, R14, P0 ;  /* 0x0000000104037824 */ /* 0x000fe200000e060e */
[----:B------:R-:W-:Y:S02]  /*12340*/  ISETP.GE.AND P5, PT, R6, c[0x0][0x1d4], PT ;  /* 0x0000750006007a0c */ /* 0x000fe40003fa6270 */
[----:B------:R-:W-:Y:S02]  /*12350*/  IADD3 R6, P4, R0, R22, RZ ;  /* 0x0000001600067210 */ /* 0x000fe40007f9e0ff */
[----:B------:R-:W-:Y:S01]  /*12360*/  ISETP.GE.AND P0, PT, R5, c[0x0][0x1d4], PT ;  /* 0x0000750005007a0c */ /* 0x000fe20003f06270 */
[----:B------:R-:W-:Y:S01]  /*12370*/  @!PT LDS RZ, [RZ] ;  /* 0x00000000fffff984 */ /* 0x000fe20000000800 */
[----:B------:R-:W-:Y:S01]  /*12380*/  @!PT LDS RZ, [RZ] ;  /* 0x00000000fffff984 */ /* 0x000fe20000000800 */
[----:B------:R-:W-:Y:S01]  /*12390*/  @!PT LDS RZ, [RZ] ;  /* 0x00000000fffff984 */ /* 0x000fe20000000800 */
[----:B------:R1:W-:Y:S01]  /*123a0*/  LDGSTS.E.BYPASS.LTC128B.128 [R217+0x100], [R2.64], !P6 ;  /* 0x0010000002d97fae */ /* 0x0003e2000f101d46 */
[----:B------:R-:W-:Y:S01]  /*123b0*/  IMAD.MOV.U32 R5, RZ, RZ, R10 ;  /* 0x000000ffff057224 */ /* 0x000fe200078e000a */
[----:B------:R-:W-:Y:S01]  /*123c0*/  SEL R12, RZ, 0x10, P6 ;  /* 0x00000010ff0c7807 */ /* 0x000fe20003000000 */
[----:B------:R-:W-:Y:S01]  /*123d0*/  IMAD.X R7, R4, 0x1, R15, P4 ;  /* 0x0000000104077824 */ /* 0x000fe200020e060f */
[----:B------:R-:W-:Y:S02]  /*123e0*/  SEL R11, RZ, 0x10, P5 ;  /* 0x00000010ff0b7807 */ /* 0x000fe40002800000 */
[----:B------:R-:W-:Y:S02]  /*123f0*/  SEL R10, RZ, 0x10, P0 ;  /* 0x00000010ff0a7807 */ /* 0x000fe40000000000 */
[----:B------:R2:W-:Y:S01]  /*12400*/  LDGSTS.E.BYPASS.LTC128B.128 [R217+0x1100], [R6.64], !P5 ;  /* 0x0110000006d97fae */ /* 0x0005e2000e901d46 */
[----:B-1----:R-:W-:Y:S01]  /*12410*/  IADD3 R2, P4, R0, R23, RZ ;  /* 0x0000001700027210 */ /* 0x002fe20007f9e0ff */
[----:B------:R-:W-:Y:S04]  /*12420*/  IMAD.MOV.U32 R0, RZ, RZ, 0x1c1f ;  /* 0x00001c1fff007424 */ /* 0x000fe800078e00ff */
[----:B------:R-:W-:Y:S05]  /*12430*/  IMAD.X R3, R4, 0x1, R20, P4 ;  /* 0x0000000104037824 */ /* 0x000fea00020e0614 */
[----:B------:R1:W-:Y:S02]  /*12440*/  LDGSTS.E.BYPASS.LTC128B.128 [R217+0x2100], [R2.64], !P0 ;  /* 0x0210000002d97fae */ /* 0x0003e4000c101d46 */
[----:B-1----:R-:W-:Y:S01]  /*12450*/  MOV R2, 0x12480 ;  /* 0x0001248000027802 */ /* 0x002fe20000000f00 */
[----:B------:R-:W-:Y:S02]  /*12460*/  IMAD.MOV.U32 R3, RZ, RZ, 0x1 ;  /* 0x00000001ff037424 */ /* 0x000fe400078e00ff */
[----:B--2---:R-:W-:Y:S05]  /*12470*/  CALL.REL.NOINC `($__internal_18_$__cuda_sm70_shflsync_idx_p) ;  /* 0x0000190000007944 */ /* 0x004fea0003c00000 */
[----:B------:R-:W-:Y:S01]  /*12480*/  MOV R3, 0x1 ;  /* 0x0000000100037802 */ /* 0x000fe20000000f00 */
[----:B------:R-:W-:Y:S01]  /*12490*/  IMAD.MOV.U32 R4, RZ, RZ, R0 ;  /* 0x000000ffff047224 */ /* 0x000fe200078e0000 */
[----:B------:R-:W-:Y:S01]  /*124a0*/  MOV R0, 0x1c1f ;  /* 0x00001c1f00007802 */ /* 0x000fe20000000f00 */
[----:B------:R-:W-:Y:S01]  /*124b0*/  IMAD.MOV.U32 R5, RZ, RZ, R13 ;  /* 0x000000ffff057224 */ /* 0x000fe200078e000d */
[----:B------:R-:W-:Y:S02]  /*124c0*/  MOV R2, 0x124e0 ;  /* 0x000124e000027802 */ /* 0x000fe40000000f00 */
[----:B------:R-:W-:Y:S05]  /*124d0*/  CALL.REL.NOINC `($__internal_18_$__cuda_sm70_shflsync_idx_p) ;  /* 0x000018a000007944 */ /* 0x000fea0003c00000 */
[----:B------:R-:W-:-:S05]  /*124e0*/  BRA `(.L_x_1323) ;  /* 0xffff440000007947 */ /* 0x000fca000383ffff */
.L_x_1281:
[----:B------:R-:W-:Y:S01]  /*124f0*/  MOV R3, RZ ;  /* 0x000000ff00037202 */ /* 0x000fe20000000f00 */
[----:B------:R-:W-:Y:S01]  /*12500*/  IMAD.MOV.U32 R5, RZ, RZ, R8 ;  /* 0x000000ffff057224 */ /* 0x000fe200078e0008 */
[----:B------:R-:W-:Y:S01]  /*12510*/  MOV R2, 0x12540 ;  /* 0x0001254000027802 */ /* 0x000fe20000000f00 */
[----:B------:R-:W-:Y:S02]  /*12520*/  IMAD.MOV.U32 R0, RZ, RZ, 0x1c1f ;  /* 0x00001c1fff007424 */ /* 0x000fe400078e00ff */
[----:B-1----:R-:W-:Y:S05]  /*12530*/  CALL.REL.NOINC `($__internal_18_$__cuda_sm70_shflsync_idx_p) ;  /* 0x0000184000007944 */ /* 0x002fea0003c00000 */
[----:B------:R-:W-:Y:S01]  /*12540*/  MOV R4, R0 ;  /* 0x0000000000047202 */ /* 0x000fe20000000f00 */
[----:B------:R-:W-:-:S05]  /*12550*/  BRA `(.L_x_1324) ;  /* 0xffff57e000007947 */ /* 0x000fca000383ffff */
.L_x_1282:
[----:B------:R-:W-:Y:S01]  /*12560*/  MOV R3, RZ ;  /* 0x000000ff00037202 */ /* 0x000fe20000000f00 */
[----:B------:R-:W-:Y:S01]  /*12570*/  IMAD.MOV.U32 R5, RZ, RZ, R9 ;  /* 0x000000ffff057224 */ /* 0x000fe200078e0009 */
[----:B------:R-:W-:Y:S01]  /*12580*/  MOV R2, 0x125b0 ;  /* 0x000125b000027802 */ /* 0x000fe20000000f00 */
[----:B------:R-:W-:Y:S02]  /*12590*/  IMAD.MOV.U32 R0, RZ, RZ, 0x1c1f ;  /* 0x00001c1fff007424 */ /* 0x000fe400078e00ff */
[----:B-123--:R-:W-:Y:S05]  /*125a0*/  CALL.REL.NOINC `($__internal_18_$__cuda_sm70_shflsync_idx_p) ;  /* 0x000017d000007944 */ /* 0x00efea0003c00000 */
        /* <DEDUP_REMOVED lines=14> */
[----:B------:R-:W-:Y:S05]  /*12690*/  IMAD.X R7, R4, 0x1, R11, P4 ;  /* 0x0000000104077824 */ /* 0x000fea00020e060b */
[----:B------:R2:W-:Y:S01]  /*126a0*/  LDGSTS.E.BYPASS.LTC128B.128 [R217+0x4100], [R6.64], !P5 ;  /* 0x0410000006d97fae */ /* 0x0005e2000e901d46 */
[----:B-1----:R-:W-:Y:S01]  /*126b0*/  IADD3 R2, P4, R0, R21, RZ ;  /* 0x0000001500027210 */ /* 0x002fe20007f9e0ff */
[----:B------:R-:W-:Y:S04]  /*126c0*/  IMAD.MOV.U32 R0, RZ, RZ, 0x1c1f ;  /* 0x00001c1fff007424 */ /* 0x000fe800078e00ff */
[----:B------:R-:W-:Y:S01]  /*126d0*/  IMAD.X R3, R4, 0x1, R12, P4 ;  /* 0x0000000104037824 */ /* 0x000fe200020e060c */
[----:B--2---:R-:W-:Y:S04]  /*126e0*/  SEL R6, RZ, 0x10, P6 ;  /* 0x00000010ff067807 */ /* 0x004fe80003000000 */
[----:B------:R1:W-:Y:S01]  /*126f0*/  LDGSTS.E.BYPASS.LTC128B.128 [R217+0x5100], [R2.64], !P0 ;  /* 0x0510000002d97fae */ /* 0x0003e2000c101d46 */
[----:B------:R-:W-:Y:S02]  /*12700*/  SEL R7, RZ, 0x10, P0 ;  /* 0x00000010ff077807 */ /* 0x000fe40000000000 */
[----:B-1----:R-:W-:Y:S01]  /*12710*/  MOV R2, 0x12740 ;  /* 0x0001274000027802 */ /* 0x002fe20000000f00 */
[----:B------:R-:W-:Y:S02]  /*12720*/  IMAD.MOV.U32 R3, RZ, RZ, 0x1 ;  /* 0x00000001ff037424 */ /* 0x000fe400078e00ff */
[----:B------:R-:W-:Y:S05]  /*12730*/  CALL.REL.NOINC `($__internal_18_$__cuda_sm70_shflsync_idx_p) ;  /* 0x0000164000007944 */ /* 0x000fea0003c00000 */
[----:B------:R-:W-:Y:S01]  /*12740*/  MOV R3, 0x1 ;  /* 0x0000000100037802 */ /* 0x000fe20000000f00 */
[----:B------:R-:W-:Y:S01]  /*12750*/  IMAD.MOV.U32 R4, RZ, RZ, R0 ;  /* 0x000000ffff047224 */ /* 0x000fe200078e0000 */
[----:B------:R-:W-:Y:S01]  /*12760*/  MOV R0, 0x1c1f ;  /* 0x00001c1f00007802 */ /* 0x000fe20000000f00 */
[----:B------:R-:W-:Y:S01]  /*12770*/  IMAD.MOV.U32 R5, RZ, RZ, R9 ;  /* 0x000000ffff057224 */ /* 0x000fe200078e0009 */
[----:B------:R-:W-:Y:S02]  /*12780*/  MOV R2, 0x127a0 ;  /* 0x000127a000027802 */ /* 0x000fe40000000f00 */
[----:B------:R-:W-:Y:S05]  /*12790*/  CALL.REL.NOINC `($__internal_18_$__cuda_sm70_shflsync_idx_p) ;  /* 0x000015e000007944 */ /* 0x000fea0003c00000 */
[----:B------:R-:W-:-:S05]  /*127a0*/  BRA `(.L_x_1325) ;  /* 0xffff570000007947 */ /* 0x000fca000383ffff */
.L_x_1283:
[----:B------:R-:W-:Y:S01]  /*127b0*/  MOV R0, 0x1c1f ;  /* 0x00001c1f00007802 */ /* 0x000fe20000000f00 */
[----:B------:R-:W-:Y:S01]  /*127c0*/  IMAD.MOV.U32 R3, RZ, RZ, RZ ;  /* 0x000000ffff037224 */ /* 0x000fe200078e00ff */
[----:B------:R-:W-:Y:S02]  /*127d0*/  MOV R2, 0x127f0 ;  /* 0x000127f000027802 */ /* 0x000fe40000000f00 */
[----:B----4-:R-:W-:Y:S05]  /*127e0*/  CALL.REL.NOINC `($__internal_18_$__cuda_sm70_shflsync_idx_p) ;  /* 0x0000159000007944 */ /* 0x010fea0003c00000 */
[----:B------:R-:W-:-:S05]  /*127f0*/  BRA `(.L_x_1326) ;  /* 0xffff58f000007947 */ /* 0x000fca000383ffff */
.L_x_1284:
[----:B------:R-:W-:Y:S01]  /*12800*/  MOV R0, 0x1c1f ;  /* 0x00001c1f00007802 */ /* 0x000fe20000000f00 */
[----:B------:R-:W-:Y:S01]  /*12810*/  IMAD.MOV.U32 R3, RZ, RZ, 0x1 ;  /* 0x00000001ff037424 */ /* 0x000fe200078e00ff */
[----:B------:R-:W-:Y:S02]  /*12820*/  MOV R2, 0x12840 ;  /* 0x0001284000027802 */ /* 0x000fe40000000f00 */
[----:B-1----:R-:W-:Y:S05]  /*12830*/  CALL.REL.NOINC `($__internal_18_$__cuda_sm70_shflsync_idx_p) ;  /* 0x0000154000007944 */ /* 0x002fea0003c00000 */
[----:B------:R-:W-:Y:S01]  /*12840*/  MOV R2, 0x12a90 ;  /* 0x00012a9000027802 */ /* 0x000fe20000000f00 */
[----:B------:R-:W-:Y:S02]  /*12850*/  IMAD.IADD R0, R4, 0x1, R0 ;  /* 0x0000000104007824 */ /* 0x000fe400078e0200 */
[----:B------:R-:W-:Y:S03]  /*12860*/  IMAD.MOV.U32 R3, RZ, RZ, 0x2 ;  /* 0x00000002ff037424 */ /* 0x000fe600078e00ff */
        /* <DEDUP_REMOVED lines=27> */
[----:B------:R-:W-:Y:S01]  /*12a20*/  ISETP.GT.AND P0, PT, R0, 0x39, PT ;  /* 0x000000390000780c */ /* 0x000fe20003f04270 */
[----:B------:R-:W-:Y:S01]  /*12a30*/  IMAD.MOV.U32 R0, RZ, RZ, 0x1c1f ;  /* 0x00001c1fff007424 */ /* 0x000fe200078e00ff */
[----:B------:R-:W-:Y:S02]  /*12a40*/  FSEL R39, R39, -INF , P6 ;  /* 0xff80000027277808 */ /* 0x000fe40003000000 */
[----:B------:R-:W-:Y:S02]  /*12a50*/  FSEL R38, R38, -INF , P5 ;  /* 0xff80000026267808 */ /* 0x000fe40002800000 */
[----:B------:R-:W-:Y:S02]  /*12a60*/  FSEL R37, R37, -INF , P4 ;  /* 0xff80000025257808 */ /* 0x000fe40002000000 */
[----:B------:R-:W-:Y:S02]  /*12a70*/  FSEL R36, R36, -INF , P0 ;  /* 0xff80000024247808 */ /* 0x000fe40000000000 */
[----:B------:R-:W-:Y:S05]  /*12a80*/  CALL.REL.NOINC `($__internal_18_$__cuda_sm70_shflsync_idx_p) ;  /* 0x000012f000007944 */ /* 0x000fea0003c00000 */
        /* <DEDUP_REMOVED lines=37> */
[----:B------:R-:W-:Y:S01]  /*12ce0*/  FMNMX.FTZ R2, R9, R100, !PT ;  /* 0x0000006409027209 */ /* 0x000fe20007810000 */
[----:B------:R-:W-:Y:S01]  /*12cf0*/  IMAD.IADD R0, R4, 0x1, R0 ;  /* 0x0000000104007824 */ /* 0x000fe200078e0200 */
[----:B------:R-:W-:Y:S02]  /*12d00*/  FMNMX.FTZ R5, R53, R106, !PT ;  /* 0x0000006a35057209 */ /* 0x000fe40007810000 */
[----:B------:R-:W-:Y:S02]  /*12d10*/  FMNMX.FTZ R4, R14, R2, !PT ;  /* 0x000000020e047209 */ /* 0x000fe40007810000 */
        /* <DEDUP_REMOVED lines=30> */
[----:B------:R-:W-:Y:S01]  /*12f00*/  FMNMX.FTZ R3, R33, R0, !PT ;  /* 0x0000000021037209 */ /* 0x000fe20007810000 */
[----:B------:R-:W-:Y:S01]  /*12f10*/  IMAD.MOV.U32 R0, RZ, RZ, 0x2 ;  /* 0x00000002ff007424 */ /* 0x000fe200078e00ff */
        /* <DEDUP_REMOVED lines=62> */
[----:B------:R-:W-:Y:S02]  /*13300*/  MOV R2, 0x13320 ;  /* 0x0001332000027802 */ /* 0x000fe40000000f00 */
[----:B------:R-:W-:Y:S05]  /*13310*/  CALL.REL.NOINC `($__internal_17_$__cuda_sm70_shflsync_bfly_p) ;  /* 0x00000a0000007944 */ /* 0x000fea0003c00000 */
[----:B------:R-:W-:Y:S01]  /*13320*/  FMNMX.FTZ R4, R4, R0, !PT ;  /* 0x0000000004047209 */ /* 0x000fe20007810000 */
[----:B------:R-:W-:Y:S01]  /*13330*/  IMAD.MOV.U32 R0, RZ, RZ, 0x1 ;  /* 0x00000001ff007424 */ /* 0x000fe200078e00ff */
[----:B------:R-:W-:Y:S02]  /*13340*/  MOV R2, 0x13360 ;  /* 0x0001336000027802 */ /* 0x000fe40000000f00 */
        /* <DEDUP_REMOVED lines=28> */
[----:B------:R-:W-:-:S05]  /*13510*/  BRA `(.L_x_1327) ;  /* 0xffff594000007947 */ /* 0x000fca000383ffff */
.L_x_1287:
[----:B-1--4-:R-:W-:Y:S01]  /*13520*/  MOV R3, RZ ;  /* 0x000000ff00037202 */ /* 0x012fe20000000f00 */
[----:B------:R-:W-:Y:S01]  /*13530*/  IMAD.MOV.U32 R5, RZ, RZ, R52 ;  /* 0x000000ffff057224 */ /* 0x000fe200078e0034 */
[----:B------:R-:W-:Y:S01]  /*13540*/  MOV R2, 0x13570 ;  /* 0x0001357000027802 */ /* 0x000fe20000000f00 */
[----:B------:R-:W-:Y:S02]  /*13550*/  IMAD.MOV.U32 R0, RZ, RZ, 0x1c1f ;  /* 0x00001c1fff007424 */ /* 0x000fe400078e00ff */
[----:B------:R-:W-:Y:S05]  /*13560*/  CALL.REL.NOINC `($__internal_18_$__cuda_sm70_shflsync_idx_p) ;  /* 0x0000081000007944 */ /* 0x000fea0003c00000 */
[----:B------:R-:W-:-:S05]  /*13570*/  BRA `(.L_x_1328) ;  /* 0xffff7a2000007947 */ /* 0x000fca000383ffff */
.L_x_1290:
[----:B------:R-:W-:Y:S01]  /*13580*/  MOV R3, RZ ;  /* 0x000000ff00037202 */ /* 0x000fe20000000f00 */
[----:B------:R-:W-:Y:S01]  /*13590*/  IMAD.MOV.U32 R5, RZ, RZ, R8 ;  /* 0x000000ffff057224 */ /* 0x000fe200078e0008 */
[----:B------:R-:W-:Y:S01]  /*135a0*/  MOV R2, 0x135d0 ;  /* 0x000135d000027802 */ /* 0x000fe20000000f00 */
[----:B------:R-:W-:Y:S02]  /*135b0*/  IMAD.MOV.U32 R0, RZ, RZ, 0x1c1f ;  /* 0x00001c1fff007424 */ /* 0x000fe400078e00ff */
[----:B-1----:R-:W-:Y:S05]  /*135c0*/  CALL.REL.NOINC `($__internal_18_$__cuda_sm70_shflsync_idx_p) ;  /* 0x000007b000007944 */ /* 0x002fea0003c00000 */
[----:B------:R-:W-:Y:S01]  /*135d0*/  MOV R4, R0 ;  /* 0x0000000000047202 */ /* 0x000fe20000000f00 */
[----:B------:R-:W-:-:S05]  /*135e0*/  BRA `(.L_x_1329) ;  /* 0xffff8ed000007947 */ /* 0x000fca000383ffff */
.L_x_1291:
[----:B------:R-:W-:Y:S01]  /*135f0*/  MOV R3, RZ ;  /* 0x000000ff00037202 */ /* 0x000fe20000000f00 */
[----:B------:R-:W-:Y:S01]  /*13600*/  IMAD.MOV.U32 R5, RZ, RZ, R9 ;  /* 0x000000ffff057224 */ /* 0x000fe200078e0009 */
[----:B------:R-:W-:Y:S01]  /*13610*/  MOV R2, 0x13640 ;  /* 0x0001364000027802 */ /* 0x000fe20000000f00 */
[----:B------:R-:W-:Y:S02]  /*13620*/  IMAD.MOV.U32 R0, RZ, RZ, 0x1c1f ;  /* 0x00001c1fff007424 */ /* 0x000fe400078e00ff */
[----:B-123--:R-:W-:Y:S05]  /*13630*/  CALL.REL.NOINC `($__internal_18_$__cuda_sm70_shflsync_idx_p) ;  /* 0x0000074000007944 */ /* 0x00efea0003c00000 */
[C---:B------:R-:W-:Y:S01]  /*13640*/  IADD3 R2, -R101.reuse, 0x10, RZ ;  /* 0x0000001065027810 */ /* 0x040fe20007ffe1ff */
[----:B------:R-:W-:Y:S01]  /*13650*/  IMAD.MOV.U32 R5, RZ, RZ, R8 ;  /* 0x000000ffff057224 */ /* 0x000fe200078e0008 */
[----:B------:R-:W-:Y:S02]  /*13660*/  ISETP.NE.U32.AND P0, PT, R101, RZ, PT ;  /* 0x000000ff6500720c */ /* 0x000fe40003f05070 */
[----:B------:R-:W-:Y:S04]  /*13670*/  LOP3.LUT R2, R2, 0xf, RZ, 0xc0, !PT ;  /* 0x0000000f02027812 */ /* 0x000fe800078ec0ff */
[----:B------:R-:W-:Y:S04]  /*13680*/  IADD3 R2, P6, P5, R2, R0, R43 ;  /* 0x0000000002027210 */ /* 0x000fe80007dde02b */
[----:B------:R-:W-:Y:S05]  /*13690*/  IADD3.X R3, RZ, R4, R10, P6, P5 ;  /* 0x00000004ff037210 */ /* 0x000fea00037ea40a */
[----:B------:R-:W-:Y:S01]  /*136a0*/  @!PT LDS RZ, [RZ] ;  /* 0x00000000fffff984 */ /* 0x000fe20000000800 */
[----:B------:R-:W-:Y:S01]  /*136b0*/  @!PT LDS RZ, [RZ] ;  /* 0x00000000fffff984 */ /* 0x000fe20000000800 */
[----:B------:R-:W-:Y:S01]  /*136c0*/  @!PT LDS RZ, [RZ] ;  /* 0x00000000fffff984 */ /* 0x000fe20000000800 */
[----:B------:R1:W-:Y:S01]  /*136d0*/  LDGSTS.E.BYPASS.LTC128B.128.ZFILL [R217+0x3100], [R2.64], P0 ;  /* 0x0310000002d97fae */ /* 0x0003e20008141d46 */
[----:B------:R-:W-:Y:S05]  /*136e0*/  IADD3 R6, P0, R0, R44, RZ ;  /* 0x0000002c00067210 */ /* 0x000fea0007f1e0ff */
[----:B------:R-:W-:Y:S05]  /*136f0*/  IMAD.X R7, R4, 0x1, R11, P0 ;  /* 0x0000000104077824 */ /* 0x000fea00000e060b */
        /* <DEDUP_REMOVED lines=15> */
.L_x_1292:
[----:B------:R-:W-:Y:S02]  /*137f0*/  MOV R0, 0x2 ;  /* 0x0000000200007802 */ /* 0x000fe40000000f00 */
        /* <DEDUP_REMOVED lines=34> */
.L_x_1294:
[----:B------:R-:W-:Y:S01]  /*13a20*/  IMAD.MOV.U32 R4, RZ, RZ, R243 ;  /* 0x000000ffff047224 */ /* 0x000fe200078e00f3 */
[----:B------:R-:W-:-:S02]  /*13a30*/  MOV R0, 0x2 ;  /* 0x0000000200007802 */ /* 0x000fc40000000f00 */
[----:B------:R-:W-:Y:S02]  /*13a40*/  MOV R2, 0x13a60 ;  /* 0x00013a6000027802 */ /* 0x000fe40000000f00 */
[----:B-1----:R-:W-:Y:S05]  /*13a50*/  CALL.REL.NOINC `($__internal_17_$__cuda_sm70_shflsync_bfly_p) ;  /* 0x000002c000007944 */ /* 0x002fea0003c00000 */
[----:B------:R-:W-:Y:S01]  /*13a60*/  MOV R7, R0 ;  /* 0x0000000000077202 */ /* 0x000fe20000000f00 */
[----:B------:R-:W-:Y:S05]  /*13a70*/  BRA `(.L_x_1332) ;  /* 0xffffaef000007947 */ /* 0x000fea000383ffff */
.L_x_1295:
[----:B------:R-:W-:Y:S01]  /*13a80*/  IMAD.MOV.U32 R4, RZ, RZ, R7 ;  /* 0x000000ffff047224 */ /* 0x000fe200078e0007 */
[----:B------:R-:W-:Y:S02]  /*13a90*/  MOV R0, 0x1 ;  /* 0x0000000100007802 */ /* 0x000fe40000000f00 */
[----:B------:R-:W-:Y:S02]  /*13aa0*/  MOV R2, 0x13ac0 ;  /* 0x00013ac000027802 */ /* 0x000fe40000000f00 */
[----:B-12---:R-:W-:Y:S05]  /*13ab0*/  CALL.REL.NOINC `($__internal_17_$__cuda_sm70_shflsync_bfly_p) ;  /* 0x0000026000007944 */ /* 0x006fea0003c00000 */
[----:B------:R-:W-:Y:S01]  /*13ac0*/  FADD.FTZ R7, R7, R0 ;  /* 0x0000000007077221 */ /* 0x000fe20000010000 */
[----:B------:R-:W-:Y:S02]  /*13ad0*/  MOV R4, R247 ;  /* 0x000000f700047202 */ /* 0x000fe40000000f00 */
[----:B------:R-:W-:Y:S02]  /*13ae0*/  MOV R0, 0x2 ;  /* 0x0000000200007802 */ /* 0x000fe40000000f00 */
[----:B------:R-:W-:Y:S02]  /*13af0*/  MOV R2, 0x13b10 ;  /* 0x00013b1000027802 */ /* 0x000fe40000000f00 */
[----:B------:R-:W-:Y:S05]  /*13b00*/  CALL.REL.NOINC `($__internal_17_$__cuda_sm70_shflsync_bfly_p) ;  /* 0x0000021000007944 */ /* 0x000fea0003c00000 */
[----:B------:R-:W-:Y:S01]  /*13b10*/  FADD.FTZ R6, R247, R0 ;  /* 0x00000000f7067221 */ /* 0x000fe20000010000 */
[----:B------:R-:W-:-:S02]  /*13b20*/  MOV R0, 0x1 ;  /* 0x0000000100007802 */ /* 0x000fc40000000f00 */
[----:B------:R-:W-:Y:S02]  /*13b30*/  MOV R2, 0x13b60 ;  /* 0x00013b6000027802 */ /* 0x000fe40000000f00 */
[----:B------:R-:W-:Y:S02]  /*13b40*/  MOV R4, R6 ;  /* 0x0000000600047202 */ /* 0x000fe40000000f00 */
[----:B------:R-:W-:Y:S05]  /*13b50*/  CALL.REL.NOINC `($__internal_17_$__cuda_sm70_shflsync_bfly_p) ;  /* 0x000001c000007944 */ /* 0x000fea0003c00000 */
[----:B------:R-:W-:Y:S01]  /*13b60*/  FADD.FTZ R6, R6, R0 ;  /* 0x0000000006067221 */ /* 0x000fe20000010000 */
[----:B------:R-:W-:Y:S02]  /*13b70*/  MOV R4, R248 ;  /* 0x000000f800047202 */ /* 0x000fe40000000f00 */
[----:B------:R-:W-:Y:S02]  /*13b80*/  MOV R0, 0x2 ;  /* 0x0000000200007802 */ /* 0x000fe40000000f00 */
[----:B------:R-:W-:Y:S02]  /*13b90*/  MOV R2, 0x13bb0 ;  /* 0x00013bb000027802 */ /* 0x000fe40000000f00 */
[----:B------:R-:W-:Y:S05]  /*13ba0*/  CALL.REL.NOINC `($__internal_17_$__cuda_sm70_shflsync_bfly_p) ;  /* 0x0000017000007944 */ /* 0x000fea0003c00000 */
[----:B------:R-:W-:Y:S01]  /*13bb0*/  FADD.FTZ R5, R248, R0 ;  /* 0x00000000f8057221 */ /* 0x000fe20000010000 */
[----:B------:R-:W-:Y:S02]  /*13bc0*/  MOV R0, 0x1 ;  /* 0x0000000100007802 */ /* 0x000fe40000000f00 */
[----:B------:R-:W-:-:S02]  /*13bd0*/  MOV R2, 0x13c00 ;  /* 0x00013c0000027802 */ /* 0x000fc40000000f00 */
        /* <DEDUP_REMOVED lines=9> */
[----:B------:R-:W-:Y:S02]  /*13c70*/  MOV R2, 0x13ca0 ;  /* 0x00013ca000027802 */ /* 0x000fe40000000f00 */
[----:B------:R-:W-:-:S02]  /*13c80*/  MOV R4, R249 ;  /* 0x000000f900047202 */ /* 0x000fc40000000f00 */
[----:B------:R-:W-:Y:S05]  /*13c90*/  CALL.REL.NOINC `($__internal_17_$__cuda_sm70_shflsync_bfly_p) ;  /* 0x0000008000007944 */ /* 0x000fea0003c00000 */
[----:B------:R-:W-:Y:S01]  /*13ca0*/  MOV R4, R0 ;  /* 0x0000000000047202 */ /* 0x000fe20000000f00 */
[----:B------:R-:W-:Y:S05]  /*13cb0*/  BRA `(.L_x_1333) ;  /* 0xffffada000007947 */ /* 0x000fea000383ffff */
.L_x_1309:
[----:B---3--:R-:W-:Y:S01]  /*13cc0*/  IMAD.MOV.U32 R5, RZ, RZ, R24 ;  /* 0x000000ffff057224 */ /* 0x008fe200078e0018 */
[----:B------:R-:W-:Y:S01]  /*13cd0*/  MOV R3, RZ ;  /* 0x000000ff00037202 */ /* 0x000fe20000000f00 */
[----:B-1----:R-:W-:Y:S01]  /*13ce0*/  IMAD.MOV.U32 R0, RZ, RZ, 0x1f ;  /* 0x0000001fff007424 */ /* 0x002fe200078e00ff */
[----:B------:R-:W-:-:S02]  /*13cf0*/  MOV R2, 0x13d10 ;  /* 0x00013d1000027802 */ /* 0x000fc40000000f00 */
[----:B----45:R-:W-:Y:S05]  /*13d00*/  CALL.REL.NOINC `($__internal_18_$__cuda_sm70_shflsync_idx_p) ;  /* 0x0000007000007944 */ /* 0x030fea0003c00000 */
[----:B------:R-:W-:Y:S05]  /*13d10*/  BRA `(.L_x_1334) ;  /* 0xffffd07000007947 */ /* 0x000fea000383ffff */
        .weak           $__internal_17_$__cuda_sm70_shflsync_bfly_p
        .type           $__internal_17_$__cuda_sm70_shflsync_bfly_p,@function
        .size           $__internal_17_$__cuda_sm70_shflsync_bfly_p,($__internal_18_$__cuda_sm70_shflsync_idx_p - $__internal_17_$__cuda_sm70_shflsync_bfly_p)
$__internal_17_$__cuda_sm70_shflsync_bfly_p:
[----:B------:R-:W-:Y:S02]  /*13d20*/  MOV R176, 0xffffffff ;  /* 0xffffffff00b07802 */ /* 0x000fe40000000f00 */
[----:B------:R-:W-:-:S02]  /*13d30*/  MOV R3, 0x1f ;  /* 0x0000001f00037802 */ /* 0x000fc40000000f00 */
[----:B------:R-:W-:Y:S04]  /*13d40*/  WARPSYNC R176 ;  /* 0x000000b000007348 */ /* 0x000fe80003800000 */
[----:B------:R1:W2:Y:S02]  /*13d50*/  SHFL.BFLY PT, R0, R4, R0, R3 ;  /* 0x0c00000004007389 */ /* 0x0002a400000e0003 */
[----:B-1----:R-:W-:-:S04]  /*13d60*/  MOV R3, 0x0 ;  /* 0x0000000000037802 */ /* 0x002fc80000000f00 */
[----:B--2---:R-:W-:Y:S05]  /*13d70*/  RET.REL.NODEC R2 `(_ZN7cutlass13device_kernelIN5flash19enable_sm80_to_sm89INS1_16FlashAttnFwdSm80INS1_25CollectiveMainloopFwdSm80ILi4ELi1ELb0EN4cute5tupleIJNS5_1CILi128EEENS7_ILi64EEENS7_ILi96EEEEEELi96ENS_6half_tEfNS_4arch4Sm80ELb1ELb0ELb1ELb0ELb1ELb0ELb1ELb1EEENS1_21CollectiveEpilogueFwdINS6_IJS8_SA_S9_EEENS6_IJNS7_ILi1EEESI_SI_EEESC_SE_Li128ELb0ELb1ELb1ELb0EEENS1_30DynamicPersistentTileSchedulerILi128ELi128ELb1ELb1ELb0EEEEEEEEEvNT_6ParamsE) ;  /* 0xfffec28002007950 */ /* 0x004fea0003c3ffff */
        .weak           $__internal_18_$__cuda_sm70_shflsync_idx_p
        .type           $__internal_18_$__cuda_sm70_shflsync_idx_p,@function
        .size           $__internal_18_$__cuda_sm70_shflsync_idx_p,(.L_x_1837 - $__internal_18_$__cuda_sm70_shflsync_idx_p)
$__internal_18_$__cuda_sm70_shflsync_idx_p:
[----:B------:R-:W-:-:S04]  /*13d80*/  MOV R55, 0xffffffff ;  /* 0xffffffff00377802 */ /* 0x000fc80000000f00 */
[----:B------:R-:W-:Y:S04]  /*13d90*/  WARPSYNC R55 ;  /* 0x0000003700007348 */ /* 0x000fe80003800000 */
[----:B------:R1:W2:Y:S02]  /*13da0*/  SHFL.IDX PT, R0, R5, R3, R0 ;  /* 0x0000000305007389 */ /* 0x0002a400000e0000 */
[----:B-1----:R-:W-:-:S04]  /*13db0*/  MOV R3, 0x0 ;  /* 0x0000000000037802 */ /* 0x002fc80000000f00 */
[----:B--2---:R-:W-:Y:S05]  /*13dc0*/  RET.REL.NODEC R2 `(_ZN7cutlass13device_kernelIN5flash19enable_sm80_to_sm89INS1_16FlashAttnFwdSm80INS1_25CollectiveMainloopFwdSm80ILi4ELi1ELb0EN4cute5tupleIJNS5_1CILi128EEENS7_ILi64EEENS7_ILi96EEEEEELi96ENS_6half_tEfNS_4arch4Sm80ELb1ELb0ELb1ELb0ELb1ELb0ELb1ELb1EEENS1_21CollectiveEpilogueFwdINS6_IJS8_SA_S9_EEENS6_IJNS7_ILi1EEESI_SI_EEESC_SE_Li128ELb0ELb1ELb1ELb0EEENS1_30DynamicPersistentTileSchedulerILi128ELi128ELb1ELb1ELb0EEEEEEEEEvNT_6ParamsE) ;  /* 0xfffec23002007950 */ /* 0x004fea0003c3ffff */
.L_x_1335:
        /* <DEDUP_REMOVED lines=11> */
.L_x_1837:


//--------------------- .text._ZN7cutlass13device_kernelIN5flash19enable_sm80_to_sm89INS1_16FlashAttnFwdSm80INS1_25CollectiveMainloopFwdSm80ILi4ELi1ELb0EN4cute5tupleIJNS5_1CILi128EEENS7_ILi48EEENS7_ILi96EEEEEELi96ENS_6half_tEfNS_4arch4Sm80ELb1ELb0ELb1ELb1ELb1ELb0ELb1ELb1EEENS1_21CollectiveEpilogueFwdINS6_IJS8_SA_S9_EEENS6_IJNS7_ILi1EEESI_SI_EEESC_SE_Li128ELb1ELb1ELb1ELb0EEENS1_36VarlenDynamicPersistentTileSchedulerILi128ELi48ELi128ELi128ELb1ELb1ELb0ELb1ELb1ELb1EEEEEEEEEvNT_6ParamsE --------------------------
	.section	.text._ZN7cutlass13device_kernelIN5flash19enable_sm80_to_sm89INS1_16FlashAttnFwdSm80INS1_25CollectiveMainloopFwdSm80ILi4ELi1ELb0EN4cute5tupleIJNS5_1CILi128EEENS7_ILi48EEENS7_ILi96EEEEEELi96ENS_6half_tEfNS_4arch4Sm80ELb1ELb0ELb1ELb1ELb1ELb0ELb1ELb1EEENS1_21CollectiveEpilogueFwdINS6_IJS8_SA_S9_EEENS6_IJNS7_ILi1EEESI_SI_EEESC_SE_Li128ELb1ELb1ELb1ELb0EEENS1_36VarlenDynamicPersistentTileSchedulerILi128ELi48ELi128ELi128ELb1ELb1ELb0ELb1ELb1ELb1EEEEEEEEEvNT_6ParamsE,"ax",@progbits
	.sectioninfo	@"SHI_REGISTERS=255"
	.align	128
.text._ZN7cutlass13device_kernelIN5flash19enable_sm80_to_sm89INS1_16FlashAttnFwdSm80INS1_25CollectiveMainloopFwdSm80ILi4ELi1ELb0EN4cute5tupleIJNS5_1CILi128EEENS7_ILi48EEENS7_ILi96EEEEEELi96ENS_6half_tEfNS_4arch4Sm80ELb1ELb0ELb1ELb1ELb1ELb0ELb1ELb1EEENS1_21CollectiveEpilogueFwdINS6_IJS8_SA_S9_EEENS6_IJNS7_ILi1EEESI_SI_EEESC_SE_Li128ELb1ELb1ELb1ELb0EEENS1_36VarlenDynamicPersistentTileSchedulerILi128ELi48ELi128ELi128ELb1ELb1ELb0ELb1ELb1ELb1EEEEEEEEEvNT_6ParamsE:
        .type           _ZN7cutlass13device_kernelIN5flash19enable_sm80_to_sm89INS1_16FlashAttnFwdSm80INS1_25CollectiveMainloopFwdSm80ILi4ELi1ELb0EN4cute5tupleIJNS5_1CILi128EEENS7_ILi48EEENS7_ILi96EEEEEELi96ENS_6half_tEfNS_4arch4Sm80ELb1ELb0ELb1ELb1ELb1ELb0ELb1ELb1EEENS1_21CollectiveEpilogueFwdINS6_IJS8_SA_S9_EEENS6_IJNS7_ILi1EEESI_SI_EEESC_SE_Li128ELb1ELb1ELb1ELb0EEENS1_36VarlenDynamicPersistentTileSchedulerILi128ELi48ELi128ELi128ELb1ELb1ELb0ELb1ELb1ELb1EEEEEEEEEvNT_6ParamsE,@function
        .size           _ZN7cutlass13device_kernelIN5flash19enable_sm80_to_sm89INS1_16FlashAttnFwdSm80INS1_25CollectiveMainloopFwdSm80ILi4ELi1ELb0EN4cute5tupleIJNS5_1CILi128EEENS7_ILi48EEENS7_ILi96EEEEEELi96ENS_6half_tEfNS_4arch4Sm80ELb1ELb0ELb1ELb1ELb1ELb0ELb1ELb1EEENS1_21CollectiveEpilogueFwdINS6_IJS8_SA_S9_EEENS6_IJNS7_ILi1EEESI_SI_EEESC_SE_Li128ELb1ELb1ELb1ELb0EEENS1_36VarlenDynamicPersistentTileSchedulerILi128ELi48ELi128ELi128ELb1ELb1ELb0ELb1ELb1ELb1EEEEEEEEEvNT_6ParamsE,(.L_x_1840 - _ZN7cutlass13device_kernelIN5flash19enable_sm80_to_sm89INS1_16FlashAttnFwdSm80INS1_25CollectiveMainloopFwdSm80ILi4ELi1ELb0EN4cute5tupleIJNS5_1CILi128EEENS7_ILi48EEENS7_ILi96EEEEEELi96ENS_6half_tEfNS_4arch4Sm80ELb1ELb0ELb1ELb1ELb1ELb0ELb1ELb1EEENS1_21CollectiveEpilogueFwdINS6_IJS8_SA_S9_EEENS6_IJNS7_ILi1EEESI_SI_EEESC_SE_Li128ELb1ELb1ELb1ELb0EEENS1_36VarlenDynamicPersistentTileSchedulerILi128ELi48ELi128ELi128ELb1ELb1ELb0ELb1ELb1ELb1EEEEEEEEEvNT_6ParamsE)
        .other          _ZN7cutlass13device_kernelIN5flash19enable_sm80_to_sm89INS1_16FlashAttnFwdSm80INS1_25CollectiveMainloopFwdSm80ILi4ELi1ELb0EN4cute5tupleIJNS5_1CILi128EEENS7_ILi48EEENS7_ILi96EEEEEELi96ENS_6half_tEfNS_4arch4Sm80ELb1ELb0ELb1ELb1ELb1ELb0ELb1ELb1EEENS1_21CollectiveEpilogueFwdINS6_IJS8_SA_S9_EEENS6_IJNS7_ILi1EEESI_SI_EEESC_SE_Li128ELb1ELb1ELb1ELb0EEENS1_36VarlenDynamicPersistentTileSchedulerILi128ELi48ELi128ELi128ELb1ELb1ELb0ELb1ELb1ELb1EEEEEEEEEvNT_6ParamsE,@"STO_CUDA_ENTRY STV_DEFAULT"
_ZN7cutlass13device_kernelIN5flash19enable_sm80_to_sm89INS1_16FlashAttnFwdSm80INS1_25CollectiveMainloopFwdSm80ILi4ELi1ELb0EN4cute5tupleIJNS5_1CILi128EEENS7_ILi48EEENS7_ILi96EEEEEELi96ENS_6half_tEfNS_4arch4Sm80ELb1ELb0ELb1ELb1ELb1ELb0ELb1ELb1EEENS1_21CollectiveEpilogueFwdINS6_IJS8_SA_S9_EEENS6_IJNS7_ILi1EEESI_SI_EEESC_SE_Li128ELb1ELb1ELb1ELb0EEENS1_36VarlenDynamicPersistentTileSchedulerILi128ELi48ELi128ELi128ELb1ELb1ELb0ELb1ELb1ELb1EEEEEEEEEvNT_6ParamsE:
        /* <DEDUP_REMOVED lines=54> */
.L_x_1341:
        /* <DEDUP_REMOVED lines=16> */
.L_x_1478:
        /* <DEDUP_REMOVED lines=16> */
.L_x_1479:
[----:B--2---:R-:W-:-:S05]  /*0560*/  IMAD R0, R0, c[0x0][0x538], RZ ;  /* 0x00014e0000007a24 */ /* 0x004fca00078e02ff */
[----:B------:R-:W-:-:S04]  /*0570*/  IADD3 R6, R0, R6, RZ ;  /* 0x0000000600067210 */ /* 0x000fc80007ffe0ff */
[----:B------:R-:W-:-:S13]  /*0580*/  ISETP.GT.AND P0, PT, R6, UR4, PT ;  /* 0x0000000406007c0c */ /* 0x000fda000bf04270 */
[----:B-1----:R-:W-:Y:S05]  /*0590*/  @!P0 BRA `(.L_x_1341) ;  /* 0xfffffdc000008947 */ /* 0x002fea000383ffff */
.L_x_1337:
[----:B------:R-:W-:-:S05]  /*05a0*/  IADD3 R11, -R0, R6, RZ ;  /* 0x00000006000b7210 */ /* 0x000fca0007ffe1ff */
[----:B------:R-:W-:-:S05]  /*05b0*/  IMAD R0, R4, c[0x0][0x538], R11 ;  /* 0x00014e0004007a24 */ /* 0x000fca00078e020b */
[----:B------:R-:W-:Y:S01]  /*05c0*/  ISETP.GT.AND P0, PT, R0, UR4, PT ;  /* 0x0000000400007c0c */ /* 0x000fe2000bf04270 */
[----:B------:R-:W-:-:S12]  /*05d0*/  BRA.DIV ~URZ, `(.L_x_1342) ;  /* 0x000123c27f007947 */ /* 0x000fd8000b800000 */
[----:B------:R-:W-:-:S04]  /*05e0*/  VOTE.ANY R10, PT, !P0 ;  /* 0x00000000000a7806 */ /* 0x000fc800040e0100 */
.L_x_1480:
[----:B------:R-:W1:Y:S02]  /*05f0*/  POPC R5, R10 ;  /* 0x0000000a00057309 */ /* 0x000e640000000000 */
[----:B-1----:R-:W-:-:S05]  /*0600*/  IADD3 R0, R5, R7, RZ ;  /* 0x0000000705007210 */ /* 0x002fca0007ffe0ff */
[----:B------:R1:W-:Y:S01]  /*0610*/  STL [R1+0xc], R0 ;  /* 0x00000c0001007387 */ /* 0x0003e20000100800 */
[----:B------:R-:W-:Y:S05]  /*0620*/  BRA.DIV ~URZ, `(.L_x_1343) ;  /* 0x000123c27f007947 */ /* 0x000fea000b800000 */
[----:B------:R2:W3:Y:S01]  /*0630*/  SHFL.IDX PT, R12, R9, R5, 0x1f ;  /* 0x00001f05090c7589 */ /* 0x0004e200000e0000 */
[----:B------:R-:W-:-:S03]  /*0640*/  MOV R6, RZ ;  /* 0x000000ff00067202 */ /* 0x000fc60000000f00 */
[----:B------:R2:W4:Y:S04]  /*0650*/  SHFL.IDX PT, R9, R8, R5, 0x1f ;  /* 0x00001f0508097589 */ /* 0x00052800000e0000 */
.L_x_1481:
[----:B------:R-:W-:Y:S01]  /*0660*/  ISETP.NE.AND P0, PT, R10, RZ, PT ;  /* 0x000000ff0a00720c */ /* 0x000fe20003f05270 */
[----:B------:R-:W-:-:S12]  /*0670*/  BSSY B0, `(.L_x_1344) ;  /* 0x0000005000007945 */ /* 0x000fd80003800000 */
[----:B------:R-:W-:Y:S05]  /*0680*/  @!P0 BRA `(.L_x_1345) ;  /* 0x0000003000008947 */ /* 0x000fea0003800000 */
[----:B-1----:R-:W-:Y:S01]  /*0690*/  IADD3 R0, R5, -0x1, RZ ;  /* 0xffffffff05007810 */ /* 0x002fe20007ffe0ff */
[----:B------:R-:W-:Y:S05]  /*06a0*/  BRA.DIV ~URZ, `(.L_x_1346) ;  /* 0x000124227f007947 */ /* 0x000fea000b800000 */
[----:B------:R1:W2:Y:S02]  /*06b0*/  SHFL.IDX PT, R6, R4, R0, 0x1f ;  /* 0x00001f0004067589 */ /* 0x0002a400000e0000 */
.L_x_1345:
[----:B------:R-:W-:Y:S05]  /*06c0*/  BSYNC B0 ;  /* 0x0000000000007941 */ /* 0x000fea0003800000 */
.L_x_1344:
        /* <DEDUP_REMOVED lines=69> */
.L_x_1348:
        /* <DEDUP_REMOVED lines=70> */
.L_x_1349:
[----:B------:R-:W-:Y:S05]  /*0f80*/  BSYNC B0 ;  /* 0x0000000000007941 */ /* 0x000fea0003800000 */
.L_x_1347:
[----:B------:R-:W-:-:S04]  /*0f90*/  LOP3.LUT R0, RZ, R0, RZ, 0x33, !PT ;  /* 0x00000000ff007212 */ /* 0x000fc800078e33ff */
[----:B------:R-:W-:-:S05]  /*0fa0*/  IADD3 R0, R0, R12, RZ ;  /* 0x0000000c00007210 */ /* 0x000fca0007ffe0ff */
[----:B------:R2:W-:Y:S01]  /*0fb0*/  STL [R1+0x4], R0 ;  /* 0x0000040001007387 */ /* 0x0005e20000100800 */
[----:B------:R-:W-:Y:S05]  /*0fc0*/  BRA `(.L_x_1350) ;  /* 0x0000006000007947 */ /* 0x000fea0003800000 */
.L_x_1338:
[----:B------:R-:W-:Y:S01]  /*0fd0*/  MOV R0, UR4 ;  /* 0x0000000400007c02 */ /* 0x000fe20008000f00 */
[----:B------:R-:W-:Y:S04]  /*0fe0*/  STL [R1+0x4], RZ ;  /* 0x000004ff01007387 */ /* 0x000fe80000100800 */
[----:B------:R1:W-:Y:S04]  /*0ff0*/  STL [R1], R0 ;  /* 0x0000000001007387 */ /* 0x0003e80000100800 */
[----:B------:R2:W-:Y:S01]  /*1000*/  STL [R1+0x8], RZ ;  /* 0x000008ff01007387 */ /* 0x0005e20000100800 */
[----:B-1----:R-:W-:-:S05]  /*1010*/  MOV R0, c[0x0][0x53c] ;  /* 0x00014f0000007a02 */ /* 0x002fca0000000f00 */
[----:B------:R2:W-:Y:S02]  /*1020*/  STL [R1+0xc], R0 ;  /* 0x00000c0001007387 */ /* 0x0005e40000100800 */
.L_x_1350:
        /* <DEDUP_REMOVED lines=8> */
.L_x_1336:
        /* <DEDUP_REMOVED lines=169> */
.L_x_1477:
[----:B------:R-:W2:Y:S01]  /*1b40*/  LDL R0, [R1+0xc] ;  /* 0x00000c0001007983 */ /* 0x000ea20000100800 */
        /* <DEDUP_REMOVED lines=33> */
.L_x_1351:
[----:B------:R-:W-:-:S04]  /*1d60*/  ISETP.NE.U32.AND P1, PT, RZ, c[0x0][0x368], PT ;  /* 0x0000da00ff007a0c */ /* 0x000fc80003f25070 */
[----:B------:R-:W-:-:S13]  /*1d70*/  ISETP.NE.AND.EX P1, PT, RZ, c[0x0][0x36c], PT, P1 ;  /* 0x0000db00ff007a0c */ /* 0x000fda0003f25310 */
[----:B------:R-:W-:Y:S05]  /*1d80*/  @!P1 BRA `(.L_x_1352) ;  /* 0x0000004000009947 */ /* 0x000fea0003800000 */
[----:B-1----:R-:W-:-:S04]  /*1d90*/  IADD3 R2, P1, R15, c[0x0][0x368], RZ ;  /* 0x0000da000f027a10 */ /* 0x002fc80007f3e0ff */
[----:B------:R-:W-:-:S05]  /*1da0*/  IADD3.X R3, R14, c[0x0][0x36c], RZ, P1, !PT ;  /* 0x0000db000e037a10 */ /* 0x000fca0000ffe4ff */
[----:B------:R1:W5:Y:S01]  /*1db0*/  LDG.E R0, [R2.64] ;  /* 0x0000000602007981 */ /* 0x000362000c1e1900 */
[----:B------:R-:W-:Y:S05]  /*1dc0*/  BRA `(.L_x_1353) ;  /* 0x0000008000007947 */ /* 0x000fea0003800000 */
.L_x_1352:
        /* <DEDUP_REMOVED lines=8> */
.L_x_1353:
[----:B-1----:R-:W2:Y:S04]  /*1e50*/  LDL.LU R3, [R1+0x4] ;  /* 0x0000040001037983 */ /* 0x002ea80000300800 */
[----:B------:R-:W3:Y:S01]  /*1e60*/  LDL R13, [R1+0x8] ;  /* 0x00000800010d7983 */ /* 0x000ee20000100800 */
[----:B------:R-:W-:Y:S01]  /*1e70*/  IMAD.MOV.U32 R2, RZ, RZ, c[0x0][0x2c4] ;  /* 0x0000b100ff027624 */ /* 0x000fe200078e00ff */
[----:B------:R-:W-:Y:S01]  /*1e80*/  BSSY B0, `(.L_x_1354) ;  /* 0x000003b000007945 */ /* 0x000fe20003800000 */
[----:B-----5:R-:W-:-:S03]  /*1e90*/  IMAD.IADD R248, R0, 0x1, -R237 ;  /* 0x0000000100f87824 */ /* 0x020fc600078e0aed */
[----:B------:R-:W-:Y:S01]  /*1ea0*/  ISETP.NE.AND P3, PT, R2, 0x1, PT ;  /* 0x000000010200780c */ /* 0x000fe20003f65270 */
[----:B--2---:R-:W-:-:S05]  /*1eb0*/  IMAD.SHL.U32 R249, R3, 0x80, RZ ;  /* 0x0000008003f97824 */ /* 0x004fca00078e00ff */
[----:B------:R-:W-:-:S07]  /*1ec0*/  IADD3 R2, R249, 0x7f, RZ ;  /* 0x0000007ff9027810 */ /* 0x000fce0007ffe0ff */
[----:B------:R-:W-:-:S04]  /*1ed0*/  @P3 IMAD.HI.U32 R3, R2, c[0x0][0x2c8], RZ ;  /* 0x0000b20002033a27 */ /* 0x000fc800078e00ff */
[----:B------:R-:W-:Y:S01]  /*1ee0*/  IMAD.MOV.U32 R0, RZ, RZ, R2 ;  /* 0x000000ffff007224 */ /* 0x000fe200078e0002 */
[C---:B------:R-:W-:Y:S02]  /*1ef0*/  IADD3 R2, R248.reuse, 0x30, -R247 ;  /* 0x00000030f8027810 */ /* 0x040fe40007ffe8f7 */
[----:B------:R-:W-:Y:S02]  /*1f00*/  @P3 SHF.R.U32.HI R0, RZ, c[0x0][0x2cc], R3 ;  /* 0x0000b300ff003a19 */ /* 0x000fe40000011603 */
[----:B------:R-:W-:-:S03]  /*1f10*/  IADD3 R3, R248, 0x2f, RZ ;  /* 0x0000002ff8037810 */ /* 0x000fc60007ffe0ff */
[----:B------:R-:W-:Y:S02]  /*1f20*/  IMAD.IADD R0, R2, 0x1, R0 ;  /* 0x0000000102007824 */ /* 0x000fe400078e0200 */
[----:B------:R-:W-:-:S04]  /*1f30*/  IMAD.HI R2, R3, 0x2aaaaaab, RZ ;  /* 0x2aaaaaab03027827 */ /* 0x000fc800078e02ff */
[----:B------:R-:W-:Y:S01]  /*1f40*/  IMAD.HI R0, R0, 0x2aaaaaab, RZ ;  /* 0x2aaaaaab00007827 */ /* 0x000fe200078e02ff */
[----:B------:R-:W-:-:S04]  /*1f50*/  SHF.R.U32.HI R4, RZ, 0x1f, R2 ;  /* 0x0000001fff047819 */ /* 0x000fc80000011602 */
[----:B------:R-:W-:Y:S02]  /*1f60*/  SHF.R.U32.HI R3, RZ, 0x1f, R0 ;  /* 0x0000001fff037819 */ /* 0x000fe40000011600 */
[----:B------:R-:W-:Y:S02]  /*1f70*/  LEA.HI.SX32 R4, R2, R4, 0x1d ;  /* 0x0000000402047211 */ /* 0x000fe400078feaff */
[----:B------:R-:W-:Y:S02]  /*1f80*/  LEA.HI.SX32 R0, R0, R3, 0x1d ;  /* 0x0000000300007211 */ /* 0x000fe400078feaff */
[C---:B---3--:R-:W-:Y:S02]  /*1f90*/  LOP3.LUT R2, R13.reuse, 0xff000000, RZ, 0xc0, !PT ;  /* 0xff0000000d027812 */ /* 0x048fe400078ec0ff */
[----:B------:R-:W-:Y:S02]  /*1fa0*/  IMNMX R6, R4, R0, PT ;  /* 0x0000000004067217 */ /* 0x000fe40003800200 */
[----:B------:R-:W-:-:S02]  /*1fb0*/  LOP3.LUT R3, R13, 0xff0000, RZ, 0xc0, !PT ;  /* 0x00ff00000d037812 */ /* 0x000fc400078ec0ff */
[----:B------:R-:W-:Y:S01]  /*1fc0*/  SHF.R.U32.HI R0, RZ, 0x8, R2 ;  /* 0x00000008ff007819 */ /* 0x000fe20000011602 */
[----:B------:R-:W-:Y:S01]  /*1fd0*/  IMAD.MOV.U32 R2, RZ, RZ, RZ ;  /* 0x000000ffff027224 */ /* 0x000fe200078e00ff */
[----:B------:R-:W-:Y:S02]  /*1fe0*/  ISETP.GE.AND P1, PT, R6, 0x1, PT ;  /* 0x000000010600780c */ /* 0x000fe40003f26270 */
        /* <DEDUP_REMOVED lines=36> */
.L_x_1355:
[----:B------:R-:W-:Y:S05]  /*2230*/  BSYNC B0 ;  /* 0x0000000000007941 */ /* 0x000fea0003800000 */
.L_x_1354:
        /* <DEDUP_REMOVED lines=59> */
[----:B------:R-:W-:-:S04]  /*25f0*/  @P1 IADD3 R2, P2, R15, c[0x0][0x340], RZ ;  /* 0x0000d0000f021a10 */ /* 0x000fc80007f5e0ff */
[----:B------:R-:W-:-:S05]  /*2600*/  @P1 IADD3.X R3, R14, c[0x0][0x344], RZ, P2, !PT ;  /* 0x0000d1000e031a10 */ /* 0x000fca00017fe4ff */
[----:B------:R2:W5:Y:S01]  /*2610*/  @P1 LDG.E R14, [R2.64] ;  /* 0x00000006020e1981 */ /* 0x000562000c1e1900 */
[----:B------:R-:W-:Y:S01]  /*2620*/  SHF.R.S32.HI R0, RZ, 0x1f, R11 ;  /* 0x0000001fff007819 */ /* 0x000fe2000001140b */
[----:B-1----:R-:W-:Y:S01]  /*2630*/  IMAD.IADD R5, R231, 0x1, R249 ;  /* 0x00000001e7057824 */ /* 0x002fe200078e02f9 */
[----:B------:R-:W-:Y:S02]  /*2640*/  LOP3.LUT R13, R13, 0xffff, RZ, 0xc0, !PT ;  /* 0x0000ffff0d0d7812 */ /* 0x000fe400078ec0ff */
[----:B------:R-:W-:Y:S01]  /*2650*/  SEL R6, R12, RZ, !P0 ;  /* 0x000000ff0c067207 */ /* 0x000fe20004000000 */
[----:B------:R-:W-:Y:S01]  /*2660*/  IMAD R0, R0, c[0x0][0x178], RZ ;  /* 0x00005e0000007a24 */ /* 0x000fe200078e02ff */
[----:B------:R-:W-:Y:S01]  /*2670*/  SEL R4, R252, RZ, !P0 ;  /* 0x000000fffc047207 */ /* 0x000fe20004000000 */
[----:B------:R-:W-:Y:S01]  /*2680*/  @P3 IMAD.HI.U32 R7, R5, c[0x0][0x2c8], RZ ;  /* 0x0000b20005073a27 */ /* 0x000fe200078e00ff */
[----:B------:R-:W-:Y:S02]  /*2690*/  ISETP.GE.AND P6, PT, R210, c[0x0][0x198], PT ;  /* 0x00006600d2007a0c */ /* 0x000fe40003fc6270 */
[----:B------:R-:W-:Y:S01]  /*26a0*/  ISETP.GE.AND P5, PT, R232, c[0x0][0x198], PT ;  /* 0x00006600e8007a0c */ /* 0x000fe20003fa6270 */
[----:B------:R-:W-:Y:S01]  /*26b0*/  IMAD R0, R11, c[0x0][0x17c], R0 ;  /* 0x00005f000b007a24 */ /* 0x000fe200078e0200 */
[----:B------:R-:W-:Y:S01]  /*26c0*/  ISETP.GE.AND P4, PT, R233, c[0x0][0x198], PT ;  /* 0x00006600e9007a0c */ /* 0x000fe20003f86270 */
[----:B------:R-:W-:Y:S01]  /*26d0*/  IMAD R6, R6, c[0x0][0x1c0], RZ ;  /* 0x0000700006067a24 */ /* 0x000fe200078e02ff */
[----:B------:R-:W-:-:S03]  /*26e0*/  IADD3 R122, R203, -0x1, RZ ;  /* 0xffffffffcb7a7810 */ /* 0x000fc60007ffe0ff */
[----:B------:R-:W-:Y:S02]  /*26f0*/  IMAD R6, R4, c[0x0][0x1c4], R6 ;  /* 0x0000710004067a24 */ /* 0x000fe400078e0206 */
[----:B--2---:R-:W-:-:S04]  /*2700*/  IMAD.WIDE.U32 R2, R11, c[0x0][0x178], RZ ;  /* 0x00005e000b027a25 */ /* 0x004fc800078e00ff */
[----:B------:R-:W-:Y:S01]  /*2710*/  IMAD.IADD R3, R3, 0x1, R0 ;  /* 0x0000000103037824 */ /* 0x000fe200078e0200 */
[----:B------:R-:W-:Y:S02]  /*2720*/  MOV R0, R5 ;  /* 0x0000000500007202 */ /* 0x000fe40000000f00 */
[----:B------:R-:W-:Y:S01]  /*2730*/  @P3 SHF.R.U32.HI R0, RZ, c[0x0][0x2cc], R7 ;  /* 0x0000b300ff003a19 */ /* 0x000fe20000011607 */
[----:B------:R-:W-:-:S03]  /*2740*/  IMAD.WIDE.U32 R2, R13, c[0x0][0x1b8], R2 ;  /* 0x00006e000d027a25 */ /* 0x000fc600078e0002 */
[----:B------:R-:W-:Y:S01]  /*2750*/  SHF.R.S32.HI R7, RZ, 0x1f, R0 ;  /* 0x0000001fff077819 */ /* 0x000fe20000011400 */
[----:B------:R-:W-:-:S04]  /*2760*/  IMAD R3, R13, c[0x0][0x1bc], R3 ;  /* 0x00006f000d037a24 */ /* 0x000fc800078e0203 */
[----:B------:R-:W-:-:S04]  /*2770*/  IMAD.WIDE.U32 R2, R4, c[0x0][0x1c0], R2 ;  /* 0x0000700004027a25 */ /* 0x000fc800078e0002 */
[----:B------:R-:W-:Y:S01]  /*2780*/  IMAD.MOV R4, RZ, RZ, -R0 ;  /* 0x000000ffff047224 */ /* 0x000fe200078e0a00 */
[----:B------:R-:W-:-:S03]  /*2790*/  IADD3 R3, R3, R6, RZ ;  /* 0x0000000603037210 */ /* 0x000fc60007ffe0ff */
        /* <DEDUP_REMOVED lines=15> */
.L_x_1482:
[----:B------:R-:W-:Y:S05]  /*2890*/  BRA.DIV ~URZ, `(.L_x_1358) ;  /* 0x000103027f007947 */ /* 0x000fea000b800000 */
[----:B------:R3:W4:Y:S02]  /*28a0*/  SHFL.IDX PT, R0, R12, RZ, 0x1c1f ;  /* 0x001c1fff0c007589 */ /* 0x00072400000e0000 */
.L_x_1483:
[----:B------:R-:W-:Y:S01]  /*28b0*/  IMAD R11, R247, c[0x0][0x2c4], RZ ;  /* 0x0000b100f70b7a24 */ /* 0x000fe200078e02ff */
[----:B------:R-:W-:Y:S01]  /*28c0*/  IADD3 R10, R236, R249, RZ ;  /* 0x000000f9ec0a7210 */ /* 0x000fe20007ffe0ff */
[----:B------:R-:W-:Y:S03]  /*28d0*/  BSSY B0, `(.L_x_1359) ;  /* 0x0000014000007945 */ /* 0x000fe60003800000 */
[----:B------:R-:W-:-:S13]  /*28e0*/  ISETP.GE.AND P0, PT, R10, R11, PT ;  /* 0x0000000b0a00720c */ /* 0x000fda0003f06270 */
[----:B------:R-:W-:Y:S05]  /*28f0*/  @P0 BRA `(.L_x_1360) ;  /* 0x0000011000000947 */ /* 0x000fea0003800000 */
[----:B---3--:R-:W3:Y:S01]  /*2900*/  LDL R15, [R1+0x2c] ;  /* 0x00002c00010f7983 */ /* 0x008ee20000100800 */
        /* <DEDUP_REMOVED lines=16> */
.L_x_1360:
[----:B------:R-:W-:Y:S05]  /*2a10*/  BSYNC B0 ;  /* 0x0000000000007941 */ /* 0x000fea0003800000 */
.L_x_1359:
[----:B------:R-:W-:Y:S05]  /*2a20*/  BRA.DIV ~URZ, `(.L_x_1361) ;  /* 0x000101d27f007947 */ /* 0x000fea000b800000 */
[----:B--2---:R2:W1:Y:S04]  /*2a30*/  SHFL.IDX PT, R4, R5, 0x1, 0x1c1f ;  /* 0x003c1f0005047f89 */ /* 0x00446800000e0000 */
[----:B----4-:R2:W4:Y:S02]  /*2a40*/  SHFL.IDX PT, R0, R12, 0x1, 0x1c1f ;  /* 0x003c1f000c007f89 */ /* 0x01052400000e0000 */
.L_x_1484:
        /* <DEDUP_REMOVED lines=21> */
.L_x_1363:
[----:B------:R-:W-:Y:S05]  /*2ba0*/  BSYNC B0 ;  /* 0x0000000000007941 */ /* 0x000fea0003800000 */
.L_x_1362:
[----:B------:R-:W-:Y:S05]  /*2bb0*/  BRA.DIV ~URZ, `(.L_x_1364) ;  /* 0x000101027f007947 */ /* 0x000fea000b800000 */
[----:B-1----:R1:W2:Y:S02]  /*2bc0*/  SHFL.IDX PT, R4, R5, 0x2, 0x1c1f ;  /* 0x005c1f0005047f89 */ /* 0x0022a400000e0000 */
.L_x_1485:
[----:B------:R-:W-:Y:S05]  /*2bd0*/  BRA.DIV ~URZ, `(.L_x_1365) ;  /* 0x000101527f007947 */ /* 0x000fea000b800000 */
[----:B----4-:R4:W1:Y:S02]  /*2be0*/  SHFL.IDX PT, R0, R12, 0x2, 0x1c1f ;  /* 0x005c1f000c007f89 */ /* 0x01086400000e0000 */
.L_x_1486:
[----:B------:R-:W-:Y:S01]  /*2bf0*/  IADD3 R2, R10, 0x40, RZ ;  /* 0x000000400a027810 */ /* 0x000fe20007ffe0ff */
[----:B------:R-:W-:Y:S03]  /*2c00*/  BSSY B0, `(.L_x_1366) ;  /* 0x0000014000007945 */ /* 0x000fe60003800000 */
[----:B------:R-:W-:-:S13]  /*2c10*/  ISETP.GE.AND P0, PT, R2, R11, PT ;  /* 0x0000000b0200720c */ /* 0x000fda0003f06270 */
[----:B------:R-:W-:Y:S05]  /*2c20*/  @P0 BRA `(.L_x_1367) ;  /* 0x0000011000000947 */ /* 0x000fea0003800000 */
[----:B---3--:R-:W3:Y:S01]  /*2c30*/  LDL R15, [R1+0x2c] ;  /* 0x00002c00010f7983 */ /* 0x008ee20000100800 */
[-C--:B-1----:R-:W-:Y:S02]  /*2c40*/  LEA R8, P2, R210, R0.reuse, 0x1 ;  /* 0x00000000d2087211 */ /* 0x082fe400078408ff */
        /* <DEDUP_REMOVED lines=15> */
.L_x_1367:
[----:B------:R-:W-:Y:S05]  /*2d40*/  BSYNC B0 ;  /* 0x0000000000007941 */ /* 0x000fea0003800000 */
.L_x_1366:
[----:B------:R-:W-:Y:S05]  /*2d50*/  BRA.DIV ~URZ, `(.L_x_1368) ;  /* 0x000100327f007947 */ /* 0x000fea000b800000 */
[----:B--2---:R2:W3:Y:S04]  /*2d60*/  SHFL.IDX PT, R4, R5, 0x3, 0x1c1f ;  /* 0x007c1f0005047f89 */ /* 0x0044e800000e0000 */
[----:B-1----:R2:W1:Y:S02]  /*2d70*/  SHFL.IDX PT, R0, R12, 0x3, 0x1c1f ;  /* 0x007c1f000c007f89 */ /* 0x00246400000e0000 */
.L_x_1487:
[----:B--2---:R-:W2:Y:S01]  /*2d80*/  LDL R16, [R1+0x2c] ;  /* 0x00002c0001107983 */ /* 0x004ea20000100800 */
[----:B------:R-:W-:Y:S01]  /*2d90*/  IADD3 R2, R10, 0x60, RZ ;  /* 0x000000600a027810 */ /* 0x000fe20007ffe0ff */
[----:B-----5:R-:W-:Y:S01]  /*2da0*/  IMAD.WIDE.U32 R240, R14, c[0x0][0x2b0], RZ ;  /* 0x0000ac000ef07a25 */ /* 0x020fe200078e00ff */
[----:B------:R-:W-:-:S02]  /*2db0*/  SHF.R.S32.HI R15, RZ, 0x1f, R210 ;  /* 0x0000001fff0f7819 */ /* 0x000fc400000114d2 */
[----:B------:R-:W-:Y:S02]  /*2dc0*/  ISETP.GE.AND P2, PT, R2, R11, PT ;  /* 0x0000000b0200720c */ /* 0x000fe40003f46270 */
[----:B------:R-:W-:Y:S02]  /*2dd0*/  SHF.R.S32.HI R29, RZ, 0x1f, R232 ;  /* 0x0000001fff1d7819 */ /* 0x000fe400000114e8 */
[----:B------:R-:W-:-:S09]  /*2de0*/  SHF.R.S32.HI R28, RZ, 0x1f, R233 ;  /* 0x0000001fff1c7819 */ /* 0x000fd200000114e9 */
[-C--:B-1----:R-:W-:Y:S02]  /*2df0*/  @!P2 LEA R8, P0, R210, R0.reuse, 0x1 ;  /* 0x00000000d208a211 */ /* 0x082fe400078008ff */
[----:B------:R-:W-:Y:S02]  /*2e00*/  @!P2 LEA R6, P1, R232, R0, 0x1 ;  /* 0x00000000e806a211 */ /* 0x000fe400078208ff */
[----:B---3--:R-:W-:Y:S02]  /*2e10*/  @!P2 LEA.HI.X R9, R210, R4, R15, 0x1, P0 ;  /* 0x00000004d209a211 */ /* 0x008fe400000f0c0f */
[----:B------:R-:W-:Y:S02]  /*2e20*/  @!P2 LEA R2, P0, R233, R0, 0x1 ;  /* 0x00000000e902a211 */ /* 0x000fe400078008ff */
[----:B------:R-:W-:Y:S02]  /*2e30*/  SHF.R.S32.HI R0, RZ, 0x1f, R14 ;  /* 0x0000001fff007819 */ /* 0x000fe4000001140e */
[----:B------:R-:W-:-:S02]  /*2e40*/  @!P2 LEA.HI.X R7, R232, R4, R29, 0x1, P1 ;  /* 0x00000004e807a211 */ /* 0x000fc400008f0c1d */
[----:B------:R-:W-:Y:S01]  /*2e50*/  @!P2 LEA.HI.X R3, R233, R4, R28, 0x1, P0 ;  /* 0x00000004e903a211 */ /* 0x000fe200000f0c1c */
        /* <DEDUP_REMOVED lines=14> */
[----:B------:R-:W-:-:S02]  /*2f40*/  IMAD.MOV.U32 R0, RZ, RZ, c[0x0][0x2b8] ;  /* 0x0000ae00ff007624 */ /* 0x000fc400078e00ff */
[----:B------:R-:W-:Y:S02]  /*2f50*/  IMAD R121, R203, R121, -0x30 ;  /* 0xffffffd0cb797424 */ /* 0x000fe400078e0279 */
[----:B------:R-:W-:Y:S01]  /*2f60*/  IMAD.MOV.U32 R200, RZ, RZ, RZ ;  /* 0x000000ffffc87224 */ /* 0x000fe200078e00ff */
[----:B------:R-:W-:Y:S01]  /*2f70*/  ISETP.NE.AND P2, PT, R0, 0x1, PT ;  /* 0x000000010000780c */ /* 0x000fe20003f45270 */
[----:B-1----:R-:W-:-:S05]  /*2f80*/  IMAD.IADD R2, R231, 0x1, R121 ;  /* 0x00000001e7027824 */ /* 0x002fca00078e0279 */
[C---:B------:R-:W-:Y:S01]  /*2f90*/  ISETP.GE.AND P1, PT, R2.reuse, R248, PT ;  /* 0x000000f80200720c */ /* 0x040fe20003f26270 */
[----:B------:R-:W-:-:S03]  /*2fa0*/  IMAD.IADD R2, R2, 0x1, R237 ;  /* 0x0000000102027824 */ /* 0x000fc600078e02ed */
[----:B------:R-:W-:Y:S01]  /*2fb0*/  ISETP.GT.OR P1, PT, R231, 0x2f, P1 ;  /* 0x0000002fe700780c */ /* 0x000fe20000f24670 */
[----:B------:R-:W-:Y:S02]  /*2fc0*/  IMAD.MOV.U32 R0, RZ, RZ, R2 ;  /* 0x000000ffff007224 */ /* 0x000fe400078e0002 */
[----:B------:R-:W-:-:S05]  /*2fd0*/  @P2 IMAD.HI.U32 R3, R2, c[0x0][0x2bc], RZ ;  /* 0x0000af0002032a27 */ /* 0x000fca00078e00ff */
[----:B------:R-:W-:-:S05]  /*2fe0*/  @P2 SHF.R.U32.HI R0, RZ, c[0x0][0x2c0], R3 ;  /* 0x0000b000ff002a19 */ /* 0x000fca0000011603 */
[----:B------:R-:W-:-:S04]  /*2ff0*/  @!P1 IADD3 R3, P0, R0, R240, RZ ;  /* 0x000000f000039210 */ /* 0x000fc80007f1e0ff */
[----:B------:R-:W-:Y:S02]  /*3000*/  @!P1 LEA.HI.X.SX32 R5, R0, R245, 0x1, P0 ;  /* 0x000000f500059211 */ /* 0x000fe400000f0eff */
[----:B------:R-:W-:-:S04]  /*3010*/  @!P1 LEA R4, P0, R3, c[0x0][0x2a0], 0x2 ;  /* 0x0000a80003049a11 */ /* 0x000fc800078010ff */
[----:B------:R-:W-:-:S05]  /*3020*/  @!P1 LEA.HI.X R5, R3, c[0x0][0x2a4], R5, 0x2, P0 ;  /* 0x0000a90003059a11 */ /* 0x000fca00000f1405 */
[----:B------:R-:W2:Y:S01]  /*3030*/  @!P1 LDG.E R200, [R4.64] ;  /* 0x0000000604c89981 */ /* 0x000ea2000c1e1900 */
[----:B------:R-:W-:Y:S01]  /*3040*/  IMAD.MOV R0, RZ, RZ, -R0 ;  /* 0x000000ffff007224 */ /* 0x000fe200078e0a00 */
[----:B------:R-:W-:Y:S01]  /*3050*/  SHF.L.U64.HI R219, R210, 0x1, R15 ;  /* 0x00000001d2db7819 */ /* 0x000fe2000001020f */
[----:B------:R-:W-:Y:S01]  /*3060*/  IMAD.WIDE.U32 R238, R13, c[0x0][0x1e8], RZ ;  /* 0x00007a000dee7a25 */ /* 0x000fe200078e00ff */
[----:B------:R-:W-:Y:S01]  /*3070*/  SHF.L.U64.HI R217, R232, 0x1, R29 ;  /* 0x00000001e8d97819 */ /* 0x000fe2000001021d */
[----:B------:R-:W-:Y:S01]  /*3080*/  BSSY B0, `(.L_x_1369) ;  /* 0x0000080000007945 */ /* 0x000fe20003800000 */
[----:B------:R-:W-:Y:S01]  /*3090*/  SHF.L.U64.HI R218, R233, 0x1, R28 ;  /* 0x00000001e9da7819 */ /* 0x000fe2000001021c */
[----:B------:R-:W-:Y:S02]  /*30a0*/  IMAD R204, R0, c[0x0][0x2b8], R2 ;  /* 0x0000ae0000cc7a24 */ /* 0x000fe400078e0202 */
[----:B------:R-:W-:Y:S02]  /*30b0*/  IMAD R244, R13, c[0x0][0x1ec], R239 ;  /* 0x00007b000df47a24 */ /* 0x000fe400078e02ef */
[----:B------:R-:W-:Y:S01]  /*30c0*/  IMAD.WIDE.U32 R2, R204, c[0x0][0x1e0], RZ ;  /* 0x00007800cc027a25 */ /* 0x000fe200078e00ff */
[----:B------:R-:W-:-:S03]  /*30d0*/  SHF.R.S32.HI R7, RZ, 0x1f, R204 ;  /* 0x0000001fff077819 */ /* 0x000fc600000114cc */
[----:B------:R-:W-:Y:S02]  /*30e0*/  IMAD R120, R122, -0x30, R248 ;  /* 0xffffffd07a787824 */ /* 0x000fe400078e02f8 */
[C---:B------:R-:W-:Y:S02]  /*30f0*/  IMAD R0, R7.reuse, c[0x0][0x1e0], RZ ;  /* 0x0000780007007a24 */ /* 0x040fe400078e02ff */
[----:B------:R-:W-:Y:S02]  /*3100*/  IMAD R7, R7, c[0x0][0x208], RZ ;  /* 0x0000820007077a24 */ /* 0x000fe400078e02ff */
[C---:B------:R-:W-:Y:S02]  /*3110*/  IMAD R0, R204.reuse, c[0x0][0x1e4], R0 ;  /* 0x00007900cc007a24 */ /* 0x040fe400078e0200 */
[----:B------:R-:W-:Y:S02]  /*3120*/  IMAD R7, R204, c[0x0][0x20c], R7 ;  /* 0x00008300cc077a24 */ /* 0x000fe400078e0207 */
[----:B------:R-:W-:-:S02]  /*3130*/  IMAD.IADD R3, R3, 0x1, R0 ;  /* 0x0000000103037824 */ /* 0x000fc400078e0200 */
[----:B------:R-:W-:-:S04]  /*3140*/  IMAD.WIDE.U32 R242, R13, c[0x0][0x210], RZ ;  /* 0x000084000df27a25 */ /* 0x000fc800078e00ff */
[----:B------:R-:W-:Y:S01]  /*3150*/  IMAD R246, R13, c[0x0][0x214], R243 ;  /* 0x000085000df67a24 */ /* 0x000fe200078e02f3 */
[----:B--2---:R-:W-:Y:S01]  /*3160*/  SHF.R.S32.HI R9, RZ, 0x1f, R200 ;  /* 0x0000001fff097819 */ /* 0x004fe200000114c8 */
[----:B------:R-:W-:-:S04]  /*3170*/  IMAD.WIDE.U32 R2, R200, c[0x0][0x1f0], R2 ;  /* 0x00007c00c8027a25 */ /* 0x000fc800078e0002 */
[----:B------:R-:W-:-:S04]  /*3180*/  IMAD R0, R9, c[0x0][0x1f0], RZ ;  /* 0x00007c0009007a24 */ /* 0x000fc800078e02ff */
[----:B------:R-:W-:Y:S01]  /*3190*/  IMAD R4, R200, c[0x0][0x1f4], R0 ;  /* 0x00007d00c8047a24 */ /* 0x000fe200078e0200 */
[----:B------:R-:W-:-:S04]  /*31a0*/  IADD3 R0, P0, R2, R238, RZ ;  /* 0x000000ee02007210 */ /* 0x000fc80007f1e0ff */
[----:B------:R-:W-:Y:S02]  /*31b0*/  IADD3.X R2, R244, R3, R4, P0, !PT ;  /* 0x00000003f4027210 */ /* 0x000fe400007fe404 */
[----:B------:R-:W-:Y:S02]  /*31c0*/  LEA R6, P0, R0, c[0x0][0x1c8], 0x1 ;  /* 0x0000720000067a11 */ /* 0x000fe400078008ff */
[----:B------:R-:W-:Y:S02]  /*31d0*/  IMNMX R3, R120, 0x30, PT ;  /* 0x0000003078037817 */ /* 0x000fe40003800200 */
[----:B----4-:R-:W-:Y:S01]  /*31e0*/  LEA.HI.X R12, R0, c[0x0][0x1cc], R2, 0x1, P0 ;  /* 0x00007300000c7a11 */ /* 0x010fe200000f0c02 */
[----:B------:R-:W-:Y:S02]  /*31f0*/  SHFL.IDX PT, R11, R6, 0x1, 0x1c1f ;  /* 0x003c1f00060b7f89 */ /* 0x000fe400000e0000 */
[----:B------:R-:W-:Y:S02]  /*3200*/  IMAD.IADD R5, R3, 0x1, -R236 ;  /* 0x0000000103057824 */ /* 0x000fe400078e0aec */
[----:B------:R-:W1:Y:S01]  /*3210*/  SHFL.IDX PT, R0, R6, RZ, 0x1c1f ;  /* 0x001c1fff06007589 */ /* 0x000e6200000e0000 */
[----:B------:R-:W-:-:S02]  /*3220*/  IMAD.WIDE.U32 R2, R204, c[0x0][0x208], RZ ;  /* 0x00008200cc027a25 */ /* 0x000fc400078e00ff */
[C---:B------:R-:W-:Y:S01]  /*3230*/  ISETP.GE.AND P6, PT, R5.reuse, 0x1, PT ;  /* 0x000000010500780c */ /* 0x040fe20003fc6270 */
[----:B------:R-:W2:Y:S01]  /*3240*/  SHFL.IDX PT, R8, R12, RZ, 0x1c1f ;  /* 0x001c1fff0c087589 */ /* 0x000ea200000e0000 */
[----:B------:R-:W-:Y:S01]  /*3250*/  ISETP.GE.AND P1, PT, R5, 0x21, PT ;  /* 0x000000210500780c */ /* 0x000fe20003f26270 */
[----:B------:R-:W-:-:S04]  /*3260*/  IMAD.IADD R3, R3, 0x1, R7 ;  /* 0x0000000103037824 */ /* 0x000fc800078e0207 */
[----:B------:R-:W-:-:S06]  /*3270*/  IMAD.WIDE.U32 R2, R200, c[0x0][0x218], R2 ;  /* 0x00008600c8027a25 */ /* 0x000fcc00078e0002 */
[----:B------:R-:W-:Y:S01]  /*3280*/  @P6 ISETP.GE.AND P4, PT, R210, c[0x0][0x1d4], PT ;  /* 0x00007500d2006a0c */ /* 0x000fe20003f86270 */
[----:B------:R-:W-:Y:S01]  /*3290*/  @P6 IMAD.SHL.U32 R10, R16, 0x2, RZ ;  /* 0x00000002100a6824 */ /* 0x000fe200078e00ff */
[----:B------:R-:W-:Y:S02]  /*32a0*/  @P6 ISETP.GE.AND P5, PT, R232, c[0x0][0x1d4], PT ;  /* 0x00007500e8006a0c */ /* 0x000fe40003fa6270 */
[----:B-1----:R-:W-:-:S04]  /*32b0*/  @P6 LEA R4, P0, R210, R0, 0x1 ;  /* 0x00000000d2046211 */ /* 0x002fc800078008ff */
[----:B--2---:R-:W-:Y:S02]  /*32c0*/  @P6 LEA.HI.X R5, R210, R8, R15, 0x1, P0 ;  /* 0x00000008d2056211 */ /* 0x004fe400000f0c0f */
[----:B------:R-:W-:-:S03]  /*32d0*/  @P6 LEA R6, P0, R232, R0, 0x1 ;  /* 0x00000000e8066211 */ /* 0x000fc600078008ff */
[----:B------:R1:W-:Y:S01]  /*32e0*/  @P6 LDGSTS.E.BYPASS.LTC128B.128 [R10+0x3c80], [R4.64], !P4 ;  /* 0x03c80000040a6fae */ /* 0x0003e2000e101d46 */
[----:B------:R-:W-:-:S05]  /*32f0*/  @P6 LEA.HI.X R7, R232, R8, R29, 0x1, P0 ;  /* 0x00000008e8076211 */ /* 0x000fca00000f0c1d */
[----:B------:R2:W-:Y:S01]  /*3300*/  @P6 LDGSTS.E.BYPASS.LTC128B.128 [R10+0x4880], [R6.64], !P5 ;  /* 0x04880000060a6fae */ /* 0x0005e2000e901d46 */
[----:B------:R-:W-:Y:S01]  /*3310*/  @P1 ISETP.GE.AND P5, PT, R210, c[0x0][0x1d4], PT ;  /* 0x00007500d2001a0c */ /* 0x000fe20003fa6270 */
[----:B-1----:R-:W-:Y:S01]  /*3320*/  IMAD R5, R9, c[0x0][0x218], RZ ;  /* 0x0000860009057a24 */ /* 0x002fe200078e02ff */
[C---:B------:R-:W-:Y:S01]  /*3330*/  @P6 LEA R4, P4, R233.reuse, R0, 0x1 ;  /* 0x00000000e9046211 */ /* 0x040fe200078808ff */
[----:B------:R1:W3:Y:S01]  /*3340*/  SHFL.IDX PT, R9, R12, 0x1, 0x1c1f ;  /* 0x003c1f000c097f89 */ /* 0x0002e200000e0000 */
[----:B------:R-:W-:Y:S01]  /*3350*/  IADD3 R0, P0, R2, R242, RZ ;  /* 0x000000f202007210 */ /* 0x000fe20007f1e0ff */
[----:B-1----:R-:W-:Y:S01]  /*3360*/  IMAD R12, R200, c[0x0][0x21c], R5 ;  /* 0x00008700c80c7a24 */ /* 0x002fe200078e0205 */
[C---:B------:R-:W-:Y:S01]  /*3370*/  @P6 LEA.HI.X R5, R233.reuse, R8, R28, 0x1, P4 ;  /* 0x00000008e9056211 */ /* 0x040fe200020f0c1c */
[----:B------:R-:W-:Y:S01]  /*3380*/  IMAD.SHL.U32 R8, R210, 0x2, RZ ;  /* 0x00000002d2087824 */ /* 0x000fe200078e00ff */
[----:B------:R-:W-:Y:S02]  /*3390*/  @P6 ISETP.GE.AND P4, PT, R233, c[0x0][0x1d4], PT ;  /* 0x00007500e9006a0c */ /* 0x000fe40003f86270 */
[----:B------:R-:W-:-:S02]  /*33a0*/  IADD3.X R2, R246, R3, R12, P0, !PT ;  /* 0x00000003f6027210 */ /* 0x000fc400007fe40c */
[----:B------:R-:W-:-:S04]  /*33b0*/  LEA R19, P0, R0, c[0x0][0x1f8], 0x1 ;  /* 0x00007e0000137a11 */ /* 0x000fc800078008ff */
[----:B------:R-:W-:Y:S01]  /*33c0*/  LEA.HI.X R18, R0, c[0x0][0x1fc], R2, 0x1, P0 ;  /* 0x00007f0000127a11 */ /* 0x000fe200000f0c02 */
[----:B------:R-:W-:Y:S01]  /*33d0*/  @P1 IMAD.SHL.U32 R0, R16, 0x2, RZ ;  /* 0x0000000210001824 */ /* 0x000fe200078e00ff */
[C---:B--2---:R-:W-:Y:S01]  /*33e0*/  @P1 LEA R6, P0, R210.reuse, R11, 0x1 ;  /* 0x0000000bd2061211 */ /* 0x044fe200078008ff */
[----:B------:R-:W1:Y:S03]  /*33f0*/  SHFL.IDX PT, R17, R19, RZ, 0x1c1f ;  /* 0x001c1fff13117589 */ /* 0x000e6600000e0000 */
[----:B---3--:R-:W-:Y:S01]  /*3400*/  @P1 LEA.HI.X R7, R210, R9, R15, 0x1, P0 ;  /* 0x00000009d2071211 */ /* 0x008fe200000f0c0f */
[----:B------:R2:W-:Y:S01]  /*3410*/  @P6 LDGSTS.E.BYPASS.LTC128B.128 [R10+0x5480], [R4.64], !P4 ;  /* 0x05480000040a6fae */ /* 0x0005e2000e101d46 */
[C---:B------:R-:W-:Y:S02]  /*3420*/  @P1 ISETP.GE.AND P4, PT, R232.reuse, c[0x0][0x1d4], PT ;  /* 0x00007500e8001a0c */ /* 0x040fe40003f86270 */
[----:B------:R-:W-:Y:S01]  /*3430*/  @P1 ISETP.GE.AND P0, PT, R233, c[0x0][0x1d4], PT ;  /* 0x00007500e9001a0c */ /* 0x000fe20003f06270 */
[----:B------:R3:W-:Y:S01]  /*3440*/  @P1 LDGSTS.E.BYPASS.LTC128B.128 [R0+0x4480], [R6.64], !P5 ;  /* 0x0448000006001fae */ /* 0x0007e2000e901d46 */
[----:B------:R-:W-:-:S03]  /*3450*/  ISETP.GE.AND P5, PT, R232, c[0x0][0x1d4], PT ;  /* 0x00007500e8007a0c */ /* 0x000fc60003fa6270 */
[----:B------:R-:W4:Y:S01]  /*3460*/  SHFL.IDX PT, R16, R18, RZ, 0x1c1f ;  /* 0x001c1fff12107589 */ /* 0x000f2200000e0000 */
[----:B--2---:R-:W-:-:S04]  /*3470*/  @P1 LEA R4, P6, R232, R11, 0x1 ;  /* 0x0000000be8041211 */ /* 0x004fc800078c08ff */
[----:B------:R-:W-:Y:S02]  /*3480*/  @P1 LEA.HI.X R5, R232, R9, R29, 0x1, P6 ;  /* 0x00000009e8051211 */ /* 0x000fe400030f0c1d */
[----:B------:R-:W-:-:S03]  /*3490*/  @P1 LEA R2, P6, R233, R11, 0x1 ;  /* 0x0000000be9021211 */ /* 0x000fc600078c08ff */
[----:B------:R2:W-:Y:S01]  /*34a0*/  @P1 LDGSTS.E.BYPASS.LTC128B.128 [R0+0x5080], [R4.64], !P4 ;  /* 0x0508000004001fae */ /* 0x0005e2000e101d46 */
[C---:B------:R-:W-:Y:S02]  /*34b0*/  @P1 LEA.HI.X R3, R233.reuse, R9, R28, 0x1, P6 ;  /* 0x00000009e9031211 */ /* 0x040fe400030f0c1c */
[----:B------:R-:W-:Y:S02]  /*34c0*/  ISETP.GE.AND P6, PT, R210, c[0x0][0x1d4], PT ;  /* 0x00007500d2007a0c */ /* 0x000fe40003fc6270 */
[----:B------:R-:W-:Y:S01]  /*34d0*/  ISETP.GE.AND P4, PT, R233, c[0x0][0x1d4], PT ;  /* 0x00007500e9007a0c */ /* 0x000fe20003f86270 */
[----:B------:R1:W-:Y:S04]  /*34e0*/  @P1 LDGSTS.E.BYPASS.LTC128B.128 [R0+0x5c80], [R2.64], !P0 ;  /* 0x05c8000002001fae */ /* 0x0003e8000c101d46 */
[----:B------:R-:W0:Y:S01]  /*34f0*/  LDGDEPBAR ;  /* 0x00000000000079af */ /* 0x000e220000000000 */
[----:B--2---:R-:W-:-:S02]  /*3500*/  IMAD.IADD R4, R120, 0x1, -R236 ;  /* 0x0000000178047824 */ /* 0x004fc400078e0aec */
[----:B------:R-:W-:Y:S01]  /*3510*/  IMAD.SHL.U32 R5, R232, 0x2, RZ ;  /* 0x00000002e8057824 */ /* 0x000fe200078e00ff */
[----:B-1----:R-:W-:Y:S01]  /*3520*/  IADD3 R2, P0, R17, R8, RZ ;  /* 0x0000000811027210 */ /* 0x002fe20007f1e0ff */
[----:B------:R-:W-:-:S04]  /*3530*/  DEPBAR.LE SB0, 0x1 ;  /* 0x000080400000791a */ /* 0x000fc80000000000 */
[----:B------:R-:W-:-:S04]  /*3540*/  DEPBAR.LE SB0, 0x0 ;  /* 0x000080000000791a */ /* 0x000fc80000000000 */
[----:B------:R-:W-:Y:S01]  /*3550*/  BAR.SYNC.DEFER_BLOCKING 0x0 ;  /* 0x0000000000007b1d */ /* 0x000fe20000010000 */
[----:B----4-:R-:W-:Y:S01]  /*3560*/  IMAD.X R3, R16, 0x1, R219, P0 ;  /* 0x0000000110037824 */ /* 0x010fe200000e06db */
[----:B------:R-:W-:Y:S01]  /*3570*/  ISETP.LT.OR P0, PT, R4, 0x1, P6 ;  /* 0x000000010400780c */ /* 0x000fe20003701670 */
[----:B---3--:R-:W-:Y:S01]  /*3580*/  IMAD.SHL.U32 R0, R233, 0x2, RZ ;  /* 0x00000002e9007824 */ /* 0x008fe200078e00ff */
[----:B------:R-:W-:-:S05]  /*3590*/  IADD3 R6, P1, R17, R5, RZ ;  /* 0x0000000511067210 */ /* 0x000fca0007f3e0ff */
[----:B------:R-:W-:Y:S01]  /*35a0*/  IMAD.X R7, R16, 0x1, R217, P1 ;  /* 0x0000000110077824 */ /* 0x000fe200008e06d9 */
[----:B------:R-:W-:Y:S01]  /*35b0*/  ISETP.LT.OR P1, PT, R4, 0x1, P5 ;  /* 0x000000010400780c */ /* 0x000fe20002f21670 */
[----:B------:R1:W2:Y:S04]  /*35c0*/  LDSM.16.M88.4 R12, [R183] ;  /* 0x00000000b70c783b */ /* 0x0002a80000000200 */
        /* <DEDUP_REMOVED lines=12> */
[----:B------:R5:W-:Y:S04]  /*3690*/  LDGSTS.E.BYPASS.LTC128B.128 [R194+0x1880], [R2.64], !P0 ;  /* 0x0188000002c27fae */ /* 0x000be8000c101d46 */
[----:B------:R1:W-:Y:S01]  /*36a0*/  LDGSTS.E.BYPASS.LTC128B.128 [R194+0x2480], [R6.64], !P1 ;  /* 0x0248000006c27fae */ /* 0x0003e2000c901d46 */
[----:B------:R-:W-:-:S02]  /*36b0*/  ISETP.GT.AND P1, PT, R231, 0x2f, PT ;  /* 0x0000002fe700780c */ /* 0x000fc40003f24270 */
[----:B-----5:R-:W-:Y:S02]  /*36c0*/  IADD3 R2, P0, R17, R0, RZ ;  /* 0x0000000011027210 */ /* 0x020fe40007f1e0ff */
[----:B------:R-:W5:Y:S03]  /*36d0*/  S2R R0, SR_TID.X ;  /* 0x0000000000007919 */ /* 0x000f660000002100 */
[----:B------:R-:W-:Y:S01]  /*36e0*/  IMAD.X R3, R16, 0x1, R218, P0 ;  /* 0x0000000110037824 */ /* 0x000fe200000e06da */
[----:B------:R-:W-:-:S13]  /*36f0*/  ISETP.LT.OR P0, PT, R4, 0x1, P4 ;  /* 0x000000010400780c */ /* 0x000fda0002701670 */
[----:B------:R1:W-:Y:S01]  /*3700*/  LDGSTS.E.BYPASS.LTC128B.128 [R194+0x3080], [R2.64], !P0 ;  /* 0x0308000002c27fae */ /* 0x0003e2000c101d46 */
[----:B-----5:R-:W-:-:S13]  /*3710*/  ISETP.GT.AND P0, PT, R0, 0x3f, PT ;  /* 0x0000003f0000780c */ /* 0x020fda0003f04270 */
[----:B------:R-:W-:Y:S05]  /*3720*/  @P0 BRA `(.L_x_1370) ;  /* 0x0000015000000947 */ /* 0x000fea0003800000 */
[----:B--234-:R-:W-:Y:S05]  /*3730*/  BRA.DIV ~URZ, `(.L_x_1371) ;  /* 0x0000f7127f007947 */ /* 0x01cfea000b800000 */
[----:B------:R2:W3:Y:S04]  /*3740*/  SHFL.IDX PT, R5, R18, 0x1, 0x1c1f ;  /* 0x003c1f0012057f89 */ /* 0x0004e800000e0000 */
[----:B------:R2:W4:Y:S02]  /*3750*/  SHFL.IDX PT, R0, R19, 0x1, 0x1c1f ;  /* 0x003c1f0013007f89 */ /* 0x00052400000e0000 */
.L_x_1488:
[----:B-1----:R-:W-:Y:S01]  /*3760*/  IMAD.SHL.U32 R3, R210, 0x2, RZ ;  /* 0x00000002d2037824 */ /* 0x002fe200078e00ff */
[----:B------:R-:W-:Y:S01]  /*3770*/  ISETP.LT.OR P6, PT, R4, 0x21, P6 ;  /* 0x000000210400780c */ /* 0x000fe200037c1670 */
[----:B------:R-:W-:Y:S01]  /*3780*/  IMAD.SHL.U32 R2, R232, 0x2, RZ ;  /* 0x00000002e8027824 */ /* 0x000fe200078e00ff */
[----:B------:R-:W-:Y:S02]  /*3790*/  ISETP.LT.OR P5, PT, R4, 0x21, P5 ;  /* 0x000000210400780c */ /* 0x000fe40002fa1670 */
[----:B----4-:R-:W-:Y:S02]  /*37a0*/  IADD3 R16, P0, R0, R3, RZ ;  /* 0x0000000300107210 */ /* 0x010fe40007f1e0ff */
[----:B------:R-:W-:-:S03]  /*37b0*/  ISETP.LT.OR P4, PT, R4, 0x21, P4 ;  /* 0x000000210400780c */ /* 0x000fc60002781670 */
[----:B---3--:R-:W-:Y:S01]  /*37c0*/  IMAD.X R17, R5, 0x1, R219, P0 ;  /* 0x0000000105117824 */ /* 0x008fe200000e06db */
[----:B------:R-:W-:Y:S01]  /*37d0*/  IADD3 R6, P0, R0, R2, RZ ;  /* 0x0000000200067210 */ /* 0x000fe20007f1e0ff */
[----:B------:R-:W-:-:S03]  /*37e0*/  IMAD.SHL.U32 R2, R233, 0x2, RZ ;  /* 0x00000002e9027824 */ /* 0x000fc600078e00ff */
[----:B------:R-:W-:Y:S01]  /*37f0*/  @!PT LDS RZ, [RZ] ;  /* 0x00000000fffff984 */ /* 0x000fe20000000800 */
[----:B------:R-:W-:Y:S01]  /*3800*/  @!PT LDS RZ, [RZ] ;  /* 0x00000000fffff984 */ /* 0x000fe20000000800 */
[----:B------:R-:W-:Y:S01]  /*3810*/  @!PT LDS RZ, [RZ] ;  /* 0x00000000fffff984 */ /* 0x000fe20000000800 */
[----:B------:R1:W-:Y:S01]  /*3820*/  LDGSTS.E.BYPASS.LTC128B.128 [R194+0x2080], [R16.64], !P6 ;  /* 0x0208000010c27fae */ /* 0x0003e2000f101d46 */
[----:B------:R-:W-:Y:S01]  /*3830*/  IMAD.X R7, R5, 0x1, R217, P0 ;  /* 0x0000000105077824 */ /* 0x000fe200000e06d9 */
[----:B------:R-:W-:-:S04]  /*3840*/  IADD3 R2, P0, R0, R2, RZ ;  /* 0x0000000200027210 */ /* 0x000fc80007f1e0ff */
[----:B------:R1:W-:Y:S01]  /*3850*/  LDGSTS.E.BYPASS.LTC128B.128 [R194+0x2c80], [R6.64], !P5 ;  /* 0x02c8000006c27fae */ /* 0x0003e2000e901d46 */
[----:B------:R-:W-:-:S05]  /*3860*/  IMAD.X R3, R5, 0x1, R218, P0 ;  /* 0x0000000105037824 */ /* 0x000fca00000e06da */
[----:B------:R1:W-:Y:S03]  /*3870*/  LDGSTS.E.BYPASS.LTC128B.128 [R194+0x3880], [R2.64], !P4 ;  /* 0x0388000002c27fae */ /* 0x0003e6000e101d46 */
.L_x_1370:
[----:B--234-:R-:W-:Y:S05]  /*3880*/  BSYNC B0 ;  /* 0x0000000000007941 */ /* 0x01cfea0003800000 */
.L_x_1369:
        /* <DEDUP_REMOVED lines=61> */
[----:B------:R-:W-:Y:S08]  /*3c60*/  HMMA.16816.F32 R52, R12, R54, R72 ;  /* 0x000000360c34723c */ /* 0x000ff00000001848 */
[----:B------:R-:W-:Y:S01]  /*3c70*/  HMMA.16816.F32 R40, R28, R48, R100 ;  /* 0x000000301c28723c */ /* 0x000fe20000001864 */
[----:B--2---:R-:W-:-:S04]  /*3c80*/  FMUL.FTZ R0, R82, c[0x0][0x320] ;  /* 0x0000c80052007a20 */ /* 0x004fc80000410000 */
[----:B------:R2:W1:Y:S03]  /*3c90*/  MUFU.TANH R102, R0 ;  /* 0x0000000000667308 */ /* 0x0004660000002400 */
[----:B----4-:R-:W-:Y:S08]  /*3ca0*/  HMMA.16816.F32 R64, R24, R60, R68 ;  /* 0x0000003c1840723c */ /* 0x010ff00000001844 */
[----:B------:R-:W-:Y:S01]  /*3cb0*/  HMMA.16816.F32 R72, R8, R46, R56 ;  /* 0x0000002e0848723c */ /* 0x000fe20000001838 */
[----:B------:R-:W4:Y:S01]  /*3cc0*/  LDSM.16.M88.4 R56, [R187] ;  /* 0x00000000bb38783b */ /* 0x000f220000000200 */
[----:B--2---:R-:W-:-:S06]  /*3cd0*/  FMUL.FTZ R0, R83, c[0x0][0x320] ;  /* 0x0000c80053007a20 */ /* 0x004fcc0000410000 */
[----:B------:R-:W-:Y:S01]  /*3ce0*/  HMMA.16816.F32 R80, R4, R46, R52 ;  /* 0x0000002e0450723c */ /* 0x000fe20000001834 */
[----:B------:R2:W1:Y:S01]  /*3cf0*/  MUFU.TANH R100, R0 ;  /* 0x0000000000647308 */ /* 0x0004620000002400 */
[----:B------:R-:W5:Y:S06]  /*3d00*/  LDSM.16.M88.4 R52, [R180+0x1400] ;  /* 0x00140000b434783b */ /* 0x000f6c0000000200 */
        /* <DEDUP_REMOVED lines=13> */
[----:B----4-:R-:W-:Y:S01]  /*3de0*/  HMMA.16816.F32 R84, R4, R56, R40 ;  /* 0x000000380454723c */ /* 0x010fe20000001828 */
[----:B------:R-:W4:Y:S07]  /*3df0*/  LDSM.16.M88.4 R40, [R180+0x2000] ;  /* 0x00200000b428783b */ /* 0x000f2e0000000200 */
[----:B------:R-:W-:Y:S01]  /*3e00*/  HMMA.16816.F32 R48, R16, R34, R48 ;  /* 0x000000221030723c */ /* 0x000fe20000001830 */
[----:B-1----:R-:W-:-:S07]  /*3e10*/  FMUL.FTZ R0, R79, c[0x0][0x320] ;  /* 0x0000c8004f007a20 */ /* 0x002fce0000410000 */
[----:B------:R-:W-:Y:S01]  /*3e20*/  HMMA.16816.F32 R76, R8, R56, R64 ;  /* 0x00000038084c723c */ /* 0x000fe20000001840 */
[----:B------:R1:W1:Y:S07]  /*3e30*/  MUFU.TANH R99, R0 ;  /* 0x0000000000637308 */ /* 0x00026e0000002400 */
[----:B------:R-:W-:Y:S08]  /*3e40*/  HMMA.16816.F32 R64, R20, R62, R68 ;  /* 0x0000003e1440723c */ /* 0x000ff00000001844 */
[----:B-----5:R-:W-:Y:S01]  /*3e50*/  HMMA.16816.F32 R60, R36, R52, R108 ;  /* 0x00000034243c723c */ /* 0x020fe2000000186c */
[----:B-1----:R-:W-:-:S04]  /*3e60*/  FMUL.FTZ R0, R72, c[0x0][0x320] ;  /* 0x0000c80048007a20 */ /* 0x002fc80000410000 */
[----:B------:R1:W1:Y:S03]  /*3e70*/  MUFU.TANH R93, R0 ;  /* 0x00000000005d7308 */ /* 0x0002660000002400 */
[----:B------:R-:W-:Y:S08]  /*3e80*/  HMMA.16816.F32 R36, R36, R54, R112 ;  /* 0x000000362424723c */ /* 0x000ff00000001870 */
[----:B------:R-:W-:Y:S01]  /*3e90*/  HMMA.16816.F32 R68, R12, R34, R64 ;  /* 0x000000220c44723c */ /* 0x000fe20000001840 */
[----:B------:R-:W5:Y:S01]  /*3ea0*/  LDSM.16.M88.4 R32, [R186] ;  /* 0x00000000ba20783b */ /* 0x000f620000000200 */
        /* <DEDUP_REMOVED lines=18> */
[C---:B----4-:R-:W-:Y:S08]  /*3fd0*/  HMMA.16816.F32 R36, R12.reuse, R40, R64 ;  /* 0x000000280c24723c */ /* 0x050ff00000001840 */
[----:B------:R-:W-:Y:S01]  /*3fe0*/  HMMA.16816.F32 R12, R12, R42, R44 ;  /* 0x0000002a0c0c723c */ /* 0x000fe2000000182c */
[----:B-1----:R-:W-:-:S04]  /*3ff0*/  FMUL.FTZ R0, R82, c[0x0][0x320] ;  /* 0x0000c80052007a20 */ /* 0x002fc80000410000 */
[----:B------:R1:W4:Y:S11]  /*4000*/  MUFU.TANH R94, R0 ;  /* 0x00000000005e7308 */ /* 0x0003360000002400 */
[----:B-----5:R-:W-:Y:S01]  /*4010*/  HMMA.16816.F32 R20, R4, R32, R36 ;  /* 0x000000200414723c */ /* 0x020fe20000001824 */
        /* <DEDUP_REMOVED lines=74> */
[----:B--234-:R-:W-:Y:S01]  /*44c0*/  IADD3 R2, R231, R121, R237 ;  /* 0x00000079e7027210 */ /* 0x01cfe20007ffe0ed */
[----:B------:R-:W-:-:S03]  /*44d0*/  IMAD.MOV.U32 R200, RZ, RZ, RZ ;  /* 0x000000ffffc87224 */ /* 0x000fc600078e00ff */
[----:B------:R-:W-:-:S05]  /*44e0*/  IADD3 R2, R2, -0x30, RZ ;  /* 0xffffffd002027810 */ /* 0x000fca0007ffe0ff */
        /* <DEDUP_REMOVED lines=27> */
.L_x_1489:
[----:B------:R-:W-:Y:S05]  /*46a0*/  BRA.DIV ~URZ, `(.L_x_1375) ;  /* 0x0000e8d27f007947 */ /* 0x000fea000b800000 */
[----:B------:R3:W4:Y:S02]  /*46b0*/  SHFL.IDX PT, R0, R10, RZ, 0x1c1f ;  /* 0x001c1fff0a007589 */ /* 0x00072400000e0000 */
.L_x_1490:
[----:B------:R-:W-:Y:S01]  /*46c0*/  BSSY B0, `(.L_x_1376) ;  /* 0x0000014000007945 */ /* 0x000fe20003800000 */
[----:B------:R-:W-:Y:S05]  /*46d0*/  @!P5 BRA `(.L_x_1377) ;  /* 0x000001200000d947 */ /* 0x000fea0003800000 */
[C---:B------:R-:W-:Y:S01]  /*46e0*/  IMAD.SHL.U32 R3, R210.reuse, 0x2, RZ ;  /* 0x00000002d2037824 */ /* 0x040fe200078e00ff */
[----:B------:R-:W-:Y:S01]  /*46f0*/  ISETP.GE.AND P5, PT, R210, c[0x0][0x1d4], PT ;  /* 0x00007500d2007a0c */ /* 0x000fe20003fa6270 */
[C---:B------:R-:W-:Y:S01]  /*4700*/  IMAD.SHL.U32 R2, R232.reuse, 0x2, RZ ;  /* 0x00000002e8027824 */ /* 0x040fe200078e00ff */
[----:B------:R-:W-:Y:S02]  /*4710*/  ISETP.GE.AND P4, PT, R232, c[0x0][0x1d4], PT ;  /* 0x00007500e8007a0c */ /* 0x000fe40003f86270 */
[C---:B----4-:R-:W-:Y:S02]  /*4720*/  IADD3 R8, P0, R0.reuse, R3, RZ ;  /* 0x0000000300087210 */ /* 0x050fe40007f1e0ff */
[----:B------:R-:W-:Y:S01]  /*4730*/  IADD3 R6, P6, R0, R2, RZ ;  /* 0x0000000200067210 */ /* 0x000fe20007fde0ff */
[----:B------:R-:W-:-:S02]  /*4740*/  IMAD.SHL.U32 R2, R233, 0x2, RZ ;  /* 0x00000002e9027824 */ /* 0x000fc400078e00ff */
[C---:B--2---:R-:W-:Y:S01]  /*4750*/  IMAD.X R9, R4.reuse, 0x1, R219, P0 ;  /* 0x0000000104097824 */ /* 0x044fe200000e06db */
[----:B------:R-:W-:Y:S01]  /*4760*/  ISETP.GE.AND P0, PT, R233, c[0x0][0x1d4], PT ;  /* 0x00007500e9007a0c */ /* 0x000fe20003f06270 */
[----:B------:R-:W-:Y:S01]  /*4770*/  IMAD.X R7, R4, 0x1, R217, P6 ;  /* 0x0000000104077824 */ /* 0x000fe200030e06d9 */
[----:B------:R-:W-:Y:S02]  /*4780*/  IADD3 R2, P6, R0, R2, RZ ;  /* 0x0000000200027210 */ /* 0x000fe40007fde0ff */
[----:B------:R-:W-:Y:S01]  /*4790*/  @!PT LDS RZ, [RZ] ;  /* 0x00000000fffff984 */ /* 0x000fe20000000800 */
[----:B------:R-:W-:Y:S01]  /*47a0*/  @!PT LDS RZ, [RZ] ;  /* 0x00000000fffff984 */ /* 0x000fe20000000800 */
[----:B------:R-:W-:Y:S01]  /*47b0*/  @!PT LDS RZ, [RZ] ;  /* 0x00000000fffff984 */ /* 0x000fe20000000800 */
[----:B------:R2:W-:Y:S03]  /*47c0*/  LDGSTS.E.BYPASS.LTC128B.128 [R194+0x3c80], [R8.64], !P5 ;  /* 0x03c8000008c27fae */ /* 0x0005e6000e901d46 */
[----:B------:R-:W-:Y:S01]  /*47d0*/  IMAD.X R3, R4, 0x1, R218, P6 ;  /* 0x0000000104037824 */ /* 0x000fe200030e06da */
[----:B------:R2:W-:Y:S05]  /*47e0*/  LDGSTS.E.BYPASS.LTC128B.128 [R194+0x4880], [R6.64], !P4 ;  /* 0x0488000006c27fae */ /* 0x0005ea000e101d46 */
[----:B------:R2:W-:Y:S02]  /*47f0*/  LDGSTS.E.BYPASS.LTC128B.128 [R194+0x5480], [R2.64], !P0 ;  /* 0x0548000002c27fae */ /* 0x0005e4000c101d46 */
.L_x_1377:
[----:B------:R-:W-:Y:S05]  /*4800*/  BSYNC B0 ;  /* 0x0000000000007941 */ /* 0x000fea0003800000 */
.L_x_1376:
[----:B------:R-:W-:Y:S01]  /*4810*/  ISETP.GE.AND P0, PT, R11, 0x21, PT ;  /* 0x000000210b00780c */ /* 0x000fe20003f06270 */
[----:B------:R-:W-:Y:S06]  /*4820*/  BRA.DIV ~URZ, `(.L_x_1378) ;  /* 0x0000e7b27f007947 */ /* 0x000fec000b800000 */
[----:B--2---:R2:W1:Y:S04]  /*4830*/  SHFL.IDX PT, R4, R5, 0x1, 0x1c1f ;  /* 0x003c1f0005047f89 */ /* 0x00446800000e0000 */
[----:B----4-:R2:W4:Y:S02]  /*4840*/  SHFL.IDX PT, R0, R10, 0x1, 0x1c1f ;  /* 0x003c1f000a007f89 */ /* 0x01052400000e0000 */
.L_x_1491:
[----:B------:R-:W-:Y:S05]  /*4850*/  @!P0 BRA `(.L_x_1373) ;  /* 0x0000012000008947 */ /* 0x000fea0003800000 */
[C---:B------:R-:W-:Y:S01]  /*4860*/  IMAD.SHL.U32 R3, R210.reuse, 0x2, RZ ;  /* 0x00000002d2037824 */ /* 0x040fe200078e00ff */
[----:B------:R-:W-:Y:S01]  /*4870*/  ISETP.GE.AND P5, PT, R210, c[0x0][0x1d4], PT ;  /* 0x00007500d2007a0c */ /* 0x000fe20003fa6270 */
[C---:B------:R-:W-:Y:S01]  /*4880*/  IMAD.SHL.U32 R2, R232.reuse, 0x2, RZ ;  /* 0x00000002e8027824 */ /* 0x040fe200078e00ff */
[----:B------:R-:W-:-:S02]  /*4890*/  ISETP.GE.AND P4, PT, R232, c[0x0][0x1d4], PT ;  /* 0x00007500e8007a0c */ /* 0x000fc40003f86270 */
[C---:B----4-:R-:W-:Y:S02]  /*48a0*/  IADD3 R8, P0, R0.reuse, R3, RZ ;  /* 0x0000000300087210 */ /* 0x050fe40007f1e0ff */
[----:B------:R-:W-:Y:S01]  /*48b0*/  IADD3 R6, P6, R0, R2, RZ ;  /* 0x0000000200067210 */ /* 0x000fe20007fde0ff */
[C---:B------:R-:W-:Y:S02]  /*48c0*/  IMAD.SHL.U32 R2, R233.reuse, 0x2, RZ ;  /* 0x00000002e9027824 */ /* 0x040fe400078e00ff */
[C---:B-1----:R-:W-:Y:S01]  /*48d0*/  IMAD.X R9, R4.reuse, 0x1, R219, P0 ;  /* 0x0000000104097824 */ /* 0x042fe200000e06db */
        /* <DEDUP_REMOVED lines=10> */
.L_x_1373:
[----:B--234-:R-:W-:Y:S05]  /*4980*/  BSYNC B1 ;  /* 0x0000000000017941 */ /* 0x01cfea0003800000 */
.L_x_1372:
[----:B-1----:R-:W-:Y:S01]  /*4990*/  IMAD.IADD R0, R251, 0x1, R249 ;  /* 0x00000001fb007824 */ /* 0x002fe200078e02f9 */
[----:B------:R-:W0:Y:S01]  /*49a0*/  LDGDEPBAR ;  /* 0x00000000000079af */ /* 0x000e220000000000 */
[----:B------:R-:W-:-:S02]  /*49b0*/  IADD3 R6, -R250, R120, RZ ;  /* 0x00000078fa067210 */ /* 0x000fc40007ffe1ff */
[----:B------:R-:W-:-:S04]  /*49c0*/  @P3 IMAD.HI.U32 R2, R0, c[0x0][0x2c8], RZ ;  /* 0x0000b20000023a27 */ /* 0x000fc800078e00ff */
[----:B------:R-:W-:Y:S01]  /*49d0*/  IMAD.MOV.U32 R4, RZ, RZ, R0 ;  /* 0x000000ffff047224 */ /* 0x000fe200078e0000 */
[----:B------:R-:W-:Y:S02]  /*49e0*/  IADD3 R0, -R250, 0x1, R120 ;  /* 0x00000001fa007810 */ /* 0x000fe40007ffe178 */
[----:B------:R-:W-:Y:S02]  /*49f0*/  @P3 SHF.R.U32.HI R4, RZ, c[0x0][0x2cc], R2 ;  /* 0x0000b300ff043a19 */ /* 0x000fe40000011602 */
[----:B------:R-:W-:Y:S01]  /*4a00*/  IADD3 R5, R0, -R247, RZ ;  /* 0x800000f700057210 */ /* 0x000fe20007ffe0ff */
[----:B------:R-:W-:Y:S05]  /*4a10*/  BRA.DIV ~URZ, `(.L_x_1379) ;  /* 0x0000e6827f007947 */ /* 0x000fea000b800000 */
[----:B------:R1:W2:Y:S02]  /*4a20*/  SHFL.IDX PT, R0, R4, RZ, 0x1c1f ;  /* 0x001c1fff04007589 */ /* 0x0002a400000e0000 */
.L_x_1492:
        /* <DEDUP_REMOVED lines=55> */
[----:B------:R-:W-:Y:S02]  /*4da0*/  IMNMX R3, R6, R3, PT ;  /* 0x0000000306037217 */ /* 0x000fe40003800200 */
[----:B------:R-:W-:-:S02]  /*4db0*/  FSEL R131, R40, -INF , P6 ;  /* 0xff80000028837808 */ /* 0x000fc40003000000 */
[----:B------:R-:W-:Y:S02]  /*4dc0*/  FSEL R130, R32, -INF , P5 ;  /* 0xff80000020827808 */ /* 0x000fe40002800000 */
[----:B------:R-:W-:Y:S02]  /*4dd0*/  FSEL R129, R22, -INF , P4 ;  /* 0xff80000016817808 */ /* 0x000fe40002000000 */
[----:B------:R-:W-:Y:S02]  /*4de0*/  FSEL R128, R20, -INF , P0 ;  /* 0xff80000014807808 */ /* 0x000fe40000000000 */
[C---:B------:R-:W-:Y:S02]  /*4df0*/  ISETP.GT.AND P6, PT, R3.reuse, RZ, PT ;  /* 0x000000ff0300720c */ /* 0x040fe40003fc4270 */
        /* <DEDUP_REMOVED lines=19> */
[----:B------:R-:W-:-:S02]  /*4f30*/  IMNMX R0, R6, R0, PT ;  /* 0x0000000006007217 */ /* 0x000fc40003800200 */
[----:B------:R-:W-:Y:S02]  /*4f40*/  FSEL R107, R44, -INF , P6 ;  /* 0xff8000002c6b7808 */ /* 0x000fe40003000000 */
[----:B------:R-:W-:Y:S02]  /*4f50*/  FSEL R106, R41, -INF , P5 ;  /* 0xff800000296a7808 */ /* 0x000fe40002800000 */
[----:B------:R-:W-:Y:S02]  /*4f60*/  FSEL R102, R31, -INF , P4 ;  /* 0xff8000001f667808 */ /* 0x000fe40002000000 */
[----:B------:R-:W-:Y:S02]  /*4f70*/  FSEL R100, R27, -INF , P0 ;  /* 0xff8000001b647808 */ /* 0x000fe40000000000 */
[C---:B------:R-:W-:Y:S02]  /*4f80*/  ISETP.GT.AND P6, PT, R0.reuse, RZ, PT ;  /* 0x000000ff0000720c */ /* 0x040fe40003fc4270 */
        /* <DEDUP_REMOVED lines=61> */
[----:B------:R-:W-:Y:S02]  /*5360*/  FMNMX.FTZ R0, R120, R0, !PT ;  /* 0x0000000078007209 */ /* 0x000fe40007810000 */
[----:B------:R-:W-:Y:S02]  /*5370*/  FMNMX.FTZ R3, R128, R3, !PT ;  /* 0x0000000380037209 */ /* 0x000fe40007810000 */
[----:B------:R-:W-:Y:S01]  /*5380*/  FSEL R124, R46, -INF , P0 ;  /* 0xff8000002e7c7808 */ /* 0x000fe20000000000 */
[----:B------:R-:W1:Y:S01]  /*5390*/  SHFL.BFLY PT, R6, R0, 0x2, 0x1f ;  /* 0x0c401f0000067f89 */ /* 0x000e6200000e0000 */
[----:B------:R-:W-:-:S03]  /*53a0*/  FMNMX.FTZ R4, R125, R5, !PT ;  /* 0x000000057d047209 */ /* 0x000fc60007810000 */
[----:B------:R-:W2:Y:S01]  /*53b0*/  SHFL.BFLY PT, R5, R2, 0x2, 0x1f ;  /* 0x0c401f0002057f89 */ /* 0x000ea200000e0000 */
[----:B------:R-:W-:-:S03]  /*53c0*/  FMNMX.FTZ R4, R124, R4, !PT ;  /* 0x000000047c047209 */ /* 0x000fc60007810000 */
[----:B------:R-:W3:Y:S04]  /*53d0*/  SHFL.BFLY PT, R7, R3, 0x2, 0x1f ;  /* 0x0c401f0003077f89 */ /* 0x000ee800000e0000 */
[----:B------:R-:W4:Y:S01]  /*53e0*/  SHFL.BFLY PT, R8, R4, 0x2, 0x1f ;  /* 0x0c401f0004087f89 */ /* 0x000f2200000e0000 */
[----:B-1----:R-:W-:Y:S02]  /*53f0*/  FMNMX.FTZ R0, R6, R0, !PT ;  /* 0x0000000006007209 */ /* 0x002fe40007810000 */
        /* <DEDUP_REMOVED lines=9> */
[----:B---3--:R-:W-:Y:S02]  /*5490*/  FMNMX.FTZ R103, R3, R7, !PT ;  /* 0x0000000703677209 */ /* 0x008fe40007810000 */
.L_x_1493:
[C---:B------:R-:W-:Y:S01]  /*54a0*/  FMUL.FTZ R0, R105.reuse, c[0x0][0x2d0] ;  /* 0x0000b40069007a20 */ /* 0x040fe20000410000 */
[----:B------:R-:W-:Y:S01]  /*54b0*/  FSETP.NEU.FTZ.AND P0, PT, R105, -INF , PT ;  /* 0xff8000006900780b */ /* 0x000fe20003f1d000 */
[----:B------:R-:W-:Y:S01]  /*54c0*/  FMUL.FTZ R3, R104, c[0x0][0x2d0] ;  /* 0x0000b40068037a20 */ /* 0x000fe20000410000 */
[----:B----4-:R-:W-:Y:S01]  /*54d0*/  FMNMX.FTZ R101, R9, R8, !PT ;  /* 0x0000000809657209 */ /* 0x010fe20007810000 */
[----:B------:R-:W-:Y:S01]  /*54e0*/  WARPSYNC 0xffffffff ;  /* 0xffffffff00007948 */ /* 0x000fe20003800000 */
[----:B------:R-:W-:Y:S01]  /*54f0*/  FSEL R20, R0, RZ, P0 ;  /* 0x000000ff00147208 */ /* 0x000fe20000000000 */
[----:B------:R-:W-:Y:S01]  /*5500*/  LDSM.16.MT88.4 R68, [R182+0xc00] ;  /* 0x000c0000b644783b */ /* 0x000fe20000004200 */
[----:B------:R-:W-:-:S02]  /*5510*/  FSETP.NEU.FTZ.AND P0, PT, R104, -INF , PT ;  /* 0xff8000006800780b */ /* 0x000fc40003f1d000 */
[----:B------:R-:W-:Y:S01]  /*5520*/  IADD3 R203, R203, -0x2, RZ ;  /* 0xfffffffecbcb7810 */ /* 0x000fe20007ffe0ff */
[--C-:B------:R-:W-:Y:S01]  /*5530*/  FFMA.FTZ R0, R10, c[0x0][0x2d0], -R20.reuse ;  /* 0x0000b4000a007a23 */ /* 0x100fe20000010814 */
[----:B------:R-:W-:Y:S01]  /*5540*/  FSEL R3, R3, RZ, P0 ;  /* 0x000000ff03037208 */ /* 0x000fe20000000000 */
[----:B------:R-:W-:Y:S01]  /*5550*/  FFMA.FTZ R2, R24, c[0x0][0x2d0], -R20 ;  /* 0x0000b40018027a23 */ /* 0x000fe20000010814 */
[----:B------:R-:W-:Y:S01]  /*5560*/  FSETP.NEU.FTZ.AND P0, PT, R103, -INF , PT ;  /* 0xff8000006700780b */ /* 0x000fe20003f1d000 */
[----:B------:R1:W-:Y:S01]  /*5570*/  MUFU.EX2 R224, R0 ;  /* 0x0000000000e07308 */ /* 0x0003e20000000800 */
[----:B------:R-:W2:Y:S01]  /*5580*/  LDSM.16.MT88.4 R48, [R181+0xc00] ;  /* 0x000c0000b530783b */ /* 0x000ea20000004200 */
[----:B------:R-:W-:-:S03]  /*5590*/  FFMA.FTZ R4, R25, c[0x0][0x2d0], -R3 ;  /* 0x0000b40019047a23 */ /* 0x000fc60000010803 */
[----:B------:R-:W3:Y:S03]  /*55a0*/  LDSM.16.MT88.4 R72, [R182+0x1800] ;  /* 0x00180000b648783b */ /* 0x000ee60000004200 */
[----:B------:R4:W-:Y:S01]  /*55b0*/  MUFU.EX2 R146, R2 ;  /* 0x0000000200927308 */ /* 0x0009e20000000800 */
[----:B------:R-:W-:Y:S04]  /*55c0*/  LDSM.16.MT88.4 R56, [R182+0x1c00] ;  /* 0x001c0000b638783b */ /* 0x000fe80000004200 */
[----:B------:R-:W5:Y:S01]  /*55d0*/  LDSM.16.MT88.4 R52, [R181+0x1800] ;  /* 0x00180000b534783b */ /* 0x000f620000004200 */
[----:B-1----:R-:W-:Y:S02]  /*55e0*/  FFMA.FTZ R0, R12, c[0x0][0x2d0], -R20 ;  /* 0x0000b4000c007a23 */ /* 0x002fe40000010814 */
[----:B------:R1:W-:Y:S01]  /*55f0*/  MUFU.EX2 R147, R4 ;  /* 0x0000000400937308 */ /* 0x0003e20000000800 */
[----:B------:R-:W2:Y:S01]  /*5600*/  LDSM.16.MT88.4 R60, [R181+0x1c00] ;  /* 0x001c0000b53c783b */ /* 0x000ea20000004200 */
[----:B----4-:R-:W-:-:S06]  /*5610*/  FMUL.FTZ R2, R103, c[0x0][0x2d0] ;  /* 0x0000b40067027a20 */ /* 0x010fcc0000410000 */
[----:B------:R4:W2:Y:S01]  /*5620*/  MUFU.EX2 R222, R0 ;  /* 0x0000000000de7308 */ /* 0x0008a20000000800 */
[----:B------:R-:W-:Y:S02]  /*5630*/  FSEL R2, R2, RZ, P0 ;  /* 0x000000ff02027208 */ /* 0x000fe40000000000 */
[----:B------:R-:W-:-:S03]  /*5640*/  FSETP.NEU.FTZ.AND P0, PT, R101, -INF , PT ;  /* 0xff8000006500780b */ /* 0x000fc60003f1d000 */
[----:B-1----:R-:W-:-:S04]  /*5650*/  FFMA.FTZ R4, R38, c[0x0][0x2d0], -R2 ;  /* 0x0000b40026047a23 */ /* 0x002fc80000010802 */
[----:B------:R1:W-:Y:S01]  /*5660*/  MUFU.EX2 R153, R4 ;  /* 0x0000000400997308 */ /* 0x0003e20000000800 */
[----:B----4-:R-:W-:-:S07]  /*5670*/  FFMA.FTZ R0, R14, c[0x0][0x2d0], -R20 ;  /* 0x0000b4000e007a23 */ /* 0x010fce0000010814 */
[----:B------:R4:W-:Y:S01]  /*5680*/  MUFU.EX2 R225, R0 ;  /* 0x0000000000e17308 */ /* 0x0009e20000000800 */
[----:B-1----:R-:W-:-:S07]  /*5690*/  FFMA.FTZ R4, R39, c[0x0][0x2d0], -R2 ;  /* 0x0000b40027047a23 */ /* 0x002fce0000010802 */
[----:B------:R-:W1:Y:S01]  /*56a0*/  MUFU.EX2 R64, R4 ;  /* 0x0000000400407308 */ /* 0x000e620000000800 */
[----:B----4-:R-:W-:Y:S01]  /*56b0*/  FFMA.FTZ R0, R16, c[0x0][0x2d0], -R20 ;  /* 0x0000b40010007a23 */ /* 0x010fe20000010814 */
[----:B--2---:R-:W-:-:S06]  /*56c0*/  F2FP.PACK_AB R16, R222, R224 ;  /* 0x000000e0de10723e */ /* 0x004fcc00000000ff */
[----:B------:R2:W4:Y:S01]  /*56d0*/  MUFU.EX2 R226, R0 ;  /* 0x0000000000e27308 */ /* 0x0005220000000800 */
[----:B-1----:R-:W-:Y:S01]  /*56e0*/  F2FP.PACK_AB R6, R64, R153 ;  /* 0x000000994006723e */ /* 0x002fe200000000ff */
[----:B--2---:R-:W-:Y:S01]  /*56f0*/  FFMA.FTZ R0, R18, c[0x0][0x2d0], -R20 ;  /* 0x0000b40012007a23 */ /* 0x004fe20000010814 */
[----:B----4-:R-:W-:-:S05]  /*5700*/  F2FP.PACK_AB R18, R226, R225 ;  /* 0x000000e1e212723e */ /* 0x010fca00000000ff */
        /* <DEDUP_REMOVED lines=9> */
[----:B-1----:R-:W-:-:S06]  /*57a0*/  FFMA.FTZ R0, R13, c[0x0][0x2d0], -R3 ;  /* 0x0000b4000d007a23 */ /* 0x002fcc0000010803 */
[----:B------:R1:W2:Y:S02]  /*57b0*/  MUFU.EX2 R209, R0 ;  /* 0x0000000000d17308 */ /* 0x0002a40000000800 */
[----:B-1----:R-:W-:-:S06]  /*57c0*/  FFMA.FTZ R0, R15, c[0x0][0x2d0], -R3 ;  /* 0x0000b4000f007a23 */ /* 0x002fcc0000010803 */
[----:B------:R1:W-:Y:S02]  /*57d0*/  MUFU.EX2 R211, R0 ;  /* 0x0000000000d37308 */ /* 0x0003e40000000800 */
[----:B-1----:R-:W-:Y:S01]  /*57e0*/  FFMA.FTZ R0, R17, c[0x0][0x2d0], -R3 ;  /* 0x0000b40011007a23 */ /* 0x002fe20000010803 */
[----:B--2---:R-:W-:-:S05]  /*57f0*/  F2FP.PACK_AB R17, R209, R216 ;  /* 0x000000d8d111723e */ /* 0x004fca00000000ff */
[----:B------:R1:W2:Y:S02]  /*5800*/  MUFU.EX2 R220, R0 ;  /* 0x0000000000dc7308 */ /* 0x0002a40000000800 */
[----:B-1----:R-:W-:Y:S01]  /*5810*/  FFMA.FTZ R0, R19, c[0x0][0x2d0], -R3 ;  /* 0x0000b40013007a23 */ /* 0x002fe20000010803 */
[----:B--2---:R-:W-:-:S05]  /*5820*/  F2FP.PACK_AB R19, R220, R211 ;  /* 0x000000d3dc13723e */ /* 0x004fca00000000ff */
[----:B------:R1:W-:Y:S02]  /*5830*/  MUFU.EX2 R227, R0 ;  /* 0x0000000000e37308 */ /* 0x0003e40000000800 */
[C---:B------:R-:W-:Y:S08]  /*5840*/  HMMA.16816.F32 R112, R16.reuse, R48, RZ ;  /* 0x000000301070723c */ /* 0x040ff000000018ff */
[----:B------:R-:W-:Y:S01]  /*5850*/  HMMA.16816.F32 R108, R16, R68, RZ ;  /* 0x00000044106c723c */ /* 0x000fe200000018ff */
[----:B-1----:R-:W-:-:S04]  /*5860*/  FFMA.FTZ R0, R23, c[0x0][0x2d0], -R3 ;  /* 0x0000b40017007a23 */ /* 0x002fc80000010803 */
[----:B------:R1:W2:Y:S03]  /*5870*/  MUFU.EX2 R144, R0 ;  /* 0x0000000000907308 */ /* 0x0002a60000000800 */
[C---:B---3--:R-:W-:Y:S08]  /*5880*/  HMMA.16816.F32 R76, R16.reuse, R72, RZ ;  /* 0x00000048104c723c */ /* 0x048ff000000018ff */
[----:B-----5:R-:W-:Y:S01]  /*5890*/  HMMA.16816.F32 R84, R16, R52, RZ ;  /* 0x000000341054723c */ /* 0x020fe200000018ff */
[----:B-1----:R-:W-:Y:S01]  /*58a0*/  FFMA.FTZ R0, R29, c[0x0][0x2d0], -R3 ;  /* 0x0000b4001d007a23 */ /* 0x002fe20000010803 */
[----:B--2---:R-:W-:-:S03]  /*58b0*/  F2FP.PACK_AB R9, R144, R227 ;  /* 0x000000e39009723e */ /* 0x004fc600000000ff */
[----:B------:R1:W2:Y:S02]  /*58c0*/  MUFU.EX2 R156, R0 ;  /* 0x00000000009c7308 */ /* 0x0002a40000000800 */
[----:B-1----:R-:W-:Y:S01]  /*58d0*/  FFMA.FTZ R0, R28, c[0x0][0x2d0], -R2 ;  /* 0x0000b4001c007a23 */ /* 0x002fe20000010802 */
[----:B--2---:R-:W-:-:S05]  /*58e0*/  F2FP.PACK_AB R11, R156, R147 ;  /* 0x000000939c0b723e */ /* 0x004fca00000000ff */
[----:B------:R1:W-:Y:S03]  /*58f0*/  MUFU.EX2 R207, R0 ;  /* 0x0000000000cf7308 */ /* 0x0003e60000000800 */
[C---:B------:R-:W-:Y:S08]  /*5900*/  HMMA.16816.F32 R164, R8.reuse, R56, R76 ;  /* 0x0000003808a4723c */ /* 0x040ff0000000184c */
[----:B------:R-:W-:Y:S01]  /*5910*/  HMMA.16816.F32 R168, R8, R60, R84 ;  /* 0x0000003c08a8723c */ /* 0x000fe20000001854 */
        /* <DEDUP_REMOVED lines=10> */
[----:B-1----:R-:W-:Y:S02]  /*59c0*/  FFMA.FTZ R0, R37, c[0x0][0x2d0], -R2 ;  /* 0x0000b40025007a23 */ /* 0x002fe40000010802 */
[----:B------:R-:W1:Y:S04]  /*59d0*/  LDSM.16.MT88.4 R36, [R181] ;  /* 0x00000000b524783b */ /* 0x000e680000004200 */
[----:B------:R2:W-:Y:S02]  /*59e0*/  MUFU.EX2 R145, R0 ;  /* 0x0000000000917308 */ /* 0x0005e40000000800 */
[----:B--2---:R-:W-:-:S05]  /*59f0*/  FMUL.FTZ R0, R101, c[0x0][0x2d0] ;  /* 0x0000b40065007a20 */ /* 0x004fca0000410000 */
[----:B------:R-:W-:-:S05]  /*5a00*/  FSEL R0, R0, RZ, P0 ;  /* 0x000000ff00007208 */ /* 0x000fca0000000000 */
[----:B------:R-:W-:-:S04]  /*5a10*/  FFMA.FTZ R4, R22, c[0x0][0x2d0], -R0 ;  /* 0x0000b40016047a23 */ /* 0x000fc80000010800 */
[----:B------:R2:W-:Y:S02]  /*5a20*/  MUFU.EX2 R201, R4 ;  /* 0x0000000400c97308 */ /* 0x0005e40000000800 */
[----:B--2---:R-:W-:-:S06]  /*5a30*/  FFMA.FTZ R4, R27, c[0x0][0x2d0], -R0 ;  /* 0x0000b4001b047a23 */ /* 0x004fcc0000010800 */
[----:B------:R2:W3:Y:S02]  /*5a40*/  MUFU.EX2 R195, R4 ;  /* 0x0000000400c37308 */ /* 0x0004e40000000800 */
[--C-:B--2---:R-:W-:Y:S01]  /*5a50*/  FFMA.FTZ R4, R31, c[0x0][0x2d0], -R0.reuse ;  /* 0x0000b4001f047a23 */ /* 0x104fe20000010800 */
[----:B---3--:R-:W-:Y:S01]  /*5a60*/  F2FP.PACK_AB R13, R195, R201 ;  /* 0x000000c9c30d723e */ /* 0x008fe200000000ff */
[----:B------:R-:W2:Y:S04]  /*5a70*/  LDSM.16.MT88.4 R28, [R181+0x400] ;  /* 0x00040000b51c783b */ /* 0x000ea80000004200 */
[----:B------:R3:W-:Y:S02]  /*5a80*/  MUFU.EX2 R202, R4 ;  /* 0x0000000400ca7308 */ /* 0x0007e40000000800 */
[----:B---3--:R-:W-:-:S06]  /*5a90*/  FFMA.FTZ R4, R32, c[0x0][0x2d0], -R0 ;  /* 0x0000b40020047a23 */ /* 0x008fcc0000010800 */
[----:B------:R3:W4:Y:S02]  /*5aa0*/  MUFU.EX2 R229, R4 ;  /* 0x0000000400e57308 */ /* 0x0007240000000800 */
[--C-:B---3--:R-:W-:Y:S01]  /*5ab0*/  FFMA.FTZ R4, R34, c[0x0][0x2d0], -R0.reuse ;  /* 0x0000b40022047a23 */ /* 0x108fe20000010800 */
[----:B----4-:R-:W-:Y:S01]  /*5ac0*/  F2FP.PACK_AB R15, R229, R202 ;  /* 0x000000cae50f723e */ /* 0x010fe200000000ff */
[-C--:B-1----:R-:W-:Y:S04]  /*5ad0*/  HMMA.16816.F32 R32, R16, R36.reuse, RZ ;  /* 0x000000241020723c */ /* 0x082fe800000018ff */
[----:B------:R1:W-:Y:S04]  /*5ae0*/  MUFU.EX2 R235, R4 ;  /* 0x0000000400eb7308 */ /* 0x0003e80000000800 */
[C---:B------:R-:W-:Y:S08]  /*5af0*/  HMMA.16816.F32 R24, R12.reuse, R36, RZ ;  /* 0x000000240c18723c */ /* 0x040ff000000018ff */
[----:B------:R-:W-:Y:S01]  /*5b00*/  HMMA.16816.F32 R88, R12, R68, RZ ;  /* 0x000000440c58723c */ /* 0x000fe200000018ff */
[----:B-1----:R-:W-:-:S04]  /*5b10*/  FFMA.FTZ R4, R40, c[0x0][0x2d0], -R0 ;  /* 0x0000b40028047a23 */ /* 0x002fc80000010800 */
[----:B------:R1:W3:Y:S03]  /*5b20*/  MUFU.EX2 R154, R4 ;  /* 0x00000004009a7308 */ /* 0x0002e60000000800 */
[----:B--2---:R-:W-:Y:S01]  /*5b30*/  HMMA.16816.F32 R132, R8, R28, R32 ;  /* 0x0000001c0884723c */ /* 0x004fe20000001820 */
[----:B------:R-:W-:Y:S07]  /*5b40*/  LDSM.16.MT88.4 R32, [R182+0x400] ;  /* 0x00040000b620783b */ /* 0x000fee0000004200 */
[C---:B------:R-:W-:Y:S01]  /*5b50*/  HMMA.16816.F32 R92, R12.reuse, R48, RZ ;  /* 0x000000300c5c723c */ /* 0x040fe200000018ff */
[--C-:B-1----:R-:W-:Y:S01]  /*5b60*/  FFMA.FTZ R4, R41, c[0x0][0x2d0], -R0.reuse ;  /* 0x0000b40029047a23 */ /* 0x102fe20000010800 */
[----:B---3--:R-:W-:Y:S01]  /*5b70*/  F2FP.PACK_AB R5, R154, R235 ;  /* 0x000000eb9a05723e */ /* 0x008fe200000000ff */
[----:B------:R-:W1:Y:S04]  /*5b80*/  LDSM.16.MT88.4 R40, [R182] ;  /* 0x00000000b628783b */ /* 0x000e680000004200 */
[----:B------:R-:W-:Y:S01]  /*5b90*/  MOV R48, R64 ;  /* 0x0000004000307202 */ /* 0x000fe20000000f00 */
[----:B------:R2:W3:Y:S01]  /*5ba0*/  MUFU.EX2 R65, R4 ;  /* 0x0000000400417308 */ /* 0x0004e20000000800 */
[C---:B------:R-:W-:Y:S08]  /*5bb0*/  HMMA.16816.F32 R80, R12.reuse, R52, RZ ;  /* 0x000000340c50723c */ /* 0x040ff000000018ff */
[-C--:B------:R-:W-:Y:S01]  /*5bc0*/  HMMA.16816.F32 R76, R12, R38.reuse, RZ ;  /* 0x000000260c4c723c */ /* 0x080fe200000018ff */
[----:B--2---:R-:W-:Y:S01]  /*5bd0*/  FFMA.FTZ R4, R44, c[0x0][0x2d0], -R0 ;  /* 0x0000b4002c047a23 */ /* 0x004fe20000010800 */
[----:B---3--:R-:W-:Y:S01]  /*5be0*/  MOV R49, R65 ;  /* 0x0000004100317202 */ /* 0x008fe20000000f00 */
[----:B------:R-:W2:Y:S05]  /*5bf0*/  LDSM.16.MT88.4 R44, [R182+0x1000] ;  /* 0x00100000b62c783b */ /* 0x000eaa0000004200 */
[----:B------:R-:W-:Y:S01]  /*5c00*/  HMMA.16816.F32 R36, R16, R38, RZ ;  /* 0x000000261024723c */ /* 0x000fe200000018ff */
[----:B------:R3:W4:Y:S02]  /*5c10*/  MUFU.EX2 R66, R4 ;  /* 0x0000000400427308 */ /* 0x0007240000000800 */
[----:B---3--:R-:W-:-:S05]  /*5c20*/  F2FP.PACK_AB R4, R145, R221 ;  /* 0x000000dd9104723e */ /* 0x008fca00000000ff */
[----:B-1----:R-:W-:Y:S01]  /*5c30*/  HMMA.16816.F32 R116, R16, R40, RZ ;  /* 0x000000281074723c */ /* 0x002fe200000018ff */
[----:B----4-:R-:W-:-:S07]  /*5c40*/  F2FP.PACK_AB R7, R66, R65 ;  /* 0x000000414207723e */ /* 0x010fce00000000ff */
[----:B------:R-:W-:Y:S07]  /*5c50*/  HMMA.16816.F32 R96, R12, R40, RZ ;  /* 0x000000280c60723c */ /* 0x000fee00000018ff */
[----:B------:R-:W-:Y:S01]  /*5c60*/  FFMA.FTZ R40, R123, c[0x0][0x2d0], -R20 ;  /* 0x0000b4007b287a23 */ /* 0x000fe20000010814 */
[----:B------:R-:W-:Y:S01]  /*5c70*/  HMMA.16816.F32 R136, R4, R28, R24 ;  /* 0x0000001c0488723c */ /* 0x000fe20000001818 */
[----:B------:R-:W1:Y:S01]  /*5c80*/  LDSM.16.MT88.4 R24, [R181+0x1000] ;  /* 0x00100000b518783b */ /* 0x000e620000004200 */
[----:B------:R-:W-:-:S03]  /*5c90*/  MOV R41, R66 ;  /* 0x0000004200297202 */ /* 0x000fc60000000f00 */
[----:B------:R-:W-:Y:S02]  /*5ca0*/  MUFU.EX2 R40, R40 ;  /* 0x0000002800287308 */ /* 0x000fe40000000800 */
[--C-:B------:R-:W-:Y:S01]  /*5cb0*/  FFMA.FTZ R29, R120, c[0x0][0x2d0], -R20.reuse ;  /* 0x0000b400781d7a23 */ /* 0x100fe20000010814 */
[-C--:B------:R-:W-:Y:S01]  /*5cc0*/  HMMA.16816.F32 R140, R8, R32.reuse, R116 ;  /* 0x00000020088c723c */ /* 0x080fe20000001874 */
[----:B------:R-:W-:Y:S01]  /*5cd0*/  FFMA.FTZ R28, R107, c[0x0][0x2d0], -R3 ;  /* 0x0000b4006b1c7a23 */ /* 0x000fe20000010803 */
[----:B------:R-:W-:Y:S01]  /*5ce0*/  MOV R107, R154 ;  /* 0x0000009a006b7202 */ /* 0x000fe20000000f00 */
[----:B------:R-:W3:Y:S02]  /*5cf0*/  LDSM.16.MT88.4 R116, [R182+0x800] ;  /* 0x00080000b674783b */ /* 0x000ee40000004200 */
[----:B------:R-:W-:Y:S03]  /*5d00*/  MUFU.EX2 R230, R29 ;  /* 0x0000001d00e67308 */ /* 0x000fe60000000800 */
[C---:B------:R-:W-:Y:S05]  /*5d10*/  HMMA.16816.F32 R148, R4.reuse, R32, R96 ;  /* 0x000000200494723c */ /* 0x040fea0000001860 */
[----:B------:R-:W-:Y:S02]  /*5d20*/  MUFU.EX2 R28, R28 ;  /* 0x0000001c001c7308 */ /* 0x000fe40000000800 */
[--C-:B------:R-:W-:Y:S01]  /*5d30*/  FFMA.FTZ R33, R122, c[0x0][0x2d0], -R20.reuse ;  /* 0x0000b4007a217a23 */ /* 0x100fe20000010814 */
[----:B--2---:R-:W-:Y:S01]  /*5d40*/  HMMA.16816.F32 R212, R4, R44, R88 ;  /* 0x0000002c04d4723c */ /* 0x004fe20000001858 */
[----:B------:R-:W-:-:S04]  /*5d50*/  FFMA.FTZ R32, R121, c[0x0][0x2d0], -R20 ;  /* 0x0000b40079207a23 */ /* 0x000fc80000010814 */
[----:B------:R-:W2:Y:S03]  /*5d60*/  MUFU.EX2 R33, R33 ;  /* 0x0000002100217308 */ /* 0x000ea60000000800 */
[C---:B------:R-:W-:Y:S05]  /*5d70*/  HMMA.16816.F32 R20, R12.reuse, R50, RZ ;  /* 0x000000320c14723c */ /* 0x040fea00000018ff */
[----:B------:R-:W4:Y:S03]  /*5d80*/  MUFU.EX2 R32, R32 ;  /* 0x0000002000207308 */ /* 0x000f260000000800 */
[----:B------:R-:W-:Y:S01]  /*5d90*/  HMMA.16816.F32 R64, R12, R72, RZ ;  /* 0x000000480c40723c */ /* 0x000fe200000018ff */
[----:B--2---:R-:W-:-:S07]  /*5da0*/  F2FP.PACK_AB R96, R33, R40 ;  /* 0x000000282160723e */ /* 0x004fce00000000ff */
[----:B------:R-:W-:Y:S01]  /*5db0*/  HMMA.16816.F32 R172, R8, R44, R108 ;  /* 0x0000002c08ac723c */ /* 0x000fe2000000186c */
[----:B------:R-:W2:Y:S01]  /*5dc0*/  LDSM.16.MT88.4 R108, [R181+0x1400] ;  /* 0x00140000b56c783b */ /* 0x000ea20000004200 */
[----:B----4-:R-:W-:-:S05]  /*5dd0*/  F2FP.PACK_AB R98, R230, R32 ;  /* 0x00000020e662723e */ /* 0x010fca00000000ff */
[----:B------:R-:W-:Y:S01]  /*5de0*/  MOV R45, R156 ;  /* 0x0000009c002d7202 */ /* 0x000fe20000000f00 */
[----:B-1----:R-:W-:Y:S01]  /*5df0*/  HMMA.16816.F32 R88, R4, R26, R20 ;  /* 0x0000001a0458723c */ /* 0x002fe20000001814 */
[----:B------:R-:W-:-:S07]  /*5e00*/  MOV R44, R155 ;  /* 0x0000009b002c7202 */ /* 0x000fce0000000f00 */
[----:B------:R-:W-:Y:S08]  /*5e10*/  HMMA.16816.F32 R20, R12, R70, RZ ;  /* 0x000000460c14723c */ /* 0x000ff000000018ff */
[----:B------:R-:W-:Y:S08]  /*5e20*/  HMMA.16816.F32 R176, R4, R56, R64 ;  /* 0x0000003804b0723c */ /* 0x000ff00000001840 */
[----:B------:R-:W-:Y:S08]  /*5e30*/  HMMA.16816.F32 R64, R12, R42, RZ ;  /* 0x0000002a0c40723c */ /* 0x000ff000000018ff */
[----:B------:R-:W-:Y:S08]  /*5e40*/  HMMA.16816.F32 R156, R4, R46, R20 ;  /* 0x0000002e049c723c */ /* 0x000ff00000001814 */
[C---:B------:R-:W-:Y:S08]  /*5e50*/  HMMA.16816.F32 R20, R12.reuse, R54, RZ ;  /* 0x000000360c14723c */ /* 0x040ff000000018ff */
[----:B------:R-:W-:Y:S08]  /*5e60*/  HMMA.16816.F32 R12, R12, R74, RZ ;  /* 0x0000004a0c0c723c */ /* 0x000ff000000018ff */
[-C--:B------:R-:W-:Y:S08]  /*5e70*/  HMMA.16816.F32 R160, R8, R24.reuse, R112 ;  /* 0x0000001808a0723c */ /* 0x080ff00000001870 */
[C---:B------:R-:W-:Y:S07]  /*5e80*/  HMMA.16816.F32 R112, R4.reuse, R24, R92 ;  /* 0x000000180470723c */ /* 0x040fee000000185c */
[--C-:B------:R-:W-:Y:S01]  /*5e90*/  FFMA.FTZ R25, R106, c[0x0][0x2d0], -R3.reuse ;  /* 0x0000b4006a197a23 */ /* 0x100fe20000010803 */
[----:B------:R-:W-:Y:S01]  /*5ea0*/  HMMA.16816.F32 R196, R4, R60, R80 ;  /* 0x0000003c04c4723c */ /* 0x000fe20000001850 */
[--C-:B------:R-:W-:Y:S01]  /*5eb0*/  FFMA.FTZ R24, R102, c[0x0][0x2d0], -R3.reuse ;  /* 0x0000b40066187a23 */ /* 0x100fe20000010803 */
[----:B------:R-:W-:Y:S01]  /*5ec0*/  MOV R102, R147 ;  /* 0x0000009300667202 */ /* 0x000fe20000000f00 */
[----:B------:R-:W-:Y:S01]  /*5ed0*/  FFMA.FTZ R3, R100, c[0x0][0x2d0], -R3 ;  /* 0x0000b40064037a23 */ /* 0x000fe20000010803 */
[----:B------:R-:W-:-:S02]  /*5ee0*/  MOV R100, R146 ;  /* 0x0000009200647202 */ /* 0x000fc40000000f00 */
[----:B------:R-:W-:Y:S01]  /*5ef0*/  MOV R106, R153 ;  /* 0x00000099006a7202 */ /* 0x000fe20000000f00 */
[----:B------:R1:W-:Y:S01]  /*5f00*/  MUFU.EX2 R223, R3 ;  /* 0x0000000300df7308 */ /* 0x0003e20000000800 */
[C---:B------:R-:W-:Y:S08]  /*5f10*/  HMMA.16816.F32 R76, R4.reuse, R30, R76 ;  /* 0x0000001e044c723c */ /* 0x040ff0000000184c */
[----:B------:R-:W-:Y:S01]  /*5f20*/  HMMA.16816.F32 R84, R4, R34, R64 ;  /* 0x000000220454723c */ /* 0x000fe20000001840 */
[----:B-1----:R-:W-:-:S07]  /*5f30*/  FFMA.FTZ R3, R131, c[0x0][0x2d0], -R2 ;  /* 0x0000b40083037a23 */ /* 0x002fce0000010802 */
[C---:B------:R-:W-:Y:S08]  /*5f40*/  HMMA.16816.F32 R20, R4.reuse, R62, R20 ;  /* 0x0000003e0414723c */ /* 0x040ff00000001814 */
[----:B------:R-:W-:Y:S08]  /*5f50*/  HMMA.16816.F32 R12, R4, R58, R12 ;  /* 0x0000003a040c723c */ /* 0x000ff0000000180c */
[----:B------:R-:W-:Y:S07]  /*5f60*/  HMMA.16816.F32 R4, R16, R42, RZ ;  /* 0x0000002a1004723c */ /* 0x000fee00000018ff */
[----:B------:R-:W-:Y:S01]  /*5f70*/  MOV R43, R145 ;  /* 0x00000091002b7202 */ /* 0x000fe20000000f00 */
[C---:B------:R-:W-:Y:S01]  /*5f80*/  HMMA.16816.F32 R36, R8.reuse, R30, R36 ;  /* 0x0000001e0824723c */ /* 0x040fe20000001824 */
[----:B------:R-:W-:Y:S01]  /*5f90*/  MOV R42, R144 ;  /* 0x00000090002a7202 */ /* 0x000fe20000000f00 */
[----:B------:R-:W1:Y:S08]  /*5fa0*/  MUFU.EX2 R30, R25 ;  /* 0x00000019001e7308 */ /* 0x000e700000000800 */
[----:B------:R-:W4:Y:S06]  /*5fb0*/  MUFU.EX2 R31, R24 ;  /* 0x00000018001f7308 */ /* 0x000f2c0000000800 */
[----:B------:R-:W-:Y:S01]  /*5fc0*/  HMMA.16816.F32 R144, R8, R34, R4 ;  /* 0x000000220890723c */ /* 0x000fe20000001804 */
[----:B-1----:R-:W-:-:S06]  /*5fd0*/  F2FP.PACK_AB R97, R30, R28 ;  /* 0x0000001c1e61723e */ /* 0x002fcc00000000ff */
[----:B------:R-:W-:Y:S01]  /*5fe0*/  MOV R35, R152 ;  /* 0x0000009800237202 */ /* 0x000fe20000000f00 */
[----:B------:R-:W-:Y:S01]  /*5ff0*/  HMMA.16816.F32 R4, R16, R50, RZ ;  /* 0x000000321004723c */ /* 0x000fe200000018ff */
[----:B----4-:R-:W-:-:S07]  /*6000*/  F2FP.PACK_AB R99, R223, R31 ;  /* 0x0000001fdf63723e */ /* 0x010fce00000000ff */
[C---:B---3--:R-:W-:Y:S08]  /*6010*/  HMMA.16816.F32 R140, R96.reuse, R116, R140 ;  /* 0x00000074608c723c */ /* 0x048ff0000000188c */
[----:B------:R-:W-:Y:S08]  /*6020*/  HMMA.16816.F32 R144, R96, R118, R144 ;  /* 0x000000766090723c */ /* 0x000ff00000001890 */
[----:B------:R-:W-:Y:S01]  /*6030*/  HMMA.16816.F32 R152, R8, R26, R4 ;  /* 0x0000001a0898723c */ /* 0x000fe20000001804 */
[----:B------:R1:W-:Y:S07]  /*6040*/  MUFU.EX2 R26, R3 ;  /* 0x00000003001a7308 */ /* 0x0003ee0000000800 */
[----:B------:R-:W-:Y:S01]  /*6050*/  HMMA.16816.F32 R4, R16, R70, RZ ;  /* 0x000000461004723c */ /* 0x000fe200000018ff */
[----:B-1----:R-:W-:-:S04]  /*6060*/  FFMA.FTZ R3, R130, c[0x0][0x2d0], -R2 ;  /* 0x0000b40082037a23 */ /* 0x002fc80000010802 */
[----:B------:R1:W3:Y:S11]  /*6070*/  MUFU.EX2 R27, R3 ;  /* 0x00000003001b7308 */ /* 0x0002f60000000800 */
[----:B--2---:R-:W-:Y:S08]  /*6080*/  HMMA.16816.F32 R152, R96, R110, R152 ;  /* 0x0000006e6098723c */ /* 0x004ff00000001898 */
[----:B------:R-:W-:Y:S01]  /*6090*/  HMMA.16816.F32 R64, R8, R46, R4 ;  /* 0x0000002e0840723c */ /* 0x000fe20000001804 */
[--C-:B-1----:R-:W-:Y:S01]  /*60a0*/  FFMA.FTZ R3, R129, c[0x0][0x2d0], -R2.reuse ;  /* 0x0000b40081037a23 */ /* 0x102fe20000010802 */
[----:B---3--:R-:W-:Y:S01]  /*60b0*/  F2FP.PACK_AB R92, R27, R26 ;  /* 0x0000001a1b5c723e */ /* 0x008fe200000000ff */
[----:B------:R-:W-:-:S05]  /*60c0*/  FFMA.FTZ R2, R128, c[0x0][0x2d0], -R2 ;  /* 0x0000b40080027a23 */ /* 0x000fca0000010802 */
[C---:B------:R-:W-:Y:S01]  /*60d0*/  HMMA.16816.F32 R4, R16.reuse, R54, RZ ;  /* 0x000000361004723c */ /* 0x040fe200000018ff */
[----:B------:R1:W-:Y:S07]  /*60e0*/  MUFU.EX2 R29, R3 ;  /* 0x00000003001d7308 */ /* 0x0003ee0000000800 */
[----:B------:R-:W-:Y:S01]  /*60f0*/  HMMA.16816.F32 R16, R16, R74, RZ ;  /* 0x0000004a1010723c */ /* 0x000fe200000018ff */
[----:B-1----:R-:W-:-:S04]  /*6100*/  FFMA.FTZ R3, R127, c[0x0][0x2d0], -R0 ;  /* 0x0000b4007f037a23 */ /* 0x002fc80000010800 */
[----:B------:R1:W-:Y:S11]  /*6110*/  MUFU.EX2 R25, R3 ;  /* 0x0000000300197308 */ /* 0x0003f60000000800 */
[C---:B------:R-:W-:Y:S01]  /*6120*/  HMMA.16816.F32 R80, R8.reuse, R62, R4 ;  /* 0x0000003e0850723c */ /* 0x040fe20000001804 */
[----:B------:R-:W2:Y:S06]  /*6130*/  LDSM.16.MT88.4 R60, [R182+0x1400] ;  /* 0x00140000b63c783b */ /* 0x000eac0000004200 */
[----:B------:R-:W-:Y:S01]  /*6140*/  FADD.FTZ R5, R224, R222 ;  /* 0x000000dee0057221 */ /* 0x000fe20000010000 */
[----:B------:R-:W-:Y:S01]  /*6150*/  HMMA.16816.F32 R16, R8, R58, R16 ;  /* 0x0000003a0810723c */ /* 0x000fe20000001810 */
[----:B------:R-:W3:Y:S01]  /*6160*/  MUFU.EX2 R224, R2 ;  /* 0x0000000200e07308 */ /* 0x000ee20000000800 */
[----:B------:R-:W-:-:S02]  /*6170*/  FFMA.FTZ R4, R125, c[0x0][0x2d0], -R0 ;  /* 0x0000b4007d047a23 */ /* 0x000fc40000010800 */
[----:B------:R-:W-:Y:S02]  /*6180*/  FADD.FTZ R5, R225, R5 ;  /* 0x00000005e1057221 */ /* 0x000fe40000010000 */
[----:B------:R-:W-:Y:S02]  /*6190*/  FADD.FTZ R6, R216, R209 ;  /* 0x000000d1d8067221 */ /* 0x000fe40000010000 */
[----:B------:R-:W-:Y:S01]  /*61a0*/  FADD.FTZ R7, R207, R205 ;  /* 0x000000cdcf077221 */ /* 0x000fe20000010000 */
[----:B------:R-:W-:Y:S01]  /*61b0*/  MUFU.EX2 R11, R4 ;  /* 0x00000004000b7308 */ /* 0x000fe20000000800 */
[----:B-1----:R-:W-:Y:S02]  /*61c0*/  FADD.FTZ R3, R211, R6 ;  /* 0x00000006d3037221 */ /* 0x002fe40000010000 */
[----:B------:R-:W-:Y:S02]  /*61d0*/  FADD.FTZ R6, R206, R7 ;  /* 0x00000007ce067221 */ /* 0x000fe40000010000 */
[----:B------:R-:W-:-:S02]  /*61e0*/  FADD.FTZ R7, R201, R195 ;  /* 0x000000c3c9077221 */ /* 0x000fc40000010000 */
[----:B------:R-:W-:Y:S01]  /*61f0*/  FADD.FTZ R5, R226, R5 ;  /* 0x00000005e2057221 */ /* 0x000fe20000010000 */
[----:B---3--:R-:W-:Y:S01]  /*6200*/  F2FP.PACK_AB R94, R224, R29 ;  /* 0x0000001de05e723e */ /* 0x008fe200000000ff */
[--C-:B------:R-:W-:Y:S02]  /*6210*/  FFMA.FTZ R2, R126, c[0x0][0x2d0], -R0.reuse ;  /* 0x0000b4007e027a23 */ /* 0x100fe40000010800 */
[----:B------:R-:W-:Y:S02]  /*6220*/  FFMA.FTZ R0, R124, c[0x0][0x2d0], -R0 ;  /* 0x0000b4007c007a23 */ /* 0x000fe40000010800 */
[----:B------:R-:W1:Y:S01]  /*6230*/  LDSM.16.MT88.4 R124, [R181+0x800] ;  /* 0x00080000b57c783b */ /* 0x000e620000004200 */
[----:B------:R-:W3:Y:S01]  /*6240*/  MUFU.EX2 R24, R2 ;  /* 0x0000000200187308 */ /* 0x000ee20000000800 */
[----:B------:R-:W-:Y:S02]  /*6250*/  FADD.FTZ R10, R202, R7 ;  /* 0x00000007ca0a7221 */ /* 0x000fe40000010000 */
[----:B------:R-:W-:-:S02]  /*6260*/  FADD.FTZ R9, R228, R5 ;  /* 0x00000005e4097221 */ /* 0x000fc40000010000 */
[----:B------:R-:W-:-:S03]  /*6270*/  FADD.FTZ R3, R220, R3 ;  /* 0x00000003dc037221 */ /* 0x000fc60000010000 */
[----:B------:R-:W4:Y:S01]  /*6280*/  MUFU.EX2 R225, R0 ;  /* 0x0000000000e17308 */ /* 0x000f220000000800 */
[----:B------:R-:W-:Y:S01]  /*6290*/  FADD.FTZ R3, R227, R3 ;  /* 0x00000003e3037221 */ /* 0x000fe20000010000 */
[----:B--2---:R-:W-:Y:S03]  /*62a0*/  HMMA.16816.F32 R52, R96, R60, R172 ;  /* 0x0000003c6034723c */ /* 0x004fe600000018ac */
[----:B------:R-:W-:Y:S01]  /*62b0*/  FADD.FTZ R3, R42, R3 ;  /* 0x000000032a037221 */ /* 0x000fe20000010000 */
[----:B---3--:R-:W-:Y:S01]  /*62c0*/  F2FP.PACK_AB R93, R24, R25 ;  /* 0x00000019185d723e */ /* 0x008fe200000000ff */
[----:B------:R-:W-:-:S03]  /*62d0*/  FADD.FTZ R2, R208, R6 ;  /* 0x00000006d0027221 */ /* 0x000fc60000010000 */
[----:B------:R-:W-:Y:S01]  /*62e0*/  HMMA.16816.F32 R64, R96, R62, R64 ;  /* 0x0000003e6040723c */ /* 0x000fe20000001840 */
[----:B------:R-:W-:Y:S01]  /*62f0*/  LDSM.16.MT88.4 R4, [R182+0x2000] ;  /* 0x00200000b604783b */ /* 0x000fe20000004200 */
[----:B------:R-:W-:Y:S02]  /*6300*/  FADD.FTZ R8, R221, R2 ;  /* 0x00000002dd087221 */ /* 0x000fe40000010000 */
[----:B------:R-:W-:Y:S01]  /*6310*/  @P3 IMAD.HI.U32 R2, R249, c[0x0][0x2c8], RZ ;  /* 0x0000b200f9023a27 */ /* 0x000fe200078e00ff */
[----:B----4-:R-:W-:Y:S02]  /*6320*/  F2FP.PACK_AB R95, R225, R11 ;  /* 0x0000000be15f723e */ /* 0x010fe400000000ff */
[----:B------:R-:W-:Y:S02]  /*6330*/  MOV R0, R249 ;  /* 0x000000f900007202 */ /* 0x000fe40000000f00 */
[----:B------:R-:W-:-:S03]  /*6340*/  @P3 SHF.R.U32.HI R0, RZ, c[0x0][0x2cc], R2 ;  /* 0x0000b300ff003a19 */ /* 0x000fc60000011602 */
[----:B------:R-:W-:Y:S01]  /*6350*/  HMMA.16816.F32 R120, R92, R116, R148 ;  /* 0x000000745c78723c */ /* 0x000fe20000001894 */
[----:B------:R-:W-:-:S05]  /*6360*/  IADD3 R0, R0, R248, -R247 ;  /* 0x000000f800007210 */ /* 0x000fca0007ffe8f7 */
[----:B------:R-:W-:Y:S02]  /*6370*/  IMAD.HI R0, R0, 0x2aaaaaab, RZ ;  /* 0x2aaaaaab00007827 */ /* 0x000fe400078e02ff */
[----:B-1----:R-:W-:Y:S03]  /*6380*/  HMMA.16816.F32 R128, R92, R124, R136 ;  /* 0x0000007c5c80723c */ /* 0x002fe60000001888 */
[----:B------:R-:W-:-:S05]  /*6390*/  SHF.R.U32.HI R2, RZ, 0x1f, R0 ;  /* 0x0000001fff027819 */ /* 0x000fca0000011600 */
[C---:B------:R-:W-:Y:S08]  /*63a0*/  HMMA.16816.F32 R132, R96.reuse, R124, R132 ;  /* 0x0000007c6084723c */ /* 0x040ff00000001884 */
[-C--:B------:R-:W-:Y:S08]  /*63b0*/  HMMA.16816.F32 R136, R96, R126.reuse, R36 ;  /* 0x0000007e6088723c */ /* 0x080ff00000001824 */
[----:B------:R-:W-:Y:S01]  /*63c0*/  HMMA.16816.F32 R124, R92, R126, R76 ;  /* 0x0000007e5c7c723c */ /* 0x000fe2000000184c */
[----:B------:R-:W1:Y:S07]  /*63d0*/  LDSM.16.MT88.4 R76, [R181+0x2000] ;  /* 0x00200000b54c783b */ /* 0x000e6e0000004200 */
[-C--:B------:R-:W-:Y:S08]  /*63e0*/  HMMA.16816.F32 R148, R96, R108.reuse, R160 ;  /* 0x0000006c6094723c */ /* 0x080ff000000018a0 */
[C---:B------:R-:W-:Y:S08]  /*63f0*/  HMMA.16816.F32 R112, R92.reuse, R108, R112 ;  /* 0x0000006c5c70723c */ /* 0x040ff00000001870 */
[C---:B------:R-:W-:Y:S08]  /*6400*/  HMMA.16816.F32 R116, R92.reuse, R118, R84 ;  /* 0x000000765c74723c */ /* 0x040ff00000001854 */
[C---:B------:R-:W-:Y:S08]  /*6410*/  HMMA.16816.F32 R108, R92.reuse, R110, R88 ;  /* 0x0000006e5c6c723c */ /* 0x040ff00000001858 */
[----:B------:R-:W-:Y:S08]  /*6420*/  HMMA.16816.F32 R56, R92, R60, R212 ;  /* 0x0000003c5c38723c */ /* 0x000ff000000018d4 */
[C---:B-1----:R-:W-:Y:S08]  /*6430*/  HMMA.16816.F32 R68, R96.reuse, R76, R168 ;  /* 0x0000004c6044723c */ /* 0x042ff000000018a8 */
[----:B------:R-:W-:Y:S08]  /*6440*/  HMMA.16816.F32 R80, R96, R78, R80 ;  /* 0x0000004e6050723c */ /* 0x000ff00000001850 */
[----:B------:R-:W-:Y:S08]  /*6450*/  HMMA.16816.F32 R72, R92, R76, R196 ;  /* 0x0000004c5c48723c */ /* 0x000ff000000018c4 */
[----:B------:R-:W-:Y:S08]  /*6460*/  HMMA.16816.F32 R84, R96, R4, R164 ;  /* 0x000000046054723c */ /* 0x000ff000000018a4 */
[C---:B------:R-:W-:Y:S08]  /*6470*/  HMMA.16816.F32 R60, R92.reuse, R62, R156 ;  /* 0x0000003e5c3c723c */ /* 0x040ff0000000189c */
[C---:B------:R-:W-:Y:S08]  /*6480*/  HMMA.16816.F32 R76, R92.reuse, R78, R20 ;  /* 0x0000004e5c4c723c */ /* 0x040ff00000001814 */
[----:B------:R-:W-:Y:S07]  /*6490*/  HMMA.16816.F32 R88, R92, R4, R176 ;  /* 0x000000045c58723c */ /* 0x000fee00000018b0 */
[----:B------:R-:W-:Y:S01]  /*64a0*/  FADD.FTZ R4, R43, R8 ;  /* 0x000000082b047221 */ /* 0x000fe20000010000 */
[----:B------:R-:W-:Y:S03]  /*64b0*/  HMMA.16816.F32 R96, R96, R6, R16 ;  /* 0x000000066060723c */ /* 0x000fe60000001810 */
[----:B------:R-:W-:-:S05]  /*64c0*/  FADD.FTZ R4, R106, R4 ;  /* 0x000000046a047221 */ /* 0x000fca0000010000 */
[----:B------:R-:W-:Y:S07]  /*64d0*/  HMMA.16816.F32 R92, R92, R6, R12 ;  /* 0x000000065c5c723c */ /* 0x000fee000000180c */
[----:B------:R-:W-:Y:S01]  /*64e0*/  LEA.HI.SX32 R7, R0, R2, 0x1d ;  /* 0x0000000200077211 */ /* 0x000fe200078feaff */
[----:B------:R-:W-:Y:S02]  /*64f0*/  FADD.FTZ R2, R229, R10 ;  /* 0x0000000ae5027221 */ /* 0x000fe40000010000 */
[----:B------:R-:W-:-:S02]  /*6500*/  FADD.FTZ R0, R35, R9 ;  /* 0x0000000923007221 */ /* 0x000fc40000010000 */
[----:B------:R-:W-:Y:S01]  /*6510*/  FADD.FTZ R5, R235, R2 ;  /* 0x00000002eb057221 */ /* 0x000fe20000010000 */
[----:B------:R-:W-:Y:S01]  /*6520*/  IMNMX R235, R234, R7, !PT ;  /* 0x00000007eaeb7217 */ /* 0x000fe20007800200 */
[----:B------:R-:W-:Y:S02]  /*6530*/  FADD.FTZ R2, R100, R0 ;  /* 0x0000000064027221 */ /* 0x000fe40000010000 */
[----:B------:R-:W-:Y:S01]  /*6540*/  FADD.FTZ R0, R102, R3 ;  /* 0x0000000366007221 */ /* 0x000fe20000010000 */
[----:B------:R-:W-:Y:S01]  /*6550*/  ISETP.GE.AND P0, PT, R203, R235, PT ;  /* 0x000000ebcb00720c */ /* 0x000fe20003f06270 */
        /* <DEDUP_REMOVED lines=21> */
[----:B------:R-:W-:Y:S01]  /*66b0*/  FADD.FTZ R225, R225, R0 ;  /* 0x00000000e1e17221 */ /* 0x000fe20000010000 */
[----:B------:R-:W-:Y:S05]  /*66c0*/  @!P0 BRA `(.L_x_1381) ;  /* 0x0000392000008947 */ /* 0x000fea0003800000 */
[----:B------:R-:W-:Y:S01]  /*66d0*/  IMAD.MOV.U32 R102, RZ, RZ, R104 ;  /* 0x000000ffff667224 */ /* 0x000fe200078e0068 */
[----:B------:R-:W-:Y:S01]  /*66e0*/  MOV R107, R101 ;  /* 0x00000065006b7202 */ /* 0x000fe20000000f00 */
[----:B------:R-:W-:Y:S01]  /*66f0*/  IMAD.MOV.U32 R100, RZ, RZ, R105 ;  /* 0x000000ffff647224 */ /* 0x000fe200078e0069 */
[----:B------:R-:W-:Y:S02]  /*6700*/  MOV R106, R103 ;  /* 0x00000067006a7202 */ /* 0x000fe40000000f00 */
.L_x_1394:
        /* <DEDUP_REMOVED lines=16> */
[----:B------:R-:W-:Y:S01]  /*6810*/  IMAD.WIDE.U32 R2, R204, c[0x0][0x208], RZ ;  /* 0x00008200cc027a25 */ /* 0x000fe200078e00ff */
[----:B------:R-:W-:Y:S05]  /*6820*/  SHF.R.S32.HI R0, RZ, 0x1f, R204 ;  /* 0x0000001fff007819 */ /* 0x000fea00000114cc */
[----:B------:R-:W-:Y:S04]  /*6830*/  IMAD R0, R0, c[0x0][0x208], RZ ;  /* 0x0000820000007a24 */ /* 0x000fe800078e02ff */
[----:B------:R-:W-:Y:S05]  /*6840*/  IMAD R0, R204, c[0x0][0x20c], R0 ;  /* 0x00008300cc007a24 */ /* 0x000fea00078e0200 */
[----:B------:R-:W-:Y:S02]  /*6850*/  IADD3 R3, R3, R0, RZ ;  /* 0x0000000003037210 */ /* 0x000fe40007ffe0ff */
[----:B------:R-:W-:Y:S03]  /*6860*/  SHF.R.S32.HI R0, RZ, 0x1f, R200 ;  /* 0x0000001fff007819 */ /* 0x000fe600000114c8 */
[----:B------:R-:W-:Y:S04]  /*6870*/  IMAD.WIDE.U32 R2, R200, c[0x0][0x218], R2 ;  /* 0x00008600c8027a25 */ /* 0x000fe800078e0002 */
[----:B------:R-:W-:Y:S01]  /*6880*/  IMAD R4, R0, c[0x0][0x218], RZ ;  /* 0x0000860000047a24 */ /* 0x000fe200078e02ff */
[----:B------:R-:W-:Y:S03]  /*6890*/  IADD3 R0, P4, R242, R2, RZ ;  /* 0x00000002f2007210 */ /* 0x000fe60007f9e0ff */
[----:B------:R-:W-:Y:S01]  /*68a0*/  IMAD R4, R200, c[0x0][0x21c], R4 ;  /* 0x00008700c8047a24 */ /* 0x000fe200078e0204 */
[----:B------:R-:W-:Y:S04]  /*68b0*/  LEA R10, P0, R0, c[0x0][0x1f8], 0x1 ;  /* 0x00007e00000a7a11 */ /* 0x000fe800078008ff */
[----:B------:R-:W-:Y:S04]  /*68c0*/  IADD3.X R2, R246, R3, R4, P4, !PT ;  /* 0x00000003f6027210 */ /* 0x000fe800027fe404 */
[----:B------:R-:W-:Y:S01]  /*68d0*/  LEA.HI.X R5, R0, c[0x0][0x1fc], R2, 0x1, P0 ;  /* 0x00007f0000057a11 */ /* 0x000fe200000f0c02 */
[----:B------:R-:W-:-:S05]  /*68e0*/  BRA.DIV ~URZ, `(.L_x_1384) ;  /* 0x0000d3327f007947 */ /* 0x000fca000b800000 */
[----:B------:R4:W3:Y:S02]  /*68f0*/  SHFL.IDX PT, R4, R5, RZ, 0x1c1f ;  /* 0x001c1fff05047589 */ /* 0x0008e400000e0000 */
.L_x_1494:
[----:B------:R-:W-:-:S05]  /*6900*/  BRA.DIV ~URZ, `(.L_x_1385) ;  /* 0x0000d3827f007947 */ /* 0x000fca000b800000 */
[----:B------:R4:W3:Y:S02]  /*6910*/  SHFL.IDX PT, R0, R10, RZ, 0x1c1f ;  /* 0x001c1fff0a007589 */ /* 0x0008e400000e0000 */
.L_x_1495:
[----:B------:R-:W5:Y:S01]  /*6920*/  S2R R11, SR_TID.X ;  /* 0x00000000000b7919 */ /* 0x000f620000002100 */
[C---:B------:R-:W-:Y:S01]  /*6930*/  ISETP.GE.AND P6, PT, R210.reuse, c[0x0][0x1d4], PT ;  /* 0x00007500d2007a0c */ /* 0x040fe20003fc6270 */
[----:B------:R-:W-:Y:S01]  /*6940*/  IMAD.SHL.U32 R3, R210, 0x2, RZ ;  /* 0x00000002d2037824 */ /* 0x000fe200078e00ff */
[C---:B------:R-:W-:Y:S01]  /*6950*/  ISETP.GE.AND P5, PT, R232.reuse, c[0x0][0x1d4], PT ;  /* 0x00007500e8007a0c */ /* 0x040fe20003fa6270 */
[----:B------:R-:W-:Y:S03]  /*6960*/  IMAD.SHL.U32 R2, R232, 0x2, RZ ;  /* 0x00000002e8027824 */ /* 0x000fe600078e00ff */
[C---:B---3--:R-:W-:Y:S02]  /*6970*/  IADD3 R8, P4, R0.reuse, R3, RZ ;  /* 0x0000000300087210 */ /* 0x048fe40007f9e0ff */
[----:B------:R-:W-:Y:S01]  /*6980*/  IADD3 R6, P0, R0, R2, RZ ;  /* 0x0000000200067210 */ /* 0x000fe20007f1e0ff */
[C---:B------:R-:W-:Y:S02]  /*6990*/  IMAD.SHL.U32 R2, R233.reuse, 0x2, RZ ;  /* 0x00000002e9027824 */ /* 0x040fe400078e00ff */
[C---:B------:R-:W-:Y:S01]  /*69a0*/  IMAD.X R9, R4.reuse, 0x1, R219, P4 ;  /* 0x0000000104097824 */ /* 0x040fe200020e06db */
        /* <DEDUP_REMOVED lines=8> */
[----:B------:R3:W-:Y:S01]  /*6a30*/  LDGSTS.E.BYPASS.LTC128B.128 [R194+0x2480], [R6.64], !P5 ;  /* 0x0248000006c27fae */ /* 0x0007e2000e901d46 */
[----:B-----5:R-:W-:Y:S04]  /*6a40*/  ISETP.GT.AND P0, PT, R11, 0x3f, PT ;  /* 0x0000003f0b00780c */ /* 0x020fe80003f04270 */
[----:B------:R3:W-:Y:S09]  /*6a50*/  LDGSTS.E.BYPASS.LTC128B.128 [R194+0x3080], [R2.64], !P4 ;  /* 0x0308000002c27fae */ /* 0x0007f2000e101d46 */
[----:B------:R-:W-:-:S05]  /*6a60*/  @P0 BRA `(.L_x_1383) ;  /* 0x0000012000000947 */ /* 0x000fca0003800000 */
[----:B------:R-:W-:-:S05]  /*6a70*/  BRA.DIV ~URZ, `(.L_x_1386) ;  /* 0x0000d2727f007947 */ /* 0x000fca000b800000 */
[----:B------:R3:W4:Y:S04]  /*6a80*/  SHFL.IDX PT, R4, R5, 0x1, 0x1c1f ;  /* 0x003c1f0005047f89 */ /* 0x00072800000e0000 */
[----:B------:R3:W2:Y:S02]  /*6a90*/  SHFL.IDX PT, R0, R10, 0x1, 0x1c1f ;  /* 0x003c1f000a007f89 */ /* 0x0006a400000e0000 */
.L_x_1496:
        /* <DEDUP_REMOVED lines=15> */
.L_x_1383:
[----:B------:R-:W-:Y:S05]  /*6b90*/  BSYNC B0 ;  /* 0x0000000000007941 */ /* 0x000fea0003800000 */
.L_x_1382:
        /* <DEDUP_REMOVED lines=197> */
[----:B--234-:R-:W-:Y:S01]  /*77f0*/  IMAD R2, R203, 0x30, R237 ;  /* 0x00000030cb027824 */ /* 0x01cfe200078e02ed */
[----:B------:R-:W-:Y:S01]  /*7800*/  IADD3 R5, -R236, 0x30, RZ ;  /* 0x00000030ec057810 */ /* 0x000fe20007ffe1ff */
[----:B------:R-:W-:Y:S03]  /*7810*/  IMAD.MOV.U32 R200, RZ, RZ, RZ ;  /* 0x000000ffffc87224 */ /* 0x000fe600078e00ff */
[----:B------:R-:W-:Y:S02]  /*7820*/  IADD3 R2, R2, -0x30, R231 ;  /* 0xffffffd002027810 */ /* 0x000fe40007ffe0e7 */
[----:B------:R-:W-:Y:S03]  /*7830*/  ISETP.GE.AND P5, PT, R5, 0x1, PT ;  /* 0x000000010500780c */ /* 0x000fe60003fa6270 */
[----:B------:R-:W-:Y:S04]  /*7840*/  @P2 IMAD.HI.U32 R3, R2, c[0x0][0x2bc], RZ ;  /* 0x0000af0002032a27 */ /* 0x000fe800078e00ff */
[----:B-1----:R-:W-:Y:S01]  /*7850*/  IMAD.MOV.U32 R0, RZ, RZ, R2 ;  /* 0x000000ffff007224 */ /* 0x002fe200078e0002 */
        /* <DEDUP_REMOVED lines=23> */
.L_x_1497:
[----:B------:R-:W-:-:S05]  /*79d0*/  BRA.DIV ~URZ, `(.L_x_1390) ;  /* 0x0000c4427f007947 */ /* 0x000fca000b800000 */
[----:B------:R3:W4:Y:S02]  /*79e0*/  SHFL.IDX PT, R0, R9, RZ, 0x1c1f ;  /* 0x001c1fff09007589 */ /* 0x00072400000e0000 */
.L_x_1498:
[C---:B------:R-:W-:Y:S01]  /*79f0*/  @P5 ISETP.GE.AND P0, PT, R210.reuse, c[0x0][0x1d4], PT ;  /* 0x00007500d2005a0c */ /* 0x040fe20003f06270 */
[----:B------:R-:W-:Y:S02]  /*7a00*/  IMAD.SHL.U32 R2, R210, 0x2, RZ ;  /* 0x00000002d2027824 */ /* 0x000fe400078e00ff */
[----:B------:R-:W-:Y:S02]  /*7a10*/  IMAD.SHL.U32 R6, R232, 0x2, RZ ;  /* 0x00000002e8067824 */ /* 0x000fe400078e00ff */
[C---:B------:R-:W-:Y:S01]  /*7a20*/  IMAD.SHL.U32 R14, R233.reuse, 0x2, RZ ;  /* 0x00000002e90e7824 */ /* 0x040fe200078e00ff */
[C---:B----4-:R-:W-:Y:S02]  /*7a30*/  @P5 IADD3 R2, P4, R0.reuse, R2, RZ ;  /* 0x0000000200025210 */ /* 0x050fe40007f9e0ff */
[----:B------:R-:W-:Y:S03]  /*7a40*/  @P5 IADD3 R6, P6, R0, R6, RZ ;  /* 0x0000000600065210 */ /* 0x000fe60007fde0ff */
[----:B--2---:R-:W-:Y:S01]  /*7a50*/  @P5 IMAD.X R3, R4, 0x1, R219, P4 ;  /* 0x0000000104035824 */ /* 0x004fe200020e06db */
[----:B------:R-:W-:Y:S01]  /*7a60*/  @P5 ISETP.GE.AND P4, PT, R232, c[0x0][0x1d4], PT ;  /* 0x00007500e8005a0c */ /* 0x000fe20003f86270 */
[----:B------:R-:W-:Y:S03]  /*7a70*/  @P5 IMAD.X R7, R4, 0x1, R217, P6 ;  /* 0x0000000104075824 */ /* 0x000fe600030e06d9 */
[----:B------:R-:W-:Y:S01]  /*7a80*/  @!PT LDS RZ, [RZ] ;  /* 0x00000000fffff984 */ /* 0x000fe20000000800 */
[----:B------:R-:W-:Y:S01]  /*7a90*/  @!PT LDS RZ, [RZ] ;  /* 0x00000000fffff984 */ /* 0x000fe20000000800 */
[----:B------:R-:W-:Y:S01]  /*7aa0*/  @!PT LDS RZ, [RZ] ;  /* 0x00000000fffff984 */ /* 0x000fe20000000800 */
[----:B------:R2:W-:Y:S01]  /*7ab0*/  @P5 LDGSTS.E.BYPASS.LTC128B.128 [R194+0x3c80], [R2.64], !P0 ;  /* 0x03c8000002c25fae */ /* 0x0005e2000c101d46 */
[----:B------:R-:W-:Y:S08]  /*7ac0*/  @P5 ISETP.GE.AND P0, PT, R233, c[0x0][0x1d4], PT ;  /* 0x00007500e9005a0c */ /* 0x000ff00003f06270 */
[----:B------:R4:W-:Y:S01]  /*7ad0*/  @P5 LDGSTS.E.BYPASS.LTC128B.128 [R194+0x4880], [R6.64], !P4 ;  /* 0x0488000006c25fae */ /* 0x0009e2000e101d46 */
[----:B--2---:R-:W-:Y:S05]  /*7ae0*/  @P5 IADD3 R2, P6, R0, R14, RZ ;  /* 0x0000000e00025210 */ /* 0x004fea0007fde0ff */
[----:B------:R-:W-:Y:S05]  /*7af0*/  @P5 IMAD.X R3, R4, 0x1, R218, P6 ;  /* 0x0000000104035824 */ /* 0x000fea00030e06da */
[----:B------:R4:W-:Y:S01]  /*7b00*/  @P5 LDGSTS.E.BYPASS.LTC128B.128 [R194+0x5480], [R2.64], !P0 ;  /* 0x0548000002c25fae */ /* 0x0009e2000c101d46 */
[----:B------:R-:W-:Y:S01]  /*7b10*/  ISETP.GE.AND P5, PT, R5, 0x21, PT ;  /* 0x000000210500780c */ /* 0x000fe20003fa6270 */
[----:B------:R-:W-:-:S06]  /*7b20*/  BRA.DIV ~URZ, `(.L_x_1391) ;  /* 0x0000c3527f007947 */ /* 0x000fcc000b800000 */
[----:B------:R2:W1:Y:S04]  /*7b30*/  SHFL.IDX PT, R4, R8, 0x1, 0x1c1f ;  /* 0x003c1f0008047f89 */ /* 0x00046800000e0000 */
[----:B------:R2:W3:Y:S02]  /*7b40*/  SHFL.IDX PT, R0, R9, 0x1, 0x1c1f ;  /* 0x003c1f0009007f89 */ /* 0x0004e400000e0000 */
.L_x_1499:
[C---:B----4-:R-:W-:Y:S01]  /*7b50*/  IMAD.SHL.U32 R2, R210.reuse, 0x2, RZ ;  /* 0x00000002d2027824 */ /* 0x050fe200078e00ff */
[----:B------:R-:W-:Y:S01]  /*7b60*/  @P5 ISETP.GE.AND P0, PT, R210, c[0x0][0x1d4], PT ;  /* 0x00007500d2005a0c */ /* 0x000fe20003f06270 */
[----:B------:R-:W-:Y:S02]  /*7b70*/  IMAD.SHL.U32 R6, R232, 0x2, RZ ;  /* 0x00000002e8067824 */ /* 0x000fe400078e00ff */
[C---:B------:R-:W-:Y:S01]  /*7b80*/  IMAD.SHL.U32 R5, R233.reuse, 0x2, RZ ;  /* 0x00000002e9057824 */ /* 0x040fe200078e00ff */
[C---:B---3--:R-:W-:Y:S02]  /*7b90*/  @P5 IADD3 R2, P4, R0.reuse, R2, RZ ;  /* 0x0000000200025210 */ /* 0x048fe40007f9e0ff */
[----:B------:R-:W-:Y:S03]  /*7ba0*/  @P5 IADD3 R6, P6, R0, R6, RZ ;  /* 0x0000000600065210 */ /* 0x000fe60007fde0ff */
[----:B-1----:R-:W-:Y:S01]  /*7bb0*/  @P5 IMAD.X R3, R4, 0x1, R219, P4 ;  /* 0x0000000104035824 */ /* 0x002fe200020e06db */
        /* <DEDUP_REMOVED lines=8> */
[----:B-1----:R-:W-:Y:S05]  /*7c40*/  @P5 IADD3 R2, P6, R0, R5, RZ ;  /* 0x0000000500025210 */ /* 0x002fea0007fde0ff */
[----:B------:R-:W-:Y:S05]  /*7c50*/  @P5 IMAD.X R3, R4, 0x1, R218, P6 ;  /* 0x0000000104035824 */ /* 0x000fea00030e06da */
[----:B------:R3:W-:Y:S03]  /*7c60*/  @P5 LDGSTS.E.BYPASS.LTC128B.128 [R194+0x5c80], [R2.64], !P0 ;  /* 0x05c8000002c25fae */ /* 0x0007e6000c101d46 */
.L_x_1388:
[----:B--234-:R-:W-:Y:S05]  /*7c70*/  BSYNC B0 ;  /* 0x0000000000007941 */ /* 0x01cfea0003800000 */
.L_x_1387:
[----:B------:R-:W-:Y:S01]  /*7c80*/  IADD3 R4, R251, R249, RZ ;  /* 0x000000f9fb047210 */ /* 0x000fe20007ffe0ff */
[----:B------:R-:W0:Y:S04]  /*7c90*/  LDGDEPBAR ;  /* 0x00000000000079af */ /* 0x000e280000000000 */
[----:B-1----:R-:W-:Y:S05]  /*7ca0*/  @P3 IMAD.HI.U32 R0, R4, c[0x0][0x2c8], RZ ;  /* 0x0000b20004003a27 */ /* 0x002fea00078e00ff */
[----:B------:R-:W-:Y:S01]  /*7cb0*/  @P3 SHF.R.U32.HI R4, RZ, c[0x0][0x2cc], R0 ;  /* 0x0000b300ff043a19 */ /* 0x000fe20000011600 */
[----:B------:R-:W-:Y:S05]  /*7cc0*/  IMAD R0, R203, -0x30, RZ ;  /* 0xffffffd0cb007824 */ /* 0x000fea00078e02ff */
[----:B------:R-:W-:Y:S04]  /*7cd0*/  IADD3 R0, -R250, 0x1, R0 ;  /* 0x00000001fa007810 */ /* 0x000fe80007ffe100 */
[----:B------:R-:W-:Y:S01]  /*7ce0*/  IADD3 R5, -R247, R0, R248 ;  /* 0x00000000f7057210 */ /* 0x000fe20007ffe1f8 */
[----:B------:R-:W-:-:S05]  /*7cf0*/  BRA.DIV ~URZ, `(.L_x_1392) ;  /* 0x0000c2427f007947 */ /* 0x000fca000b800000 */
[----:B------:R1:W2:Y:S02]  /*7d00*/  SHFL.IDX PT, R0, R4, RZ, 0x1c1f ;  /* 0x001c1fff04007589 */ /* 0x0002a400000e0000 */
.L_x_1500:
[----:B--2---:R-:W-:Y:S05]  /*7d10*/  IMAD.IADD R0, R5, 0x1, R0 ;  /* 0x0000000105007824 */ /* 0x004fea00078e0200 */
[C---:B------:R-:W-:Y:S02]  /*7d20*/  ISETP.GT.AND P6, PT, R0.reuse, RZ, PT ;  /* 0x000000ff0000720c */ /* 0x040fe40003fc4270 */
[C---:B------:R-:W-:Y:S02]  /*7d30*/  ISETP.GT.AND P5, PT, R0.reuse, 0x1, PT ;  /* 0x000000010000780c */ /* 0x040fe40003fa4270 */
[C---:B------:R-:W-:Y:S02]  /*7d40*/  ISETP.GT.AND P4, PT, R0.reuse, 0x8, PT ;  /* 0x000000080000780c */ /* 0x040fe40003f84270 */
        /* <DEDUP_REMOVED lines=18> */
[----:B------:R-:W-:Y:S02]  /*7e70*/  FSEL R12, R12, -INF , P5 ;  /* 0xff8000000c0c7808 */ /* 0x000fe40002800000 */
[----:B------:R-:W-:Y:S02]  /*7e80*/  FSEL R11, R11, -INF , P4 ;  /* 0xff8000000b0b7808 */ /* 0x000fe40002000000 */
[----:B------:R-:W-:Y:S01]  /*7e90*/  FSEL R10, R10, -INF , P0 ;  /* 0xff8000000a0a7808 */ /* 0x000fe20000000000 */
[----:B------:R-:W-:-:S05]  /*7ea0*/  BRA.DIV ~URZ, `(.L_x_1393) ;  /* 0x0000c0f27f007947 */ /* 0x000fca000b800000 */
[----:B------:R-:W-:Y:S08]  /*7eb0*/  SHFL.IDX PT, R3, R4, 0x1, 0x1c1f ;  /* 0x003c1f0004037f89 */ /* 0x000ff000000e0000 */
[----:B------:R-:W-:Y:S08]  /*7ec0*/  SHFL.IDX PT, R2, R4, 0x2, 0x1c1f ;  /* 0x005c1f0004027f89 */ /* 0x000ff000000e0000 */
[----:B------:R-:W2:Y:S02]  /*7ed0*/  SHFL.IDX PT, R0, R4, 0x3, 0x1c1f ;  /* 0x007c1f0004007f89 */ /* 0x000ea400000e0000 */
[C---:B--2---:R-:W-:Y:S02]  /*7ee0*/  IMAD.IADD R0, R5.reuse, 0x1, R0 ;  /* 0x0000000105007824 */ /* 0x044fe400078e0200 */
[C---:B------:R-:W-:Y:S02]  /*7ef0*/  IMAD.IADD R3, R5.reuse, 0x1, R3 ;  /* 0x0000000105037824 */ /* 0x040fe400078e0203 */
[----:B------:R-:W-:Y:S03]  /*7f00*/  IMAD.IADD R2, R5, 0x1, R2 ;  /* 0x0000000105027824 */ /* 0x000fe600078e0202 */
[C---:B------:R-:W-:Y:S02]  /*7f10*/  ISETP.GT.AND P6, PT, R3.reuse, RZ, PT ;  /* 0x000000ff0300720c */ /* 0x040fe40003fc4270 */
[C---:B------:R-:W-:Y:S02]  /*7f20*/  ISETP.GT.AND P5, PT, R3.reuse, 0x1, PT ;  /* 0x000000010300780c */ /* 0x040fe40003fa4270 */
[C---:B------:R-:W-:Y:S02]  /*7f30*/  ISETP.GT.AND P4, PT, R3.reuse, 0x8, PT ;  /* 0x000000080300780c */ /* 0x040fe40003f84270 */
        /* <DEDUP_REMOVED lines=18> */
[C---:B------:R-:W-:Y:S02]  /*8060*/  ISETP.GT.AND P6, PT, R2.reuse, RZ, PT ;  /* 0x000000ff0200720c */ /* 0x040fe40003fc4270 */
        /* <DEDUP_REMOVED lines=22> */
[----:B------:R-:W-:Y:S02]  /*81d0*/  FMNMX.FTZ R2, R9, R100, !PT ;  /* 0x0000006409027209 */ /* 0x000fe40007810000 */
[----:B------:R-:W-:Y:S02]  /*81e0*/  FSEL R45, R33, -INF , P6 ;  /* 0xff800000212d7808 */ /* 0x000fe40003000000 */
[----:B------:R-:W-:Y:S02]  /*81f0*/  FMNMX.FTZ R2, R14, R2, !PT ;  /* 0x000000020e027209 */ /* 0x000fe40007810000 */
[----:B------:R-:W-:Y:S02]  /*8200*/  ISETP.GT.AND P6, PT, R0, RZ, PT ;  /* 0x000000ff0000720c */ /* 0x000fe40003fc4270 */
[----:B------:R-:W-:Y:S02]  /*8210*/  FMNMX.FTZ R2, R21, R2, !PT ;  /* 0x0000000215027209 */ /* 0x000fe40007810000 */
[----:B------:R-:W-:Y:S02]  /*8220*/  FSEL R43, R32, -INF , P5 ;  /* 0xff800000202b7808 */ /* 0x000fe40002800000 */
[----:B------:R-:W-:Y:S02]  /*8230*/  FMNMX.FTZ R2, R20, R2, !PT ;  /* 0x0000000214027209 */ /* 0x000fe40007810000 */
[----:B------:R-:W-:Y:S02]  /*8240*/  ISETP.GT.AND P5, PT, R0, 0x1, PT ;  /* 0x000000010000780c */ /* 0x000fe40003fa4270 */
        /* <DEDUP_REMOVED lines=11> */
[C---:B------:R-:W-:Y:S02]  /*8300*/  ISETP.GT.AND P6, PT, R0.reuse, 0x10, PT ;  /* 0x000000100000780c */ /* 0x040fe40003fc4270 */
[----:B------:R-:W-:Y:S02]  /*8310*/  FMNMX.FTZ R2, R11, R2, !PT ;  /* 0x000000020b027209 */ /* 0x000fe40007810000 */
        /* <DEDUP_REMOVED lines=15> */
[----:B------:R-:W-:Y:S01]  /*8410*/  FSEL R7, R169, -INF , P6 ;  /* 0xff800000a9077808 */ /* 0x000fe20003000000 */
[----:B------:R-:W2:Y:S01]  /*8420*/  SHFL.BFLY PT, R0, R2, 0x2, 0x1f ;  /* 0x0c401f0002007f89 */ /* 0x000ea200000e0000 */
[----:B------:R-:W-:Y:S02]  /*8430*/  FSEL R6, R168, -INF , P5 ;  /* 0xff800000a8067808 */ /* 0x000fe40002800000 */
[----:B------:R-:W-:Y:S02]  /*8440*/  FSEL R5, R157, -INF , P4 ;  /* 0xff8000009d057808 */ /* 0x000fe40002000000 */
[----:B------:R-:W-:Y:S02]  /*8450*/  FSEL R8, R156, -INF , P0 ;  /* 0xff8000009c087808 */ /* 0x000fe40000000000 */
[----:B--2---:R-:W-:Y:S05]  /*8460*/  FMNMX.FTZ R0, R0, R2, !PT ;  /* 0x0000000200007209 */ /* 0x004fea0007810000 */
[----:B------:R-:W2:Y:S02]  /*8470*/  SHFL.BFLY PT, R2, R0, 0x1, 0x1f ;  /* 0x0c201f0000027f89 */ /* 0x000ea400000e0000 */
[----:B--2---:R-:W-:Y:S02]  /*8480*/  FMNMX.FTZ R105, R0, R2, !PT ;  /* 0x0000000200697209 */ /* 0x004fe40007810000 */
        /* <DEDUP_REMOVED lines=12> */
[----:B------:R-:W2:Y:S02]  /*8550*/  SHFL.BFLY PT, R2, R0, 0x2, 0x1f ;  /* 0x0c401f0000027f89 */ /* 0x000ea400000e0000 */
[----:B--2---:R-:W-:Y:S06]  /*8560*/  FMNMX.FTZ R0, R0, R2, !PT ;  /* 0x0000000200007209 */ /* 0x004fec0007810000 */
        /* <DEDUP_REMOVED lines=31> */
[----:B-12---:R-:W-:Y:S06]  /*8760*/  FMNMX.FTZ R4, R0, R2, !PT ;  /* 0x0000000200047209 */ /* 0x006fec0007810000 */
[----:B------:R1:W2:Y:S02]  /*8770*/  SHFL.BFLY PT, R0, R4, 0x1, 0x1f ;  /* 0x0c201f0004007f89 */ /* 0x0002a400000e0000 */
.L_x_1501:
        /* <DEDUP_REMOVED lines=22> */
[----:B------:R-:W-:Y:S01]  /*88e0*/  FFMA.FTZ R207, R10, c[0x0][0x2d0], -R2 ;  /* 0x0000b4000acf7a23 */ /* 0x000fe20000010802 */
[----:B------:R-:W-:Y:S10]  /*88f0*/  MUFU.EX2 R13, R9 ;  /* 0x00000009000d7308 */ /* 0x000ff40000000800 */
[----:B------:R-:W2:Y:S10]  /*8900*/  MUFU.EX2 R2, R4 ;  /* 0x0000000400027308 */ /* 0x000eb40000000800 */
[----:B------:R-:W-:Y:S01]  /*8910*/  MUFU.EX2 R14, R14 ;  /* 0x0000000e000e7308 */ /* 0x000fe20000000800 */
[C---:B-1----:R-:W-:Y:S02]  /*8920*/  FFMA.FTZ R0, R100.reuse, R230, R3 ;  /* 0x000000e664007223 */ /* 0x042fe40000010003 */
[C---:B------:R-:W-:Y:S02]  /*8930*/  FMUL.FTZ R52, R100.reuse, R52 ;  /* 0x0000003464347220 */ /* 0x040fe40000410000 */
[C---:B------:R-:W-:Y:S02]  /*8940*/  FMUL.FTZ R53, R100.reuse, R53 ;  /* 0x0000003564357220 */ /* 0x040fe40000410000 */
[C---:B------:R-:W-:Y:S02]  /*8950*/  FMUL.FTZ R64, R100.reuse, R64 ;  /* 0x0000004064407220 */ /* 0x040fe40000410000 */
[C---:B------:R-:W-:Y:S02]  /*8960*/  FMUL.FTZ R65, R100.reuse, R65 ;  /* 0x0000004164417220 */ /* 0x040fe40000410000 */
[C---:B------:R-:W-:Y:S02]  /*8970*/  FMUL.FTZ R68, R100.reuse, R68 ;  /* 0x0000004464447220 */ /* 0x040fe40000410000 */
[----:B------:R-:W-:Y:S01]  /*8980*/  FMUL.FTZ R69, R100, R69 ;  /* 0x0000004564457220 */ /* 0x000fe20000410000 */
[C---:B--2---:R-:W-:Y:S01]  /*8990*/  F2FP.PACK_AB R156, R2.reuse, R3 ;  /* 0x00000003029c723e */ /* 0x044fe200000000ff */
        /* <DEDUP_REMOVED lines=28> */
[----:B------:R-:W-:Y:S09]  /*8b60*/  FMUL.FTZ R85, R100, R85 ;  /* 0x0000005564557220 */ /* 0x000ff20000410000 */
[----:B------:R3:W-:Y:S01]  /*8b70*/  MUFU.EX2 R215, R38 ;  /* 0x0000002600d77308 */ /* 0x0007e20000000800 */
[C---:B-1----:R-:W-:Y:S02]  /*8b80*/  FFMA.FTZ R0, R3.reuse, R223, R11 ;  /* 0x000000df03007223 */ /* 0x042fe4000001000b */
[C---:B------:R-:W-:Y:S02]  /*8b90*/  FMUL.FTZ R54, R3.reuse, R54 ;  /* 0x0000003603367220 */ /* 0x040fe40000410000 */
[C---:B------:R-:W-:Y:S02]  /*8ba0*/  FMUL.FTZ R55, R3.reuse, R55 ;  /* 0x0000003703377220 */ /* 0x040fe40000410000 */
[C---:B------:R-:W-:Y:S03]  /*8bb0*/  FMUL.FTZ R66, R3.reuse, R66 ;  /* 0x0000004203427220 */ /* 0x040fe60000410000 */
[----:B------:R-:W-:Y:S01]  /*8bc0*/  MUFU.EX2 R222, R171 ;  /* 0x000000ab00de7308 */ /* 0x000fe20000000800 */
[----:B------:R-:W-:Y:S02]  /*8bd0*/  FMUL.FTZ R67, R3, R67 ;  /* 0x0000004303437220 */ /* 0x000fe40000410000 */
[C---:B--2---:R-:W-:Y:S01]  /*8be0*/  FADD.FTZ R35, R2.reuse, R0 ;  /* 0x0000000002237221 */ /* 0x044fe20000010000 */
[----:B------:R-:W-:Y:S01]  /*8bf0*/  F2FP.PACK_AB R157, R2, R11 ;  /* 0x0000000b029d723e */ /* 0x000fe200000000ff */
[C---:B------:R-:W-:Y:S01]  /*8c00*/  FMUL.FTZ R2, R103.reuse, c[0x0][0x2d0] ;  /* 0x0000b40067027a20 */ /* 0x040fe20000410000 */
[----:B------:R-:W-:Y:S01]  /*8c10*/  FSEL R0, R103, RZ, P0 ;  /* 0x000000ff67007208 */ /* 0x000fe20000000000 */
[C---:B------:R-:W-:Y:S02]  /*8c20*/  FMUL.FTZ R70, R3.reuse, R70 ;  /* 0x0000004603467220 */ /* 0x040fe40000410000 */
[----:B------:R-:W-:Y:S01]  /*8c30*/  FMUL.FTZ R71, R3, R71 ;  /* 0x0000004703477220 */ /* 0x000fe20000410000 */
[----:B------:R-:W-:Y:S01]  /*8c40*/  FSEL R2, R2, RZ, P0 ;  /* 0x000000ff02027208 */ /* 0x000fe20000000000 */
[----:B------:R-:W-:Y:S01]  /*8c50*/  FADD.FTZ R0, -R0, R106 ;  /* 0x0000006a00007221 */ /* 0x000fe20000010100 */
[----:B------:R-:W-:Y:S01]  /*8c60*/  FSETP.NEU.FTZ.AND P0, PT, R101, -INF , PT ;  /* 0xff8000006500780b */ /* 0x000fe20003f1d000 */
[----:B------:R-:W-:Y:S01]  /*8c70*/  FMUL.FTZ R82, R3, R82 ;  /* 0x0000005203527220 */ /* 0x000fe20000410000 */
[----:B------:R-:W-:Y:S01]  /*8c80*/  MUFU.EX2 R106, R173 ;  /* 0x000000ad006a7308 */ /* 0x000fe20000000800 */
[--C-:B------:R-:W-:Y:S02]  /*8c90*/  FFMA.FTZ R4, R40, c[0x0][0x2d0], -R2.reuse ;  /* 0x0000b40028047a23 */ /* 0x100fe40000010802 */
[--C-:B------:R-:W-:Y:S02]  /*8ca0*/  FFMA.FTZ R197, R39, c[0x0][0x2d0], -R2.reuse ;  /* 0x0000b40027c57a23 */ /* 0x100fe40000010802 */
[--C-:B------:R-:W-:Y:S01]  /*8cb0*/  FFMA.FTZ R9, R46, c[0x0][0x2d0], -R2.reuse ;  /* 0x0000b4002e097a23 */ /* 0x100fe20000010802 */
[----:B---3--:R-:W-:Y:S01]  /*8cc0*/  LDSM.16.MT88.4 R36, [R182] ;  /* 0x00000000b624783b */ /* 0x008fe20000004200 */
[--C-:B------:R-:W-:Y:S01]  /*8cd0*/  FFMA.FTZ R34, R158, c[0x0][0x2d0], -R2.reuse ;  /* 0x0000b4009e227a23 */ /* 0x100fe20000010802 */
[----:B------:R-:W-:Y:S01]  /*8ce0*/  F2FP.PACK_AB R158, R14, R13 ;  /* 0x0000000d0e9e723e */ /* 0x000fe200000000ff */
        /* <DEDUP_REMOVED lines=9> */
[----:B------:R-:W-:Y:S01]  /*8d80*/  FFMA.FTZ R195, R45, c[0x0][0x2d0], -R2 ;  /* 0x0000b4002dc37a23 */ /* 0x000fe20000010802 */
[C---:B------:R-:W-:Y:S01]  /*8d90*/  FSEL R2, R101.reuse, RZ, P0 ;  /* 0x000000ff65027208 */ /* 0x040fe20000000000 */
[----:B------:R-:W-:Y:S02]  /*8da0*/  FMUL.FTZ R0, R0, c[0x0][0x2d0] ;  /* 0x0000b40000007a20 */ /* 0x000fe40000410000 */
[----:B------:R-:W-:Y:S02]  /*8db0*/  FMUL.FTZ R48, R100, R152 ;  /* 0x0000009864307220 */ /* 0x000fe40000410000 */
[----:B------:R-:W-:Y:S01]  /*8dc0*/  FADD.FTZ R2, -R2, R107 ;  /* 0x0000006b02027221 */ /* 0x000fe20000010100 */
[----:B------:R-:W-:Y:S01]  /*8dd0*/  MUFU.EX2 R214, R34 ;  /* 0x0000002200d67308 */ /* 0x000fe20000000800 */
[----:B------:R-:W-:Y:S02]  /*8de0*/  FMUL.FTZ R49, R100, R153 ;  /* 0x0000009964317220 */ /* 0x000fe40000410000 */
[----:B------:R-:W-:Y:S02]  /*8df0*/  FMUL.FTZ R2, R2, c[0x0][0x2d0] ;  /* 0x0000b40002027a20 */ /* 0x000fe40000410000 */
[----:B-1----:R-:W-:Y:S02]  /*8e00*/  FMUL.FTZ R4, R101, c[0x0][0x2d0] ;  /* 0x0000b40065047a20 */ /* 0x002fe40000410000 */
[C---:B------:R-:W-:Y:S02]  /*8e10*/  FMUL.FTZ R50, R3.reuse, R154 ;  /* 0x0000009a03327220 */ /* 0x040fe40000410000 */
[C---:B------:R-:W-:Y:S01]  /*8e20*/  FMUL.FTZ R51, R3.reuse, R155 ;  /* 0x0000009b03337220 */ /* 0x040fe20000410000 */
[----:B------:R-:W-:Y:S01]  /*8e30*/  FSEL R4, R4, RZ, P0 ;  /* 0x000000ff04047208 */ /* 0x000fe20000000000 */
[----:B------:R-:W1:Y:S01]  /*8e40*/  MUFU.EX2 R0, R0 ;  /* 0x0000000000007308 */ /* 0x000e620000000800 */
[----:B------:R-:W-:Y:S01]  /*8e50*/  LDSM.16.MT88.4 R152, [R181+0x1400] ;  /* 0x00140000b598783b */ /* 0x000fe20000004200 */
[----:B------:R-:W-:Y:S01]  /*8e60*/  FMUL.FTZ R83, R3, R83 ;  /* 0x0000005303537220 */ /* 0x000fe20000410000 */
[----:B------:R-:W-:Y:S01]  /*8e70*/  ISETP.GT.AND P0, PT, R203, R235, PT ;  /* 0x000000ebcb00720c */ /* 0x000fe20003f04270 */
[--C-:B------:R-:W-:Y:S01]  /*8e80*/  FFMA.FTZ R16, R33, c[0x0][0x2d0], -R4.reuse ;  /* 0x0000b40021107a23 */ /* 0x100fe20000010804 */
[----:B------:R-:W-:Y:S01]  /*8e90*/  IADD3 R203, R203, -0x1, RZ ;  /* 0xffffffffcbcb7810 */ /* 0x000fe20007ffe0ff */
[--C-:B------:R-:W-:Y:S02]  /*8ea0*/  FFMA.FTZ R11, R22, c[0x0][0x2d0], -R4.reuse ;  /* 0x0000b400160b7a23 */ /* 0x100fe40000010804 */
[--C-:B------:R-:W-:Y:S02]  /*8eb0*/  FFMA.FTZ R168, R23, c[0x0][0x2d0], -R4.reuse ;  /* 0x0000b40017a87a23 */ /* 0x100fe40000010804 */
[----:B------:R-:W2:Y:S01]  /*8ec0*/  MUFU.EX2 R33, R10 ;  /* 0x0000000a00217308 */ /* 0x000ea20000000800 */
[--C-:B------:R-:W-:Y:S02]  /*8ed0*/  FFMA.FTZ R18, R44, c[0x0][0x2d0], -R4.reuse ;  /* 0x0000b4002c127a23 */ /* 0x100fe40000010804 */
[--C-:B------:R-:W-:Y:S02]  /*8ee0*/  FFMA.FTZ R17, R41, c[0x0][0x2d0], -R4.reuse ;  /* 0x0000b40029117a23 */ /* 0x100fe40000010804 */
[--C-:B------:R-:W-:Y:S02]  /*8ef0*/  FFMA.FTZ R160, R32, c[0x0][0x2d0], -R4.reuse ;  /* 0x0000b40020a07a23 */ /* 0x100fe40000010804 */
[--C-:B------:R-:W-:Y:S02]  /*8f00*/  FFMA.FTZ R162, R26, c[0x0][0x2d0], -R4.reuse ;  /* 0x0000b4001aa27a23 */ /* 0x100fe40000010804 */
[--C-:B------:R-:W-:Y:S01]  /*8f10*/  FFMA.FTZ R167, R24, c[0x0][0x2d0], -R4.reuse ;  /* 0x0000b40018a77a23 */ /* 0x100fe20000010804 */
[----:B------:R-:W3:Y:S01]  /*8f20*/  MUFU.EX2 R2, R2 ;  /* 0x0000000200027308 */ /* 0x000ee20000000800 */
[--C-:B------:R-:W-:Y:S02]  /*8f30*/  FFMA.FTZ R178, R7, c[0x0][0x2d0], -R4.reuse ;  /* 0x0000b40007b27a23 */ /* 0x100fe40000010804 */
[--C-:B------:R-:W-:Y:S02]  /*8f40*/  FFMA.FTZ R196, R6, c[0x0][0x2d0], -R4.reuse ;  /* 0x0000b40006c47a23 */ /* 0x100fe40000010804 */
[--C-:B------:R-:W-:Y:S02]  /*8f50*/  FFMA.FTZ R198, R5, c[0x0][0x2d0], -R4.reuse ;  /* 0x0000b40005c67a23 */ /* 0x100fe40000010804 */
[----:B------:R-:W-:Y:S02]  /*8f60*/  FFMA.FTZ R199, R8, c[0x0][0x2d0], -R4 ;  /* 0x0000b40008c77a23 */ /* 0x000fe40000010804 */
[C---:B-1----:R-:W-:Y:S01]  /*8f70*/  FFMA.FTZ R4, R0.reuse, R224, R21 ;  /* 0x000000e000047223 */ /* 0x042fe20000010015 */
[----:B------:R-:W1:Y:S01]  /*8f80*/  MUFU.EX2 R228, R19 ;  /* 0x0000001300e47308 */ /* 0x000e620000000800 */
[----:B------:R-:W-:Y:S01]  /*8f90*/  FMUL.FTZ R44, R0, R108 ;  /* 0x0000006c002c7220 */ /* 0x000fe20000410000 */
[----:B------:R-:W-:Y:S01]  /*8fa0*/  F2FP.PACK_AB R108, R20, R21 ;  /* 0x00000015146c723e */ /* 0x000fe200000000ff */
[C---:B------:R-:W-:Y:S01]  /*8fb0*/  FMUL.FTZ R24, R0.reuse, R120 ;  /* 0x0000007800187220 */ /* 0x040fe20000410000 */
[----:B--2---:R-:W-:Y:S01]  /*8fc0*/  F2FP.PACK_AB R159, R215, R33 ;  /* 0x00000021d79f723e */ /* 0x004fe200000000ff */
[C---:B------:R-:W-:Y:S02]  /*8fd0*/  FMUL.FTZ R25, R0.reuse, R121 ;  /* 0x0000007900197220 */ /* 0x040fe40000410000 */
[C---:B------:R-:W-:Y:S02]  /*8fe0*/  FMUL.FTZ R28, R0.reuse, R116 ;  /* 0x00000074001c7220 */ /* 0x040fe40000410000 */
[C---:B------:R-:W-:Y:S01]  /*8ff0*/  FMUL.FTZ R29, R0.reuse, R117 ;  /* 0x00000075001d7220 */ /* 0x040fe20000410000 */
[----:B------:R-:W-:Y:S01]  /*9000*/  MUFU.EX2 R212, R18 ;  /* 0x0000001200d47308 */ /* 0x000fe20000000800 */
[C---:B------:R-:W-:Y:S02]  /*9010*/  FMUL.FTZ R40, R0.reuse, R112 ;  /* 0x0000007000287220 */ /* 0x040fe40000410000 */
[----:B------:R-:W-:Y:S02]  /*9020*/  FMUL.FTZ R41, R0, R113 ;  /* 0x0000007100297220 */ /* 0x000fe40000410000 */
[----:B---3--:R-:W-:Y:S02]  /*9030*/  FMUL.FTZ R10, R2, R130 ;  /* 0x00000082020a7220 */ /* 0x008fe40000410000 */
[----:B------:R-:W-:Y:S02]  /*9040*/  FADD.FTZ R130, R20, R4 ;  /* 0x0000000414827221 */ /* 0x000fe40000010000 */
[----:B------:R-:W2:Y:S01]  /*9050*/  LDSM.16.MT88.4 R20, [R181] ;  /* 0x00000000b514783b */ /* 0x000ea20000004200 */
[----:B------:R-:W-:Y:S01]  /*9060*/  FADD.FTZ R6, R13, R12 ;  /* 0x0000000c0d067221 */ /* 0x000fe20000010000 */
[----:B------:R-:W-:Y:S01]  /*9070*/  MUFU.EX2 R213, R17 ;  /* 0x0000001100d57308 */ /* 0x000fe20000000800 */
[C---:B------:R-:W-:Y:S02]  /*9080*/  FMUL.FTZ R12, R0.reuse, R124 ;  /* 0x0000007c000c7220 */ /* 0x040fe40000410000 */
[C---:B------:R-:W-:Y:S02]  /*9090*/  FMUL.FTZ R13, R0.reuse, R125 ;  /* 0x0000007d000d7220 */ /* 0x040fe40000410000 */
[C---:B------:R-:W-:Y:S02]  /*90a0*/  FMUL.FTZ R45, R0.reuse, R109 ;  /* 0x0000006d002d7220 */ /* 0x040fe40000410000 */
[C---:B------:R-:W-:Y:S02]  /*90b0*/  FMUL.FTZ R56, R0.reuse, R56 ;  /* 0x0000003800387220 */ /* 0x040fe40000410000 */
[C---:B------:R-:W-:Y:S01]  /*90c0*/  FMUL.FTZ R57, R0.reuse, R57 ;  /* 0x0000003900397220 */ /* 0x040fe20000410000 */
[----:B------:R-:W3:Y:S01]  /*90d0*/  MUFU.EX2 R229, R16 ;  /* 0x0000001000e57308 */ /* 0x000ee20000000800 */
        /* <DEDUP_REMOVED lines=14> */
[----:B------:R-:W-:Y:S02]  /*91c0*/  FADD.FTZ R165, R14, R6 ;  /* 0x000000060ea57221 */ /* 0x000fe40000010000 */
[C---:B------:R-:W-:Y:S02]  /*91d0*/  FMUL.FTZ R5, R100.reuse, R133 ;  /* 0x0000008564057220 */ /* 0x040fe40000410000 */
[C---:B------:R-:W-:Y:S01]  /*91e0*/  FMUL.FTZ R6, R3.reuse, R134 ;  /* 0x0000008603067220 */ /* 0x040fe20000410000 */
[----:B------:R-:W4:Y:S01]  /*91f0*/  MUFU.EX2 R0, R11 ;  /* 0x0000000b00007308 */ /* 0x000f220000000800 */
[----:B------:R-:W-:Y:S02]  /*9200*/  FMUL.FTZ R7, R3, R135 ;  /* 0x0000008703077220 */ /* 0x000fe40000410000 */
[----:B------:R-:W-:Y:S02]  /*9210*/  FMUL.FTZ R4, R100, R132 ;  /* 0x0000008464047220 */ /* 0x000fe40000410000 */
[C---:B------:R-:W-:Y:S02]  /*9220*/  FMUL.FTZ R14, R2.reuse, R126 ;  /* 0x0000007e020e7220 */ /* 0x040fe40000410000 */
[C---:B------:R-:W-:Y:S02]  /*9230*/  FMUL.FTZ R15, R2.reuse, R127 ;  /* 0x0000007f020f7220 */ /* 0x040fe40000410000 */
[----:B------:R-:W-:Y:S01]  /*9240*/  LDSM.16.MT88.4 R124, [R181+0x1000] ;  /* 0x00100000b57c783b */ /* 0x000fe20000004200 */
[-C--:B--2---:R-:W-:Y:S01]  /*9250*/  HMMA.16816.F32 R4, R156, R20.reuse, R4 ;  /* 0x000000149c04723c */ /* 0x084fe20000001804 */
[----:B------:R-:W-:Y:S04]  /*9260*/  MUFU.EX2 R132, R172 ;  /* 0x000000ac00847308 */ /* 0x000fe80000000800 */
[----:B------:R-:W-:Y:S01]  /*9270*/  FMUL.FTZ R46, R2, R110 ;  /* 0x0000006e022e7220 */ /* 0x000fe20000410000 */
[----:B-1----:R-:W-:Y:S01]  /*9280*/  F2FP.PACK_AB R110, R228, R214 ;  /* 0x000000d6e46e723e */ /* 0x002fe200000000ff */
[----:B------:R-:W-:Y:S01]  /*9290*/  FMUL.FTZ R47, R2, R111 ;  /* 0x0000006f022f7220 */ /* 0x000fe20000410000 */
[----:B---3--:R-:W-:Y:S01]  /*92a0*/  F2FP.PACK_AB R111, R229, R213 ;  /* 0x000000d5e56f723e */ /* 0x008fe200000000ff */
[C---:B------:R-:W-:Y:S02]  /*92b0*/  FMUL.FTZ R16, R100.reuse, R136 ;  /* 0x0000008864107220 */ /* 0x040fe40000410000 */
[----:B------:R-:W-:Y:S01]  /*92c0*/  MUFU.EX2 R223, R164 ;  /* 0x000000a400df7308 */ /* 0x000fe20000000800 */
[----:B------:R-:W-:Y:S01]  /*92d0*/  FMUL.FTZ R17, R100, R137 ;  /* 0x0000008964117220 */ /* 0x000fe20000410000 */
[----:B----4-:R-:W-:Y:S01]  /*92e0*/  F2FP.PACK_AB R109, R212, R0 ;  /* 0x00000000d46d723e */ /* 0x010fe200000000ff */
[C---:B------:R-:W-:Y:S02]  /*92f0*/  FMUL.FTZ R11, R2.reuse, R131 ;  /* 0x00000083020b7220 */ /* 0x040fe40000410000 */
[C---:B------:R-:W-:Y:S02]  /*9300*/  FMUL.FTZ R18, R3.reuse, R138 ;  /* 0x0000008a03127220 */ /* 0x040fe40000410000 */
[C---:B------:R-:W-:Y:S02]  /*9310*/  FMUL.FTZ R19, R3.reuse, R139 ;  /* 0x0000008b03137220 */ /* 0x040fe40000410000 */
[----:B------:R-:W-:Y:S01]  /*9320*/  LDSM.16.MT88.4 R136, [R181+0x800] ;  /* 0x00080000b588783b */ /* 0x000fe20000004200 */
[C---:B------:R-:W-:Y:S01]  /*9330*/  HMMA.16816.F32 R8, R108.reuse, R20, R8 ;  /* 0x000000146c08723c */ /* 0x040fe20000001808 */
[----:B------:R-:W-:Y:S03]  /*9340*/  MUFU.EX2 R131, R166 ;  /* 0x000000a600837308 */ /* 0x000fe60000000800 */
[C---:B------:R-:W-:Y:S02]  /*9350*/  FMUL.FTZ R42, R2.reuse, R114 ;  /* 0x00000072022a7220 */ /* 0x040fe40000410000 */
[C---:B------:R-:W-:Y:S02]  /*9360*/  FMUL.FTZ R43, R2.reuse, R115 ;  /* 0x00000073022b7220 */ /* 0x040fe40000410000 */
[-C--:B------:R-:W-:Y:S01]  /*9370*/  HMMA.16816.F32 R12, R108, R22.reuse, R12 ;  /* 0x000000166c0c723c */ /* 0x080fe2000000180c */
[----:B------:R-:W1:Y:S02]  /*9380*/  LDSM.16.MT88.4 R112, [R181+0xc00] ;  /* 0x000c0000b570783b */ /* 0x000e640000004200 */
[----:B------:R-:W-:Y:S01]  /*9390*/  MUFU.EX2 R224, R163 ;  /* 0x000000a300e07308 */ /* 0x000fe20000000800 */
[C---:B------:R-:W-:Y:S02]  /*93a0*/  FMUL.FTZ R26, R2.reuse, R122 ;  /* 0x0000007a021a7220 */ /* 0x040fe40000410000 */
[----:B------:R-:W-:Y:S02]  /*93b0*/  FMUL.FTZ R27, R2, R123 ;  /* 0x0000007b021b7220 */ /* 0x000fe40000410000 */
[C---:B------:R-:W-:Y:S01]  /*93c0*/  HMMA.16816.F32 R16, R156.reuse, R22, R16 ;  /* 0x000000169c10723c */ /* 0x040fe20000001810 */
[----:B------:R-:W-:Y:S03]  /*93d0*/  LDSM.16.MT88.4 R120, [R182+0x400] ;  /* 0x00040000b678783b */ /* 0x000fe60000004200 */
[C---:B------:R-:W-:Y:S01]  /*93e0*/  FMUL.FTZ R20, R100.reuse, R140 ;  /* 0x0000008c64147220 */ /* 0x040fe20000410000 */
[----:B------:R-:W-:Y:S01]  /*93f0*/  MUFU.EX2 R227, R161 ;  /* 0x000000a100e37308 */ /* 0x000fe20000000800 */
[----:B------:R-:W-:Y:S02]  /*9400*/  FMUL.FTZ R21, R100, R141 ;  /* 0x0000008d64157220 */ /* 0x000fe40000410000 */
[C---:B------:R-:W-:Y:S04]  /*9410*/  FMUL.FTZ R22, R3.reuse, R142 ;  /* 0x0000008e03167220 */ /* 0x040fe80000410000 */
[C---:B------:R-:W-:Y:S02]  /*9420*/  FMUL.FTZ R23, R3.reuse, R143 ;  /* 0x0000008f03177220 */ /* 0x040fe40000410000 */
[C---:B------:R-:W-:Y:S01]  /*9430*/  FMUL.FTZ R30, R2.reuse, R118 ;  /* 0x00000076021e7220 */ /* 0x040fe20000410000 */
[----:B------:R-:W-:Y:S01]  /*9440*/  MUFU.EX2 R221, R160 ;  /* 0x000000a000dd7308 */ /* 0x000fe20000000800 */
[----:B------:R-:W-:Y:S02]  /*9450*/  FMUL.FTZ R31, R2, R119 ;  /* 0x00000077021f7220 */ /* 0x000fe40000410000 */
[----:B------:R-:W-:Y:S01]  /*9460*/  LDSM.16.MT88.4 R116, [R181+0x400] ;  /* 0x00040000b574783b */ /* 0x000fe20000004200 */
[-C--:B------:R-:W-:Y:S03]  /*9470*/  HMMA.16816.F32 R20, R156, R36.reuse, R20 ;  /* 0x000000249c14723c */ /* 0x080fe60000001814 */
[C---:B------:R-:W-:Y:S02]  /*9480*/  FMUL.FTZ R32, R100.reuse, R144 ;  /* 0x0000009064207220 */ /* 0x040fe40000410000 */
[----:B------:R-:W-:Y:S01]  /*9490*/  FMUL.FTZ R34, R3, R146 ;  /* 0x0000009203227220 */ /* 0x000fe20000410000 */
[----:B------:R-:W-:Y:S01]  /*94a0*/  MUFU.EX2 R220, R162 ;  /* 0x000000a200dc7308 */ /* 0x000fe20000000800 */
[----:B------:R-:W-:Y:S01]  /*94b0*/  FADD.FTZ R128, R33, R35 ;  /* 0x0000002321807221 */ /* 0x000fe20000010000 */
[C---:B------:R-:W-:Y:S04]  /*94c0*/  HMMA.16816.F32 R24, R108.reuse, R36, R24 ;  /* 0x000000246c18723c */ /* 0x040fe80000001818 */
[C---:B------:R-:W-:Y:S02]  /*94d0*/  FMUL.FTZ R33, R100.reuse, R145 ;  /* 0x0000009164217220 */ /* 0x040fe40000410000 */
[C---:B------:R-:W-:Y:S02]  /*94e0*/  FMUL.FTZ R35, R3.reuse, R147 ;  /* 0x0000009303237220 */ /* 0x040fe40000410000 */
[-C--:B------:R-:W-:Y:S01]  /*94f0*/  HMMA.16816.F32 R28, R108, R38.reuse, R28 ;  /* 0x000000266c1c723c */ /* 0x080fe2000000181c */
[----:B------:R-:W-:Y:S01]  /*9500*/  LDSM.16.MT88.4 R144, [R182+0x800] ;  /* 0x00080000b690783b */ /* 0x000fe20000004200 */
[----:B------:R-:W-:Y:S02]  /*9510*/  MUFU.EX2 R216, R167 ;  /* 0x000000a700d87308 */ /* 0x000fe40000000800 */
[C---:B------:R-:W-:Y:S02]  /*9520*/  FMUL.FTZ R36, R100.reuse, R148 ;  /* 0x0000009464247220 */ /* 0x040fe40000410000 */
[----:B------:R-:W-:Y:S02]  /*9530*/  FMUL.FTZ R37, R100, R149 ;  /* 0x0000009564257220 */ /* 0x000fe40000410000 */
[C---:B------:R-:W-:Y:S04]  /*9540*/  HMMA.16816.F32 R32, R156.reuse, R38, R32 ;  /* 0x000000269c20723c */ /* 0x040fe80000001820 */
[C---:B------:R-:W-:Y:S01]  /*9550*/  FMUL.FTZ R58, R2.reuse, R58 ;  /* 0x0000003a023a7220 */ /* 0x040fe20000410000 */
[----:B------:R-:W-:Y:S01]  /*9560*/  MUFU.EX2 R176, R168 ;  /* 0x000000a800b07308 */ /* 0x000fe20000000800 */
[C---:B------:R-:W-:Y:S02]  /*9570*/  FMUL.FTZ R59, R2.reuse, R59 ;  /* 0x0000003b023b7220 */ /* 0x040fe40000410000 */
[C---:B------:R-:W-:Y:S04]  /*9580*/  FMUL.FTZ R38, R3.reuse, R150 ;  /* 0x0000009603267220 */ /* 0x040fe80000410000 */
[C---:B------:R-:W-:Y:S02]  /*9590*/  FMUL.FTZ R39, R3.reuse, R151 ;  /* 0x0000009703277220 */ /* 0x040fe40000410000 */
[C---:B------:R-:W-:Y:S01]  /*95a0*/  FMUL.FTZ R62, R2.reuse, R62 ;  /* 0x0000003e023e7220 */ /* 0x040fe20000410000 */
[----:B------:R-:W-:Y:S01]  /*95b0*/  MUFU.EX2 R171, R205 ;  /* 0x000000cd00ab7308 */ /* 0x000fe20000000800 */
[C---:B------:R-:W-:Y:S02]  /*95c0*/  FMUL.FTZ R63, R2.reuse, R63 ;  /* 0x0000003f023f7220 */ /* 0x040fe40000410000 */
[C---:B------:R-:W-:Y:S01]  /*95d0*/  FMUL.FTZ R74, R2.reuse, R74 ;  /* 0x0000004a024a7220 */ /* 0x040fe20000410000 */
[-C--:B-1----:R-:W-:Y:S03]  /*95e0*/  HMMA.16816.F32 R36, R156, R112.reuse, R36 ;  /* 0x000000709c24723c */ /* 0x082fe60000001824 */
[C---:B------:R-:W-:Y:S02]  /*95f0*/  FMUL.FTZ R75, R2.reuse, R75 ;  /* 0x0000004b024b7220 */ /* 0x040fe40000410000 */
[C---:B------:R-:W-:Y:S01]  /*9600*/  FMUL.FTZ R78, R2.reuse, R78 ;  /* 0x0000004e024e7220 */ /* 0x040fe20000410000 */
[----:B------:R-:W-:Y:S01]  /*9610*/  MUFU.EX2 R174, R202 ;  /* 0x000000ca00ae7308 */ /* 0x000fe20000000800 */
[C---:B------:R-:W-:Y:S01]  /*9620*/  FMUL.FTZ R79, R2.reuse, R79 ;  /* 0x0000004f024f7220 */ /* 0x040fe20000410000 */
[C---:B------:R-:W-:Y:S04]  /*9630*/  HMMA.16816.F32 R40, R108.reuse, R112, R40 ;  /* 0x000000706c28723c */ /* 0x040fe80000001828 */
[C---:B------:R-:W-:Y:S02]  /*9640*/  FMUL.FTZ R86, R3.reuse, R86 ;  /* 0x0000005603567220 */ /* 0x040fe40000410000 */
[C---:B------:R-:W-:Y:S02]  /*9650*/  FMUL.FTZ R87, R3.reuse, R87 ;  /* 0x0000005703577220 */ /* 0x040fe40000410000 */
[-C--:B------:R-:W-:Y:S01]  /*9660*/  HMMA.16816.F32 R44, R108, R114.reuse, R44 ;  /* 0x000000726c2c723c */ /* 0x080fe2000000182c */
[----:B------:R-:W-:Y:S03]  /*9670*/  MUFU.EX2 R169, R195 ;  /* 0x000000c300a97308 */ /* 0x000fe60000000800 */
[----:B------:R-:W-:Y:S02]  /*9680*/  FFMA.FTZ R129, R2, R225, R0 ;  /* 0x000000e102817223 */ /* 0x000fe40000010000 */
[C---:B------:R-:W-:Y:S02]  /*9690*/  FMUL.FTZ R98, R3.reuse, R98 ;  /* 0x0000006203627220 */ /* 0x040fe40000410000 */
[C---:B------:R-:W-:Y:S01]  /*96a0*/  HMMA.16816.F32 R48, R156.reuse, R114, R48 ;  /* 0x000000729c30723c */ /* 0x040fe20000001830 */
[----:B------:R-:W1:Y:S02]  /*96b0*/  LDSM.16.MT88.4 R112, [R182+0xc00] ;  /* 0x000c0000b670783b */ /* 0x000e640000004200 */
[----:B------:R-:W-:Y:S01]  /*96c0*/  MUFU.EX2 R225, R170 ;  /* 0x000000aa00e17308 */ /* 0x000fe20000000800 */
[----:B------:R-:W-:Y:S02]  /*96d0*/  FMUL.FTZ R99, R3, R99 ;  /* 0x0000006303637220 */ /* 0x000fe40000410000 */
[----:B------:R-:W-:Y:S02]  /*96e0*/  FADD.FTZ R3, R214, R130 ;  /* 0x00000082d6037221 */ /* 0x000fe40000010000 */
[----:B------:R-:W-:Y:S04]  /*96f0*/  FADD.FTZ R100, R215, R128 ;  /* 0x00000080d7647221 */ /* 0x000fe80000010000 */
        /* <DEDUP_REMOVED lines=9> */
[----:B------:R-:W-:Y:S03]  /*9790*/  MUFU.EX2 R175, R201 ;  /* 0x000000c900af7308 */ /* 0x000fe60000000800 */
[----:B--2---:R-:W-:Y:S01]  /*97a0*/  FADD.FTZ R0, R2, R0 ;  /* 0x0000000002007221 */ /* 0x004fe20000010000 */
[C---:B------:R-:W-:Y:S06]  /*97b0*/  HMMA.16816.F32 R56, R108.reuse, R112, R56 ;  /* 0x000000706c38723c */ /* 0x040fec0000001838 */
[----:B------:R-:W1:Y:S01]  /*97c0*/  MUFU.EX2 R172, R179 ;  /* 0x000000b300ac7308 */ /* 0x000e620000000800 */
[----:B------:R-:W-:Y:S01]  /*97d0*/  FADD.FTZ R0, R107, R0 ;  /* 0x000000006b007221 */ /* 0x000fe20000010000 */
[-C--:B------:R-:W-:Y:S08]  /*97e0*/  HMMA.16816.F32 R60, R108, R114.reuse, R60 ;  /* 0x000000726c3c723c */ /* 0x080ff0000000183c */
[----:B------:R-:W-:Y:S01]  /*97f0*/  MUFU.EX2 R173, R177 ;  /* 0x000000b100ad7308 */ /* 0x000fe20000000800 */
[C---:B------:R-:W-:Y:S01]  /*9800*/  HMMA.16816.F32 R64, R156.reuse, R114, R64 ;  /* 0x000000729c40723c */ /* 0x040fe20000001840 */
[----:B------:R-:W2:Y:S08]  /*9810*/  LDSM.16.MT88.4 R112, [R181+0x1800] ;  /* 0x00180000b570783b */ /* 0x000eb00000004200 */
[----:B------:R-:W3:Y:S03]  /*9820*/  MUFU.EX2 R168, R197 ;  /* 0x000000c500a87308 */ /* 0x000ee60000000800 */
[----:B-1----:R-:W-:Y:S07]  /*9830*/  F2FP.PACK_AB R160, R172, R169 ;  /* 0x000000a9aca0723e */ /* 0x002fee00000000ff */
[----:B------:R-:W-:Y:S10]  /*9840*/  MUFU.EX2 R167, R178 ;  /* 0x000000b200a77308 */ /* 0x000ff40000000800 */
[----:B------:R-:W1:Y:S01]  /*9850*/  MUFU.EX2 R166, R196 ;  /* 0x000000c400a67308 */ /* 0x000e620000000800 */
[----:B---3--:R-:W-:Y:S09]  /*9860*/  F2FP.PACK_AB R162, R168, R173 ;  /* 0x000000ada8a2723e */ /* 0x008ff200000000ff */
[----:B------:R-:W-:Y:S01]  /*9870*/  MUFU.EX2 R165, R198 ;  /* 0x000000c600a57308 */ /* 0x000fe20000000800 */
[-C--:B--2---:R-:W-:Y:S09]  /*9880*/  HMMA.16816.F32 R68, R156, R112.reuse, R68 ;  /* 0x000000709c44723c */ /* 0x084ff20000001844 */
[----:B------:R-:W2:Y:S01]  /*9890*/  MUFU.EX2 R164, R199 ;  /* 0x000000c700a47308 */ /* 0x000ea20000000800 */
[C---:B------:R-:W-:Y:S04]  /*98a0*/  HMMA.16816.F32 R72, R108.reuse, R112, R72 ;  /* 0x000000706c48723c */ /* 0x040fe80000001848 */
[----:B-1----:R-:W-:Y:S04]  /*98b0*/  F2FP.PACK_AB R161, R166, R167 ;  /* 0x000000a7a6a1723e */ /* 0x002fe800000000ff */
[-C--:B------:R-:W-:Y:S08]  /*98c0*/  HMMA.16816.F32 R76, R108, R114.reuse, R76 ;  /* 0x000000726c4c723c */ /* 0x080ff0000000184c */
[C---:B------:R-:W-:Y:S01]  /*98d0*/  HMMA.16816.F32 R80, R156.reuse, R114, R80 ;  /* 0x000000729c50723c */ /* 0x040fe20000001850 */
[----:B------:R-:W1:Y:S03]  /*98e0*/  LDSM.16.MT88.4 R112, [R182+0x1800] ;  /* 0x00180000b670783b */ /* 0x000e660000004200 */
[----:B--2---:R-:W-:Y:S04]  /*98f0*/  F2FP.PACK_AB R163, R164, R165 ;  /* 0x000000a5a4a3723e */ /* 0x004fe800000000ff */
        /* <DEDUP_REMOVED lines=18> */
[----:B------:R-:W-:Y:S02]  /*9a20*/  F2FP.PACK_AB R157, R171, R170 ;  /* 0x000000aaab9d723e */ /* 0x000fe400000000ff */
[----:B------:R-:W-:Y:S01]  /*9a30*/  F2FP.PACK_AB R159, R175, R174 ;  /* 0x000000aeaf9f723e */ /* 0x000fe200000000ff */
[C---:B------:R-:W-:Y:S04]  /*9a40*/  HMMA.16816.F32 R8, R112.reuse, R116, R8 ;  /* 0x000000747008723c */ /* 0x040fe80000001808 */
[----:B------:R-:W3:Y:S04]  /*9a50*/  MUFU.EX2 R106, R209 ;  /* 0x000000d1006a7308 */ /* 0x000ee80000000800 */
[-C--:B------:R-:W-:Y:S04]  /*9a60*/  HMMA.16816.F32 R12, R112, R118.reuse, R12 ;  /* 0x00000076700c723c */ /* 0x080fe8000000180c */
[----:B-1----:R-:W-:Y:S02]  /*9a70*/  FADD.FTZ R0, R107, R2 ;  /* 0x000000026b007221 */ /* 0x002fe40000010000 */
[----:B------:R-:W-:Y:S01]  /*9a80*/  FADD.FTZ R2, R229, R102 ;  /* 0x00000066e5027221 */ /* 0x000fe20000010000 */
[----:B------:R-:W-:Y:S01]  /*9a90*/  MOV R102, R104 ;  /* 0x0000006800667202 */ /* 0x000fe20000000f00 */
[C---:B------:R-:W-:Y:S01]  /*9aa0*/  HMMA.16816.F32 R16, R108.reuse, R118, R16 ;  /* 0x000000766c10723c */ /* 0x040fe20000001810 */
[----:B------:R-:W1:Y:S03]  /*9ab0*/  LDSM.16.MT88.4 R116, [R182+0x1000] ;  /* 0x00100000b674783b */ /* 0x000e660000004200 */
[----:B--2---:R-:W-:Y:S01]  /*9ac0*/  F2FP.PACK_AB R158, R128, R129 ;  /* 0x00000081809e723e */ /* 0x004fe200000000ff */
[----:B------:R-:W-:Y:S03]  /*9ad0*/  FADD.FTZ R2, R221, R2 ;  /* 0x00000002dd027221 */ /* 0x000fe60000010000 */
[-C--:B------:R-:W-:Y:S04]  /*9ae0*/  HMMA.16816.F32 R20, R108, R120.reuse, R20 ;  /* 0x000000786c14723c */ /* 0x080fe80000001814 */
[C---:B---3--:R-:W-:Y:S01]  /*9af0*/  F2FP.PACK_AB R156, R106.reuse, R107 ;  /* 0x0000006b6a9c723e */ /* 0x048fe200000000ff */
[----:B------:R-:W-:Y:S01]  /*9b00*/  FADD.FTZ R0, R106, R0 ;  /* 0x000000006a007221 */ /* 0x000fe20000010000 */
[----:B------:R-:W-:Y:S01]  /*9b10*/  MOV R106, R103 ;  /* 0x00000067006a7202 */ /* 0x000fe20000000f00 */
[----:B------:R-:W-:Y:S01]  /*9b20*/  FADD.FTZ R2, R220, R2 ;  /* 0x00000002dc027221 */ /* 0x000fe20000010000 */
[C---:B------:R-:W-:Y:S04]  /*9b30*/  HMMA.16816.F32 R24, R112.reuse, R120, R24 ;  /* 0x000000787018723c */ /* 0x040fe80000001818 */
[----:B------:R-:W-:Y:S01]  /*9b40*/  FADD.FTZ R0, R129, R0 ;  /* 0x0000000081007221 */ /* 0x000fe20000010000 */
[----:B------:R-:W-:Y:S01]  /*9b50*/  MOV R107, R101 ;  /* 0x00000065006b7202 */ /* 0x000fe20000000f00 */
        /* <DEDUP_REMOVED lines=10> */
[----:B------:R-:W-:Y:S01]  /*9c00*/  FADD.FTZ R3, R223, R100 ;  /* 0x00000064df037221 */ /* 0x000fe20000010000 */
[----:B------:R-:W-:Y:S01]  /*9c10*/  MOV R100, R105 ;  /* 0x0000006900647202 */ /* 0x000fe20000000f00 */
        /* <DEDUP_REMOVED lines=56> */
[-C--:B---3--:R-:W-:Y:S08]  /*9fa0*/  HMMA.16816.F32 R84, R156, R12.reuse, R84 ;  /* 0x0000000c9c54723c */ /* 0x088ff00000001854 */
[C---:B------:R-:W-:Y:S08]  /*9fb0*/  HMMA.16816.F32 R88, R160.reuse, R12, R88 ;  /* 0x0000000ca058723c */ /* 0x040ff00000001858 */
[-C--:B------:R-:W-:Y:S08]  /*9fc0*/  HMMA.16816.F32 R92, R160, R14.reuse, R92 ;  /* 0x0000000ea05c723c */ /* 0x080ff0000000185c */
[----:B------:R-:W-:Y:S01]  /*9fd0*/  HMMA.16816.F32 R96, R156, R14, R96 ;  /* 0x0000000e9c60723c */ /* 0x000fe20000001860 */
[----:B------:R-:W-:-:S07]  /*9fe0*/  @P0 BRA `(.L_x_1394) ;  /* 0xffffc72000000947 */ /* 0x000fce000383ffff */
.L_x_1381:
[----:B------:R-:W-:-:S13]  /*9ff0*/  ISETP.GE.AND P0, PT, R203, R234, PT ;  /* 0x000000eacb00720c */ /* 0x000fda0003f06270 */
[----:B------:R-:W-:Y:S05]  /*a000*/  @!P0 BRA `(.L_x_1395) ;  /* 0x000030c000008947 */ /* 0x000fea0003800000 */
.L_x_1407:
[----:B------:R-:W-:Y:S04]  /*a010*/  DEPBAR.LE SB0, 0x0 ;  /* 0x000080000000791a */ /* 0x000fe80000000000 */
[----:B------:R-:W-:Y:S01]  /*a020*/  WARPSYNC 0xffffffff ;  /* 0xffffffff00007948 */ /* 0x000fe20003800000 */
[----:B------:R-:W-:Y:S01]  /*a030*/  BAR.SYNC.DEFER_BLOCKING 0x0 ;  /* 0x0000000000007b1d */ /* 0x000fe20000010000 */
[----:B------:R-:W-:Y:S01]  /*a040*/  SHF.R.S32.HI R0, RZ, 0x1f, R204 ;  /* 0x0000001fff007819 */ /* 0x000fe200000114cc */
[----:B------:R-:W-:Y:S01]  /*a050*/  IMAD.WIDE.U32 R2, R204, c[0x0][0x208], RZ ;  /* 0x00008200cc027a25 */ /* 0x000fe200078e00ff */
[----:B------:R-:W-:Y:S02]  /*a060*/  MOV R107, R104 ;  /* 0x00000068006b7202 */ /* 0x000fe40000000f00 */
[----:B------:R-:W-:Y:S01]  /*a070*/  MOV R106, R103 ;  /* 0x00000067006a7202 */ /* 0x000fe20000000f00 */
[----:B------:R-:W-:Y:S02]  /*a080*/  IMAD R0, R0, c[0x0][0x208], RZ ;  /* 0x0000820000007a24 */ /* 0x000fe400078e02ff */
[----:B------:R-:W-:Y:S02]  /*a090*/  IMAD.MOV.U32 R100, RZ, RZ, R105 ;  /* 0x000000ffff647224 */ /* 0x000fe400078e0069 */
        /* <DEDUP_REMOVED lines=13> */
[----:B------:R-:W-:Y:S03]  /*a170*/  LEA.HI.X R8, R0, c[0x0][0x1fc], R2, 0x1, P0 ;  /* 0x00007f0000087a11 */ /* 0x000fe600000f0c02 */
        /* <DEDUP_REMOVED lines=8> */
.L_x_1502:
[----:B------:R-:W5:Y:S01]  /*a200*/  SHFL.IDX PT, R2, R9, RZ, 0x1c1f ;  /* 0x001c1fff09027589 */ /* 0x000f6200000e0000 */
[C---:B------:R-:W-:Y:S01]  /*a210*/  IMAD.SHL.U32 R3, R210.reuse, 0x2, RZ ;  /* 0x00000002d2037824 */ /* 0x040fe200078e00ff */
[----:B------:R-:W-:Y:S01]  /*a220*/  ISETP.GE.AND P5, PT, R210, c[0x0][0x1d4], PT ;  /* 0x00007500d2007a0c */ /* 0x000fe20003fa6270 */
[C---:B------:R-:W-:Y:S01]  /*a230*/  IMAD.SHL.U32 R4, R232.reuse, 0x2, RZ ;  /* 0x00000002e8047824 */ /* 0x040fe200078e00ff */
[----:B------:R-:W4:Y:S01]  /*a240*/  S2R R10, SR_TID.X ;  /* 0x00000000000a7919 */ /* 0x000f220000002100 */
[----:B------:R-:W-:Y:S01]  /*a250*/  ISETP.GE.AND P4, PT, R232, c[0x0][0x1d4], PT ;  /* 0x00007500e8007a0c */ /* 0x000fe20003f86270 */
[----:B------:R-:W-:Y:S01]  /*a260*/  BSSY B0, `(.L_x_1397) ;  /* 0x0000022000007945 */ /* 0x000fe20003800000 */
[C---:B------:R-:W-:Y:S02]  /*a270*/  ISETP.GE.AND P3, PT, R233.reuse, c[0x0][0x1d4], PT ;  /* 0x00007500e9007a0c */ /* 0x040fe40003f66270 */
[C---:B-----5:R-:W-:Y:S01]  /*a280*/  IADD3 R6, P0, R2.reuse, R3, RZ ;  /* 0x0000000302067210 */ /* 0x060fe20007f1e0ff */
[----:B------:R-:W-:Y:S01]  /*a290*/  IMAD.SHL.U32 R3, R233, 0x2, RZ ;  /* 0x00000002e9037824 */ /* 0x000fe200078e00ff */
[----:B------:R-:W-:Y:S03]  /*a2a0*/  IADD3 R4, P6, R2, R4, RZ ;  /* 0x0000000402047210 */ /* 0x000fe60007fde0ff */
[----:B---3--:R-:W-:Y:S01]  /*a2b0*/  IMAD.X R7, R0, 0x1, R219, P0 ;  /* 0x0000000100077824 */ /* 0x008fe200000e06db */
[----:B------:R-:W-:Y:S01]  /*a2c0*/  IADD3 R2, P0, R2, R3, RZ ;  /* 0x0000000302027210 */ /* 0x000fe20007f1e0ff */
[C---:B------:R-:W-:Y:S03]  /*a2d0*/  IMAD.X R5, R0.reuse, 0x1, R217, P6 ;  /* 0x0000000100057824 */ /* 0x040fe600030e06d9 */
[----:B------:R-:W-:Y:S01]  /*a2e0*/  @!PT LDS RZ, [RZ] ;  /* 0x00000000fffff984 */ /* 0x000fe20000000800 */
[----:B------:R-:W-:Y:S01]  /*a2f0*/  @!PT LDS RZ, [RZ] ;  /* 0x00000000fffff984 */ /* 0x000fe20000000800 */
[----:B------:R3:W-:Y:S01]  /*a300*/  LDGSTS.E.BYPASS.LTC128B.128 [R194+0x1880], [R6.64], !P5 ;  /* 0x0188000006c27fae */ /* 0x0007e2000e901d46 */
[----:B------:R-:W-:Y:S01]  /*a310*/  IMAD.X R3, R0, 0x1, R218, P0 ;  /* 0x0000000100037824 */ /* 0x000fe200000e06da */
[----:B----4-:R-:W-:Y:S02]  /*a320*/  ISETP.GT.AND P0, PT, R10, 0x3f, PT ;  /* 0x0000003f0a00780c */ /* 0x010fe40003f04270 */
[----:B------:R3:W-:Y:S04]  /*a330*/  LDGSTS.E.BYPASS.LTC128B.128 [R194+0x2480], [R4.64], !P4 ;  /* 0x0248000004c27fae */ /* 0x0007e8000e101d46 */
[----:B------:R3:W-:Y:S07]  /*a340*/  LDGSTS.E.BYPASS.LTC128B.128 [R194+0x3080], [R2.64], !P3 ;  /* 0x0308000002c27fae */ /* 0x0007ee000d901d46 */
[----:B------:R-:W-:-:S05]  /*a350*/  @P0 BRA `(.L_x_1398) ;  /* 0x0000012000000947 */ /* 0x000fca0003800000 */
[----:B------:R-:W-:-:S05]  /*a360*/  BRA.DIV ~URZ, `(.L_x_1399) ;  /* 0x0000a7627f007947 */ /* 0x000fca000b800000 */
[----:B---3--:R3:W4:Y:S04]  /*a370*/  SHFL.IDX PT, R4, R8, 0x1, 0x1c1f ;  /* 0x003c1f0008047f89 */ /* 0x00872800000e0000 */
[----:B------:R3:W2:Y:S02]  /*a380*/  SHFL.IDX PT, R0, R9, 0x1, 0x1c1f ;  /* 0x003c1f0009007f89 */ /* 0x0006a400000e0000 */
.L_x_1503:
[----:B------:R-:W-:Y:S01]  /*a390*/  IMAD.SHL.U32 R5, R210, 0x2, RZ ;  /* 0x00000002d2057824 */ /* 0x000fe200078e00ff */
[----:B------:R-:W-:Y:S01]  /*a3a0*/  SHF.L.U32 R2, R233, 0x1, RZ ;  /* 0x00000001e9027819 */ /* 0x000fe200000006ff */
[----:B------:R-:W-:Y:S03]  /*a3b0*/  IMAD.SHL.U32 R3, R232, 0x2, RZ ;  /* 0x00000002e8037824 */ /* 0x000fe600078e00ff */
[C---:B--23--:R-:W-:Y:S02]  /*a3c0*/  IADD3 R8, P0, R0.reuse, R5, RZ ;  /* 0x0000000500087210 */ /* 0x04cfe40007f1e0ff */
[----:B------:R-:W-:Y:S03]  /*a3d0*/  IADD3 R6, P6, R0, R3, RZ ;  /* 0x0000000300067210 */ /* 0x000fe60007fde0ff */
[----:B----4-:R-:W-:Y:S01]  /*a3e0*/  IMAD.X R9, R4, 0x1, R219, P0 ;  /* 0x0000000104097824 */ /* 0x010fe200000e06db */
[----:B------:R-:W-:Y:S02]  /*a3f0*/  IADD3 R2, P0, R0, R2, RZ ;  /* 0x0000000200027210 */ /* 0x000fe40007f1e0ff */
[C---:B------:R-:W-:Y:S02]  /*a400*/  IADD3.X R7, R4.reuse, R217, RZ, P6, !PT ;  /* 0x000000d904077210 */ /* 0x040fe400037fe4ff */
[----:B------:R-:W-:Y:S01]  /*a410*/  @!PT LDS RZ, [RZ] ;  /* 0x00000000fffff984 */ /* 0x000fe20000000800 */
[----:B------:R-:W-:Y:S01]  /*a420*/  @!PT LDS RZ, [RZ] ;  /* 0x00000000fffff984 */ /* 0x000fe20000000800 */
[----:B------:R-:W-:Y:S01]  /*a430*/  @!PT LDS RZ, [RZ] ;  /* 0x00000000fffff984 */ /* 0x000fe20000000800 */
[----:B------:R2:W-:Y:S01]  /*a440*/  LDGSTS.E.BYPASS.LTC128B.128 [R194+0x2080], [R8.64], !P5 ;  /* 0x0208000008c27fae */ /* 0x0005e2000e901d46 */
[----:B------:R-:W-:Y:S03]  /*a450*/  IMAD.X R3, R4, 0x1, R218, P0 ;  /* 0x0000000104037824 */ /* 0x000fe600000e06da */
[----:B------:R2:W-:Y:S04]  /*a460*/  LDGSTS.E.BYPASS.LTC128B.128 [R194+0x2c80], [R6.64], !P4 ;  /* 0x02c8000006c27fae */ /* 0x0005e8000e101d46 */
[----:B------:R2:W-:Y:S02]  /*a470*/  LDGSTS.E.BYPASS.LTC128B.128 [R194+0x3880], [R2.64], !P3 ;  /* 0x0388000002c27fae */ /* 0x0005e4000d901d46 */
.L_x_1398:
[----:B------:R-:W-:Y:S05]  /*a480*/  BSYNC B0 ;  /* 0x0000000000007941 */ /* 0x000fea0003800000 */
.L_x_1397:
[----:B------:R-:W0:Y:S01]  /*a490*/  LDGDEPBAR ;  /* 0x00000000000079af */ /* 0x000e220000000000 */
[----:B------:R-:W-:Y:S01]  /*a4a0*/  WARPSYNC 0xffffffff ;  /* 0xffffffff00007948 */ /* 0x000fe20003800000 */
[-C--:B--23--:R-:W-:Y:S01]  /*a4b0*/  HMMA.16816.F32 R4, R48, R16.reuse, RZ ;  /* 0x000000103004723c */ /* 0x08cfe200000018ff */
        /* <DEDUP_REMOVED lines=90> */
[----:B------:R-:W-:Y:S02]  /*aa60*/  FMUL.FTZ R11, R11, c[0x0][0x320] ;  /* 0x0000c8000b0b7a20 */ /* 0x000fe40000410000 */
[----:B------:R-:W-:Y:S02]  /*aa70*/  FMUL.FTZ R2, R13, c[0x0][0x320] ;  /* 0x0000c8000d027a20 */ /* 0x000fe40000410000 */
[----:B------:R-:W-:Y:S03]  /*aa80*/  FMUL.FTZ R3, R12, c[0x0][0x320] ;  /* 0x0000c8000c037a20 */ /* 0x000fe60000410000 */
[----:B------:R1:W4:Y:S10]  /*aa90*/  MUFU.TANH R177, R0 ;  /* 0x0000000000b17308 */ /* 0x0003340000002400 */
[----:B------:R-:W2:Y:S10]  /*aaa0*/  MUFU.TANH R199, R11 ;  /* 0x0000000b00c77308 */ /* 0x000eb40000002400 */
[----:B------:R-:W2:Y:S01]  /*aab0*/  MUFU.TANH R176, R2 ;  /* 0x0000000200b07308 */ /* 0x000ea20000002400 */
[----:B-1----:R-:W-:Y:S09]  /*aac0*/  FMUL.FTZ R0, R6, c[0x0][0x320] ;  /* 0x0000c80006007a20 */ /* 0x002ff20000410000 */
[----:B------:R1:W1:Y:S10]  /*aad0*/  MUFU.TANH R195, R0 ;  /* 0x0000000000c37308 */ /* 0x0002740000002400 */
        /* <DEDUP_REMOVED lines=99> */
[----:B------:R-:W-:Y:S05]  /*b110*/  IADD3 R2, R2, -0x30, R231 ;  /* 0xffffffd002027810 */ /* 0x000fea0007ffe0e7 */
        /* <DEDUP_REMOVED lines=26> */
.L_x_1504:
[----:B------:R-:W-:-:S05]  /*b2c0*/  BRA.DIV ~URZ, `(.L_x_1403) ;  /* 0x000099327f007947 */ /* 0x000fca000b800000 */
[----:B------:R3:W4:Y:S02]  /*b2d0*/  SHFL.IDX PT, R0, R9, RZ, 0x1c1f ;  /* 0x001c1fff09007589 */ /* 0x00072400000e0000 */
.L_x_1505:
[----:B------:R-:W-:Y:S01]  /*b2e0*/  IMAD.SHL.U32 R2, R210, 0x2, RZ ;  /* 0x00000002d2027824 */ /* 0x000fe200078e00ff */
[----:B------:R-:W-:Y:S01]  /*b2f0*/  SHF.L.U32 R10, R233, 0x1, RZ ;  /* 0x00000001e90a7819 */ /* 0x000fe200000006ff */
[----:B------:R-:W-:Y:S03]  /*b300*/  IMAD.SHL.U32 R6, R232, 0x2, RZ ;  /* 0x00000002e8067824 */ /* 0x000fe600078e00ff */
[----:B----4-:R-:W-:Y:S05]  /*b310*/  @P0 IADD3 R2, P6, R0, R2, RZ ;  /* 0x0000000200020210 */ /* 0x010fea0007fde0ff */
[----:B--2---:R-:W-:Y:S01]  /*b320*/  @P0 IMAD.X R3, R4, 0x1, R219, P6 ;  /* 0x0000000104030824 */ /* 0x004fe200030e06db */
[----:B------:R-:W-:Y:S04]  /*b330*/  @P0 IADD3 R6, P6, R0, R6, RZ ;  /* 0x0000000600060210 */ /* 0x000fe80007fde0ff */
[----:B------:R-:W-:Y:S01]  /*b340*/  @!PT LDS RZ, [RZ] ;  /* 0x00000000fffff984 */ /* 0x000fe20000000800 */
[----:B------:R-:W-:Y:S01]  /*b350*/  @!PT LDS RZ, [RZ] ;  /* 0x00000000fffff984 */ /* 0x000fe20000000800 */
[----:B------:R-:W-:Y:S01]  /*b360*/  @!PT LDS RZ, [RZ] ;  /* 0x00000000fffff984 */ /* 0x000fe20000000800 */
[----:B------:R2:W-:Y:S01]  /*b370*/  @P0 LDGSTS.E.BYPASS.LTC128B.128 [R194+0x3c80], [R2.64], !P5 ;  /* 0x03c8000002c20fae */ /* 0x0005e2000e901d46 */
[----:B------:R-:W-:Y:S05]  /*b380*/  @P0 IMAD.X R7, R4, 0x1, R217, P6 ;  /* 0x0000000104070824 */ /* 0x000fea00030e06d9 */
[----:B------:R4:W-:Y:S01]  /*b390*/  @P0 LDGSTS.E.BYPASS.LTC128B.128 [R194+0x4880], [R6.64], !P4 ;  /* 0x0488000006c20fae */ /* 0x0009e2000e101d46 */
[----:B--2---:R-:W-:Y:S04]  /*b3a0*/  @P0 IADD3 R2, P6, R0, R10, RZ ;  /* 0x0000000a00020210 */ /* 0x004fe80007fde0ff */
[----:B------:R-:W-:Y:S05]  /*b3b0*/  @P0 IADD3.X R3, R4, R218, RZ, P6, !PT ;  /* 0x000000da04030210 */ /* 0x000fea00037fe4ff */
[----:B------:R4:W-:Y:S01]  /*b3c0*/  @P0 LDGSTS.E.BYPASS.LTC128B.128 [R194+0x5480], [R2.64], !P3 ;  /* 0x0548000002c20fae */ /* 0x0009e2000d901d46 */
[----:B------:R-:W-:Y:S01]  /*b3d0*/  ISETP.GE.AND P0, PT, R5, 0x21, PT ;  /* 0x000000210500780c */ /* 0x000fe20003f06270 */
[----:B------:R-:W-:-:S06]  /*b3e0*/  BRA.DIV ~URZ, `(.L_x_1404) ;  /* 0x000098727f007947 */ /* 0x000fcc000b800000 */
[----:B------:R2:W1:Y:S04]  /*b3f0*/  SHFL.IDX PT, R4, R8, 0x1, 0x1c1f ;  /* 0x003c1f0008047f89 */ /* 0x00046800000e0000 */
[----:B------:R2:W3:Y:S02]  /*b400*/  SHFL.IDX PT, R0, R9, 0x1, 0x1c1f ;  /* 0x003c1f0009007f89 */ /* 0x0004e400000e0000 */
.L_x_1506:
[----:B----4-:R-:W-:Y:S02]  /*b410*/  IMAD.SHL.U32 R2, R210, 0x2, RZ ;  /* 0x00000002d2027824 */ /* 0x010fe400078e00ff */
[----:B------:R-:W-:Y:S02]  /*b420*/  IMAD.SHL.U32 R6, R232, 0x2, RZ ;  /* 0x00000002e8067824 */ /* 0x000fe400078e00ff */
[----:B------:R-:W-:Y:S01]  /*b430*/  IMAD.SHL.U32 R5, R233, 0x2, RZ ;  /* 0x00000002e9057824 */ /* 0x000fe200078e00ff */
[----:B---3--:R-:W-:Y:S04]  /*b440*/  @P0 IADD3 R2, P6, R0, R2, RZ ;  /* 0x0000000200020210 */ /* 0x008fe80007fde0ff */
[----:B-1----:R-:W-:Y:S05]  /*b450*/  @P0 IADD3.X R3, R4, R219, RZ, P6, !PT ;  /* 0x000000db04030210 */ /* 0x002fea00037fe4ff */
[----:B------:R-:W-:Y:S01]  /*b460*/  @!PT LDS RZ, [RZ] ;  /* 0x00000000fffff984 */ /* 0x000fe20000000800 */
[----:B------:R-:W-:Y:S01]  /*b470*/  @!PT LDS RZ, [RZ] ;  /* 0x00000000fffff984 */ /* 0x000fe20000000800 */
[----:B------:R-:W-:Y:S01]  /*b480*/  @!PT LDS RZ, [RZ] ;  /* 0x00000000fffff984 */ /* 0x000fe20000000800 */
[----:B------:R1:W-:Y:S01]  /*b490*/  @P0 LDGSTS.E.BYPASS.LTC128B.128 [R194+0x4480], [R2.64], !P5 ;  /* 0x0448000002c20fae */ /* 0x0003e2000e901d46 */
[----:B------:R-:W-:Y:S04]  /*b4a0*/  @P0 IADD3 R6, P5, R0, R6, RZ ;  /* 0x0000000600060210 */ /* 0x000fe80007fbe0ff */
[----:B------:R-:W-:Y:S05]  /*b4b0*/  @P0 IADD3.X R7, R4, R217, RZ, P5, !PT ;  /* 0x000000d904070210 */ /* 0x000fea0002ffe4ff */
[----:B------:R3:W-:Y:S01]  /*b4c0*/  @P0 LDGSTS.E.BYPASS.LTC128B.128 [R194+0x5080], [R6.64], !P4 ;  /* 0x0508000006c20fae */ /* 0x0007e2000e101d46 */
[----:B-1----:R-:W-:Y:S05]  /*b4d0*/  @P0 IADD3 R2, P5, R0, R5, RZ ;  /* 0x0000000500020210 */ /* 0x002fea0007fbe0ff */
[----:B------:R-:W-:Y:S05]  /*b4e0*/  @P0 IMAD.X R3, R4, 0x1, R218, P5 ;  /* 0x0000000104030824 */ /* 0x000fea00028e06da */
[----:B------:R3:W-:Y:S03]  /*b4f0*/  @P0 LDGSTS.E.BYPASS.LTC128B.128 [R194+0x5c80], [R2.64], !P3 ;  /* 0x05c8000002c20fae */ /* 0x0007e6000d901d46 */
.L_x_1401:
[----:B--234-:R-:W-:Y:S05]  /*b500*/  BSYNC B0 ;  /* 0x0000000000007941 */ /* 0x01cfea0003800000 */
.L_x_1400:
        /* <DEDUP_REMOVED lines=51> */
.L_x_1507:
        /* <DEDUP_REMOVED lines=15> */
.L_x_1508:
[----:B--2---:R-:W-:Y:S01]  /*b930*/  FMNMX.FTZ R102, R0, R4, !PT ;  /* 0x0000000400667209 */ /* 0x004fe20007810000 */
[C---:B------:R-:W-:Y:S01]  /*b940*/  FADD.FTZ R0, -R105.reuse, R100 ;  /* 0x0000006469007221 */ /* 0x040fe20000010100 */
[----:B------:R-:W-:Y:S01]  /*b950*/  WARPSYNC 0xffffffff ;  /* 0xffffffff00007948 */ /* 0x000fe20003800000 */
[----:B------:R-:W-:Y:S01]  /*b960*/  FMUL.FTZ R2, R105, c[0x0][0x2d0] ;  /* 0x0000b40069027a20 */ /* 0x000fe20000410000 */
[----:B------:R-:W-:Y:S01]  /*b970*/  LDSM.16.MT88.4 R36, [R182] ;  /* 0x00000000b624783b */ /* 0x000fe20000004200 */
[----:B------:R-:W-:Y:S01]  /*b980*/  FMUL.FTZ R0, R0, c[0x0][0x2d0] ;  /* 0x0000b40000007a20 */ /* 0x000fe20000410000 */
[----:B------:R-:W-:Y:S01]  /*b990*/  ISETP.GT.AND P0, PT, R203, R234, PT ;  /* 0x000000eacb00720c */ /* 0x000fe20003f04270 */
[--C-:B------:R-:W-:Y:S02]  /*b9a0*/  FFMA.FTZ R3, R177, c[0x0][0x2d0], -R2.reuse ;  /* 0x0000b400b1037a23 */ /* 0x100fe40000010802 */
[----:B------:R2:W-:Y:S01]  /*b9b0*/  MUFU.EX2 R100, R0 ;  /* 0x0000000000647308 */ /* 0x0005e20000000800 */
[--C-:B------:R-:W-:Y:S02]  /*b9c0*/  FFMA.FTZ R213, R12, c[0x0][0x2d0], -R2.reuse ;  /* 0x0000b4000cd57a23 */ /* 0x100fe40000010802 */
[--C-:B-1----:R-:W-:Y:S02]  /*b9d0*/  FFMA.FTZ R4, R178, c[0x0][0x2d0], -R2.reuse ;  /* 0x0000b400b2047a23 */ /* 0x102fe40000010802 */
        /* <DEDUP_REMOVED lines=9> */
[----:B------:R3:W4:Y:S01]  /*ba70*/  MUFU.EX2 R13, R4 ;  /* 0x00000004000d7308 */ /* 0x0007220000000800 */
[----:B------:R-:W-:Y:S02]  /*ba80*/  FFMA.FTZ R215, R19, c[0x0][0x2d0], -R2 ;  /* 0x0000b40013d77a23 */ /* 0x000fe40000010802 */
[----:B--2---:R-:W-:Y:S04]  /*ba90*/  FMUL.FTZ R0, R104, c[0x0][0x2d0] ;  /* 0x0000b40068007a20 */ /* 0x004fe80000410000 */
        /* <DEDUP_REMOVED lines=15> */
[C---:B------:R-:W-:Y:S02]  /*bb90*/  FADD.FTZ R0, -R103.reuse, R106 ;  /* 0x0000006a67007221 */ /* 0x040fe40000010100 */
[----:B-1----:R-:W-:Y:S02]  /*bba0*/  FMUL.FTZ R3, R103, c[0x0][0x2d0] ;  /* 0x0000b40067037a20 */ /* 0x002fe40000410000 */
[----:B------:R-:W-:Y:S02]  /*bbb0*/  FMUL.FTZ R0, R0, c[0x0][0x2d0] ;  /* 0x0000b40000007a20 */ /* 0x000fe40000410000 */
[--C-:B---3--:R-:W-:Y:S02]  /*bbc0*/  FFMA.FTZ R4, R198, c[0x0][0x2d0], -R3.reuse ;  /* 0x0000b400c6047a23 */ /* 0x108fe40000010803 */
        /* <DEDUP_REMOVED lines=14> */
[----:B-1----:R-:W-:Y:S02]  /*bcb0*/  FADD.FTZ R0, -R104, R107 ;  /* 0x0000006b68007221 */ /* 0x002fe40000010100 */
[----:B------:R-:W-:Y:S02]  /*bcc0*/  FMUL.FTZ R107, R102, c[0x0][0x2d0] ;  /* 0x0000b400666b7a20 */ /* 0x000fe40000410000 */
[----:B------:R-:W-:Y:S05]  /*bcd0*/  FMUL.FTZ R0, R0, c[0x0][0x2d0] ;  /* 0x0000b40000007a20 */ /* 0x000fea0000410000 */
[----:B------:R-:W-:Y:S10]  /*bce0*/  MUFU.EX2 R20, R5 ;  /* 0x0000000500147308 */ /* 0x000ff40000000800 */
[----:B------:R1:W-:Y:S10]  /*bcf0*/  MUFU.EX2 R3, R0 ;  /* 0x0000000000037308 */ /* 0x0003f40000000800 */
[----:B------:R-:W-:Y:S10]  /*bd00*/  MUFU.EX2 R18, R9 ;  /* 0x0000000900127308 */ /* 0x000ff40000000800 */
[----:B------:R-:W-:Y:S01]  /*bd10*/  MUFU.EX2 R17, R8 ;  /* 0x0000000800117308 */ /* 0x000fe20000000800 */
[----:B-1----:R-:W-:Y:S02]  /*bd20*/  FADD.FTZ R0, -R102, R101 ;  /* 0x0000006566007221 */ /* 0x002fe40000010100 */
[----:B------:R-:W-:Y:S02]  /*bd30*/  FFMA.FTZ R101, R169, c[0x0][0x2d0], -R107 ;  /* 0x0000b400a9657a23 */ /* 0x000fe4000001086b */
[----:B------:R-:W-:Y:S05]  /*bd40*/  FMUL.FTZ R0, R0, c[0x0][0x2d0] ;  /* 0x0000b40000007a20 */ /* 0x000fea0000410000 */
[----:B------:R-:W-:Y:S10]  /*bd50*/  MUFU.EX2 R198, R19 ;  /* 0x0000001300c67308 */ /* 0x000ff40000000800 */
[----:B------:R-:W1:Y:S10]  /*bd60*/  MUFU.EX2 R0, R0 ;  /* 0x0000000000007308 */ /* 0x000e740000000800 */
[----:B------:R-:W-:Y:S10]  /*bd70*/  MUFU.EX2 R227, R174 ;  /* 0x000000ae00e37308 */ /* 0x000ff40000000800 */
[----:B------:R-:W-:Y:S10]  /*bd80*/  MUFU.EX2 R226, R164 ;  /* 0x000000a400e27308 */ /* 0x000ff40000000800 */
[----:B------:R-:W-:Y:S10]  /*bd90*/  MUFU.EX2 R169, R212 ;  /* 0x000000d400a97308 */ /* 0x000ff40000000800 */
[----:B------:R-:W-:Y:S10]  /*bda0*/  MUFU.EX2 R174, R211 ;  /* 0x000000d300ae7308 */ /* 0x000ff40000000800 */
[----:B------:R-:W-:Y:S01]  /*bdb0*/  MUFU.EX2 R179, R179 ;  /* 0x000000b300b37308 */ /* 0x000fe20000000800 */
[----:B----4-:R-:W-:Y:S01]  /*bdc0*/  FFMA.FTZ R4, R100, R230, R13 ;  /* 0x000000e664047223 */ /* 0x010fe2000001000d */
[----:B------:R-:W-:Y:S01]  /*bdd0*/  F2FP.PACK_AB R156, R12, R13 ;  /* 0x0000000d0c9c723e */ /* 0x000fe200000000ff */
[----:B-1----:R-:W-:Y:S01]  /*bde0*/  FMUL.FTZ R15, R0, R127 ;  /* 0x0000007f000f7220 */ /* 0x002fe20000410000 */
[----:B------:R-:W-:Y:S01]  /*bdf0*/  F2FP.PACK_AB R157, R17, R18 ;  /* 0x00000012119d723e */ /* 0x000fe200000000ff */
[----:B------:R-:W-:Y:S01]  /*be00*/  FADD.FTZ R16, R12, R4 ;  /* 0x000000040c107221 */ /* 0x000fe20000010000 */
[----:B------:R-:W-:Y:S01]  /*be10*/  F2FP.PACK_AB R158, R221, R32 ;  /* 0x00000020dd9e723e */ /* 0x000fe200000000ff */
[--C-:B------:R-:W-:Y:S01]  /*be20*/  FFMA.FTZ R4, R197, c[0x0][0x2d0], -R107.reuse ;  /* 0x0000b400c5047a23 */ /* 0x100fe2000001086b */
[----:B------:R-:W-:Y:S01]  /*be30*/  F2FP.PACK_AB R159, R222, R220 ;  /* 0x000000dcde9f723e */ /* 0x000fe200000000ff */
[C---:B------:R-:W-:Y:S02]  /*be40*/  FMUL.FTZ R26, R0.reuse, R122 ;  /* 0x0000007a001a7220 */ /* 0x040fe40000410000 */
[----:B------:R1:W2:Y:S01]  /*be50*/  MUFU.EX2 R7, R4 ;  /* 0x0000000400077308 */ /* 0x0002a20000000800 */
        /* <DEDUP_REMOVED lines=12> */
[----:B-1----:R-:W-:Y:S02]  /*bf20*/  FFMA.FTZ R4, R199, c[0x0][0x2d0], -R107 ;  /* 0x0000b400c7047a23 */ /* 0x002fe4000001086b */
[----:B------:R1:W3:Y:S01]  /*bf30*/  MUFU.EX2 R199, R14 ;  /* 0x0000000e00c77308 */ /* 0x0002e20000000800 */
[C---:B------:R-:W-:Y:S02]  /*bf40*/  FMUL.FTZ R74, R0.reuse, R74 ;  /* 0x0000004a004a7220 */ /* 0x040fe40000410000 */
[C---:B------:R-:W-:Y:S02]  /*bf50*/  FMUL.FTZ R75, R0.reuse, R75 ;  /* 0x0000004b004b7220 */ /* 0x040fe40000410000 */
[C---:B------:R-:W-:Y:S02]  /*bf60*/  FMUL.FTZ R78, R0.reuse, R78 ;  /* 0x0000004e004e7220 */ /* 0x040fe40000410000 */
[C---:B------:R-:W-:Y:S02]  /*bf70*/  FMUL.FTZ R79, R0.reuse, R79 ;  /* 0x0000004f004f7220 */ /* 0x040fe40000410000 */
[C---:B------:R-:W-:Y:S02]  /*bf80*/  FMUL.FTZ R11, R0.reuse, R131 ;  /* 0x00000083000b7220 */ /* 0x040fe40000410000 */
[C---:B--2---:R-:W-:Y:S02]  /*bf90*/  FFMA.FTZ R5, R0.reuse, R225, R7 ;  /* 0x000000e100057223 */ /* 0x044fe40000010007 */
[C---:B------:R-:W-:Y:S01]  /*bfa0*/  FMUL.FTZ R90, R0.reuse, R90 ;  /* 0x0000005a005a7220 */ /* 0x040fe20000410000 */
[----:B------:R-:W-:Y:S01]  /*bfb0*/  MUFU.EX2 R225, R162 ;  /* 0x000000a200e17308 */ /* 0x000fe20000000800 */
[C---:B------:R-:W-:Y:S02]  /*bfc0*/  FMUL.FTZ R91, R0.reuse, R91 ;  /* 0x0000005b005b7220 */ /* 0x040fe40000410000 */
[C---:B------:R-:W-:Y:S02]  /*bfd0*/  FMUL.FTZ R94, R0.reuse, R94 ;  /* 0x0000005e005e7220 */ /* 0x040fe40000410000 */
[----:B------:R-:W-:Y:S02]  /*bfe0*/  FMUL.FTZ R95, R0, R95 ;  /* 0x0000005f005f7220 */ /* 0x000fe40000410000 */
[C---:B------:R-:W-:Y:S02]  /*bff0*/  FFMA.FTZ R6, R2.reuse, R224, R21 ;  /* 0x000000e002067223 */ /* 0x040fe40000010015 */
[----:B------:R-:W-:Y:S01]  /*c000*/  FMUL.FTZ R44, R2, R108 ;  /* 0x0000006c022c7220 */ /* 0x000fe20000410000 */
[----:B------:R-:W-:Y:S01]  /*c010*/  F2FP.PACK_AB R108, R20, R21 ;  /* 0x00000015146c723e */ /* 0x000fe200000000ff */
[----:B-1----:R-:W-:Y:S01]  /*c020*/  FMUL.FTZ R14, R0, R126 ;  /* 0x0000007e000e7220 */ /* 0x002fe20000410000 */
[----:B---3--:R-:W-:Y:S01]  /*c030*/  F2FP.PACK_AB R110, R198, R199 ;  /* 0x000000c7c66e723e */ /* 0x008fe200000000ff */
[--C-:B------:R-:W-:Y:S01]  /*c040*/  FFMA.FTZ R0, R202, c[0x0][0x2d0], -R107.reuse ;  /* 0x0000b400ca007a23 */ /* 0x100fe2000001086b */
[----:B------:R-:W-:Y:S01]  /*c050*/  MUFU.EX2 R224, R177 ;  /* 0x000000b100e07308 */ /* 0x000fe20000000800 */
[----:B------:R-:W-:Y:S02]  /*c060*/  FADD.FTZ R130, R20, R6 ;  /* 0x0000000614827221 */ /* 0x000fe40000010000 */
[----:B------:R-:W1:Y:S01]  /*c070*/  LDSM.16.MT88.4 R20, [R181] ;  /* 0x00000000b514783b */ /* 0x000e620000004200 */
[C---:B------:R-:W-:Y:S02]  /*c080*/  FMUL.FTZ R12, R2.reuse, R124 ;  /* 0x0000007c020c7220 */ /* 0x040fe40000410000 */
[C---:B------:R-:W-:Y:S02]  /*c090*/  FMUL.FTZ R13, R2.reuse, R125 ;  /* 0x0000007d020d7220 */ /* 0x040fe40000410000 */
[C---:B------:R-:W-:Y:S02]  /*c0a0*/  FMUL.FTZ R24, R2.reuse, R120 ;  /* 0x0000007802187220 */ /* 0x040fe40000410000 */
[----:B------:R2:W-:Y:S01]  /*c0b0*/  MUFU.EX2 R196, R0 ;  /* 0x0000000000c47308 */ /* 0x0005e20000000800 */
[C---:B------:R-:W-:Y:S01]  /*c0c0*/  FMUL.FTZ R25, R2.reuse, R121 ;  /* 0x0000007902197220 */ /* 0x040fe20000410000 */
[----:B------:R-:W-:Y:S01]  /*c0d0*/  LDSM.16.MT88.4 R124, [R181+0x1000] ;  /* 0x00100000b57c783b */ /* 0x000fe20000004200 */
[C---:B------:R-:W-:Y:S02]  /*c0e0*/  FMUL.FTZ R28, R2.reuse, R116 ;  /* 0x00000074021c7220 */ /* 0x040fe40000410000 */
[C---:B------:R-:W-:Y:S02]  /*c0f0*/  FMUL.FTZ R29, R2.reuse, R117 ;  /* 0x00000075021d7220 */ /* 0x040fe40000410000 */
[C---:B------:R-:W-:Y:S02]  /*c100*/  FMUL.FTZ R40, R2.reuse, R112 ;  /* 0x0000007002287220 */ /* 0x040fe40000410000 */
[C---:B------:R-:W-:Y:S01]  /*c110*/  FMUL.FTZ R41, R2.reuse, R113 ;  /* 0x0000007102297220 */ /* 0x040fe20000410000 */
[----:B------:R-:W-:Y:S01]  /*c120*/  LDSM.16.MT88.4 R116, [R181+0x400] ;  /* 0x00040000b574783b */ /* 0x000fe20000004200 */
[C---:B------:R-:W-:Y:S01]  /*c130*/  FMUL.FTZ R45, R2.reuse, R109 ;  /* 0x0000006d022d7220 */ /* 0x040fe20000410000 */
[----:B------:R-:W-:Y:S01]  /*c140*/  MUFU.EX2 R177, R195 ;  /* 0x000000c300b17308 */ /* 0x000fe20000000800 */
[C---:B------:R-:W-:Y:S02]  /*c150*/  FMUL.FTZ R56, R2.reuse, R56 ;  /* 0x0000003802387220 */ /* 0x040fe40000410000 */
[C---:B------:R-:W-:Y:S02]  /*c160*/  FMUL.FTZ R57, R2.reuse, R57 ;  /* 0x0000003902397220 */ /* 0x040fe40000410000 */
[C---:B------:R-:W-:Y:S01]  /*c170*/  FMUL.FTZ R60, R2.reuse, R60 ;  /* 0x0000003c023c7220 */ /* 0x040fe20000410000 */
[----:B------:R-:W3:Y:S01]  /*c180*/  LDSM.16.MT88.4 R112, [R181+0xc00] ;  /* 0x000c0000b570783b */ /* 0x000ee20000004200 */
[C---:B------:R-:W-:Y:S02]  /*c190*/  FMUL.FTZ R61, R2.reuse, R61 ;  /* 0x0000003d023d7220 */ /* 0x040fe40000410000 */
[C---:B------:R-:W-:Y:S02]  /*c1a0*/  FMUL.FTZ R72, R2.reuse, R72 ;  /* 0x0000004802487220 */ /* 0x040fe40000410000 */
[C---:B------:R-:W-:Y:S02]  /*c1b0*/  FMUL.FTZ R73, R2.reuse, R73 ;  /* 0x0000004902497220 */ /* 0x040fe40000410000 */
[C---:B------:R-:W-:Y:S01]  /*c1c0*/  FMUL.FTZ R76, R2.reuse, R76 ;  /* 0x0000004c024c7220 */ /* 0x040fe20000410000 */
[----:B------:R-:W-:Y:S01]  /*c1d0*/  LDSM.16.MT88.4 R120, [R182+0x400] ;  /* 0x00040000b678783b */ /* 0x000fe20000004200 */
[C---:B------:R-:W-:Y:S02]  /*c1e0*/  FMUL.FTZ R77, R2.reuse, R77 ;  /* 0x0000004d024d7220 */ /* 0x040fe40000410000 */
[C---:B------:R-:W-:Y:S02]  /*c1f0*/  FMUL.FTZ R8, R2.reuse, R128 ;  /* 0x0000008002087220 */ /* 0x040fe40000410000 */
[C---:B------:R-:W-:Y:S02]  /*c200*/  FMUL.FTZ R9, R2.reuse, R129 ;  /* 0x0000008102097220 */ /* 0x040fe40000410000 */
[C---:B------:R-:W-:Y:S02]  /*c210*/  FMUL.FTZ R88, R2.reuse, R88 ;  /* 0x0000005802587220 */ /* 0x040fe40000410000 */
[C---:B------:R-:W-:Y:S02]  /*c220*/  FMUL.FTZ R89, R2.reuse, R89 ;  /* 0x0000005902597220 */ /* 0x040fe40000410000 */
[C---:B------:R-:W-:Y:S02]  /*c230*/  FMUL.FTZ R92, R2.reuse, R92 ;  /* 0x0000005c025c7220 */ /* 0x040fe40000410000 */
[----:B------:R-:W-:Y:S02]  /*c240*/  FMUL.FTZ R93, R2, R93 ;  /* 0x0000005d025d7220 */ /* 0x000fe40000410000 */
[----:B------:R-:W-:Y:S02]  /*c250*/  FFMA.FTZ R2, R3, R223, R18 ;  /* 0x000000df03027223 */ /* 0x000fe40000010012 */
[----:B--2---:R-:W-:Y:S01]  /*c260*/  FFMA.FTZ R0, R201, c[0x0][0x2d0], -R107 ;  /* 0x0000b400c9007a23 */ /* 0x004fe2000001086b */
[----:B------:R-:W-:Y:S01]  /*c270*/  MUFU.EX2 R223, R166 ;  /* 0x000000a600df7308 */ /* 0x000fe20000000800 */
[----:B------:R-:W-:Y:S02]  /*c280*/  FADD.FTZ R165, R17, R2 ;  /* 0x0000000211a57221 */ /* 0x000fe40000010000 */
[C---:B------:R-:W-:Y:S02]  /*c290*/  FMUL.FTZ R6, R3.reuse, R134 ;  /* 0x0000008603067220 */ /* 0x040fe40000410000 */
[----:B------:R-:W-:Y:S02]  /*c2a0*/  FMUL.FTZ R17, R100, R137 ;  /* 0x0000008964117220 */ /* 0x000fe40000410000 */
[C---:B------:R-:W-:Y:S02]  /*c2b0*/  FMUL.FTZ R18, R3.reuse, R138 ;  /* 0x0000008a03127220 */ /* 0x040fe40000410000 */
[C---:B------:R-:W-:Y:S01]  /*c2c0*/  FMUL.FTZ R19, R3.reuse, R139 ;  /* 0x0000008b03137220 */ /* 0x040fe20000410000 */
[----:B------:R-:W2:Y:S01]  /*c2d0*/  MUFU.EX2 R2, R4 ;  /* 0x0000000400027308 */ /* 0x000ea20000000800 */
[----:B------:R-:W-:Y:S02]  /*c2e0*/  FADD.FTZ R129, R32, R16 ;  /* 0x0000001020817221 */ /* 0x000fe40000010000 */
[C---:B------:R-:W-:Y:S02]  /*c2f0*/  FMUL.FTZ R16, R100.reuse, R136 ;  /* 0x0000008864107220 */ /* 0x040fe40000410000 */
[C---:B------:R-:W-:Y:S01]  /*c300*/  FMUL.FTZ R32, R100.reuse, R144 ;  /* 0x0000009064207220 */ /* 0x040fe20000410000 */
[----:B------:R-:W-:Y:S01]  /*c310*/  LDSM.16.MT88.4 R136, [R181+0x800] ;  /* 0x00080000b588783b */ /* 0x000fe20000004200 */
[C---:B------:R-:W-:Y:S02]  /*c320*/  FMUL.FTZ R33, R100.reuse, R145 ;  /* 0x0000009164217220 */ /* 0x040fe40000410000 */
[C---:B------:R-:W-:Y:S01]  /*c330*/  FMUL.FTZ R34, R3.reuse, R146 ;  /* 0x0000009203227220 */ /* 0x040fe20000410000 */
[----:B------:R-:W4:Y:S01]  /*c340*/  MUFU.EX2 R197, R0 ;  /* 0x0000000000c57308 */ /* 0x000f220000000800 */
[C---:B------:R-:W-:Y:S02]  /*c350*/  FMUL.FTZ R35, R3.reuse, R147 ;  /* 0x0000009303237220 */ /* 0x040fe40000410000 */
[C---:B------:R-:W-:Y:S01]  /*c360*/  FMUL.FTZ R48, R100.reuse, R152 ;  /* 0x0000009864307220 */ /* 0x040fe20000410000 */
[----:B------:R-:W-:Y:S01]  /*c370*/  LDSM.16.MT88.4 R144, [R182+0x800] ;  /* 0x00080000b690783b */ /* 0x000fe20000004200 */
[C---:B------:R-:W-:Y:S02]  /*c380*/  FMUL.FTZ R49, R100.reuse, R153 ;  /* 0x0000009964317220 */ /* 0x040fe40000410000 */
[C---:B------:R-:W-:Y:S02]  /*c390*/  FMUL.FTZ R50, R3.reuse, R154 ;  /* 0x0000009a03327220 */ /* 0x040fe40000410000 */
[C---:B------:R-:W-:Y:S01]  /*c3a0*/  FMUL.FTZ R51, R3.reuse, R155 ;  /* 0x0000009b03337220 */ /* 0x040fe20000410000 */
[----:B------:R-:W-:Y:S01]  /*c3b0*/  MUFU.EX2 R134, R172 ;  /* 0x000000ac00867308 */ /* 0x000fe20000000800 */
[C---:B------:R-:W-:Y:S01]  /*c3c0*/  FMUL.FTZ R52, R100.reuse, R52 ;  /* 0x0000003464347220 */ /* 0x040fe20000410000 */
[----:B------:R-:W-:Y:S01]  /*c3d0*/  LDSM.16.MT88.4 R152, [R181+0x1400] ;  /* 0x00140000b598783b */ /* 0x000fe20000004200 */
[----:B------:R-:W-:Y:S01]  /*c3e0*/  FMUL.FTZ R53, R100, R53 ;  /* 0x0000003564357220 */ /* 0x000fe20000410000 */
[C---:B--2---:R-:W-:Y:S01]  /*c3f0*/  F2FP.PACK_AB R109, R2.reuse, R7 ;  /* 0x00000007026d723e */ /* 0x044fe200000000ff */
[----:B------:R-:W-:Y:S02]  /*c400*/  FADD.FTZ R128, R2, R5 ;  /* 0x0000000502807221 */ /* 0x000fe40000010000 */
[C---:B------:R-:W-:Y:S02]  /*c410*/  FMUL.FTZ R4, R100.reuse, R132 ;  /* 0x0000008464047220 */ /* 0x040fe40000410000 */
[C---:B------:R-:W-:Y:S01]  /*c420*/  FMUL.FTZ R5, R100.reuse, R133 ;  /* 0x0000008564057220 */ /* 0x040fe20000410000 */
[----:B------:R-:W-:Y:S01]  /*c430*/  MUFU.EX2 R172, R167 ;  /* 0x000000a700ac7308 */ /* 0x000fe20000000800 */
[C---:B------:R-:W-:Y:S02]  /*c440*/  FMUL.FTZ R7, R3.reuse, R135 ;  /* 0x0000008703077220 */ /* 0x040fe40000410000 */
[----:B------:R-:W-:Y:S01]  /*c450*/  FMUL.FTZ R54, R3, R54 ;  /* 0x0000003603367220 */ /* 0x000fe20000410000 */
[----:B----4-:R-:W-:Y:S01]  /*c460*/  F2FP.PACK_AB R111, R197, R196 ;  /* 0x000000c4c56f723e */ /* 0x010fe200000000ff */
[C---:B------:R-:W-:Y:S02]  /*c470*/  FMUL.FTZ R55, R3.reuse, R55 ;  /* 0x0000003703377220 */ /* 0x040fe40000410000 */
[C---:B------:R-:W-:Y:S01]  /*c480*/  FMUL.FTZ R64, R100.reuse, R64 ;  /* 0x0000004064407220 */ /* 0x040fe20000410000 */
[-C--:B-1----:R-:W-:Y:S02]  /*c490*/  HMMA.16816.F32 R4, R156, R20.reuse, R4 ;  /* 0x000000149c04723c */ /* 0x082fe40000001804 */
[----:B------:R-:W-:Y:S03]  /*c4a0*/  MUFU.EX2 R135, R209 ;  /* 0x000000d100877308 */ /* 0x000fe60000000800 */
[C---:B------:R-:W-:Y:S02]  /*c4b0*/  FMUL.FTZ R65, R100.reuse, R65 ;  /* 0x0000004164417220 */ /* 0x040fe40000410000 */
[C---:B------:R-:W-:Y:S01]  /*c4c0*/  FMUL.FTZ R66, R3.reuse, R66 ;  /* 0x0000004203427220 */ /* 0x040fe20000410000 */
[C---:B------:R-:W-:Y:S04]  /*c4d0*/  HMMA.16816.F32 R8, R108.reuse, R20, R8 ;  /* 0x000000146c08723c */ /* 0x040fe80000001808 */
[C---:B------:R-:W-:Y:S01]  /*c4e0*/  FMUL.FTZ R67, R3.reuse, R67 ;  /* 0x0000004303437220 */ /* 0x040fe20000410000 */
[----:B------:R-:W-:Y:S01]  /*c4f0*/  MUFU.EX2 R133, R161 ;  /* 0x000000a100857308 */ /* 0x000fe20000000800 */
[C---:B------:R-:W-:Y:S02]  /*c500*/  FMUL.FTZ R68, R100.reuse, R68 ;  /* 0x0000004464447220 */ /* 0x040fe40000410000 */
[-C--:B------:R-:W-:Y:S04]  /*c510*/  HMMA.16816.F32 R12, R108, R22.reuse, R12 ;  /* 0x000000166c0c723c */ /* 0x080fe8000000180c */
[C---:B------:R-:W-:Y:S02]  /*c520*/  FMUL.FTZ R69, R100.reuse, R69 ;  /* 0x0000004564457220 */ /* 0x040fe40000410000 */
[C---:B------:R-:W-:Y:S01]  /*c530*/  FMUL.FTZ R70, R3.reuse, R70 ;  /* 0x0000004603467220 */ /* 0x040fe20000410000 */
        /* <DEDUP_REMOVED lines=9> */
[----:B------:R-:W-:Y:S01]  /*c5d0*/  FMUL.FTZ R81, R100, R81 ;  /* 0x0000005164517220 */ /* 0x000fe20000410000 */
[-C--:B------:R-:W-:Y:S01]  /*c5e0*/  HMMA.16816.F32 R20, R156, R36.reuse, R20 ;  /* 0x000000249c14723c */ /* 0x080fe20000001814 */
[----:B------:R-:W-:Y:S02]  /*c5f0*/  MUFU.EX2 R142, R170 ;  /* 0x000000aa008e7308 */ /* 0x000fe40000000800 */
[C---:B------:R-:W-:Y:S02]  /*c600*/  FMUL.FTZ R82, R3.reuse, R82 ;  /* 0x0000005203527220 */ /* 0x040fe40000410000 */
[----:B------:R-:W-:Y:S02]  /*c610*/  FMUL.FTZ R83, R3, R83 ;  /* 0x0000005303537220 */ /* 0x000fe40000410000 */
[----:B------:R-:W-:Y:S01]  /*c620*/  FADD.FTZ R2, R199, R130 ;  /* 0x00000082c7027221 */ /* 0x000fe20000010000 */
[C---:B------:R-:W-:Y:S03]  /*c630*/  HMMA.16816.F32 R24, R108.reuse, R36, R24 ;  /* 0x000000246c18723c */ /* 0x040fe60000001818 */
[----:B------:R-:W-:Y:S01]  /*c640*/  MUFU.EX2 R141, R160 ;  /* 0x000000a0008d7308 */ /* 0x000fe20000000800 */
[----:B------:R-:W-:Y:S02]  /*c650*/  FADD.FTZ R129, R221, R129 ;  /* 0x00000081dd817221 */ /* 0x000fe40000010000 */
[--C-:B------:R-:W-:Y:S02]  /*c660*/  FFMA.FTZ R0, R206, c[0x0][0x2d0], -R107.reuse ;  /* 0x0000b400ce007a23 */ /* 0x100fe4000001086b */
[-C--:B------:R-:W-:Y:S04]  /*c670*/  HMMA.16816.F32 R28, R108, R38.reuse, R28 ;  /* 0x000000266c1c723c */ /* 0x080fe8000000181c */
[C---:B------:R-:W-:Y:S01]  /*c680*/  FMUL.FTZ R36, R100.reuse, R148 ;  /* 0x0000009464247220 */ /* 0x040fe20000410000 */
[----:B------:R1:W-:Y:S01]  /*c690*/  MUFU.EX2 R131, R0 ;  /* 0x0000000000837308 */ /* 0x0003e20000000800 */
[C---:B------:R-:W-:Y:S02]  /*c6a0*/  FMUL.FTZ R37, R100.reuse, R149 ;  /* 0x0000009564257220 */ /* 0x040fe40000410000 */
[C---:B------:R-:W-:Y:S04]  /*c6b0*/  HMMA.16816.F32 R32, R156.reuse, R38, R32 ;  /* 0x000000269c20723c */ /* 0x040fe80000001820 */
[C---:B------:R-:W-:Y:S02]  /*c6c0*/  FMUL.FTZ R96, R100.reuse, R96 ;  /* 0x0000006064607220 */ /* 0x040fe40000410000 */
[C---:B------:R-:W-:Y:S01]  /*c6d0*/  FMUL.FTZ R97, R100.reuse, R97 ;  /* 0x0000006164617220 */ /* 0x040fe20000410000 */
[----:B------:R-:W-:Y:S01]  /*c6e0*/  MUFU.EX2 R170, R216 ;  /* 0x000000d800aa7308 */ /* 0x000fe20000000800 */
[C---:B------:R-:W-:Y:S04]  /*c6f0*/  FMUL.FTZ R38, R3.reuse, R150 ;  /* 0x0000009603267220 */ /* 0x040fe80000410000 */
[C---:B------:R-:W-:Y:S02]  /*c700*/  FMUL.FTZ R39, R3.reuse, R151 ;  /* 0x0000009703277220 */ /* 0x040fe40000410000 */
[C---:B------:R-:W-:Y:S02]  /*c710*/  FMUL.FTZ R98, R3.reuse, R98 ;  /* 0x0000006203627220 */ /* 0x040fe40000410000 */
[----:B------:R-:W-:Y:S01]  /*c720*/  FMUL.FTZ R99, R3, R99 ;  /* 0x0000006303637220 */ /* 0x000fe20000410000 */
[----:B------:R-:W-:Y:S01]  /*c730*/  MUFU.EX2 R178, R215 ;  /* 0x000000d700b27308 */ /* 0x000fe20000000800 */
[----:B------:R-:W-:Y:S01]  /*c740*/  FMUL.FTZ R84, R100, R84 ;  /* 0x0000005464547220 */ /* 0x000fe20000410000 */
[-C--:B---3--:R-:W-:Y:S03]  /*c750*/  HMMA.16816.F32 R36, R156, R112.reuse, R36 ;  /* 0x000000709c24723c */ /* 0x088fe60000001824 */
[--C-:B-1----:R-:W-:Y:S02]  /*c760*/  FFMA.FTZ R0, R208, c[0x0][0x2d0], -R107.reuse ;  /* 0x0000b400d0007a23 */ /* 0x102fe4000001086b */
[----:B------:R-:W-:Y:S02]  /*c770*/  FMUL.FTZ R85, R100, R85 ;  /* 0x0000005564557220 */ /* 0x000fe40000410000 */
[----:B------:R-:W-:Y:S01]  /*c780*/  FFMA.FTZ R100, R171, c[0x0][0x2d0], -R107 ;  /* 0x0000b400ab647a23 */ /* 0x000fe2000001086b */
[C---:B------:R-:W-:Y:S01]  /*c790*/  HMMA.16816.F32 R40, R108.reuse, R112, R40 ;  /* 0x000000706c28723c */ /* 0x040fe20000001828 */
[----:B------:R1:W-:Y:S03]  /*c7a0*/  MUFU.EX2 R132, R0 ;  /* 0x0000000000847308 */ /* 0x0003e60000000800 */
[C---:B------:R-:W-:Y:S02]  /*c7b0*/  FMUL.FTZ R86, R3.reuse, R86 ;  /* 0x0000005603567220 */ /* 0x040fe40000410000 */
[----:B------:R-:W-:Y:S02]  /*c7c0*/  FMUL.FTZ R87, R3, R87 ;  /* 0x0000005703577220 */ /* 0x000fe40000410000 */
[-C--:B------:R-:W-:Y:S03]  /*c7d0*/  HMMA.16816.F32 R44, R108, R114.reuse, R44 ;  /* 0x000000726c2c723c */ /* 0x080fe6000000182c */
[----:B------:R-:W-:Y:S01]  /*c7e0*/  MUFU.EX2 R166, R100 ;  /* 0x0000006400a67308 */ /* 0x000fe20000000800 */
[----:B------:R-:W-:Y:S02]  /*c7f0*/  FADD.FTZ R3, R220, R165 ;  /* 0x000000a5dc037221 */ /* 0x000fe40000010000 */
[--C-:B------:R-:W-:Y:S02]  /*c800*/  FFMA.FTZ R106, R168, c[0x0][0x2d0], -R107.reuse ;  /* 0x0000b400a86a7a23 */ /* 0x100fe4000001086b */
[C---:B------:R-:W-:Y:S01]  /*c810*/  HMMA.16816.F32 R48, R156.reuse, R114, R48 ;  /* 0x000000729c30723c */ /* 0x040fe20000001830 */
[----:B------:R-:W2:Y:S04]  /*c820*/  LDSM.16.MT88.4 R112, [R182+0xc00] ;  /* 0x000c0000b670783b */ /* 0x000ea80000004200 */
[----:B------:R-:W3:Y:S01]  /*c830*/  MUFU.EX2 R165, R101 ;  /* 0x0000006500a57308 */ /* 0x000ee20000000800 */
[--C-:B-1----:R-:W-:Y:S09]  /*c840*/  FFMA.FTZ R0, R205, c[0x0][0x2d0], -R107.reuse ;  /* 0x0000b400cd007a23 */ /* 0x102ff2000001086b */
[----:B------:R1:W-:Y:S10]  /*c850*/  MUFU.EX2 R202, R0 ;  /* 0x0000000000ca7308 */ /* 0x0003f40000000800 */
[----:B------:R-:W-:Y:S01]  /*c860*/  MUFU.EX2 R168, R175 ;  /* 0x000000af00a87308 */ /* 0x000fe20000000800 */
[----:B---3--:R-:W-:Y:S09]  /*c870*/  F2FP.PACK_AB R161, R165, R166 ;  /* 0x000000a6a5a1723e */ /* 0x008ff200000000ff */
[----:B------:R-:W3:Y:S01]  /*c880*/  MUFU.EX2 R171, R173 ;  /* 0x000000ad00ab7308 */ /* 0x000ee20000000800 */
[--C-:B-1----:R-:W-:Y:S01]  /*c890*/  FFMA.FTZ R0, R207, c[0x0][0x2d0], -R107.reuse ;  /* 0x0000b400cf007a23 */ /* 0x102fe2000001086b */
[-C--:B--2---:R-:W-:Y:S03]  /*c8a0*/  HMMA.16816.F32 R52, R156, R112.reuse, R52 ;  /* 0x000000709c34723c */ /* 0x084fe60000001834 */
[----:B------:R-:W-:Y:S05]  /*c8b0*/  FFMA.FTZ R107, R163, c[0x0][0x2d0], -R107 ;  /* 0x0000b400a36b7a23 */ /* 0x000fea000001086b */
[----:B------:R1:W-:Y:S01]  /*c8c0*/  MUFU.EX2 R201, R0 ;  /* 0x0000000000c97308 */ /* 0x0003e20000000800 */
[C---:B------:R-:W-:Y:S09]  /*c8d0*/  HMMA.16816.F32 R56, R108.reuse, R112, R56 ;  /* 0x000000706c38723c */ /* 0x040ff20000001838 */
[----:B------:R-:W2:Y:S01]  /*c8e0*/  MUFU.EX2 R167, R176 ;  /* 0x000000b000a77308 */ /* 0x000ea20000000800 */
[-C--:B------:R-:W-:Y:S03]  /*c8f0*/  HMMA.16816.F32 R60, R108, R114.reuse, R60 ;  /* 0x000000726c3c723c */ /* 0x080fe6000000183c */
[----:B---3--:R-:W-:Y:S05]  /*c900*/  F2FP.PACK_AB R160, R171, R168 ;  /* 0x000000a8aba0723e */ /* 0x008fea00000000ff */
[C---:B------:R-:W-:Y:S01]  /*c910*/  HMMA.16816.F32 R64, R156.reuse, R114, R64 ;  /* 0x000000729c40723c */ /* 0x040fe20000001840 */
[----:B------:R-:W3:Y:S01]  /*c920*/  LDSM.16.MT88.4 R112, [R181+0x1800] ;  /* 0x00180000b570783b */ /* 0x000ee20000004200 */
[----:B------:R4:W-:Y:S02]  /*c930*/  MUFU.EX2 R164, R106 ;  /* 0x0000006a00a47308 */ /* 0x0009e40000000800 */
[----:B-1----:R-:W-:Y:S02]  /*c940*/  FADD.FTZ R0, R196, R128 ;  /* 0x00000080c4007221 */ /* 0x002fe40000010000 */
[----:B------:R-:W-:Y:S02]  /*c950*/  FADD.FTZ R128, R222, R3 ;  /* 0x00000003de807221 */ /* 0x000fe40000010000 */
[----:B------:R-:W-:Y:S04]  /*c960*/  FADD.FTZ R3, R198, R2 ;  /* 0x00000002c6037221 */ /* 0x000fe80000010000 */
[----:B------:R-:W-:Y:S01]  /*c970*/  FADD.FTZ R100, R134, R128 ;  /* 0x0000008086647221 */ /* 0x000fe20000010000 */
[----:B------:R-:W-:Y:S01]  /*c980*/  MUFU.EX2 R196, R214 ;  /* 0x000000d600c47308 */ /* 0x000fe20000000800 */
[----:B------:R-:W-:Y:S01]  /*c990*/  FADD.FTZ R3, R133, R3 ;  /* 0x0000000385037221 */ /* 0x000fe20000010000 */
[----:B--2---:R-:W-:Y:S01]  /*c9a0*/  F2FP.PACK_AB R162, R167, R172 ;  /* 0x000000aca7a2723e */ /* 0x004fe200000000ff */
[----:B------:R-:W-:Y:S02]  /*c9b0*/  FADD.FTZ R2, R197, R0 ;  /* 0x00000000c5027221 */ /* 0x000fe40000010000 */
[----:B------:R-:W-:Y:S02]  /*c9c0*/  FADD.FTZ R0, R135, R129 ;  /* 0x0000008187007221 */ /* 0x000fe40000010000 */
[----:B------:R-:W-:Y:S02]  /*c9d0*/  FADD.FTZ R2, R131, R2 ;  /* 0x0000000283027221 */ /* 0x000fe40000010000 */
[----:B------:R-:W-:Y:S01]  /*c9e0*/  FADD.FTZ R101, R142, R100 ;  /* 0x000000648e657221 */ /* 0x000fe20000010000 */
[----:B------:R-:W-:Y:S01]  /*c9f0*/  MUFU.EX2 R197, R213 ;  /* 0x000000d500c57308 */ /* 0x000fe20000000800 */
[----:B------:R-:W-:Y:S02]  /*ca00*/  FADD.FTZ R100, R132, R2 ;  /* 0x0000000284647221 */ /* 0x000fe40000010000 */
[----:B----4-:R-:W-:Y:S02]  /*ca10*/  FADD.FTZ R106, R140, R0 ;  /* 0x000000008c6a7221 */ /* 0x010fe40000010000 */
[----:B------:R-:W-:Y:S02]  /*ca20*/  FADD.FTZ R0, R141, R3 ;  /* 0x000000038d007221 */ /* 0x000fe40000010000 */
[----:B------:R-:W-:Y:S02]  /*ca30*/  FADD.FTZ R3, R224, R106 ;  /* 0x0000006ae0037221 */ /* 0x000fe40000010000 */
[----:B------:R-:W-:Y:S01]  /*ca40*/  FADD.FTZ R2, R223, R101 ;  /* 0x00000065df027221 */ /* 0x000fe20000010000 */
[----:B------:R-:W1:Y:S01]  /*ca50*/  MUFU.EX2 R107, R107 ;  /* 0x0000006b006b7308 */ /* 0x000e620000000800 */
[----:B------:R-:W-:Y:S01]  /*ca60*/  MOV R101, R102 ;  /* 0x0000006600657202 */ /* 0x000fe20000000f00 */
[----:B------:R-:W-:Y:S02]  /*ca70*/  FADD.FTZ R0, R209, R0 ;  /* 0x00000000d1007221 */ /* 0x000fe40000010000 */
[----:B------:R-:W-:Y:S02]  /*ca80*/  FADD.FTZ R3, R227, R3 ;  /* 0x00000003e3037221 */ /* 0x000fe40000010000 */
[----:B------:R-:W-:Y:S01]  /*ca90*/  FADD.FTZ R2, R226, R2 ;  /* 0x00000002e2027221 */ /* 0x000fe20000010000 */
[-C--:B---3--:R-:W-:Y:S03]  /*caa0*/  HMMA.16816.F32 R68, R156, R112.reuse, R68 ;  /* 0x000000709c44723c */ /* 0x088fe60000001844 */
[----:B------:R-:W-:Y:S05]  /*cab0*/  FADD.FTZ R0, R225, R0 ;  /* 0x00000000e1007221 */ /* 0x000fea0000010000 */
[C---:B------:R-:W-:Y:S08]  /*cac0*/  HMMA.16816.F32 R72, R108.reuse, R112, R72 ;  /* 0x000000706c48723c */ /* 0x040ff00000001848 */
[-C--:B------:R-:W-:Y:S04]  /*cad0*/  HMMA.16816.F32 R76, R108, R114.reuse, R76 ;  /* 0x000000726c4c723c */ /* 0x080fe8000000184c */
[----:B-1----:R-:W-:Y:S04]  /*cae0*/  F2FP.PACK_AB R163, R107, R164 ;  /* 0x000000a46ba3723e */ /* 0x002fe800000000ff */
        /* <DEDUP_REMOVED lines=9> */
[----:B------:R-:W-:Y:S02]  /*cb80*/  F2FP.PACK_AB R109, R142, R134 ;  /* 0x000000868e6d723e */ /* 0x000fe400000000ff */
[----:B------:R-:W-:Y:S02]  /*cb90*/  F2FP.PACK_AB R110, R227, R224 ;  /* 0x000000e0e36e723e */ /* 0x000fe400000000ff */
[----:B------:R-:W-:Y:S04]  /*cba0*/  F2FP.PACK_AB R111, R226, R223 ;  /* 0x000000dfe26f723e */ /* 0x000fe800000000ff */
[----:B------:R-:W-:Y:S02]  /*cbb0*/  F2FP.PACK_AB R114, R225, R209 ;  /* 0x000000d1e172723e */ /* 0x000fe400000000ff */
[----:B------:R-:W-:Y:S01]  /*cbc0*/  F2FP.PACK_AB R115, R201, R202 ;  /* 0x000000cac973723e */ /* 0x000fe200000000ff */
[-C--:B------:R-:W-:Y:S05]  /*cbd0*/  HMMA.16816.F32 R4, R108, R116.reuse, R4 ;  /* 0x000000746c04723c */ /* 0x080fea0000001804 */
[----:B------:R-:W-:Y:S02]  /*cbe0*/  F2FP.PACK_AB R156, R178, R170 ;  /* 0x000000aab29c723e */ /* 0x000fe400000000ff */
[----:B------:R-:W-:Y:S01]  /*cbf0*/  F2FP.PACK_AB R157, R174, R169 ;  /* 0x000000a9ae9d723e */ /* 0x000fe200000000ff */
[C---:B------:R-:W-:Y:S04]  /*cc00*/  HMMA.16816.F32 R8, R112.reuse, R116, R8 ;  /* 0x000000747008723c */ /* 0x040fe80000001808 */
[----:B------:R-:W-:Y:S02]  /*cc10*/  F2FP.PACK_AB R158, R197, R196 ;  /* 0x000000c4c59e723e */ /* 0x000fe400000000ff */
[----:B------:R-:W-:Y:S02]  /*cc20*/  F2FP.PACK_AB R159, R179, R177 ;  /* 0x000000b1b39f723e */ /* 0x000fe400000000ff */
        /* <DEDUP_REMOVED lines=62> */
[-C--:B---3--:R-:W-:Y:S04]  /*d010*/  HMMA.16816.F32 R84, R156, R12.reuse, R84 ;  /* 0x0000000c9c54723c */ /* 0x088fe80000001854 */
[----:B------:R-:W-:Y:S01]  /*d020*/  FADD.FTZ R2, R164, R6 ;  /* 0x00000006a4027221 */ /* 0x000fe20000010000 */
[----:B------:R-:W-:Y:S01]  /*d030*/  MOV R203, R0 ;  /* 0x0000000000cb7202 */ /* 0x000fe20000000f00 */
[----:B------:R-:W-:Y:S02]  /*d040*/  FADD.FTZ R230, R197, R5 ;  /* 0x00000005c5e67221 */ /* 0x000fe40000010000 */
[C---:B------:R-:W-:Y:S04]  /*d050*/  HMMA.16816.F32 R88, R160.reuse, R12, R88 ;  /* 0x0000000ca058723c */ /* 0x040fe80000001858 */
[----:B------:R-:W-:Y:S02]  /*d060*/  FADD.FTZ R223, R179, R4 ;  /* 0x00000004b3df7221 */ /* 0x000fe40000010000 */
[----:B------:R-:W-:Y:S02]  /*d070*/  FADD.FTZ R224, R167, R3 ;  /* 0x00000003a7e07221 */ /* 0x000fe40000010000 */
[-C--:B------:R-:W-:Y:S04]  /*d080*/  HMMA.16816.F32 R92, R160, R14.reuse, R92 ;  /* 0x0000000ea05c723c */ /* 0x080fe8000000185c */
[----:B------:R-:W-:Y:S04]  /*d090*/  FADD.FTZ R225, R107, R2 ;  /* 0x000000026be17221 */ /* 0x000fe80000010000 */
[----:B------:R-:W-:Y:S01]  /*d0a0*/  HMMA.16816.F32 R96, R156, R14, R96 ;  /* 0x0000000e9c60723c */ /* 0x000fe20000001860 */
[----:B------:R-:W-:Y:S07]  /*d0b0*/  @!UPT UIADD3 URZ, URZ, URZ, URZ ;  /* 0x0000003f3f3ff290 */ /* 0x000fee000fffe03f */
[----:B------:R-:W-:-:S11]  /*d0c0*/  @P0 BRA `(.L_x_1407) ;  /* 0xffffcf4000000947 */ /* 0x000fd6000383ffff */
.L_x_1395:
[----:B------:R-:W-:Y:S05]  /*d0d0*/  BRA.DIV ~URZ, `(.L_x_1408) ;  /* 0x00007e727f007947 */ /* 0x000fea000b800000 */
[----:B------:R1:W2:Y:S02]  /*d0e0*/  SHFL.BFLY PT, R0, R230, 0x2, 0x1f ;  /* 0x0c401f00e6007f89 */ /* 0x0002a400000e0000 */
.L_x_1509:
        /* <DEDUP_REMOVED lines=15> */
.L_x_1510:
        /* <DEDUP_REMOVED lines=61> */
[----:B------:R-:W-:Y:S02]  /*d5b0*/  FMUL.FTZ R49, R2, R57 ;  /* 0x0000003902317220 */ /* 0x000fe40000410000 */
        /* <DEDUP_REMOVED lines=72> */
.L_x_1356:
        /* <DEDUP_REMOVED lines=19> */
.L_x_1411:
[----:B--2---:R-:W-:Y:S05]  /*db70*/  BSYNC B0 ;  /* 0x0000000000007941 */ /* 0x004fea0003800000 */
.L_x_1410:
[----:B------:R-:W-:Y:S01]  /*db80*/  PRMT R0, R0, 0x9910, RZ ;  /* 0x0000991000007816 */ /* 0x000fe200000000ff */
[----:B------:R-:W-:Y:S01]  /*db90*/  BSSY B1, `(.L_x_1412) ;  /* 0x00003ad000017945 */ /* 0x000fe20003800000 */
[----:B-----5:R-:W-:Y:S02]  /*dba0*/  IMAD.MOV.U32 R74, RZ, RZ, R6 ;  /* 0x000000ffff4a7224 */ /* 0x020fe400078e0006 */
[----:B------:R-:W-:-:S13]  /*dbb0*/  ISETP.NE.AND P0, PT, R0, RZ, PT ;  /* 0x000000ff0000720c */ /* 0x000fda0003f05270 */
[----:B------:R-:W-:Y:S05]  /*dbc0*/  @!P0 BRA `(.L_x_1413) ;  /* 0x00002db000008947 */ /* 0x000fea0003800000 */
[----:B-1----:R-:W2:Y:S04]  /*dbd0*/  LDL R6, [R1+0x10] ;  /* 0x0000100001067983 */ /* 0x002ea80000100800 */
[----:B------:R-:W3:Y:S04]  /*dbe0*/  LDL R11, [R1+0x14] ;  /* 0x00001400010b7983 */ /* 0x000ee80000100800 */
[----:B------:R-:W4:Y:S04]  /*dbf0*/  LDL R10, [R1+0x1c] ;  /* 0x00001c00010a7983 */ /* 0x000f280000100800 */
[----:B------:R-:W4:Y:S04]  /*dc00*/  LDL.LU R9, [R1+0x20] ;  /* 0x0000200001097983 */ /* 0x000f280000300800 */
[----:B------:R-:W4:Y:S04]  /*dc10*/  LDL R8, [R1+0x18] ;  /* 0x0000180001087983 */ /* 0x000f280000100800 */
[----:B------:R-:W4:Y:S01]  /*dc20*/  LDL.LU R7, [R1+0x24] ;  /* 0x0000240001077983 */ /* 0x000f220000300800 */
        /* <DEDUP_REMOVED lines=8> */
[----:B------:R-:W-:Y:S01]  /*dcb0*/  ISETP.NE.AND.EX P2, PT, RZ, c[0x0][0x504], PT, P2 ;  /* 0x00014100ff007a0c */ /* 0x000fe20003f45320 */
        /* <DEDUP_REMOVED lines=78> */
[----:B------:R-:W-:Y:S02]  /*e1a0*/  ISETP.NE.U32.AND P3, PT, RZ, c[0x0][0x508], PT ;  /* 0x00014200ff007a0c */ /* 0x000fe40003f65070 */
[----:B---3--:R-:W-:-:S02]  /*e1b0*/  F2FP.PACK_AB R2, R81, R80 ;  /* 0x000000505102723e */ /* 0x008fc400000000ff */
[----:B------:R-:W-:Y:S02]  /*e1c0*/  ISETP.NE.AND.EX P3, PT, RZ, c[0x0][0x50c], PT, P3 ;  /* 0x00014300ff007a0c */ /* 0x000fe40003f65330 */
[----:B----4-:R-:W-:Y:S01]  /*e1d0*/  F2FP.PACK_AB R0, R169, R168 ;  /* 0x000000a8a900723e */ /* 0x010fe200000000ff */
[----:B------:R-:W-:-:S04]  /*e1e0*/  IMAD.MOV.U32 R11, RZ, RZ, c[0x0][0x388] ;  /* 0x0000e200ff0b7624 */ /* 0x000fc800078e00ff */
[----:B------:R1:W-:Y:S04]  /*e1f0*/  STS [R10+0x4080], R0 ;  /* 0x004080000a007388 */ /* 0x0003e80000000800 */
[----:B------:R3:W-:Y:S04]  /*e200*/  STS [R10+0x4280], R4 ;  /* 0x004280040a007388 */ /* 0x0007e80000000800 */
[----:B------:R4:W-:Y:S04]  /*e210*/  STS [R8+0x4000], R3 ;  /* 0x0040000308007388 */ /* 0x0009e80000000800 */
[----:B------:R4:W-:Y:S01]  /*e220*/  STS [R8+0x4200], R2 ;  /* 0x0042000208007388 */ /* 0x0009e20000000800 */
[----:B-1----:R-:W-:-:S02]  /*e230*/  F2FP.PACK_AB R0, R57, R56 ;  /* 0x000000383900723e */ /* 0x002fc400000000ff */
[----:B---3--:R-:W-:-:S03]  /*e240*/  @P3 IADD3 R4, P0, R9, c[0x0][0x508], RZ ;  /* 0x0001420009043a10 */ /* 0x008fc60007f1e0ff */
[----:B------:R1:W-:Y:S01]  /*e250*/  STS [R10+0x5080], R0 ;  /* 0x005080000a007388 */ /* 0x0003e20000000800 */
[----:B----4-:R-:W-:Y:S02]  /*e260*/  F2FP.PACK_AB R3, R27, R26 ;  /* 0x0000001a1b03723e */ /* 0x010fe400000000ff */
[----:B------:R-:W-:Y:S02]  /*e270*/  @P3 IADD3.X R5, R7, c[0x0][0x50c], RZ, P0, !PT ;  /* 0x0001430007053a10 */ /* 0x000fe400007fe4ff */
[----:B------:R-:W-:-:S05]  /*e280*/  F2FP.PACK_AB R2, R33, R32 ;  /* 0x000000202102723e */ /* 0x000fca00000000ff */
[----:B------:R3:W-:Y:S01]  /*e290*/  STS [R10+0x5280], R2 ;  /* 0x005280020a007388 */ /* 0x0007e20000000800 */
[----:B-1----:R-:W-:-:S05]  /*e2a0*/  F2FP.PACK_AB R0, R29, R28 ;  /* 0x0000001c1d00723e */ /* 0x002fca00000000ff */
[----:B------:R1:W-:Y:S04]  /*e2b0*/  STS [R8+0x5000], R0 ;  /* 0x0050000008007388 */ /* 0x0003e80000000800 */
[----:B------:R4:W-:Y:S04]  /*e2c0*/  STS [R8+0x5200], R3 ;  /* 0x0052000308007388 */ /* 0x0009e80000000800 */
[----:B------:R-:W-:Y:S01]  /*e2d0*/  BAR.SYNC.DEFER_BLOCKING 0x1, 0x80 ;  /* 0x0042000000007b1d */ /* 0x000fe20000010000 */
[----:B---3--:R-:W-:Y:S01]  /*e2e0*/  IADD3 R2, P1, R9, c[0x0][0x500], RZ ;  /* 0x0001400009027a10 */ /* 0x008fe20007f3e0ff */
[----:B-1----:R-:W-:-:S03]  /*e2f0*/  IMAD.MOV.U32 R0, RZ, RZ, RZ ;  /* 0x000000ffff007224 */ /* 0x002fc600078e00ff */
[----:B----4-:R-:W-:Y:S01]  /*e300*/  IADD3.X R3, R7, c[0x0][0x504], RZ, P1, !PT ;  /* 0x0001410007037a10 */ /* 0x010fe20000ffe4ff */
[----:B------:R1:W5:Y:S04]  /*e310*/  @P3 LDG.E R11, [R4.64] ;  /* 0x00000006040b3981 */ /* 0x000368000c1e1900 */
[----:B------:R3:W5:Y:S01]  /*e320*/  @P2 LDG.E R0, [R2.64] ;  /* 0x0000000602002981 */ /* 0x000762000c1e1900 */
[----:B--2---:R-:W-:-:S04]  /*e330*/  ISETP.NE.AND P0, PT, R6, RZ, PT ;  /* 0x000000ff0600720c */ /* 0x004fc80003f05270 */
[----:B-1----:R-:W-:Y:S01]  /*e340*/  SEL R5, R6, c[0x0][0x3d4], P0 ;  /* 0x0000f50006057a07 */ /* 0x002fe20000000000 */
[----:B------:R-:W-:Y:S05]  /*e350*/  @P3 BRA `(.L_x_1414) ;  /* 0x0000004000003947 */ /* 0x000fea0003800000 */
[----:B---3--:R-:W-:Y:S05]  /*e360*/  @!P2 BRA `(.L_x_1414) ;  /* 0x000000300000a947 */ /* 0x008fea0003800000 */
[----:B------:R1:W2:Y:S04]  /*e370*/  LDG.E R4, [R2.64] ;  /* 0x0000000602047981 */ /* 0x0002a8000c1e1900 */
[----:B-1----:R-:W2:Y:S02]  /*e380*/  LDG.E R2, [R2.64+0x4] ;  /* 0x0000040602027981 */ /* 0x002ea4000c1e1900 */
[----:B--2--5:R-:W-:Y:S02]  /*e390*/  IADD3 R11, -R4, R2, RZ ;  /* 0x00000002040b7210 */ /* 0x024fe40007ffe1ff */
.L_x_1414:
[----:B---3--:R-:W2:Y:S04]  /*e3a0*/  LDL.LU R4, [R1+0x34] ;  /* 0x0000340001047983 */ /* 0x008ea80000300800 */
[----:B------:R-:W3:Y:S04]  /*e3b0*/  LDL.LU R3, [R1+0x8] ;  /* 0x0000080001037983 */ /* 0x000ee80000300800 */
[----:B------:R-:W4:Y:S01]  /*e3c0*/  LDL R18, [R1+0x30] ;  /* 0x0000300001127983 */ /* 0x000f220000100800 */
[----:B------:R-:W-:Y:S01]  /*e3d0*/  IMAD.MOV.U32 R2, RZ, RZ, 0x368 ;  /* 0x00000368ff027424 */ /* 0x000fe200078e00ff */
[----:B------:R-:W-:Y:S01]  /*e3e0*/  ISETP.GT.AND P3, PT, R5, 0x1, PT ;  /* 0x000000010500780c */ /* 0x000fe20003f64270 */
[----:B------:R-:W-:Y:S01]  /*e3f0*/  IMAD.IADD R10, R251, 0x1, R249 ;  /* 0x00000001fb0a7824 */ /* 0x000fe200078e02f9 */
[----:B------:R-:W4:Y:S01]  /*e400*/  LDL R75, [R1+0x3c] ;  /* 0x00003c00014b7983 */ /* 0x000f220000100800 */
[----:B------:R-:W-:-:S02]  /*e410*/  ISETP.NE.U32.AND P0, PT, RZ, c[0x0][0x500], PT ;  /* 0x00014000ff007a0c */ /* 0x000fc40003f05070 */
[----:B------:R-:W-:Y:S02]  /*e420*/  SEL R2, R2, 0x328, P3 ;  /* 0x0000032802027807 */ /* 0x000fe40001800000 */
[----:B------:R-:W-:Y:S02]  /*e430*/  ISETP.NE.AND.EX P0, PT, RZ, c[0x0][0x504], PT, P0 ;  /* 0x00014100ff007a0c */ /* 0x000fe40003f05300 */
[----:B------:R1:W2:Y:S08]  /*e440*/  LDC.64 R6, c[0x0][R2+0x170] ;  /* 0x00005c0002067b82 */ /* 0x0002b00000000a00 */
[----:B------:R1:W2:Y:S08]  /*e450*/  LDC.64 R14, c[0x0][R2+0x168] ;  /* 0x00005a00020e7b82 */ /* 0x0002b00000000a00 */
[----:B------:R1:W2:Y:S08]  /*e460*/  LDC.64 R16, c[0x0][R2+0x178] ;  /* 0x00005e0002107b82 */ /* 0x0002b00000000a00 */
[----:B------:R1:W2:Y:S02]  /*e470*/  LDC.64 R20, c[0x0][R2+0x160] ;  /* 0x0000580002147b82 */ /* 0x0002a40000000a00 */
        /* <DEDUP_REMOVED lines=8> */
[----:B--2---:R-:W-:Y:S01]  /*e500*/  SEL R5, R4, RZ, !P0 ;  /* 0x000000ff04057207 */ /* 0x004fe20004000000 */
[----:B------:R-:W-:Y:S01]  /*e510*/  IMAD R4, R7, R2, RZ ;  /* 0x0000000207047224 */ /* 0x000fe200078e02ff */
[----:B---3--:R-:W-:-:S03]  /*e520*/  LOP3.LUT R3, R3, 0xffff, RZ, 0xc0, !PT ;  /* 0x0000ffff03037812 */ /* 0x008fc600078ec0ff */
[----:B------:R-:W-:Y:S02]  /*e530*/  IMAD R13, R6, R5, R4 ;  /* 0x00000005060d7224 */ /* 0x000fe400078e0204 */
[----:B------:R-:W-:-:S04]  /*e540*/  @P2 IMAD.HI.U32 R5, R10, c[0x0][0x4ec], RZ ;  /* 0x00013b000a052a27 */ /* 0x000fc800078e00ff */
[----:B------:R-:W-:-:S04]  /*e550*/  IMAD.WIDE.U32 R6, R6, R2, RZ ;  /* 0x0000000206067225 */ /* 0x000fc800078e00ff */
[----:B------:R-:W-:-:S04]  /*e560*/  IMAD.WIDE.U32 R8, R14, R3, RZ ;  /* 0x000000030e087225 */ /* 0x000fc800078e00ff */
[----:B------:R-:W-:Y:S01]  /*e570*/  IMAD.MOV.U32 R4, RZ, RZ, R10 ;  /* 0x000000ffff047224 */ /* 0x000fe200078e000a */
[----:B------:R-:W-:Y:S01]  /*e580*/  @P2 SHF.R.U32.HI R4, RZ, c[0x0][0x4f0], R5 ;  /* 0x00013c00ff042a19 */ /* 0x000fe20000011605 */
[----:B------:R-:W-:Y:S01]  /*e590*/  IMAD R12, R15, R3, RZ ;  /* 0x000000030f0c7224 */ /* 0x000fe200078e02ff */
[----:B----4-:R-:W-:Y:S02]  /*e5a0*/  SEL R5, R18, RZ, P3 ;  /* 0x000000ff12057207 */ /* 0x010fe40001800000 */
        /* <DEDUP_REMOVED lines=34> */
[----:B----4-:R-:W-:-:S05]  /*e7d0*/  IMAD.IADD R5, R75, 0x1, R249 ;  /* 0x000000014b057824 */ /* 0x010fca00078e02f9 */
        /* <DEDUP_REMOVED lines=18> */
[----:B-1----:R-:W-:Y:S01]  /*e900*/  IADD3 R8, R231, R249, RZ ;  /* 0x000000f9e7087210 */ /* 0x002fe20007ffe0ff */
[----:B------:R-:W-:-:S04]  /*e910*/  IMAD.WIDE.U32 R6, R0, c[0x0][0x3a0], RZ ;  /* 0x0000e80000067a25 */ /* 0x000fc800078e00ff */
[----:B------:R-:W-:Y:S01]  /*e920*/  IMAD R0, R0, c[0x0][0x3a4], R5 ;  /* 0x0000e90000007a24 */ /* 0x000fe200078e0205 */
[----:B------:R-:W-:Y:S01]  /*e930*/  MOV R5, R8 ;  /* 0x0000000800057202 */ /* 0x000fe20000000f00 */
        /* <DEDUP_REMOVED lines=39> */
.L_x_1511:
[----:B------:R-:W-:Y:S05]  /*ebb0*/  BRA.DIV ~URZ, `(.L_x_1417) ;  /* 0x000066827f007947 */ /* 0x000fea000b800000 */
[----:B------:R3:W4:Y:S02]  /*ebc0*/  SHFL.IDX PT, R0, R12, RZ, 0x1c1f ;  /* 0x001c1fff0c007589 */ /* 0x00072400000e0000 */
.L_x_1512:
        /* <DEDUP_REMOVED lines=19> */
.L_x_1419:
[----:B------:R-:W-:Y:S05]  /*ed00*/  BSYNC B0 ;  /* 0x0000000000007941 */ /* 0x000fea0003800000 */
.L_x_1418:
[----:B------:R-:W-:Y:S05]  /*ed10*/  BRA.DIV ~URZ, `(.L_x_1420) ;  /* 0x000065827f007947 */ /* 0x000fea000b800000 */
[----:B--2---:R2:W1:Y:S04]  /*ed20*/  SHFL.IDX PT, R5, R10, 0x1, 0x1c1f ;  /* 0x003c1f000a057f89 */ /* 0x00446800000e0000 */
[----:B----4-:R2:W4:Y:S02]  /*ed30*/  SHFL.IDX PT, R0, R12, 0x1, 0x1c1f ;  /* 0x003c1f000c007f89 */ /* 0x01052400000e0000 */
.L_x_1513:
        /* <DEDUP_REMOVED lines=19> */
.L_x_1422:
[----:B------:R-:W-:Y:S05]  /*ee70*/  BSYNC B0 ;  /* 0x0000000000007941 */ /* 0x000fea0003800000 */
.L_x_1421:
[----:B------:R-:W-:Y:S05]  /*ee80*/  BRA.DIV ~URZ, `(.L_x_1423) ;  /* 0x000064d27f007947 */ /* 0x000fea000b800000 */
[----:B-1----:R1:W2:Y:S02]  /*ee90*/  SHFL.IDX PT, R5, R10, 0x2, 0x1c1f ;  /* 0x005c1f000a057f89 */ /* 0x0022a400000e0000 */
.L_x_1514:
[----:B------:R-:W-:Y:S05]  /*eea0*/  BRA.DIV ~URZ, `(.L_x_1424) ;  /* 0x000065227f007947 */ /* 0x000fea000b800000 */
[----:B----4-:R4:W1:Y:S02]  /*eeb0*/  SHFL.IDX PT, R0, R12, 0x2, 0x1c1f ;  /* 0x005c1f000c007f89 */ /* 0x01086400000e0000 */
.L_x_1515:
        /* <DEDUP_REMOVED lines=19> */
.L_x_1426:
[----:B------:R-:W-:Y:S05]  /*eff0*/  BSYNC B0 ;  /* 0x0000000000007941 */ /* 0x000fea0003800000 */
.L_x_1425:
[----:B------:R-:W-:Y:S05]  /*f000*/  BRA.DIV ~URZ, `(.L_x_1427) ;  /* 0x000064227f007947 */ /* 0x000fea000b800000 */
[----:B-1----:R1:W3:Y:S04]  /*f010*/  SHFL.IDX PT, R6, R10, 0x3, 0x1c1f ;  /* 0x007c1f000a067f89 */ /* 0x0022e800000e0000 */
[----:B------:R1:W4:Y:S02]  /*f020*/  SHFL.IDX PT, R0, R12, 0x3, 0x1c1f ;  /* 0x007c1f000c007f89 */ /* 0x00032400000e0000 */
.L_x_1516:
        /* <DEDUP_REMOVED lines=20> */
.L_x_1415:
        /* <DEDUP_REMOVED lines=33> */
.L_x_1517:
[----:B------:R-:W-:Y:S05]  /*f380*/  BRA.DIV ~URZ, `(.L_x_1430) ;  /* 0x000061d27f007947 */ /* 0x000fea000b800000 */
[----:B------:R3:W4:Y:S02]  /*f390*/  SHFL.IDX PT, R0, R12, RZ, 0x1c1f ;  /* 0x001c1fff0c007589 */ /* 0x00072400000e0000 */
.L_x_1518:
        /* <DEDUP_REMOVED lines=34> */
[C---:B------:R-:W-:Y:S01]  /*f5c0*/  IADD3 R11, R250.reuse, 0x30, RZ ;  /* 0x00000030fa0b7810 */ /* 0x040fe20007ffe0ff */
        /* <DEDUP_REMOVED lines=25> */
[----:B----4-:R-:W-:-:S04]  /*f760*/  @!P3 LEA R6, P2, R9, R0, 0x2 ;  /* 0x000000000906b211 */ /* 0x010fc800078410ff */
        /* <DEDUP_REMOVED lines=8> */
[----:B------:R-:W-:-:S03]  /*f7f0*/  ISETP.GE.AND P2, PT, R10, c[0x0][0x3c8], PT ;  /* 0x0000f2000a007a0c */ /* 0x000fc60003f46270 */
[----:B------:R2:W-:Y:S01]  /*f800*/  @!P1 ST.E.64 [R2.64], R106 ;  /* 0x0000006a02009985 */ /* 0x0005e2000c101b06 */
[----:B------:R-:W-:-:S04]  /*f810*/  @!P6 LEA R8, P1, R11, R0, 0x2 ;  /* 0x000000000b08e211 */ /* 0x000fc800078210ff */
        /* <DEDUP_REMOVED lines=12> */
.L_x_1432:
[----:B------:R-:W-:Y:S05]  /*f8e0*/  BSYNC B0 ;  /* 0x0000000000007941 */ /* 0x000fea0003800000 */
.L_x_1431:
[----:B------:R-:W-:Y:S05]  /*f8f0*/  BRA.DIV ~URZ, `(.L_x_1433) ;  /* 0x00005cc27f007947 */ /* 0x000fea000b800000 */
[----:B--2---:R2:W1:Y:S04]  /*f900*/  SHFL.IDX PT, R4, R5, 0x1, 0x1c1f ;  /* 0x003c1f0005047f89 */ /* 0x00446800000e0000 */
[----:B----4-:R2:W4:Y:S02]  /*f910*/  SHFL.IDX PT, R0, R12, 0x1, 0x1c1f ;  /* 0x003c1f000c007f89 */ /* 0x01052400000e0000 */
.L_x_1519:
[----:B------:R-:W-:Y:S01]  /*f920*/  BSSY B0, `(.L_x_1434) ;  /* 0x0000054000007945 */ /* 0x000fe20003800000 */
[----:B------:R-:W-:Y:S05]  /*f930*/  @P0 BRA `(.L_x_1435) ;  /* 0x0000052000000947 */ /* 0x000fea0003800000 */
[C---:B------:R-:W-:Y:S02]  /*f940*/  ISETP.GE.AND P2, PT, R250.reuse, c[0x0][0x3c8], PT ;  /* 0x0000f200fa007a0c */ /* 0x040fe40003f46270 */
[C---:B------:R-:W-:Y:S02]  /*f950*/  IADD3 R10, R250.reuse, 0x8, RZ ;  /* 0x00000008fa0a7810 */ /* 0x040fe40007ffe0ff */
[----:B------:R-:W-:Y:S02]  /*f960*/  IADD3 R13, R250, 0x10, RZ ;  /* 0x00000010fa0d7810 */ /* 0x000fe40007ffe0ff */
[----:B------:R-:W-:-:S02]  /*f970*/  ISETP.GE.AND P6, PT, R10, c[0x0][0x3c8], PT ;  /* 0x0000f2000a007a0c */ /* 0x000fc40003fc6270 */
[----:B------:R-:W-:Y:S02]  /*f980*/  ISETP.GE.AND P1, PT, R13, c[0x0][0x3c8], PT ;  /* 0x0000f2000d007a0c */ /* 0x000fe40003f26270 */
[C---:B------:R-:W-:Y:S02]  /*f990*/  IADD3 R9, R250.reuse, 0x18, RZ ;  /* 0x00000018fa097810 */ /* 0x040fe40007ffe0ff */
[----:B------:R-:W-:Y:S02]  /*f9a0*/  SHF.R.S32.HI R6, RZ, 0x1f, R250 ;  /* 0x0000001fff067819 */ /* 0x000fe400000114fa */
[C---:B----4-:R-:W-:Y:S02]  /*f9b0*/  @!P2 LEA R2, P3, R250.reuse, R0, 0x2 ;  /* 0x00000000fa02a211 */ /* 0x050fe400078610ff */
[----:B------:R-:W-:Y:S02]  /*f9c0*/  IADD3 R11, R250, 0x8, RZ ;  /* 0x00000008fa0b7810 */ /* 0x000fe40007ffe0ff */
[----:B------:R-:W-:-:S02]  /*f9d0*/  ISETP.GE.AND P0, PT, R9, c[0x0][0x3c8], PT ;  /* 0x0000f20009007a0c */ /* 0x000fc40003f06270 */
[----:B-1----:R-:W-:Y:S02]  /*f9e0*/  @!P2 LEA.HI.X R3, R250, R4, R6, 0x2, P3 ;  /* 0x00000004fa03a211 */ /* 0x002fe400018f1406 */
[----:B------:R-:W-:Y:S02]  /*f9f0*/  SHF.R.S32.HI R11, RZ, 0x1f, R11 ;  /* 0x0000001fff0b7819 */ /* 0x000fe4000001140b */
[----:B------:R-:W-:Y:S01]  /*fa00*/  @!P6 LEA R6, P3, R10, R0, 0x2 ;  /* 0x000000000a06e211 */ /* 0x000fe200078610ff */
[----:B------:R1:W-:Y:S01]  /*fa10*/  @!P2 ST.E.64 [R2.64], R140 ;  /* 0x0000008c0200a985 */ /* 0x0003e2000c101b06 */
[C---:B------:R-:W-:Y:S02]  /*fa20*/  IADD3 R14, R250.reuse, 0x10, RZ ;  /* 0x00000010fa0e7810 */ /* 0x040fe40007ffe0ff */
[----:B------:R-:W-:Y:S02]  /*fa30*/  IADD3 R8, R250, 0x20, RZ ;  /* 0x00000020fa087810 */ /* 0x000fe40007ffe0ff */
[----:B------:R-:W-:-:S02]  /*fa40*/  @!P6 LEA.HI.X R7, R10, R4, R11, 0x2, P3 ;  /* 0x000000040a07e211 */ /* 0x000fc400018f140b */
[----:B------:R-:W-:Y:S02]  /*fa50*/  SHF.R.S32.HI R14, RZ, 0x1f, R14 ;  /* 0x0000001fff0e7819 */ /* 0x000fe4000001140e */
[----:B------:R-:W-:Y:S01]  /*fa60*/  ISETP.GE.AND P2, PT, R8, c[0x0][0x3c8], PT ;  /* 0x0000f20008007a0c */ /* 0x000fe20003f46270 */
[----:B------:R4:W-:Y:S01]  /*fa70*/  @!P6 ST.E.64 [R6.64], R144 ;  /* 0x000000900600e985 */ /* 0x0009e2000c101b06 */
[C---:B------:R-:W-:Y:S02]  /*fa80*/  IADD3 R10, R250.reuse, 0x18, RZ ;  /* 0x00000018fa0a7810 */ /* 0x040fe40007ffe0ff */
[----:B------:R-:W-:Y:S02]  /*fa90*/  IADD3 R11, R250, 0x28, RZ ;  /* 0x00000028fa0b7810 */ /* 0x000fe40007ffe0ff */
        /* <DEDUP_REMOVED lines=11> */
[----:B------:R-:W-:Y:S01]  /*fb50*/  IADD3 R14, R250, 0x28, RZ ;  /* 0x00000028fa0e7810 */ /* 0x000fe20007ffe0ff */
[----:B------:R1:W-:Y:S01]  /*fb60*/  @!P1 ST.E.64 [R2.64], R142 ;  /* 0x0000008e02009985 */ /* 0x0003e2000c101b06 */
        /* <DEDUP_REMOVED lines=9> */
[----:B------:R-:W-:Y:S02]  /*fc00*/  SHF.R.S32.HI R16, RZ, 0x1f, R16 ;  /* 0x0000001fff107819 */ /* 0x000fe40000011410 */
[----:B-1----:R-:W-:-:S04]  /*fc10*/  @!P2 LEA R2, P3, R8, R0, 0x2 ;  /* 0x000000000802a211 */ /* 0x002fc800078610ff */
[----:B------:R-:W-:Y:S02]  /*fc20*/  @!P2 LEA.HI.X R3, R8, R4, R9, 0x2, P3 ;  /* 0x000000040803a211 */ /* 0x000fe400018f1409 */
[----:B------:R-:W-:-:S03]  /*fc30*/  @!P6 LEA R8, P3, R11, R0, 0x2 ;  /* 0x000000000b08e211 */ /* 0x000fc600078610ff */
[----:B------:R1:W-:Y:S01]  /*fc40*/  @!P2 ST.E.64 [R2.64], R132 ;  /* 0x000000840200a985 */ /* 0x0003e2000c101b06 */
[----:B------:R-:W-:Y:S02]  /*fc50*/  @!P6 LEA.HI.X R9, R11, R4, R14, 0x2, P3 ;  /* 0x000000040b09e211 */ /* 0x000fe400018f140e */
[----:B------:R-:W-:Y:S02]  /*fc60*/  ISETP.GE.AND P3, PT, R17, c[0x0][0x3c8], PT ;  /* 0x0000f20011007a0c */ /* 0x000fe40003f66270 */
[C---:B----4-:R-:W-:Y:S01]  /*fc70*/  @!P1 LEA R6, P2, R13.reuse, R0, 0x2 ;  /* 0x000000000d069211 */ /* 0x050fe200078410ff */
[----:B------:R4:W-:Y:S01]  /*fc80*/  @!P6 ST.E.64 [R8.64], R134 ;  /* 0x000000860800e985 */ /* 0x0009e2000c101b06 */
[C---:B------:R-:W-:Y:S02]  /*fc90*/  IADD3 R14, R250.reuse, 0x48, RZ ;  /* 0x00000048fa0e7810 */ /* 0x040fe40007ffe0ff */
[----:B------:R-:W-:Y:S02]  /*fca0*/  IADD3 R11, R250, 0x38, RZ ;  /* 0x00000038fa0b7810 */ /* 0x000fe40007ffe0ff */
[----:B------:R-:W-:-:S02]  /*fcb0*/  @!P1 LEA.HI.X R7, R13, R4, R15, 0x2, P2 ;  /* 0x000000040d079211 */ /* 0x000fc400010f140f */
[----:B------:R-:W-:Y:S02]  /*fcc0*/  ISETP.GE.AND P2, PT, R14, c[0x0][0x3c8], PT ;  /* 0x0000f2000e007a0c */ /* 0x000fe40003f46270 */
[----:B------:R-:W-:Y:S01]  /*fcd0*/  SHF.R.S32.HI R11, RZ, 0x1f, R11 ;  /* 0x0000001fff0b7819 */ /* 0x000fe2000001140b */
[----:B------:R5:W-:Y:S01]  /*fce0*/  @!P1 ST.E.64 [R6.64], R136 ;  /* 0x0000008806009985 */ /* 0x000be2000c101b06 */
[C---:B------:R-:W-:Y:S02]  /*fcf0*/  IADD3 R15, R250.reuse, 0x50, RZ ;  /* 0x00000050fa0f7810 */ /* 0x040fe40007ffe0ff */
[----:B------:R-:W-:Y:S02]  /*fd00*/  IADD3 R13, R250, 0x58, RZ ;  /* 0x00000058fa0d7810 */ /* 0x000fe40007ffe0ff */
[----:B------:R-:W-:Y:S02]  /*fd10*/  ISETP.GE.AND P1, PT, R15, c[0x0][0x3c8], PT ;  /* 0x0000f2000f007a0c */ /* 0x000fe40003f26270 */
[----:B-1----:R-:W-:-:S04]  /*fd20*/  @!P0 LEA R2, P6, R10, R0, 0x2 ;  /* 0x000000000a028211 */ /* 0x002fc800078c10ff */
[----:B------:R-:W-:Y:S02]  /*fd30*/  @!P0 LEA.HI.X R3, R10, R4, R11, 0x2, P6 ;  /* 0x000000040a038211 */ /* 0x000fe400030f140b */
[----:B------:R-:W-:-:S03]  /*fd40*/  @!P3 LEA R10, P6, R17, R0, 0x2 ;  /* 0x00000000110ab211 */ /* 0x000fc600078c10ff */
[----:B------:R1:W-:Y:S01]  /*fd50*/  @!P0 ST.E.64 [R2.64], R138 ;  /* 0x0000008a02008985 */ /* 0x0003e2000c101b06 */
[----:B------:R-:W-:Y:S02]  /*fd60*/  @!P3 LEA.HI.X R11, R17, R4, R18, 0x2, P6 ;  /* 0x00000004110bb211 */ /* 0x000fe400030f1412 */
[C---:B----4-:R-:W-:Y:S02]  /*fd70*/  @!P2 LEA R8, P6, R14.reuse, R0, 0x2 ;  /* 0x000000000e08a211 */ /* 0x050fe400078c10ff */
[----:B------:R-:W-:Y:S01]  /*fd80*/  ISETP.GE.AND P0, PT, R13, c[0x0][0x3c8], PT ;  /* 0x0000f2000d007a0c */ /* 0x000fe20003f06270 */
[----:B------:R4:W-:Y:S01]  /*fd90*/  @!P3 ST.E.64 [R10.64], R150 ;  /* 0x000000960a00b985 */ /* 0x0009e2000c101b06 */
[----:B------:R-:W-:Y:S02]  /*fda0*/  @!P2 LEA.HI.X R9, R14, R4, R16, 0x2, P6 ;  /* 0x000000040e09a211 */ /* 0x000fe400030f1410 */
[----:B------:R-:W-:Y:S02]  /*fdb0*/  IADD3 R16, R250, 0x50, RZ ;  /* 0x00000050fa107810 */ /* 0x000fe40007ffe0ff */
[----:B-----5:R-:W-:Y:S01]  /*fdc0*/  @!P1 LEA R6, P6, R15, R0, 0x2 ;  /* 0x000000000f069211 */ /* 0x020fe200078c10ff */
[----:B------:R4:W-:Y:S01]  /*fdd0*/  @!P2 ST.E.64 [R8.64], R146 ;  /* 0x000000920800a985 */ /* 0x0009e2000c101b06 */
[----:B------:R-:W-:-:S02]  /*fde0*/  SHF.R.S32.HI R16, RZ, 0x1f, R16 ;  /* 0x0000001fff107819 */ /* 0x000fc40000011410 */
[----:B------:R-:W-:Y:S02]  /*fdf0*/  IADD3 R14, R250, 0x58, RZ ;  /* 0x00000058fa0e7810 */ /* 0x000fe40007ffe0ff */
[----:B------:R-:W-:Y:S02]  /*fe00*/  @!P1 LEA.HI.X R7, R15, R4, R16, 0x2, P6 ;  /* 0x000000040f079211 */ /* 0x000fe400030f1410 */
[----:B------:R-:W-:-:S03]  /*fe10*/  SHF.R.S32.HI R14, RZ, 0x1f, R14 ;  /* 0x0000001fff0e7819 */ /* 0x000fc6000001140e */
[----:B------:R4:W-:Y:S01]  /*fe20*/  @!P1 ST.E.64 [R6.64], R82 ;  /* 0x0000005206009985 */ /* 0x0009e2000c101b06 */
[----:B-1----:R-:W-:-:S04]  /*fe30*/  @!P0 LEA R2, P6, R13, R0, 0x2 ;  /* 0x000000000d028211 */ /* 0x002fc800078c10ff */
[----:B------:R-:W-:-:S05]  /*fe40*/  @!P0 LEA.HI.X R3, R13, R4, R14, 0x2, P6 ;  /* 0x000000040d038211 */ /* 0x000fca00030f140e */
[----:B------:R4:W-:Y:S04]  /*fe50*/  @!P0 ST.E.64 [R2.64], R80 ;  /* 0x0000005002008985 */ /* 0x0009e8000c101b06 */
.L_x_1435:
[----:B------:R-:W-:Y:S05]  /*fe60*/  BSYNC B0 ;  /* 0x0000000000007941 */ /* 0x000fea0003800000 */
.L_x_1434:
[----:B------:R-:W-:Y:S05]  /*fe70*/  BRA.DIV ~URZ, `(.L_x_1436) ;  /* 0x000058027f007947 */ /* 0x000fea000b800000 */
[----:B-1----:R1:W2:Y:S02]  /*fe80*/  SHFL.IDX PT, R4, R5, 0x2, 0x1c1f ;  /* 0x005c1f0005047f89 */ /* 0x0022a400000e0000 */
.L_x_1520:
[----:B------:R-:W-:Y:S05]  /*fe90*/  BRA.DIV ~URZ, `(.L_x_1437) ;  /* 0x000058527f007947 */ /* 0x000fea000b800000 */
[----:B----4-:R4:W1:Y:S02]  /*fea0*/  SHFL.IDX PT, R0, R12, 0x2, 0x1c1f ;  /* 0x005c1f000c007f89 */ /* 0x01086400000e0000 */
.L_x_1521:
[----:B------:R-:W-:Y:S01]  /*feb0*/  BSSY B0, `(.L_x_1438) ;  /* 0x0000054000007945 */ /* 0x000fe20003800000 */
[----:B------:R-:W-:Y:S05]  /*fec0*/  @P4 BRA `(.L_x_1439) ;  /* 0x0000052000004947 */ /* 0x000fea0003800000 */
[C---:B------:R-:W-:Y:S02]  /*fed0*/  IADD3 R6, R250.reuse, 0x8, RZ ;  /* 0x00000008fa067810 */ /* 0x040fe40007ffe0ff */
[----:B------:R-:W-:Y:S02]  /*fee0*/  ISETP.GE.AND P0, PT, R250, c[0x0][0x3c8], PT ;  /* 0x0000f200fa007a0c */ /* 0x000fe40003f06270 */
[----:B------:R-:W-:Y:S02]  /*fef0*/  ISETP.GE.AND P1, PT, R6, c[0x0][0x3c8], PT ;  /* 0x0000f20006007a0c */ /* 0x000fe40003f26270 */
[C---:B------:R-:W-:Y:S02]  /*ff00*/  IADD3 R16, R250.reuse, 0x10, RZ ;  /* 0x00000010fa107810 */ /* 0x040fe40007ffe0ff */
[C---:B------:R-:W-:Y:S02]  /*ff10*/  IADD3 R10, R250.reuse, 0x18, RZ ;  /* 0x00000018fa0a7810 */ /* 0x040fe40007ffe0ff */
[----:B------:R-:W-:-:S02]  /*ff20*/  IADD3 R7, R250, 0x8, RZ ;  /* 0x00000008fa077810 */ /* 0x000fc40007ffe0ff */
[----:B------:R-:W-:Y:S02]  /*ff30*/  ISETP.GE.AND P2, PT, R16, c[0x0][0x3c8], PT ;  /* 0x0000f20010007a0c */ /* 0x000fe40003f46270 */
[----:B------:R-:W-:Y:S02]  /*ff40*/  SHF.R.S32.HI R11, RZ, 0x1f, R250 ;  /* 0x0000001fff0b7819 */ /* 0x000fe400000114fa */
[-C--:B-1----:R-:W-:Y:S02]  /*ff50*/  @!P0 LEA R2, P6, R250, R0.reuse, 0x2 ;  /* 0x00000000fa028211 */ /* 0x082fe400078c10ff */
[----:B------:R-:W-:Y:S02]  /*ff60*/  ISETP.GE.AND P4, PT, R10, c[0x0][0x3c8], PT ;  /* 0x0000f2000a007a0c */ /* 0x000fe40003f86270 */
[----:B------:R-:W-:Y:S02]  /*ff70*/  SHF.R.S32.HI R7, RZ, 0x1f, R7 ;  /* 0x0000001fff077819 */ /* 0x000fe40000011407 */
[----:B------:R-:W-:-:S02]  /*ff80*/  @!P1 LEA R8, P3, R6, R0, 0x2 ;  /* 0x0000000006089211 */ /* 0x000fc400078610ff */
[-C--:B--2---:R-:W-:Y:S02]  /*ff90*/  @!P0 LEA.HI.X R3, R250, R4.reuse, R11, 0x2, P6 ;  /* 0x00000004fa038211 */ /* 0x084fe400030f140b */
[----:B------:R-:W-:Y:S02]  /*ffa0*/  @!P1 LEA.HI.X R9, R6, R4, R7, 0x2, P3 ;  /* 0x0000000406099211 */ /* 0x000fe400018f1407 */
[C---:B------:R-:W-:Y:S01]  /*ffb0*/  IADD3 R14, R250.reuse, 0x20, RZ ;  /* 0x00000020fa0e7810 */ /* 0x040fe20007ffe0ff */
[----:B------:R1:W-:Y:S01]  /*ffc0*/  @!P0 ST.E.64 [R2.64], R36 ;  /* 0x0000002402008985 */ /* 0x0003e2000c101b06 */
[C---:B------:R-:W-:Y:S02]  /*ffd0*/  IADD3 R13, R250.reuse, 0x28, RZ ;  /* 0x00000028fa0d7810 */ /* 0x040fe40007ffe0ff */
[C---:B------:R-:W-:Y:S01]  /*ffe0*/  IADD3 R17, R250.reuse, 0x10, RZ ;  /* 0x00000010fa117810 */ /* 0x040fe20007ffe0ff */
[----:B------:R2:W-:Y:S01]  /*fff0*/  @!P1 ST.E.64 [R8.64], R38 ;  /* 0x0000002608009985 */ /* 0x0005e2000c101b06 */
[----:B------:R-:W-:-:S02]  /*10000*/  IADD3 R15, R250, 0x18, RZ ;  /* 0x00000018fa0f7810 */ /* 0x000fc40007ffe0ff */
[----:B------:R-:W-:Y:S02]  /*10010*/  ISETP.GE.AND P3, PT, R14, c[0x0][0x3c8], PT ;  /* 0x0000f2000e007a0c */ /* 0x000fe40003f66270 */
[----:B------:R-:W-:Y:S02]  /*10020*/  ISETP.GE.AND P1, PT, R13, c[0x0][0x3c8], PT ;  /* 0x0000f2000d007a0c */ /* 0x000fe40003f26270 */
[----:B------:R-:W-:Y:S02]  /*10030*/  @!P2 LEA R6, P0, R16, R0, 0x2 ;  /* 0x000000001006a211 */ /* 0x000fe400078010ff */
[----:B------:R-:W-:Y:S02]  /*10040*/  SHF.R.S32.HI R17, RZ, 0x1f, R17 ;  /* 0x0000001fff117819 */ /* 0x000fe40000011411 */
[----:B------:R-:W-:Y:S02]  /*10050*/  SHF.R.S32.HI R15, RZ, 0x1f, R15 ;  /* 0x0000001fff0f7819 */ /* 0x000fe4000001140f */
[----:B------:R-:W-:-:S02]  /*10060*/  IADD3 R11, R250, 0x30, RZ ;  /* 0x00000030fa0b7810 */ /* 0x000fc40007ffe0ff */
[----:B------:R-:W-:Y:S02]  /*10070*/  @!P2 LEA.HI.X R7, R16, R4, R17, 0x2, P0 ;  /* 0x000000041007a211 */ /* 0x000fe400000f1411 */
[----:B------:R-:W-:Y:S02]  /*10080*/  ISETP.GE.AND P0, PT, R11, c[0x0][0x3c8], PT ;  /* 0x0000f2000b007a0c */ /* 0x000fe40003f06270 */
[C---:B------:R-:W-:Y:S01]  /*10090*/  IADD3 R16, R250.reuse, 0x20, RZ ;  /* 0x00000020fa107810 */ /* 0x040fe20007ffe0ff */
[----:B------:R5:W-:Y:S01]  /*100a0*/  @!P2 ST.E.64 [R6.64], R40 ;  /* 0x000000280600a985 */ /* 0x000be2000c101b06 */
[----:B------:R-:W-:Y:S02]  /*100b0*/  IADD3 R17, R250, 0x48, RZ ;  /* 0x00000048fa117810 */ /* 0x000fe40007ffe0ff */
[----:B------:R-:W-:Y:S02]  /*100c0*/  SHF.R.S32.HI R16, RZ, 0x1f, R16 ;  /* 0x0000001fff107819 */ /* 0x000fe40000011410 */
[----:B-1----:R-:W-:-:S02]  /*100d0*/  @!P4 LEA R2, P6, R10, R0, 0x2 ;  /* 0x000000000a02c211 */ /* 0x002fc400078c10ff */
[----:B------:R-:W-:Y:S02]  /*100e0*/  IADD3 R18, R250, 0x48, RZ ;  /* 0x00000048fa127810 */ /* 0x000fe40007ffe0ff */
[----:B------:R-:W-:Y:S02]  /*100f0*/  @!P4 LEA.HI.X R3, R10, R4, R15, 0x2, P6 ;  /* 0x000000040a03c211 */ /* 0x000fe400030f140f */
[----:B------:R-:W-:Y:S02]  /*10100*/  IADD3 R15, R250, 0x28, RZ ;  /* 0x00000028fa0f7810 */ /* 0x000fe40007ffe0ff */
[----:B--2---:R-:W-:Y:S01]  /*10110*/  @!P3 LEA R8, P2, R14, R0, 0x2 ;  /* 0x000000000e08b211 */ /* 0x004fe200078410ff */
[----:B------:R1:W-:Y:S01]  /*10120*/  @!P4 ST.E.64 [R2.64], R42 ;  /* 0x0000002a0200c985 */ /* 0x0003e2000c101b06 */
[----:B------:R-:W-:Y:S02]  /*10130*/  SHF.R.S32.HI R15, RZ, 0x1f, R15 ;  /* 0x0000001fff0f7819 */ /* 0x000fe4000001140f */
[----:B------:R-:W-:-:S02]  /*10140*/  IADD3 R10, R250, 0x38, RZ ;  /* 0x00000038fa0a7810 */ /* 0x000fc40007ffe0ff */
[----:B------:R-:W-:Y:S02]  /*10150*/  @!P3 LEA.HI.X R9, R14, R4, R16, 0x2, P2 ;  /* 0x000000040e09b211 */ /* 0x000fe400010f1410 */
[----:B------:R-:W-:Y:S02]  /*10160*/  ISETP.GE.AND P4, PT, R10, c[0x0][0x3c8], PT ;  /* 0x0000f2000a007a0c */ /* 0x000fe40003f86270 */
[C---:B------:R-:W-:Y:S01]  /*10170*/  IADD3 R14, R250.reuse, 0x40, RZ ;  /* 0x00000040fa0e7810 */ /* 0x040fe20007ffe0ff */
[----:B------:R-:W-:Y:S01]  /*10180*/  @!P3 ST.E.64 [R8.64], R66 ;  /* 0x000000420800b985 */ /* 0x000fe2000c101b06 */
[----:B------:R-:W-:Y:S02]  /*10190*/  IADD3 R16, R250, 0x40, RZ ;  /* 0x00000040fa107810 */ /* 0x000fe40007ffe0ff */
[----:B------:R-:W-:Y:S02]  /*101a0*/  ISETP.GE.AND P3, PT, R14, c[0x0][0x3c8], PT ;  /* 0x0000f2000e007a0c */ /* 0x000fe40003f66270 */
[----:B-----5:R-:W-:-:S02]  /*101b0*/  @!P0 LEA R6, P2, R11, R0, 0x2 ;  /* 0x000000000b068211 */ /* 0x020fc400078410ff */
[----:B------:R-:W-:Y:S02]  /*101c0*/  SHF.R.S32.HI R16, RZ, 0x1f, R16 ;  /* 0x0000001fff107819 */ /* 0x000fe40000011410 */
        /* <DEDUP_REMOVED lines=10> */
[----:B------:R-:W-:Y:S01]  /*10270*/  ISETP.GE.AND P2, PT, R17, c[0x0][0x3c8], PT ;  /* 0x0000f20011007a0c */ /* 0x000fe20003f46270 */
[----:B------:R2:W-:Y:S01]  /*10280*/  @!P0 ST.E.64 [R6.64], R48 ;  /* 0x0000003006008985 */ /* 0x0005e2000c101b06 */
[----:B------:R-:W-:Y:S02]  /*10290*/  IADD3 R13, R250, 0x58, RZ ;  /* 0x00000058fa0d7810 */ /* 0x000fe40007ffe0ff */
[----:B------:R-:W-:Y:S02]  /*102a0*/  SHF.R.S32.HI R11, RZ, 0x1f, R11 ;  /* 0x0000001fff0b7819 */ /* 0x000fe4000001140b */
        /* <DEDUP_REMOVED lines=20> */
.L_x_1439:
[----:B------:R-:W-:Y:S05]  /*103f0*/  BSYNC B0 ;  /* 0x0000000000007941 */ /* 0x000fea0003800000 */
.L_x_1438:
[----:B------:R-:W-:Y:S05]  /*10400*/  BRA.DIV ~URZ, `(.L_x_1440) ;  /* 0x000053427f007947 */ /* 0x000fea000b800000 */
[----:B--2---:R2:W3:Y:S04]  /*10410*/  SHFL.IDX PT, R4, R5, 0x3, 0x1c1f ;  /* 0x007c1f0005047f89 */ /* 0x0044e800000e0000 */
[----:B-1----:R2:W1:Y:S02]  /*10420*/  SHFL.IDX PT, R0, R12, 0x3, 0x1c1f ;  /* 0x007c1f000c007f89 */ /* 0x00246400000e0000 */
.L_x_1522:
[----:B------:R-:W-:Y:S05]  /*10430*/  @P5 BRA `(.L_x_1428) ;  /* 0x0000122000005947 */ /* 0x000fea0003800000 */
[C---:B---3--:R-:W-:Y:S02]  /*10440*/  IADD3 R8, R250.reuse, 0x8, RZ ;  /* 0x00000008fa087810 */ /* 0x048fe40007ffe0ff */
[----:B------:R-:W-:Y:S02]  /*10450*/  ISETP.GE.AND P4, PT, R250, c[0x0][0x3c8], PT ;  /* 0x0000f200fa007a0c */ /* 0x000fe40003f86270 */
[----:B------:R-:W-:Y:S02]  /*10460*/  ISETP.GE.AND P3, PT, R8, c[0x0][0x3c8], PT ;  /* 0x0000f20008007a0c */ /* 0x000fe40003f66270 */
[----:B------:R-:W-:-:S02]  /*10470*/  IADD3 R15, R250, 0x10, RZ ;  /* 0x00000010fa0f7810 */ /* 0x000fc40007ffe0ff */
[C---:B--2-4-:R-:W-:Y:S02]  /*10480*/  IADD3 R12, R250.reuse, 0x18, RZ ;  /* 0x00000018fa0c7810 */ /* 0x054fe40007ffe0ff */
[----:B------:R-:W-:Y:S02]  /*10490*/  IADD3 R5, R250, 0x20, RZ ;  /* 0x00000020fa057810 */ /* 0x000fe40007ffe0ff */
[----:B------:R-:W-:Y:S02]  /*104a0*/  ISETP.GE.AND P2, PT, R15, c[0x0][0x3c8], PT ;  /* 0x0000f2000f007a0c */ /* 0x000fe40003f46270 */
[----:B------:R-:W-:Y:S02]  /*104b0*/  ISETP.GE.AND P1, PT, R12, c[0x0][0x3c8], PT ;  /* 0x0000f2000c007a0c */ /* 0x000fe40003f26270 */
[C---:B------:R-:W-:Y:S02]  /*104c0*/  IADD3 R9, R250.reuse, 0x8, RZ ;  /* 0x00000008fa097810 */ /* 0x040fe40007ffe0ff */
[----:B-1----:R-:W-:-:S02]  /*104d0*/  @!P4 LEA R6, P6, R250, R0, 0x2 ;  /* 0x00000000fa06c211 */ /* 0x002fc400078c10ff */
[----:B------:R-:W-:Y:S02]  /*104e0*/  SHF.R.S32.HI R10, RZ, 0x1f, R250 ;  /* 0x0000001fff0a7819 */ /* 0x000fe400000114fa */
[----:B------:R-:W-:Y:S02]  /*104f0*/  ISETP.GE.AND P0, PT, R5, c[0x0][0x3c8], PT ;  /* 0x0000f20005007a0c */ /* 0x000fe40003f06270 */
[----:B------:R-:W-:Y:S02]  /*10500*/  SHF.R.S32.HI R9, RZ, 0x1f, R9 ;  /* 0x0000001fff097819 */ /* 0x000fe40000011409 */
[----:B------:R-:W-:Y:S02]  /*10510*/  @!P3 LEA R2, P5, R8, R0, 0x2 ;  /* 0x000000000802b211 */ /* 0x000fe400078a10ff */
[C---:B------:R-:W-:Y:S02]  /*10520*/  @!P4 LEA.HI.X R7, R250.reuse, R4, R10, 0x2, P6 ;  /* 0x00000004fa07c211 */ /* 0x040fe400030f140a */
[----:B------:R-:W-:-:S02]  /*10530*/  IADD3 R14, R250, 0x28, RZ ;  /* 0x00000028fa0e7810 */ /* 0x000fc40007ffe0ff */
[----:B------:R-:W-:Y:S01]  /*10540*/  IADD3 R16, R250, 0x10, RZ ;  /* 0x00000010fa107810 */ /* 0x000fe20007ffe0ff */
[----:B------:R1:W-:Y:S01]  /*10550*/  @!P4 ST.E.64 [R6.64], R60 ;  /* 0x0000003c0600c985 */ /* 0x0003e2000c101b06 */
[----:B------:R-:W-:Y:S02]  /*10560*/  @!P3 LEA.HI.X R3, R8, R4, R9, 0x2, P5 ;  /* 0x000000040803b211 */ /* 0x000fe400028f1409 */
[C---:B------:R-:W-:Y:S02]  /*10570*/  IADD3 R13, R250.reuse, 0x18, RZ ;  /* 0x00000018fa0d7810 */ /* 0x040fe40007ffe0ff */
[----:B------:R-:W-:Y:S01]  /*10580*/  IADD3 R11, R250, 0x20, RZ ;  /* 0x00000020fa0b7810 */ /* 0x000fe20007ffe0ff */
[----:B------:R2:W-:Y:S01]  /*10590*/  @!P3 ST.E.64 [R2.64], R34 ;  /* 0x000000220200b985 */ /* 0x0005e2000c101b06 */
[----:B------:R-:W-:Y:S02]  /*105a0*/  @!P2 LEA R8, P5, R15, R0, 0x2 ;  /* 0x000000000f08a211 */ /* 0x000fe400078a10ff */
[----:B------:R-:W-:-:S02]  /*105b0*/  ISETP.GE.AND P4, PT, R14, c[0x0][0x3c8], PT ;  /* 0x0000f2000e007a0c */ /* 0x000fc40003f86270 */
[----:B------:R-:W-:Y:S02]  /*105c0*/  SHF.R.S32.HI R16, RZ, 0x1f, R16 ;  /* 0x0000001fff107819 */ /* 0x000fe40000011410 */
[----:B------:R-:W-:Y:S02]  /*105d0*/  IADD3 R10, R250, 0x30, RZ ;  /* 0x00000030fa0a7810 */ /* 0x000fe40007ffe0ff */
[----:B------:R-:W-:Y:S02]  /*105e0*/  SHF.R.S32.HI R13, RZ, 0x1f, R13 ;  /* 0x0000001fff0d7819 */ /* 0x000fe4000001140d */
[----:B------:R-:W-:Y:S02]  /*105f0*/  SHF.R.S32.HI R11, RZ, 0x1f, R11 ;  /* 0x0000001fff0b7819 */ /* 0x000fe4000001140b */
[----:B------:R-:W-:Y:S02]  /*10600*/  @!P2 LEA.HI.X R9, R15, R4, R16, 0x2, P5 ;  /* 0x000000040f09a211 */ /* 0x000fe400028f1410 */
[----:B------:R-:W-:-:S02]  /*10610*/  ISETP.GE.AND P5, PT, R10, c[0x0][0x3c8], PT ;  /* 0x0000f2000a007a0c */ /* 0x000fc40003fa6270 */
[C---:B------:R-:W-:Y:S01]  /*10620*/  IADD3 R16, R250.reuse, 0x28, RZ ;  /* 0x00000028fa107810 */ /* 0x040fe20007ffe0ff */
[----:B------:R-:W-:Y:S01]  /*10630*/  @!P2 ST.E.64 [R8.64], R70 ;  /* 0x000000460800a985 */ /* 0x000fe2000c101b06 */
[----:B------:R-:W-:Y:S02]  /*10640*/  IADD3 R15, R250, 0x40, RZ ;  /* 0x00000040fa0f7810 */ /* 0x000fe40007ffe0ff */
[----:B------:R-:W-:Y:S02]  /*10650*/  SHF.R.S32.HI R16, RZ, 0x1f, R16 ;  /* 0x0000001fff107819 */ /* 0x000fe40000011410 */
[C---:B-1----:R-:W-:Y:S02]  /*10660*/  @!P1 LEA R6, P6, R12.reuse, R0, 0x2 ;  /* 0x000000000c069211 */ /* 0x042fe400078c10ff */
[----:B------:R-:W-:Y:S02]  /*10670*/  ISETP.GE.AND P2, PT, R15, c[0x0][0x3c8], PT ;  /* 0x0000f2000f007a0c */ /* 0x000fe40003f46270 */
[----:B------:R-:W-:-:S02]  /*10680*/  @!P1 LEA.HI.X R7, R12, R4, R13, 0x2, P6 ;  /* 0x000000040c079211 */ /* 0x000fc400030f140d */
[C---:B--2---:R-:W-:Y:S02]  /*10690*/  @!P0 LEA R2, P3, R5.reuse, R0, 0x2 ;  /* 0x0000000005028211 */ /* 0x044fe400078610ff */
[----:B------:R-:W-:Y:S01]  /*106a0*/  IADD3 R12, R250, 0x38, RZ ;  /* 0x00000038fa0c7810 */ /* 0x000fe20007ffe0ff */
[----:B------:R1:W-:Y:S01]  /*106b0*/  @!P1 ST.E.64 [R6.64], R64 ;  /* 0x0000004006009985 */ /* 0x0003e2000c101b06 */
[----:B------:R-:W-:Y:S02]  /*106c0*/  @!P0 LEA.HI.X R3, R5, R4, R11, 0x2, P3 ;  /* 0x0000000405038211 */ /* 0x000fe400018f140b */
[----:B------:R-:W-:Y:S02]  /*106d0*/  ISETP.GE.AND P3, PT, R12, c[0x0][0x3c8], PT ;  /* 0x0000f2000c007a0c */ /* 0x000fe40003f66270 */
[C---:B------:R-:W-:Y:S01]  /*106e0*/  IADD3 R11, R250.reuse, 0x30, RZ ;  /* 0x00000030fa0b7810 */ /* 0x040fe20007ffe0ff */
[----:B------:R2:W-:Y:S01]  /*106f0*/  @!P0 ST.E.64 [R2.64], R30 ;  /* 0x0000001e02008985 */ /* 0x0005e2000c101b06 */
[----:B------:R-:W-:-:S02]  /*10700*/  IADD3 R13, R250, 0x48, RZ ;  /* 0x00000048fa0d7810 */ /* 0x000fc40007ffe0ff */
[----:B------:R-:W-:Y:S02]  /*10710*/  IADD3 R5, R250, 0x50, RZ ;  /* 0x00000050fa057810 */ /* 0x000fe40007ffe0ff */
[----:B------:R-:W-:Y:S02]  /*10720*/  SHF.R.S32.HI R11, RZ, 0x1f, R11 ;  /* 0x0000001fff0b7819 */ /* 0x000fe4000001140b */
[----:B------:R-:W-:Y:S02]  /*10730*/  ISETP.GE.AND P1, PT, R13, c[0x0][0x3c8], PT ;  /* 0x0000f2000d007a0c */ /* 0x000fe40003f26270 */
[----:B-1----:R-:W-:-:S04]  /*10740*/  @!P4 LEA R6, P0, R14, R0, 0x2 ;  /* 0x000000000e06c211 */ /* 0x002fc800078010ff */
[----:B------:R-:W-:Y:S02]  /*10750*/  @!P4 LEA.HI.X R7, R14, R4, R16, 0x2, P0 ;  /* 0x000000040e07c211 */ /* 0x000fe400000f1410 */
[----:B--2---:R-:W-:Y:S02]  /*10760*/  @!P5 LEA R2, P6, R10, R0, 0x2 ;  /* 0x000000000a02d211 */ /* 0x004fe400078c10ff */
[----:B------:R-:W-:Y:S01]  /*10770*/  IADD3 R14, R250, 0x38, RZ ;  /* 0x00000038fa0e7810 */ /* 0x000fe20007ffe0ff */
[----:B------:R1:W-:Y:S01]  /*10780*/  @!P4 ST.E.64 [R6.64], R46 ;  /* 0x0000002e0600c985 */ /* 0x0003e2000c101b06 */
[----:B------:R-:W-:Y:S02]  /*10790*/  ISETP.GE.AND P0, PT, R5, c[0x0][0x3c8], PT ;  /* 0x0000f20005007a0c */ /* 0x000fe40003f06270 */
[----:B------:R-:W-:Y:S02]  /*107a0*/  @!P5 LEA.HI.X R3, R10, R4, R11, 0x2, P6 ;  /* 0x000000040a03d211 */ /* 0x000fe400030f140b */
[----:B------:R-:W-:-:S02]  /*107b0*/  @!P3 LEA R10, P4, R12, R0, 0x2 ;  /* 0x000000000c0ab211 */ /* 0x000fc400078810ff */
[----:B------:R-:W-:Y:S01]  /*107c0*/  SHF.R.S32.HI R14, RZ, 0x1f, R14 ;  /* 0x0000001fff0e7819 */ /* 0x000fe2000001140e */
[----:B------:R2:W-:Y:S01]  /*107d0*/  @!P5 ST.E.64 [R2.64], R50 ;  /* 0x000000320200d985 */ /* 0x0005e2000c101b06 */
[----:B------:R-:W-:Y:S02]  /*107e0*/  IADD3 R16, R250, 0x40, RZ ;  /* 0x00000040fa107810 */ /* 0x000fe40007ffe0ff */
[----:B------:R-:W-:Y:S02]  /*107f0*/  @!P3 LEA.HI.X R11, R12, R4, R14, 0x2, P4 ;  /* 0x000000040c0bb211 */ /* 0x000fe400020f140e */
[C---:B------:R-:W-:Y:S02]  /*10800*/  IADD3 R14, R250.reuse, 0x48, RZ ;  /* 0x00000048fa0e7810 */ /* 0x040fe40007ffe0ff */
[----:B------:R-:W-:Y:S01]  /*10810*/  IADD3 R12, R250, 0x50, RZ ;  /* 0x00000050fa0c7810 */ /* 0x000fe20007ffe0ff */
[----:B------:R3:W-:Y:S01]  /*10820*/  @!P3 ST.E.64 [R10.64], R62 ;  /* 0x0000003e0a00b985 */ /* 0x0007e2000c101b06 */
[----:B------:R-:W-:-:S02]  /*10830*/  @!P2 LEA R8, P6, R15, R0, 0x2 ;  /* 0x000000000f08a211 */ /* 0x000fc400078c10ff */
[----:B------:R-:W-:Y:S02]  /*10840*/  SHF.R.S32.HI R16, RZ, 0x1f, R16 ;  /* 0x0000001fff107819 */ /* 0x000fe40000011410 */
[----:B------:R-:W-:Y:S02]  /*10850*/  SHF.R.S32.HI R14, RZ, 0x1f, R14 ;  /* 0x0000001fff0e7819 */ /* 0x000fe4000001140e */
[----:B------:R-:W-:Y:S02]  /*10860*/  SHF.R.S32.HI R12, RZ, 0x1f, R12 ;  /* 0x0000001fff0c7819 */ /* 0x000fe4000001140c */
[----:B------:R-:W-:Y:S02]  /*10870*/  @!P2 LEA.HI.X R9, R15, R4, R16, 0x2, P6 ;  /* 0x000000040f09a211 */ /* 0x000fe400030f1410 */
[----:B-1----:R-:W-:-:S03]  /*10880*/  @!P1 LEA R6, P5, R13, R0, 0x2 ;  /* 0x000000000d069211 */ /* 0x002fc600078a10ff */
[----:B------:R3:W-:Y:S01]  /*10890*/  @!P2 ST.E.64 [R8.64], R58 ;  /* 0x0000003a0800a985 */ /* 0x0007e2000c101b06 */
[----:B------:R-:W-:Y:S02]  /*108a0*/  @!P1 LEA.HI.X R7, R13, R4, R14, 0x2, P5 ;  /* 0x000000040d079211 */ /* 0x000fe400028f140e */
[----:B--2---:R-:W-:-:S03]  /*108b0*/  @!P0 LEA R2, P4, R5, R0, 0x2 ;  /* 0x0000000005028211 */ /* 0x004fc600078810ff */
[----:B------:R3:W-:Y:S01]  /*108c0*/  @!P1 ST.E.64 [R6.64], R54 ;  /* 0x0000003606009985 */ /* 0x0007e2000c101b06 */
[----:B------:R-:W-:Y:S02]  /*108d0*/  @!P0 LEA.HI.X R3, R5, R4, R12, 0x2, P4 ;  /* 0x0000000405038211 */ /* 0x000fe400020f140c */
[----:B------:R-:W-:-:S03]  /*108e0*/  IADD3 R5, R250, 0x58, RZ ;  /* 0x00000058fa057810 */ /* 0x000fc60007ffe0ff */
[----:B------:R3:W-:Y:S01]  /*108f0*/  @!P0 ST.E.64 [R2.64], R32 ;  /* 0x0000002002008985 */ /* 0x0007e2000c101b06 */
[----:B------:R-:W-:-:S13]  /*10900*/  ISETP.GE.AND P0, PT, R5, c[0x0][0x3c8], PT ;  /* 0x0000f20005007a0c */ /* 0x000fda0003f06270 */
[----:B------:R-:W-:Y:S05]  /*10910*/  @P0 BRA `(.L_x_1428) ;  /* 0x00000d4000000947 */ /* 0x000fea0003800000 */
[----:B------:R-:W-:Y:S02]  /*10920*/  IADD3 R12, R250, 0x58, RZ ;  /* 0x00000058fa0c7810 */ /* 0x000fe40007ffe0ff */
[----:B---3--:R-:W-:Y:S02]  /*10930*/  LEA R2, P0, R5, R0, 0x2 ;  /* 0x0000000005027211 */ /* 0x008fe400078010ff */
[----:B------:R-:W-:-:S04]  /*10940*/  SHF.R.S32.HI R12, RZ, 0x1f, R12 ;  /* 0x0000001fff0c7819 */ /* 0x000fc8000001140c */
[----:B------:R-:W-:-:S05]  /*10950*/  LEA.HI.X R3, R5, R4, R12, 0x2, P0 ;  /* 0x0000000405037211 */ /* 0x000fca00000f140c */
[----:B------:R1:W-:Y:S01]  /*10960*/  ST.E.64 [R2.64], R26 ;  /* 0x0000001a02007985 */ /* 0x0003e2000c101b06 */
[----:B------:R-:W-:Y:S05]  /*10970*/  BRA `(.L_x_1428) ;  /* 0x00000ce000007947 */ /* 0x000fea0003800000 */
.L_x_1413:
        /* <DEDUP_REMOVED lines=22> */
.L_x_1441:
        /* <DEDUP_REMOVED lines=58> */
.L_x_1443:
[----:B------:R-:W-:Y:S05]  /*10e80*/  BSYNC B0 ;  /* 0x0000000000007941 */ /* 0x000fea0003800000 */
.L_x_1442:
[----:B------:R-:W-:-:S13]  /*10e90*/  ISETP.GT.AND P0, PT, R19, 0x1, PT ;  /* 0x000000011300780c */ /* 0x000fda0003f04270 */
[----:B------:R-:W-:Y:S05]  /*10ea0*/  @P0 BRA `(.L_x_1428) ;  /* 0x000007b000000947 */ /* 0x000fea0003800000 */
[----:B------:R-:W-:Y:S01]  /*10eb0*/  MOV R2, c[0x0][0x4e8] ;  /* 0x00013a0000027a02 */ /* 0x000fe20000000f00 */
[----:B-1----:R-:W-:Y:S01]  /*10ec0*/  IMAD R0, R18, c[0x0][0x3a0], RZ ;  /* 0x0000e80012007a24 */ /* 0x002fe200078e02ff */
[----:B------:R-:W-:Y:S01]  /*10ed0*/  IADD3 R4, R231, R249, RZ ;  /* 0x000000f9e7047210 */ /* 0x000fe20007ffe0ff */
[----:B------:R-:W-:Y:S01]  /*10ee0*/  IMAD R5, R21, c[0x0][0x3f0], RZ ;  /* 0x0000fc0015057a24 */ /* 0x000fe200078e02ff */
[----:B------:R-:W-:Y:S01]  /*10ef0*/  ISETP.NE.AND P0, PT, R2, 0x1, PT ;  /* 0x000000010200780c */ /* 0x000fe20003f05270 */
[----:B------:R-:W-:-:S04]  /*10f00*/  IMAD.WIDE.U32 R2, R6, c[0x0][0x3a0], RZ ;  /* 0x0000e80006027a25 */ /* 0x000fc800078e00ff */
[----:B------:R-:W-:Y:S01]  /*10f10*/  IMAD R6, R6, c[0x0][0x3a4], R0 ;  /* 0x0000e90006067a24 */ /* 0x000fe200078e0200 */
[----:B------:R-:W-:Y:S01]  /*10f20*/  MOV R0, R4 ;  /* 0x0000000400007202 */ /* 0x000fe20000000f00 */
[----:B------:R-:W-:-:S03]  /*10f30*/  IMAD R7, R13, c[0x0][0x3f4], R5 ;  /* 0x0000fd000d077a24 */ /* 0x000fc600078e0205 */
[----:B------:R-:W-:-:S03]  /*10f40*/  IADD3 R3, R3, R6, RZ ;  /* 0x0000000603037210 */ /* 0x000fc60007ffe0ff */
        /* <DEDUP_REMOVED lines=22> */
.L_x_1523:
[----:B------:R-:W-:Y:S05]  /*110b0*/  BRA.DIV ~URZ, `(.L_x_1445) ;  /* 0x000047c27f007947 */ /* 0x000fea000b800000 */
[----:B------:R3:W4:Y:S02]  /*110c0*/  SHFL.IDX PT, R0, R12, RZ, 0x1c1f ;  /* 0x001c1fff0c007589 */ /* 0x00072400000e0000 */
.L_x_1524:
        /* <DEDUP_REMOVED lines=20> */
.L_x_1447:
[----:B------:R-:W-:Y:S05]  /*11210*/  BSYNC B0 ;  /* 0x0000000000007941 */ /* 0x000fea0003800000 */
.L_x_1446:
[----:B------:R-:W-:Y:S05]  /*11220*/  BRA.DIV ~URZ, `(.L_x_1448) ;  /* 0x000046b27f007947 */ /* 0x000fea000b800000 */
[----:B--2---:R2:W1:Y:S04]  /*11230*/  SHFL.IDX PT, R4, R5, 0x1, 0x1c1f ;  /* 0x003c1f0005047f89 */ /* 0x00446800000e0000 */
[----:B----4-:R2:W4:Y:S02]  /*11240*/  SHFL.IDX PT, R0, R12, 0x1, 0x1c1f ;  /* 0x003c1f000c007f89 */ /* 0x01052400000e0000 */
.L_x_1525:
        /* <DEDUP_REMOVED lines=19> */
.L_x_1450:
[----:B------:R-:W-:Y:S05]  /*11380*/  BSYNC B0 ;  /* 0x0000000000007941 */ /* 0x000fea0003800000 */
.L_x_1449:
[----:B------:R-:W-:Y:S05]  /*11390*/  BRA.DIV ~URZ, `(.L_x_1451) ;  /* 0x000046027f007947 */ /* 0x000fea000b800000 */
[----:B-1----:R1:W2:Y:S02]  /*113a0*/  SHFL.IDX PT, R4, R5, 0x2, 0x1c1f ;  /* 0x005c1f0005047f89 */ /* 0x0022a400000e0000 */
.L_x_1526:
[----:B------:R-:W-:Y:S05]  /*113b0*/  BRA.DIV ~URZ, `(.L_x_1452) ;  /* 0x000046527f007947 */ /* 0x000fea000b800000 */
[----:B----4-:R4:W1:Y:S02]  /*113c0*/  SHFL.IDX PT, R0, R12, 0x2, 0x1c1f ;  /* 0x005c1f000c007f89 */ /* 0x01086400000e0000 */
.L_x_1527:
        /* <DEDUP_REMOVED lines=19> */
.L_x_1454:
[----:B------:R-:W-:Y:S05]  /*11500*/  BSYNC B0 ;  /* 0x0000000000007941 */ /* 0x000fea0003800000 */
.L_x_1453:
[----:B------:R-:W-:Y:S05]  /*11510*/  BRA.DIV ~URZ, `(.L_x_1455) ;  /* 0x000045527f007947 */ /* 0x000fea000b800000 */
[----:B--2---:R2:W3:Y:S04]  /*11520*/  SHFL.IDX PT, R4, R5, 0x3, 0x1c1f ;  /* 0x007c1f0005047f89 */ /* 0x0044e800000e0000 */
[----:B-1----:R2:W1:Y:S02]  /*11530*/  SHFL.IDX PT, R0, R12, 0x3, 0x1c1f ;  /* 0x007c1f000c007f89 */ /* 0x00246400000e0000 */
.L_x_1528:
        /* <DEDUP_REMOVED lines=18> */
.L_x_1428:
[----:B------:R-:W-:Y:S05]  /*11660*/  BSYNC B1 ;  /* 0x0000000000017941 */ /* 0x000fea0003800000 */
.L_x_1412:
[----:B-1--4-:R-:W4:Y:S02]  /*11670*/  LDL R0, [R1+0x38] ;  /* 0x0000380001007983 */ /* 0x012f240000100800 */
        /* <DEDUP_REMOVED lines=14> */
.L_x_1529:
[----:B------:R-:W-:Y:S05]  /*11760*/  BRA.DIV ~URZ, `(.L_x_1458) ;  /* 0x000044327f007947 */ /* 0x000fea000b800000 */
[----:B------:R3:W4:Y:S02]  /*11770*/  SHFL.IDX PT, R8, R74, 0x1, 0x1f ;  /* 0x00201f004a087f89 */ /* 0x00072400000e0000 */
.L_x_1530:
        /* <DEDUP_REMOVED lines=19> */
.L_x_1531:
        /* <DEDUP_REMOVED lines=16> */
.L_x_1532:
[----:B---3--:R-:W-:Y:S01]  /*119b0*/  IMAD R0, R0, c[0x0][0x538], RZ ;  /* 0x00014e0000007a24 */ /* 0x008fe200078e02ff */
[----:B------:R-:W-:Y:S04]  /*119c0*/  BSSY B1, `(.L_x_1461) ;  /* 0x00000ce000017945 */ /* 0x000fe80003800000 */
[----:B----4-:R-:W-:-:S04]  /*119d0*/  IADD3 R8, R0, R8, RZ ;  /* 0x0000000800087210 */ /* 0x010fc80007ffe0ff */
[----:B--2---:R-:W-:-:S13]  /*119e0*/  ISETP.GT.AND P6, PT, R8, R9, PT ;  /* 0x000000090800720c */ /* 0x004fda0003fc4270 */
[----:B------:R-:W-:Y:S05]  /*119f0*/  @P6 BRA `(.L_x_1462) ;  /* 0x0000025000006947 */ /* 0x000fea0003800000 */
.L_x_1466:
        /* <DEDUP_REMOVED lines=17> */
.L_x_1533:
        /* <DEDUP_REMOVED lines=16> */
.L_x_1534:
[----:B--2---:R-:W-:-:S05]  /*11c10*/  IMAD R0, R0, c[0x0][0x538], RZ ;  /* 0x00014e0000007a24 */ /* 0x004fca00078e02ff */
[----:B------:R-:W-:-:S04]  /*11c20*/  IADD3 R8, R0, R8, RZ ;  /* 0x0000000800087210 */ /* 0x000fc80007ffe0ff */
[----:B------:R-:W-:-:S13]  /*11c30*/  ISETP.GT.AND P6, PT, R8, R9, PT ;  /* 0x000000090800720c */ /* 0x000fda0003fc4270 */
[----:B-1----:R-:W-:Y:S05]  /*11c40*/  @!P6 BRA `(.L_x_1466) ;  /* 0xfffffdb00000e947 */ /* 0x002fea000383ffff */
.L_x_1462:
[----:B------:R-:W-:-:S05]  /*11c50*/  IADD3 R10, -R0, R8, RZ ;  /* 0x00000008000a7210 */ /* 0x000fca0007ffe1ff */
[----:B------:R-:W-:-:S05]  /*11c60*/  IMAD R0, R4, c[0x0][0x538], R10 ;  /* 0x00014e0004007a24 */ /* 0x000fca00078e020a */
[----:B------:R-:W-:Y:S01]  /*11c70*/  ISETP.GT.AND P0, PT, R0, R9, PT ;  /* 0x000000090000720c */ /* 0x000fe20003f04270 */
[----:B------:R-:W-:-:S12]  /*11c80*/  BRA.DIV ~URZ, `(.L_x_1467) ;  /* 0x000043527f007947 */ /* 0x000fd8000b800000 */
[----:B------:R-:W-:-:S03]  /*11c90*/  VOTE.ANY R11, PT, !P0 ;  /* 0x00000000000b7806 */ /* 0x000fc600040e0100 */
.L_x_1535:
[----:B------:R-:W2:Y:S01]  /*11ca0*/  LDL.LU R0, [R1+0xc] ;  /* 0x00000c0001007983 */ /* 0x000ea20000300800 */
[----:B------:R-:W2:Y:S02]  /*11cb0*/  POPC R5, R11 ;  /* 0x0000000b00057309 */ /* 0x000ea40000000000 */
[----:B--2---:R-:W-:-:S05]  /*11cc0*/  IADD3 R0, R5, R0, RZ ;  /* 0x0000000005007210 */ /* 0x004fca0007ffe0ff */
[----:B------:R2:W-:Y:S01]  /*11cd0*/  STL [R1+0xc], R0 ;  /* 0x00000c0001007387 */ /* 0x0005e20000100800 */
[----:B------:R-:W-:Y:S05]  /*11ce0*/  BRA.DIV ~URZ, `(.L_x_1468) ;  /* 0x000043427f007947 */ /* 0x000fea000b800000 */
[----:B------:R3:W4:Y:S04]  /*11cf0*/  SHFL.IDX PT, R8, R6, R5, 0x1f ;  /* 0x00001f0506087589 */ /* 0x00072800000e0000 */
[----:B------:R3:W1:Y:S02]  /*11d00*/  SHFL.IDX PT, R7, R7, R5, 0x1f ;  /* 0x00001f0507077589 */ /* 0x00066400000e0000 */
.L_x_1536:
[----:B------:R-:W-:Y:S01]  /*11d10*/  ISETP.NE.AND P0, PT, R11, RZ, PT ;  /* 0x000000ff0b00720c */ /* 0x000fe20003f05270 */
[----:B------:R-:W-:-:S12]  /*11d20*/  BSSY B0, `(.L_x_1469) ;  /* 0x0000005000007945 */ /* 0x000fd80003800000 */
[----:B------:R-:W-:Y:S05]  /*11d30*/  @!P0 BRA `(.L_x_1470) ;  /* 0x0000003000008947 */ /* 0x000fea0003800000 */
[----:B---3--:R-:W-:Y:S01]  /*11d40*/  IADD3 R5, R5, -0x1, RZ ;  /* 0xffffffff05057810 */ /* 0x008fe20007ffe0ff */
[----:B------:R-:W-:Y:S05]  /*11d50*/  BRA.DIV ~URZ, `(.L_x_1471) ;  /* 0x000043a27f007947 */ /* 0x000fea000b800000 */
[----:B------:R3:W2:Y:S02]  /*11d60*/  SHFL.IDX PT, R12, R4, R5, 0x1f ;  /* 0x00001f05040c7589 */ /* 0x0006a400000e0000 */
.L_x_1470:
[----:B------:R-:W-:Y:S05]  /*11d70*/  BSYNC B0 ;  /* 0x0000000000007941 */ /* 0x000fea0003800000 */
.L_x_1469:
[----:B--2---:R-:W-:Y:S01]  /*11d80*/  IMAD R0, R12, c[0x0][0x538], R10 ;  /* 0x00014e000c007a24 */ /* 0x004fe200078e020a */
        /* <DEDUP_REMOVED lines=10> */
[----:B---3--:R-:W1:Y:S02]  /*11e30*/  F2I.FTZ.U32.TRUNC.NTZ R5, R0 ;  /* 0x0000000000057305 */ /* 0x008e64000021f000 */
        /* <DEDUP_REMOVED lines=56> */
.L_x_1473:
[----:B-1----:R-:W2:Y:S01]  /*121c0*/  LDL R0, [R1+0xc] ;  /* 0x00000c0001007983 */ /* 0x002ea20000100800 */
[----:B------:R-:W-:-:S04]  /*121d0*/  IMAD.MOV.U32 R2, RZ, RZ, 0x4 ;  /* 0x00000004ff027424 */ /* 0x000fc800078e00ff */
        /* <DEDUP_REMOVED lines=66> */
.L_x_1474:
[----:B------:R-:W-:Y:S05]  /*12600*/  BSYNC B0 ;  /* 0x0000000000007941 */ /* 0x000fea0003800000 */
.L_x_1472:
[----:B------:R-:W-:-:S04]  /*12610*/  LOP3.LUT R2, RZ, R2, RZ, 0x33, !PT ;  /* 0x00000002ff027212 */ /* 0x000fc800078e33ff */
[----:B-1----:R-:W-:-:S05]  /*12620*/  IADD3 R0, R2, R8, RZ ;  /* 0x0000000802007210 */ /* 0x002fca0007ffe0ff */
[----:B------:R1:W-:Y:S01]  /*12630*/  STL [R1+0x4], R0 ;  /* 0x0000040001007387 */ /* 0x0003e20000100800 */
[----:B------:R-:W-:Y:S05]  /*12640*/  BRA `(.L_x_1475) ;  /* 0x0000005000007947 */ /* 0x000fea0003800000 */
.L_x_1463:
[----:B------:R-:W-:Y:S01]  /*12650*/  MOV R0, c[0x0][0x53c] ;  /* 0x00014f0000007a02 */ /* 0x000fe20000000f00 */
[----:B------:R2:W-:Y:S04]  /*12660*/  STL [R1], R9 ;  /* 0x0000000901007387 */ /* 0x0005e80000100800 */
[----:B------:R2:W-:Y:S04]  /*12670*/  STL [R1+0x4], RZ ;  /* 0x000004ff01007387 */ /* 0x0005e80000100800 */
[----:B------:R2:W-:Y:S04]  /*12680*/  STL [R1+0x8], RZ ;  /* 0x000008ff01007387 */ /* 0x0005e80000100800 */
[----:B------:R2:W-:Y:S02]  /*12690*/  STL [R1+0xc], R0 ;  /* 0x00000c0001007387 */ /* 0x0005e40000100800 */
.L_x_1475:
[----:B------:R-:W-:Y:S05]  /*126a0*/  BSYNC B1 ;  /* 0x0000000000017941 */ /* 0x000fea0003800000 */
.L_x_1461:
        /* <DEDUP_REMOVED lines=9> */
.L_x_1456:
[----:B--2---:R-:W2:Y:S02]  /*12740*/  LDL R0, [R1+0xc] ;  /* 0x00000c0001007983 */ /* 0x004ea40000100800 */
[----:B--2---:R-:W-:-:S13]  /*12750*/  ISETP.GE.AND P0, PT, R0, c[0x0][0x53c], PT ;  /* 0x00014f0000007a0c */ /* 0x004fda0003f06270 */
[----:B-1----:R-:W-:Y:S01]  /*12760*/  @P0 CALL.REL.NOINC `(.L_x_1476) ;  /* 0x0000001000000944 */ /* 0x002fe20003c00000 */
[----:B------:R-:W-:Y:S05]  /*12770*/  BRA `(.L_x_1477) ;  /* 0xfffef3c000007947 */ /* 0x000fea000383ffff */
.L_x_1476:
[----:B------:R-:W-:Y:S05]  /*12780*/  EXIT ;  /* 0x000000000000794d */ /* 0x000fea0003800000 */
.L_x_1339:
[----:B------:R-:W-:Y:S01]  /*12790*/  IMAD.MOV.U32 R0, RZ, RZ, R5 ;  /* 0x000000ffff007224 */ /* 0x000fe200078e0005 */
[----:B------:R-:W-:Y:S02]  /*127a0*/  MOV R2, 0x1 ;  /* 0x0000000100027802 */ /* 0x000fe40000000f00 */
[----:B------:R-:W-:Y:S02]  /*127b0*/  MOV R3, 0x127d0 ;  /* 0x000127d000037802 */ /* 0x000fe40000000f00 */
[----:B------:R-:W-:Y:S05]  /*127c0*/  CALL.REL.NOINC `($__internal_21_$__cuda_sm70_shflsync_up_p) ;  /* 0x00003a5000007944 */ /* 0x000fea0003c00000 */
[----:B------:R-:W-:Y:S01]  /*127d0*/  MOV R0, R4 ;  /* 0x0000000400007202 */ /* 0x000fe20000000f00 */
[----:B------:R-:W-:Y:S05]  /*127e0*/  BRA `(.L_x_1478) ;  /* 0xfffedc7000007947 */ /* 0x000fea000383ffff */
.L_x_1340:
[----:B------:R-:W-:Y:S01]  /*127f0*/  IMAD.MOV.U32 R0, RZ, RZ, R5 ;  /* 0x000000ffff007224 */ /* 0x000fe200078e0005 */
[----:B------:R-:W-:Y:S02]  /*12800*/  MOV R2, 0x2 ;  /* 0x0000000200027802 */ /* 0x000fe40000000f00 */
[----:B------:R-:W-:Y:S02]  /*12810*/  MOV R3, 0x12830 ;  /* 0x0001283000037802 */ /* 0x000fe40000000f00 */
[----:B------:R-:W-:Y:S05]  /*12820*/  CALL.REL.NOINC `($__internal_21_$__cuda_sm70_shflsync_up_p) ;  /* 0x000039f000007944 */ /* 0x000fea0003c00000 */
[----:B------:R-:W-:Y:S01]  /*12830*/  SEL R0, R4, RZ, P4 ;  /* 0x000000ff04007207 */ /* 0x000fe20002000000 */
[----:B------:R-:W-:Y:S01]  /*12840*/  IMAD.MOV.U32 R2, RZ, RZ, 0x4 ;  /* 0x00000004ff027424 */ /* 0x000fe200078e00ff */
[----:B------:R-:W-:-:S03]  /*12850*/  MOV R3, 0x12880 ;  /* 0x0001288000037802 */ /* 0x000fc60000000f00 */
[----:B------:R-:W-:Y:S02]  /*12860*/  IMAD.IADD R0, R5, 0x1, R0 ;  /* 0x0000000105007824 */ /* 0x000fe400078e0200 */
        /* <DEDUP_REMOVED lines=11> */
[----:B------:R-:W-:Y:S02]  /*12920*/  SEL R4, R4, RZ, P1 ;  /* 0x000000ff04047207 */ /* 0x000fe40000800000 */
[----:B------:R-:W-:Y:S02]  /*12930*/  MOV R3, 0x1f ;  /* 0x0000001f00037802 */ /* 0x000fe40000000f00 */
[----:B------:R-:W-:Y:S01]  /*12940*/  MOV R2, 0x12990 ;  /* 0x0001299000027802 */ /* 0x000fe20000000f00 */
[----:B------:R-:W-:Y:S02]  /*12950*/  IMAD.IADD R4, R0, 0x1, R4 ;  /* 0x0000000100047824 */ /* 0x000fe400078e0204 */
[----:B------:R-:W-:Y:S02]  /*12960*/  IMAD.MOV.U32 R0, RZ, RZ, 0x1f ;  /* 0x0000001fff007424 */ /* 0x000fe400078e00ff */
[----:B------:R-:W-:Y:S02]  /*12970*/  IMAD.MOV.U32 R209, RZ, RZ, R4 ;  /* 0x000000ffffd17224 */ /* 0x000fe400078e0004 */
[----:B------:R-:W-:Y:S05]  /*12980*/  CALL.REL.NOINC `($__internal_20_$__cuda_sm70_shflsync_idx_p) ;  /* 0x0000384000007944 */ /* 0x000fea0003c00000 */
[----:B------:R-:W-:Y:S05]  /*12990*/  BRA `(.L_x_1479) ;  /* 0xfffedbc000007947 */ /* 0x000fea000383ffff */
.L_x_1342:
[----:B------:R-:W-:Y:S02]  /*129a0*/  SEL R0, RZ, 0x1, P0 ;  /* 0x00000001ff007807 */ /* 0x000fe40000000000 */
[----:B------:R-:W-:-:S02]  /*129b0*/  MOV R2, 0x129d0 ;  /* 0x000129d000027802 */ /* 0x000fc40000000f00 */
[----:B------:R-:W-:Y:S05]  /*129c0*/  CALL.REL.NOINC `($__internal_22_$__cuda_sm70_votesync_ballot) ;  /* 0x000038c000007944 */ /* 0x000fea0003c00000 */
[----:B------:R-:W-:Y:S01]  /*129d0*/  MOV R10, R0 ;  /* 0x00000000000a7202 */ /* 0x000fe20000000f00 */
[----:B------:R-:W-:Y:S05]  /*129e0*/  BRA `(.L_x_1480) ;  /* 0xfffedc0000007947 */ /* 0x000fea000383ffff */
.L_x_1343:
[----:B------:R-:W-:Y:S01]  /*129f0*/  IMAD.MOV.U32 R209, RZ, RZ, R9 ;  /* 0x000000ffffd17224 */ /* 0x000fe200078e0009 */
[----:B-1----:R-:W-:Y:S01]  /*12a00*/  MOV R0, R5 ;  /* 0x0000000500007202 */ /* 0x002fe20000000f00 */
[----:B------:R-:W-:Y:S01]  /*12a10*/  IMAD.MOV.U32 R3, RZ, RZ, 0x1f ;  /* 0x0000001fff037424 */ /* 0x000fe200078e00ff */
[----:B------:R-:W-:-:S02]  /*12a20*/  MOV R2, 0x12a40 ;  /* 0x00012a4000027802 */ /* 0x000fc40000000f00 */
[----:B------:R-:W-:Y:S05]  /*12a30*/  CALL.REL.NOINC `($__internal_20_$__cuda_sm70_shflsync_idx_p) ;  /* 0x0000379000007944 */ /* 0x000fea0003c00000 */
[----:B------:R-:W-:Y:S01]  /*12a40*/  IMAD.MOV.U32 R12, RZ, RZ, R0 ;  /* 0x000000ffff0c7224 */ /* 0x000fe200078e0000 */
[----:B------:R-:W-:Y:S01]  /*12a50*/  MOV R209, R8 ;  /* 0x0000000800d17202 */ /* 0x000fe20000000f00 */
[----:B------:R-:W-:Y:S01]  /*12a60*/  IMAD.MOV.U32 R6, RZ, RZ, RZ ;  /* 0x000000ffff067224 */ /* 0x000fe200078e00ff */
[----:B------:R-:W-:Y:S01]  /*12a70*/  MOV R0, R5 ;  /* 0x0000000500007202 */ /* 0x000fe20000000f00 */
[----:B------:R-:W-:Y:S01]  /*12a80*/  IMAD.MOV.U32 R3, RZ, RZ, 0x1f ;  /* 0x0000001fff037424 */ /* 0x000fe200078e00ff */
[----:B------:R-:W-:-:S02]  /*12a90*/  MOV R2, 0x12ab0 ;  /* 0x00012ab000027802 */ /* 0x000fc40000000f00 */
[----:B------:R-:W-:Y:S05]  /*12aa0*/  CALL.REL.NOINC `($__internal_20_$__cuda_sm70_shflsync_idx_p) ;  /* 0x0000372000007944 */ /* 0x000fea0003c00000 */
[----:B------:R-:W-:Y:S01]  /*12ab0*/  MOV R9, R0 ;  /* 0x0000000000097202 */ /* 0x000fe20000000f00 */
[----:B------:R-:W-:Y:S05]  /*12ac0*/  BRA `(.L_x_1481) ;  /* 0xfffedb9000007947 */ /* 0x000fea000383ffff */
.L_x_1346:
[----:B------:R-:W-:Y:S01]  /*12ad0*/  IMAD.MOV.U32 R209, RZ, RZ, R4 ;  /* 0x000000ffffd17224 */ /* 0x000fe200078e0004 */
[----:B------:R-:W-:-:S02]  /*12ae0*/  MOV R3, 0x1f ;  /* 0x0000001f00037802 */ /* 0x000fc40000000f00 */
[----:B------:R-:W-:Y:S02]  /*12af0*/  MOV R2, 0x12b10 ;  /* 0x00012b1000027802 */ /* 0x000fe40000000f00 */
[----:B--234-:R-:W-:Y:S05]  /*12b00*/  CALL.REL.NOINC `($__internal_20_$__cuda_sm70_shflsync_idx_p) ;  /* 0x000036c000007944 */ /* 0x01cfea0003c00000 */
[----:B------:R-:W-:Y:S01]  /*12b10*/  MOV R6, R0 ;  /* 0x0000000000067202 */ /* 0x000fe20000000f00 */
[----:B------:R-:W-:Y:S05]  /*12b20*/  BRA `(.L_x_1345) ;  /* 0xfffedb9000007947 */ /* 0x000fea000383ffff */
.L_x_1357:
[----:B------:R-:W-:Y:S01]  /*12b30*/  IMAD.MOV.U32 R209, RZ, RZ, R5 ;  /* 0x000000ffffd17224 */ /* 0x000fe200078e0005 */
[----:B------:R-:W-:Y:S01]  /*12b40*/  MOV R0, RZ ;  /* 0x000000ff00007202 */ /* 0x000fe20000000f00 */
[----:B------:R-:W-:Y:S01]  /*12b50*/  IMAD.MOV.U32 R3, RZ, RZ, 0x1c1f ;  /* 0x00001c1fff037424 */ /* 0x000fe200078e00ff */
[----:B------:R-:W-:Y:S02]  /*12b60*/  MOV R2, 0x12b80 ;  /* 0x00012b8000027802 */ /* 0x000fe40000000f00 */
[----:B-----5:R-:W-:Y:S05]  /*12b70*/  CALL.REL.NOINC `($__internal_20_$__cuda_sm70_shflsync_idx_p) ;  /* 0x0000365000007944 */ /* 0x020fea0003c00000 */
[----:B------:R-:W-:Y:S01]  /*12b80*/  MOV R4, R0 ;  /* 0x0000000000047202 */ /* 0x000fe20000000f00 */
[----:B------:R-:W-:Y:S05]  /*12b90*/  BRA `(.L_x_1482) ;  /* 0xfffefcf000007947 */ /* 0x000fea000383ffff */
.L_x_1358:
[----:B------:R-:W-:Y:S01]  /*12ba0*/  IMAD.MOV.U32 R209, RZ, RZ, R12 ;  /* 0x000000ffffd17224 */ /* 0x000fe200078e000c */
[----:B------:R-:W-:Y:S01]  /*12bb0*/  MOV R0, RZ ;  /* 0x000000ff00007202 */ /* 0x000fe20000000f00 */
[----:B------:R-:W-:Y:S01]  /*12bc0*/  IMAD.MOV.U32 R3, RZ, RZ, 0x1c1f ;  /* 0x00001c1fff037424 */ /* 0x000fe200078e00ff */
[----:B------:R-:W-:Y:S02]  /*12bd0*/  MOV R2, 0x12bf0 ;  /* 0x00012bf000027802 */ /* 0x000fe40000000f00 */
[----:B-12--5:R-:W-:Y:S05]  /*12be0*/  CALL.REL.NOINC `($__internal_20_$__cuda_sm70_shflsync_idx_p) ;  /* 0x000035e000007944 */ /* 0x026fea0003c00000 */
[----:B------:R-:W-:Y:S05]  /*12bf0*/  BRA `(.L_x_1483) ;  /* 0xfffefcb000007947 */ /* 0x000fea000383ffff */
.L_x_1361:
[----:B------:R-:W-:Y:S01]  /*12c00*/  IMAD.MOV.U32 R209, RZ, RZ, R5 ;  /* 0x000000ffffd17224 */ /* 0x000fe200078e0005 */
[----:B--2-4-:R-:W-:Y:S01]  /*12c10*/  MOV R0, 0x1 ;  /* 0x0000000100007802 */ /* 0x014fe20000000f00 */
[----:B------:R-:W-:Y:S01]  /*12c20*/  IMAD.MOV.U32 R3, RZ, RZ, 0x1c1f ;  /* 0x00001c1fff037424 */ /* 0x000fe200078e00ff */
[----:B------:R-:W-:-:S02]  /*12c30*/  MOV R2, 0x12c50 ;  /* 0x00012c5000027802 */ /* 0x000fc40000000f00 */
[----:B-1-3-5:R-:W-:Y:S05]  /*12c40*/  CALL.REL.NOINC `($__internal_20_$__cuda_sm70_shflsync_idx_p) ;  /* 0x0000358000007944 */ /* 0x02afea0003c00000 */
[----:B------:R-:W-:Y:S01]  /*12c50*/  IMAD.MOV.U32 R4, RZ, RZ, R0 ;  /* 0x000000ffff047224 */ /* 0x000fe200078e0000 */
[----:B------:R-:W-:Y:S01]  /*12c60*/  MOV R0, 0x1 ;  /* 0x0000000100007802 */ /* 0x000fe20000000f00 */
[----:B------:R-:W-:Y:S01]  /*12c70*/  IMAD.MOV.U32 R209, RZ, RZ, R12 ;  /* 0x000000ffffd17224 */ /* 0x000fe200078e000c */
[----:B------:R-:W-:-:S02]  /*12c80*/  MOV R3, 0x1c1f ;  /* 0x00001c1f00037802 */ /* 0x000fc40000000f00 */
[----:B------:R-:W-:Y:S02]  /*12c90*/  MOV R2, 0x12cb0 ;  /* 0x00012cb000027802 */ /* 0x000fe40000000f00 */
[----:B------:R-:W-:Y:S05]  /*12ca0*/  CALL.REL.NOINC `($__internal_20_$__cuda_sm70_shflsync_idx_p) ;  /* 0x0000352000007944 */ /* 0x000fea0003c00000 */
[----:B------:R-:W-:Y:S05]  /*12cb0*/  BRA `(.L_x_1484) ;  /* 0xfffefd9000007947 */ /* 0x000fea000383ffff */
.L_x_1364:
[----:B------:R-:W-:Y:S01]  /*12cc0*/  IMAD.MOV.U32 R209, RZ, RZ, R5 ;  /* 0x000000ffffd17224 */ /* 0x000fe200078e0005 */
[----:B-1--4-:R-:W-:Y:S01]  /*12cd0*/  MOV R0, 0x2 ;  /* 0x0000000200007802 */ /* 0x012fe20000000f00 */
[----:B------:R-:W-:Y:S01]  /*12ce0*/  IMAD.MOV.U32 R3, RZ, RZ, 0x1c1f ;  /* 0x00001c1fff037424 */ /* 0x000fe200078e00ff */
[----:B------:R-:W-:Y:S02]  /*12cf0*/  MOV R2, 0x12d10 ;  /* 0x00012d1000027802 */ /* 0x000fe40000000f00 */
[----:B--23-5:R-:W-:Y:S05]  /*12d00*/  CALL.REL.NOINC `($__internal_20_$__cuda_sm70_shflsync_idx_p) ;  /* 0x000034c000007944 */ /* 0x02cfea0003c00000 */
[----:B------:R-:W-:Y:S01]  /*12d10*/  MOV R4, R0 ;  /* 0x0000000000047202 */ /* 0x000fe20000000f00 */
[----:B------:R-:W-:Y:S05]  /*12d20*/  BRA `(.L_x_1485) ;  /* 0xfffefea000007947 */ /* 0x000fea000383ffff */
.L_x_1365:
[----:B------:R-:W-:Y:S01]  /*12d30*/  IMAD.MOV.U32 R209, RZ, RZ, R12 ;  /* 0x000000ffffd17224 */ /* 0x000fe200078e000c */
[----:B----4-:R-:W-:Y:S01]  /*12d40*/  MOV R0, 0x2 ;  /* 0x0000000200007802 */ /* 0x010fe20000000f00 */
[----:B------:R-:W-:Y:S01]  /*12d50*/  IMAD.MOV.U32 R3, RZ, RZ, 0x1c1f ;  /* 0x00001c1fff037424 */ /* 0x000fe200078e00ff */
[----:B------:R-:W-:Y:S02]  /*12d60*/  MOV R2, 0x12d80 ;  /* 0x00012d8000027802 */ /* 0x000fe40000000f00 */
[----:B-123-5:R-:W-:Y:S05]  /*12d70*/  CALL.REL.NOINC `($__internal_20_$__cuda_sm70_shflsync_idx_p) ;  /* 0x0000345000007944 */ /* 0x02efea0003c00000 */
[----:B------:R-:W-:Y:S05]  /*12d80*/  BRA `(.L_x_1486) ;  /* 0xfffefe6000007947 */ /* 0x000fea000383ffff */
.L_x_1368:
[----:B------:R-:W-:Y:S01]  /*12d90*/  IMAD.MOV.U32 R209, RZ, RZ, R5 ;  /* 0x000000ffffd17224 */ /* 0x000fe200078e0005 */
[----:B-1----:R-:W-:Y:S01]  /*12da0*/  MOV R0, 0x3 ;  /* 0x0000000300007802 */ /* 0x002fe20000000f00 */
[----:B------:R-:W-:Y:S01]  /*12db0*/  IMAD.MOV.U32 R3, RZ, RZ, 0x1c1f ;  /* 0x00001c1fff037424 */ /* 0x000fe200078e00ff */
[----:B------:R-:W-:-:S02]  /*12dc0*/  MOV R2, 0x12de0 ;  /* 0x00012de000027802 */ /* 0x000fc40000000f00 */
[----:B--2345:R-:W-:Y:S05]  /*12dd0*/  CALL.REL.NOINC `($__internal_20_$__cuda_sm70_shflsync_idx_p) ;  /* 0x000033f000007944 */ /* 0x03cfea0003c00000 */
[----:B------:R-:W-:Y:S01]  /*12de0*/  IMAD.MOV.U32 R4, RZ, RZ, R0 ;  /* 0x000000ffff047224 */ /* 0x000fe200078e0000 */
[----:B------:R-:W-:Y:S01]  /*12df0*/  MOV R0, 0x3 ;  /* 0x0000000300007802 */ /* 0x000fe20000000f00 */
[----:B------:R-:W-:Y:S01]  /*12e00*/  IMAD.MOV.U32 R209, RZ, RZ, R12 ;  /* 0x000000ffffd17224 */ /* 0x000fe200078e000c */
[----:B------:R-:W-:-:S02]  /*12e10*/  MOV R3, 0x1c1f ;  /* 0x00001c1f00037802 */ /* 0x000fc40000000f00 */
[----:B------:R-:W-:Y:S02]  /*12e20*/  MOV R2, 0x12e40 ;  /* 0x00012e4000027802 */ /* 0x000fe40000000f00 */
[----:B------:R-:W-:Y:S05]  /*12e30*/  CALL.REL.NOINC `($__internal_20_$__cuda_sm70_shflsync_idx_p) ;  /* 0x0000339000007944 */ /* 0x000fea0003c00000 */
[----:B------:R-:W-:Y:S05]  /*12e40*/  BRA `(.L_x_1487) ;  /* 0xfffeff3000007947 */ /* 0x000fea000383ffff */
.L_x_1371:
[----:B------:R-:W-:Y:S01]  /*12e50*/  IMAD.MOV.U32 R209, RZ, RZ, R18 ;  /* 0x000000ffffd17224 */ /* 0x000fe200078e0012 */
[----:B------:R-:W-:Y:S01]  /*12e60*/  MOV R0, 0x1 ;  /* 0x0000000100007802 */ /* 0x000fe20000000f00 */
[----:B-1----:R-:W-:Y:S01]  /*12e70*/  IMAD.MOV.U32 R3, RZ, RZ, 0x1c1f ;  /* 0x00001c1fff037424 */ /* 0x002fe200078e00ff */
[----:B------:R-:W-:Y:S02]  /*12e80*/  MOV R2, 0x12ea0 ;  /* 0x00012ea000027802 */ /* 0x000fe40000000f00 */
[----:B------:R-:W-:Y:S05]  /*12e90*/  CALL.REL.NOINC `($__internal_20_$__cuda_sm70_shflsync_idx_p) ;  /* 0x0000333000007944 */ /* 0x000fea0003c00000 */
[----:B------:R-:W-:Y:S01]  /*12ea0*/  IMAD.MOV.U32 R5, RZ, RZ, R0 ;  /* 0x000000ffff057224 */ /* 0x000fe200078e0000 */
[----:B------:R-:W-:Y:S01]  /*12eb0*/  MOV R0, 0x1 ;  /* 0x0000000100007802 */ /* 0x000fe20000000f00 */
[----:B------:R-:W-:Y:S01]  /*12ec0*/  IMAD.MOV.U32 R209, RZ, RZ, R19 ;  /* 0x000000ffffd17224 */ /* 0x000fe200078e0013 */
[----:B------:R-:W-:Y:S02]  /*12ed0*/  MOV R3, 0x1c1f ;  /* 0x00001c1f00037802 */ /* 0x000fe40000000f00 */
[----:B------:R-:W-:Y:S02]  /*12ee0*/  MOV R2, 0x12f00 ;  /* 0x00012f0000027802 */ /* 0x000fe40000000f00 */
[----:B------:R-:W-:Y:S05]  /*12ef0*/  CALL.REL.NOINC `($__internal_20_$__cuda_sm70_shflsync_idx_p) ;  /* 0x000032d000007944 */ /* 0x000fea0003c00000 */
[----:B------:R-:W-:Y:S05]  /*12f00*/  BRA `(.L_x_1488) ;  /* 0xffff085000007947 */ /* 0x000fea000383ffff */
.L_x_1374:
[----:B------:R-:W-:Y:S01]  /*12f10*/  IMAD.MOV.U32 R209, RZ, RZ, R5 ;  /* 0x000000ffffd17224 */ /* 0x000fe200078e0005 */
[----:B------:R-:W-:Y:S01]  /*12f20*/  MOV R0, RZ ;  /* 0x000000ff00007202 */ /* 0x000fe20000000f00 */
[----:B------:R-:W-:Y:S01]  /*12f30*/  IMAD.MOV.U32 R3, RZ, RZ, 0x1c1f ;  /* 0x00001c1fff037424 */ /* 0x000fe200078e00ff */
[----:B------:R-:W-:-:S02]  /*12f40*/  MOV R2, 0x12f60 ;  /* 0x00012f6000027802 */ /* 0x000fc40000000f00 */
[----:B------:R-:W-:Y:S05]  /*12f50*/  CALL.REL.NOINC `($__internal_20_$__cuda_sm70_shflsync_idx_p) ;  /* 0x0000327000007944 */ /* 0x000fea0003c00000 */
[----:B------:R-:W-:Y:S01]  /*12f60*/  MOV R4, R0 ;  /* 0x0000000000047202 */ /* 0x000fe20000000f00 */
[----:B------:R-:W-:Y:S05]  /*12f70*/  BRA `(.L_x_1489) ;  /* 0xffff172000007947 */ /* 0x000fea000383ffff */
.L_x_1375:
[----:B------:R-:W-:Y:S01]  /*12f80*/  IMAD.MOV.U32 R209, RZ, RZ, R10 ;  /* 0x000000ffffd17224 */ /* 0x000fe200078e000a */
[----:B------:R-:W-:Y:S01]  /*12f90*/  MOV R0, RZ ;  /* 0x000000ff00007202 */ /* 0x000fe20000000f00 */
[----:B------:R-:W-:Y:S01]  /*12fa0*/  IMAD.MOV.U32 R3, RZ, RZ, 0x1c1f ;  /* 0x00001c1fff037424 */ /* 0x000fe200078e00ff */
[----:B------:R-:W-:-:S02]  /*12fb0*/  MOV R2, 0x12fd0 ;  /* 0x00012fd000027802 */ /* 0x000fc40000000f00 */
[----:B-12---:R-:W-:Y:S05]  /*12fc0*/  CALL.REL.NOINC `($__internal_20_$__cuda_sm70_shflsync_idx_p) ;  /* 0x0000320000007944 */ /* 0x006fea0003c00000 */
[----:B------:R-:W-:Y:S05]  /*12fd0*/  BRA `(.L_x_1490) ;  /* 0xffff16e000007947 */ /* 0x000fea000383ffff */
.L_x_1378:
[----:B------:R-:W-:Y:S01]  /*12fe0*/  IMAD.MOV.U32 R209, RZ, RZ, R5 ;  /* 0x000000ffffd17224 */ /* 0x000fe200078e0005 */
[----:B----4-:R-:W-:Y:S01]  /*12ff0*/  MOV R0, 0x1 ;  /* 0x0000000100007802 */ /* 0x010fe20000000f00 */
[----:B--2---:R-:W-:Y:S01]  /*13000*/  IMAD.MOV.U32 R3, RZ, RZ, 0x1c1f ;  /* 0x00001c1fff037424 */ /* 0x004fe200078e00ff */
[----:B------:R-:W-:-:S03]  /*13010*/  MOV R2, 0x13030 ;  /* 0x0001303000027802 */ /* 0x000fc60000000f00 */
[----:B-1-3--:R-:W-:Y:S05]  /*13020*/  CALL.REL.NOINC `($__internal_20_$__cuda_sm70_shflsync_idx_p) ;  /* 0x000031a000007944 */ /* 0x00afea0003c00000 */
[----:B------:R-:W-:Y:S01]  /*13030*/  IMAD.MOV.U32 R4, RZ, RZ, R0 ;  /* 0x000000ffff047224 */ /* 0x000fe200078e0000 */
[----:B------:R-:W-:Y:S01]  /*13040*/  MOV R0, 0x1 ;  /* 0x0000000100007802 */ /* 0x000fe20000000f00 */
[----:B------:R-:W-:Y:S01]  /*13050*/  IMAD.MOV.U32 R209, RZ, RZ, R10 ;  /* 0x000000ffffd17224 */ /* 0x000fe200078e000a */
[----:B------:R-:W-:-:S02]  /*13060*/  MOV R3, 0x1c1f ;  /* 0x00001c1f00037802 */ /* 0x000fc40000000f00 */
[----:B------:R-:W-:Y:S02]  /*13070*/  MOV R2, 0x13090 ;  /* 0x0001309000027802 */ /* 0x000fe40000000f00 */
[----:B------:R-:W-:Y:S05]  /*13080*/  CALL.REL.NOINC `($__internal_20_$__cuda_sm70_shflsync_idx_p) ;  /* 0x0000314000007944 */ /* 0x000fea0003c00000 */
[----:B------:R-:W-:Y:S05]  /*13090*/  BRA `(.L_x_1491) ;  /* 0xffff17b000007947 */ /* 0x000fea000383ffff */
.L_x_1379:
[----:B------:R-:W-:Y:S01]  /*130a0*/  IMAD.MOV.U32 R209, RZ, RZ, R4 ;  /* 0x000000ffffd17224 */ /* 0x000fe200078e0004 */
[----:B------:R-:W-:Y:S01]  /*130b0*/  MOV R0, RZ ;  /* 0x000000ff00007202 */ /* 0x000fe20000000f00 */
[----:B------:R-:W-:Y:S01]  /*130c0*/  IMAD.MOV.U32 R3, RZ, RZ, 0x1c1f ;  /* 0x00001c1fff037424 */ /* 0x000fe200078e00ff */
[----:B------:R-:W-:Y:S02]  /*130d0*/  MOV R2, 0x130f0 ;  /* 0x000130f000027802 */ /* 0x000fe40000000f00 */
[----:B------:R-:W-:Y:S05]  /*130e0*/  CALL.REL.NOINC `($__internal_20_$__cuda_sm70_shflsync_idx_p) ;  /* 0x000030e000007944 */ /* 0x000fea0003c00000 */
[----:B------:R-:W-:Y:S05]  /*130f0*/  BRA `(.L_x_1492) ;  /* 0xffff193000007947 */ /* 0x000fea000383ffff */
.L_x_1380:
[----:B------:R-:W-:Y:S01]  /*13100*/  IMAD.MOV.U32 R209, RZ, RZ, R4 ;  /* 0x000000ffffd17224 */ /* 0x000fe200078e0004 */
[----:B------:R-:W-:Y:S01]  /*13110*/  MOV R0, 0x1 ;  /* 0x0000000100007802 */ /* 0x000fe20000000f00 */
[----:B------:R-:W-:Y:S01]  /*13120*/  IMAD.MOV.U32 R3, RZ, RZ, 0x1c1f ;  /* 0x00001c1fff037424 */ /* 0x000fe200078e00ff */
[----:B------:R-:W-:Y:S02]  /*13130*/  MOV R2, 0x13150 ;  /* 0x0001315000027802 */ /* 0x000fe40000000f00 */
[----:B-1----:R-:W-:Y:S05]  /*13140*/  CALL.REL.NOINC `($__internal_20_$__cuda_sm70_shflsync_idx_p) ;  /* 0x0000308000007944 */ /* 0x002fea0003c00000 */
        /* <DEDUP_REMOVED lines=24> */
[----:B------:R-:W-:Y:S01]  /*132d0*/  ISETP.GT.AND P0, PT, R0, 0x29, PT ;  /* 0x000000290000780c */ /* 0x000fe20003f04270 */
[----:B------:R-:W-:Y:S01]  /*132e0*/  IMAD.MOV.U32 R0, RZ, RZ, 0x2 ;  /* 0x00000002ff007424 */ /* 0x000fe200078e00ff */
[----:B------:R-:W-:Y:S02]  /*132f0*/  FSEL R107, R44, -INF , P6 ;  /* 0xff8000002c6b7808 */ /* 0x000fe40003000000 */
[----:B------:R-:W-:Y:S02]  /*13300*/  FSEL R106, R41, -INF , P5 ;  /* 0xff800000296a7808 */ /* 0x000fe40002800000 */
[----:B------:R-:W-:Y:S02]  /*13310*/  FSEL R102, R31, -INF , P4 ;  /* 0xff8000001f667808 */ /* 0x000fe40002000000 */
[----:B------:R-:W-:-:S02]  /*13320*/  FSEL R100, R27, -INF , P0 ;  /* 0xff8000001b647808 */ /* 0x000fc40000000000 */
[----:B------:R-:W-:Y:S05]  /*13330*/  CALL.REL.NOINC `($__internal_20_$__cuda_sm70_shflsync_idx_p) ;  /* 0x00002e9000007944 */ /* 0x000fea0003c00000 */
[----:B------:R-:W-:Y:S01]  /*13340*/  IMAD.IADD R0, R5, 0x1, R0 ;  /* 0x0000000105007824 */ /* 0x000fe200078e0200 */
[----:B------:R-:W-:Y:S01]  /*13350*/  MOV R2, 0x13530 ;  /* 0x0001353000027802 */ /* 0x000fe20000000f00 */
[----:B------:R-:W-:-:S02]  /*13360*/  IMAD.MOV.U32 R209, RZ, RZ, R4 ;  /* 0x000000ffffd17224 */ /* 0x000fc400078e0004 */
        /* <DEDUP_REMOVED lines=29> */
[----:B------:R-:W-:-:S02]  /*13540*/  FMNMX.FTZ R2, R28, R30, !PT ;  /* 0x0000001e1c027209 */ /* 0x000fc40007810000 */
[----:B------:R-:W-:Y:S02]  /*13550*/  FMNMX.FTZ R4, R10, R12, !PT ;  /* 0x0000000c0a047209 */ /* 0x000fe40007810000 */
[----:B------:R-:W-:Y:S02]  /*13560*/  IMNMX R6, R6, R0, PT ;  /* 0x0000000006067217 */ /* 0x000fe40003800200 */
[----:B------:R-:W-:Y:S02]  /*13570*/  FMNMX.FTZ R0, R11, R13, !PT ;  /* 0x0000000d0b007209 */ /* 0x000fe40007810000 */
[C---:B------:R-:W-:Y:S02]  /*13580*/  ISETP.GT.AND P6, PT, R6.reuse, RZ, PT ;  /* 0x000000ff0600720c */ /* 0x040fe40003fc4270 */
[C---:B------:R-:W-:Y:S02]  /*13590*/  ISETP.GT.AND P5, PT, R6.reuse, 0x1, PT ;  /* 0x000000010600780c */ /* 0x040fe40003fa4270 */
[----:B------:R-:W-:Y:S01]  /*135a0*/  FMNMX.FTZ R3, R15, R0, !PT ;  /* 0x000000000f037209 */ /* 0x000fe20007810000 */
[----:B------:R-:W-:Y:S01]  /*135b0*/  IMAD.MOV.U32 R0, RZ, RZ, 0x2 ;  /* 0x00000002ff007424 */ /* 0x000fe200078e00ff */
[----:B------:R-:W-:-:S02]  /*135c0*/  ISETP.GT.AND P4, PT, R6, 0x8, PT ;  /* 0x000000080600780c */ /* 0x000fc40003f84270 */
[----:B------:R-:W-:Y:S02]  /*135d0*/  FSEL R22, R103, -INF , P6 ;  /* 0xff80000067167808 */ /* 0x000fe40003000000 */
[----:B------:R-:W-:Y:S02]  /*135e0*/  FSEL R27, R99, -INF , P5 ;  /* 0xff800000631b7808 */ /* 0x000fe40002800000 */
[----:B------:R-:W-:Y:S02]  /*135f0*/  FMNMX.FTZ R2, R33, R2, !PT ;  /* 0x0000000221027209 */ /* 0x000fe40007810000 */
[----:B------:R-:W-:Y:S02]  /*13600*/  FMNMX.FTZ R104, R17, R3, !PT ;  /* 0x0000000311687209 */ /* 0x000fe40007810000 */
[----:B------:R-:W-:Y:S02]  /*13610*/  ISETP.GT.AND P0, PT, R6, 0x9, PT ;  /* 0x000000090600780c */ /* 0x000fe40003f04270 */
[----:B------:R-:W-:-:S02]  /*13620*/  FSEL R31, R94, -INF , P4 ;  /* 0xff8000005e1f7808 */ /* 0x000fc40002000000 */
[----:B------:R-:W-:Y:S02]  /*13630*/  FMNMX.FTZ R4, R14, R4, !PT ;  /* 0x000000040e047209 */ /* 0x000fe40007810000 */
[----:B------:R-:W-:Y:S02]  /*13640*/  FMNMX.FTZ R3, R22, R27, !PT ;  /* 0x0000001b16037209 */ /* 0x000fe40007810000 */
[----:B------:R-:W-:Y:S02]  /*13650*/  FMNMX.FTZ R103, R35, R2, !PT ;  /* 0x0000000223677209 */ /* 0x000fe40007810000 */
[----:B------:R-:W-:Y:S02]  /*13660*/  ISETP.GT.AND P6, PT, R6, 0x10, PT ;  /* 0x000000100600780c */ /* 0x000fe40003fc4270 */
[----:B------:R-:W-:Y:S02]  /*13670*/  FSEL R32, R91, -INF , P0 ;  /* 0xff8000005b207808 */ /* 0x000fe40000000000 */
[----:B------:R-:W-:-:S02]  /*13680*/  FMNMX.FTZ R4, R16, R4, !PT ;  /* 0x0000000410047209 */ /* 0x000fc40007810000 */
[----:B------:R-:W-:Y:S02]  /*13690*/  FMNMX.FTZ R2, R31, R3, !PT ;  /* 0x000000031f027209 */ /* 0x000fe40007810000 */
[----:B------:R-:W-:Y:S02]  /*136a0*/  ISETP.GT.AND P5, PT, R6, 0x11, PT ;  /* 0x000000110600780c */ /* 0x000fe40003fa4270 */
[----:B------:R-:W-:Y:S02]  /*136b0*/  FSEL R34, R73, -INF , P6 ;  /* 0xff80000049227808 */ /* 0x000fe40003000000 */
[----:B------:R-:W-:Y:S02]  /*136c0*/  FMNMX.FTZ R105, R18, R4, !PT ;  /* 0x0000000412697209 */ /* 0x000fe40007810000 */
[----:B------:R-:W-:Y:S02]  /*136d0*/  FMNMX.FTZ R2, R32, R2, !PT ;  /* 0x0000000220027209 */ /* 0x000fe40007810000 */
[----:B------:R-:W-:-:S02]  /*136e0*/  ISETP.GT.AND P4, PT, R6, 0x18, PT ;  /* 0x000000180600780c */ /* 0x000fc40003f84270 */
[----:B------:R-:W-:Y:S02]  /*136f0*/  FSEL R40, R72, -INF , P5 ;  /* 0xff80000048287808 */ /* 0x000fe40002800000 */
[----:B------:R-:W-:Y:S02]  /*13700*/  FMNMX.FTZ R105, R21, R105, !PT ;  /* 0x0000006915697209 */ /* 0x000fe40007810000 */
[----:B------:R-:W-:Y:S02]  /*13710*/  FMNMX.FTZ R2, R34, R2, !PT ;  /* 0x0000000222027209 */ /* 0x000fe40007810000 */
        /* <DEDUP_REMOVED lines=35> */
[----:B------:R-:W-:Y:S01]  /*13950*/  FMNMX.FTZ R104, R102, R104, !PT ;  /* 0x0000006866687209 */ /* 0x000fe20007810000 */
[----:B------:R-:W-:Y:S01]  /*13960*/  IMAD.MOV.U32 R4, RZ, RZ, R105 ;  /* 0x000000ffff047224 */ /* 0x000fe200078e0069 */
[----:B------:R-:W-:Y:S02]  /*13970*/  FMNMX.FTZ R103, R129, R103, !PT ;  /* 0x0000006781677209 */ /* 0x000fe40007810000 */
[----:B------:R-:W-:Y:S02]  /*13980*/  FMNMX.FTZ R8, R124, R2, !PT ;  /* 0x000000027c087209 */ /* 0x000fe40007810000 */
[----:B------:R-:W-:-:S02]  /*13990*/  FMNMX.FTZ R104, R100, R104, !PT ;  /* 0x0000006864687209 */ /* 0x000fc40007810000 */
[----:B------:R-:W-:Y:S02]  /*139a0*/  FMNMX.FTZ R103, R128, R103, !PT ;  /* 0x0000006780677209 */ /* 0x000fe40007810000 */
[----:B------:R-:W-:Y:S02]  /*139b0*/  MOV R2, 0x139d0 ;  /* 0x000139d000027802 */ /* 0x000fe40000000f00 */
[----:B------:R-:W-:Y:S05]  /*139c0*/  CALL.REL.NOINC `($__internal_19_$__cuda_sm70_shflsync_bfly_p) ;  /* 0x000027a000007944 */ /* 0x000fea0003c00000 */
[----:B------:R-:W-:Y:S01]  /*139d0*/  FMNMX.FTZ R105, R105, R0, !PT ;  /* 0x0000000069697209 */ /* 0x000fe20007810000 */
[----:B------:R-:W-:Y:S01]  /*139e0*/  IMAD.MOV.U32 R0, RZ, RZ, 0x1 ;  /* 0x00000001ff007424 */ /* 0x000fe200078e00ff */
[----:B------:R-:W-:-:S03]  /*139f0*/  MOV R2, 0x13a20 ;  /* 0x00013a2000027802 */ /* 0x000fc60000000f00 */
[----:B------:R-:W-:Y:S02]  /*13a00*/  IMAD.MOV.U32 R4, RZ, RZ, R105 ;  /* 0x000000ffff047224 */ /* 0x000fe400078e0069 */
[----:B------:R-:W-:Y:S05]  /*13a10*/  CALL.REL.NOINC `($__internal_19_$__cuda_sm70_shflsync_bfly_p) ;  /* 0x0000275000007944 */ /* 0x000fea0003c00000 */
[----:B------:R-:W-:Y:S01]  /*13a20*/  FMNMX.FTZ R105, R105, R0, !PT ;  /* 0x0000000069697209 */ /* 0x000fe20007810000 */
[----:B------:R-:W-:Y:S01]  /*13a30*/  IMAD.MOV.U32 R4, RZ, RZ, R104 ;  /* 0x000000ffff047224 */ /* 0x000fe200078e0068 */
[----:B------:R-:W-:Y:S01]  /*13a40*/  MOV R2, 0x13a70 ;  /* 0x00013a7000027802 */ /* 0x000fe20000000f00 */
[----:B------:R-:W-:Y:S02]  /*13a50*/  IMAD.MOV.U32 R0, RZ, RZ, 0x2 ;  /* 0x00000002ff007424 */ /* 0x000fe400078e00ff */
        /* <DEDUP_REMOVED lines=26> */
[----:B------:R-:W-:Y:S01]  /*13c00*/  MOV R9, R0 ;  /* 0x0000000000097202 */ /* 0x000fe20000000f00 */
[----:B------:R-:W-:Y:S05]  /*13c10*/  BRA `(.L_x_1493) ;  /* 0xffff188000007947 */ /* 0x000fea000383ffff */
.L_x_1384:
[----:B------:R-:W-:Y:S01]  /*13c20*/  MOV R0, RZ ;  /* 0x000000ff00007202 */ /* 0x000fe20000000f00 */
[----:B------:R-:W-:Y:S01]  /*13c30*/  IMAD.MOV.U32 R209, RZ, RZ, R5 ;  /* 0x000000ffffd17224 */ /* 0x000fe200078e0005 */
[----:B------:R-:W-:Y:S01]  /*13c40*/  MOV R2, 0x13c70 ;  /* 0x00013c7000027802 */ /* 0x000fe20000000f00 */
[----:B------:R-:W-:Y:S02]  /*13c50*/  IMAD.MOV.U32 R3, RZ, RZ, 0x1c1f ;  /* 0x00001c1fff037424 */ /* 0x000fe400078e00ff */
[----:B-1234-:R-:W-:Y:S05]  /*13c60*/  CALL.REL.NOINC `($__internal_20_$__cuda_sm70_shflsync_idx_p) ;  /* 0x0000256000007944 */ /* 0x01efea0003c00000 */
[----:B------:R-:W-:Y:S01]  /*13c70*/  MOV R4, R0 ;  /* 0x0000000000047202 */ /* 0x000fe20000000f00 */
[----:B------:R-:W-:-:S05]  /*13c80*/  BRA `(.L_x_1494) ;  /* 0xffff2c7000007947 */ /* 0x000fca000383ffff */
.L_x_1385:
[----:B------:R-:W-:Y:S01]  /*13c90*/  MOV R0, RZ ;  /* 0x000000ff00007202 */ /* 0x000fe20000000f00 */
[----:B------:R-:W-:Y:S01]  /*13ca0*/  IMAD.MOV.U32 R209, RZ, RZ, R10 ;  /* 0x000000ffffd17224 */ /* 0x000fe200078e000a */
[----:B------:R-:W-:Y:S01]  /*13cb0*/  MOV R2, 0x13ce0 ;  /* 0x00013ce000027802 */ /* 0x000fe20000000f00 */
[----:B------:R-:W-:Y:S02]  /*13cc0*/  IMAD.MOV.U32 R3, RZ, RZ, 0x1c1f ;  /* 0x00001c1fff037424 */ /* 0x000fe400078e00ff */
[----:B-1234-:R-:W-:Y:S05]  /*13cd0*/  CALL.REL.NOINC `($__internal_20_$__cuda_sm70_shflsync_idx_p) ;  /* 0x000024f000007944 */ /* 0x01efea0003c00000 */
[----:B------:R-:W-:-:S05]  /*13ce0*/  BRA `(.L_x_1495) ;  /* 0xffff2c3000007947 */ /* 0x000fca000383ffff */
.L_x_1386:
[----:B------:R-:W-:Y:S01]  /*13cf0*/  MOV R0, 0x1 ;  /* 0x0000000100007802 */ /* 0x000fe20000000f00 */
[----:B------:R-:W-:Y:S01]  /*13d00*/  IMAD.MOV.U32 R209, RZ, RZ, R5 ;  /* 0x000000ffffd17224 */ /* 0x000fe200078e0005 */
[----:B---3--:R-:W-:Y:S01]  /*13d10*/  MOV R2, 0x13d40 ;  /* 0x00013d4000027802 */ /* 0x008fe20000000f00 */
[----:B------:R-:W-:Y:S02]  /*13d20*/  IMAD.MOV.U32 R3, RZ, RZ, 0x1c1f ;  /* 0x00001c1fff037424 */ /* 0x000fe400078e00ff */
[----:B-12-4-:R-:W-:Y:S05]  /*13d30*/  CALL.REL.NOINC `($__internal_20_$__cuda_sm70_shflsync_idx_p) ;  /* 0x0000249000007944 */ /* 0x016fea0003c00000 */
[----:B------:R-:W-:Y:S01]  /*13d40*/  MOV R3, 0x1c1f ;  /* 0x00001c1f00037802 */ /* 0x000fe20000000f00 */
[----:B------:R-:W-:Y:S01]  /*13d50*/  IMAD.MOV.U32 R4, RZ, RZ, R0 ;  /* 0x000000ffff047224 */ /* 0x000fe200078e0000 */
[----:B------:R-:W-:Y:S01]  /*13d60*/  MOV R0, 0x1 ;  /* 0x0000000100007802 */ /* 0x000fe20000000f00 */
[----:B------:R-:W-:Y:S01]  /*13d70*/  IMAD.MOV.U32 R209, RZ, RZ, R10 ;  /* 0x000000ffffd17224 */ /* 0x000fe200078e000a */
[----:B------:R-:W-:Y:S02]  /*13d80*/  MOV R2, 0x13da0 ;  /* 0x00013da000027802 */ /* 0x000fe40000000f00 */
[----:B------:R-:W-:Y:S05]  /*13d90*/  CALL.REL.NOINC `($__internal_20_$__cuda_sm70_shflsync_idx_p) ;  /* 0x0000243000007944 */ /* 0x000fea0003c00000 */
[----:B------:R-:W-:-:S05]  /*13da0*/  BRA `(.L_x_1496) ;  /* 0xffff2cf000007947 */ /* 0x000fca000383ffff */
.L_x_1389:
[----:B------:R-:W-:Y:S01]  /*13db0*/  MOV R0, RZ ;  /* 0x000000ff00007202 */ /* 0x000fe20000000f00 */
[----:B------:R-:W-:Y:S01]  /*13dc0*/  IMAD.MOV.U32 R209, RZ, RZ, R8 ;  /* 0x000000ffffd17224 */ /* 0x000fe200078e0008 */
[----:B------:R-:W-:Y:S01]  /*13dd0*/  MOV R2, 0x13e00 ;  /* 0x00013e0000027802 */ /* 0x000fe20000000f00 */
[----:B------:R-:W-:Y:S02]  /*13de0*/  IMAD.MOV.U32 R3, RZ, RZ, 0x1c1f ;  /* 0x00001c1fff037424 */ /* 0x000fe400078e00ff */
[----:B------:R-:W-:Y:S05]  /*13df0*/  CALL.REL.NOINC `($__internal_20_$__cuda_sm70_shflsync_idx_p) ;  /* 0x000023d000007944 */ /* 0x000fea0003c00000 */
[----:B------:R-:W-:Y:S01]  /*13e00*/  MOV R4, R0 ;  /* 0x0000000000047202 */ /* 0x000fe20000000f00 */
[----:B------:R-:W-:-:S05]  /*13e10*/  BRA `(.L_x_1497) ;  /* 0xffff3bb000007947 */ /* 0x000fca000383ffff */
.L_x_1390:
[----:B------:R-:W-:Y:S01]  /*13e20*/  MOV R0, RZ ;  /* 0x000000ff00007202 */ /* 0x000fe20000000f00 */
[----:B------:R-:W-:Y:S01]  /*13e30*/  IMAD.MOV.U32 R209, RZ, RZ, R9 ;  /* 0x000000ffffd17224 */ /* 0x000fe200078e0009 */
[----:B------:R-:W-:Y:S01]  /*13e40*/  MOV R2, 0x13e70 ;  /* 0x00013e7000027802 */ /* 0x000fe20000000f00 */
[----:B------:R-:W-:Y:S02]  /*13e50*/  IMAD.MOV.U32 R3, RZ, RZ, 0x1c1f ;  /* 0x00001c1fff037424 */ /* 0x000fe400078e00ff */
[----:B-12---:R-:W-:Y:S05]  /*13e60*/  CALL.REL.NOINC `($__internal_20_$__cuda_sm70_shflsync_idx_p) ;  /* 0x0000236000007944 */ /* 0x006fea0003c00000 */
[----:B------:R-:W-:-:S05]  /*13e70*/  BRA `(.L_x_1498) ;  /* 0xffff3b7000007947 */ /* 0x000fca000383ffff */
.L_x_1391:
[----:B------:R-:W-:Y:S01]  /*13e80*/  MOV R0, 0x1 ;  /* 0x0000000100007802 */ /* 0x000fe20000000f00 */
[----:B------:R-:W-:Y:S01]  /*13e90*/  IMAD.MOV.U32 R209, RZ, RZ, R8 ;  /* 0x000000ffffd17224 */ /* 0x000fe200078e0008 */
[----:B----4-:R-:W-:Y:S01]  /*13ea0*/  MOV R2, 0x13ed0 ;  /* 0x00013ed000027802 */ /* 0x010fe20000000f00 */
[----:B------:R-:W-:Y:S03]  /*13eb0*/  IMAD.MOV.U32 R3, RZ, RZ, 0x1c1f ;  /* 0x00001c1fff037424 */ /* 0x000fe600078e00ff */
[----:B-1-3--:R-:W-:Y:S05]  /*13ec0*/  CALL.REL.NOINC `($__internal_20_$__cuda_sm70_shflsync_idx_p) ;  /* 0x0000230000007944 */ /* 0x00afea0003c00000 */
[----:B------:R-:W-:Y:S01]  /*13ed0*/  MOV R3, 0x1c1f ;  /* 0x00001c1f00037802 */ /* 0x000fe20000000f00 */
[----:B------:R-:W-:Y:S01]  /*13ee0*/  IMAD.MOV.U32 R4, RZ, RZ, R0 ;  /* 0x000000ffff047224 */ /* 0x000fe200078e0000 */
[----:B------:R-:W-:Y:S01]  /*13ef0*/  MOV R0, 0x1 ;  /* 0x0000000100007802 */ /* 0x000fe20000000f00 */
[----:B------:R-:W-:Y:S01]  /*13f00*/  IMAD.MOV.U32 R209, RZ, RZ, R9 ;  /* 0x000000ffffd17224 */ /* 0x000fe200078e0009 */
[----:B------:R-:W-:Y:S02]  /*13f10*/  MOV R2, 0x13f30 ;  /* 0x00013f3000027802 */ /* 0x000fe40000000f00 */
[----:B------:R-:W-:Y:S05]  /*13f20*/  CALL.REL.NOINC `($__internal_20_$__cuda_sm70_shflsync_idx_p) ;  /* 0x000022a000007944 */ /* 0x000fea0003c00000 */
[----:B------:R-:W-:-:S05]  /*13f30*/  BRA `(.L_x_1499) ;  /* 0xffff3c1000007947 */ /* 0x000fca000383ffff */
.L_x_1392:
[----:B------:R-:W-:Y:S01]  /*13f40*/  MOV R0, RZ ;  /* 0x000000ff00007202 */ /* 0x000fe20000000f00 */
[----:B------:R-:W-:Y:S01]  /*13f50*/  IMAD.MOV.U32 R209, RZ, RZ, R4 ;  /* 0x000000ffffd17224 */ /* 0x000fe200078e0004 */
[----:B------:R-:W-:Y:S01]  /*13f60*/  MOV R2, 0x13f90 ;  /* 0x00013f9000027802 */ /* 0x000fe20000000f00 */
[----:B------:R-:W-:Y:S02]  /*13f70*/  IMAD.MOV.U32 R3, RZ, RZ, 0x1c1f ;  /* 0x00001c1fff037424 */ /* 0x000fe400078e00ff */
[----:B------:R-:W-:Y:S05]  /*13f80*/  CALL.REL.NOINC `($__internal_20_$__cuda_sm70_shflsync_idx_p) ;  /* 0x0000224000007944 */ /* 0x000fea0003c00000 */
[----:B------:R-:W-:-:S05]  /*13f90*/  BRA `(.L_x_1500) ;  /* 0xffff3d7000007947 */ /* 0x000fca000383ffff */
.L_x_1393:
[----:B------:R-:W-:Y:S01]  /*13fa0*/  MOV R0, 0x1 ;  /* 0x0000000100007802 */ /* 0x000fe20000000f00 */
[----:B------:R-:W-:Y:S01]  /*13fb0*/  IMAD.MOV.U32 R209, RZ, RZ, R4 ;  /* 0x000000ffffd17224 */ /* 0x000fe200078e0004 */
[----:B------:R-:W-:Y:S01]  /*13fc0*/  MOV R2, 0x13ff0 ;  /* 0x00013ff000027802 */ /* 0x000fe20000000f00 */
[----:B------:R-:W-:Y:S02]  /*13fd0*/  IMAD.MOV.U32 R3, RZ, RZ, 0x1c1f ;  /* 0x00001c1fff037424 */ /* 0x000fe400078e00ff */
[----:B-1----:R-:W-:Y:S05]  /*13fe0*/  CALL.REL.NOINC `($__internal_20_$__cuda_sm70_shflsync_idx_p) ;  /* 0x000021e000007944 */ /* 0x002fea0003c00000 */
[----:B------:R-:W-:Y:S01]  /*13ff0*/  MOV R2, 0x141d0 ;  /* 0x000141d000027802 */ /* 0x000fe20000000f00 */
[----:B------:R-:W-:Y:S02]  /*14000*/  IMAD.IADD R0, R5, 0x1, R0 ;  /* 0x0000000105007824 */ /* 0x000fe400078e0200 */
[----:B------:R-:W-:Y:S02]  /*14010*/  IMAD.MOV.U32 R209, RZ, RZ, R4 ;  /* 0x000000ffffd17224 */ /* 0x000fe400078e0004 */
[----:B------:R-:W-:Y:S01]  /*14020*/  IMAD.MOV.U32 R3, RZ, RZ, 0x1c1f ;  /* 0x00001c1fff037424 */ /* 0x000fe200078e00ff */
[C---:B------:R-:W-:Y:S02]  /*14030*/  ISETP.GT.AND P6, PT, R0.reuse, RZ, PT ;  /* 0x000000ff0000720c */ /* 0x040fe40003fc4270 */
[C---:B------:R-:W-:Y:S02]  /*14040*/  ISETP.GT.AND P5, PT, R0.reuse, 0x1, PT ;  /* 0x000000010000780c */ /* 0x040fe40003fa4270 */
[C---:B------:R-:W-:Y:S02]  /*14050*/  ISETP.GT.AND P4, PT, R0.reuse, 0x8, PT ;  /* 0x000000080000780c */ /* 0x040fe40003f84270 */
        /* <DEDUP_REMOVED lines=22> */
[----:B------:R-:W-:Y:S05]  /*141c0*/  CALL.REL.NOINC `($__internal_20_$__cuda_sm70_shflsync_idx_p) ;  /* 0x0000200000007944 */ /* 0x000fea0003c00000 */
        /* <DEDUP_REMOVED lines=30> */
[----:B------:R-:W-:Y:S01]  /*143b0*/  FMNMX.FTZ R2, R9, R100, !PT ;  /* 0x0000006409027209 */ /* 0x000fe20007810000 */
[----:B------:R-:W-:Y:S01]  /*143c0*/  IMAD.IADD R0, R5, 0x1, R0 ;  /* 0x0000000105007824 */ /* 0x000fe200078e0200 */
[----:B------:R-:W-:Y:S02]  /*143d0*/  FMNMX.FTZ R5, R40, R106, !PT ;  /* 0x0000006a28057209 */ /* 0x000fe40007810000 */
[----:B------:R-:W-:Y:S02]  /*143e0*/  FMNMX.FTZ R4, R14, R2, !PT ;  /* 0x000000020e047209 */ /* 0x000fe40007810000 */
[C---:B------:R-:W-:Y:S02]  /*143f0*/  ISETP.GT.AND P6, PT, R0.reuse, RZ, PT ;  /* 0x000000ff0000720c */ /* 0x040fe40003fc4270 */
[C---:B------:R-:W-:Y:S02]  /*14400*/  ISETP.GT.AND P5, PT, R0.reuse, 0x1, PT ;  /* 0x000000010000780c */ /* 0x040fe40003fa4270 */
[C---:B------:R-:W-:Y:S02]  /*14410*/  ISETP.GT.AND P4, PT, R0.reuse, 0x8, PT ;  /* 0x000000080000780c */ /* 0x040fe40003f84270 */
        /* <DEDUP_REMOVED lines=68> */
[----:B------:R-:W-:Y:S05]  /*14860*/  CALL.REL.NOINC `($__internal_19_$__cuda_sm70_shflsync_bfly_p) ;  /* 0x0000190000007944 */ /* 0x000fea0003c00000 */
[----:B------:R-:W-:Y:S01]  /*14870*/  FMNMX.FTZ R4, R4, R0, !PT ;  /* 0x0000000004047209 */ /* 0x000fe20007810000 */
[----:B------:R-:W-:Y:S01]  /*14880*/  IMAD.MOV.U32 R0, RZ, RZ, 0x1 ;  /* 0x00000001ff007424 */ /* 0x000fe200078e00ff */
[----:B------:R-:W-:Y:S02]  /*14890*/  MOV R2, 0x148b0 ;  /* 0x000148b000027802 */ /* 0x000fe40000000f00 */
        /* <DEDUP_REMOVED lines=28> */
[----:B------:R-:W-:-:S05]  /*14a60*/  BRA `(.L_x_1501) ;  /* 0xffff3d1000007947 */ /* 0x000fca000383ffff */
.L_x_1396:
[----:B------:R-:W-:Y:S01]  /*14a70*/  MOV R0, RZ ;  /* 0x000000ff00007202 */ /* 0x000fe20000000f00 */
[----:B------:R-:W-:Y:S01]  /*14a80*/  IMAD.MOV.U32 R209, RZ, RZ, R8 ;  /* 0x000000ffffd17224 */ /* 0x000fe200078e0008 */
[----:B------:R-:W-:Y:S01]  /*14a90*/  MOV R2, 0x14ac0 ;  /* 0x00014ac000027802 */ /* 0x000fe20000000f00 */
[----:B------:R-:W-:Y:S02]  /*14aa0*/  IMAD.MOV.U32 R3, RZ, RZ, 0x1c1f ;  /* 0x00001c1fff037424 */ /* 0x000fe400078e00ff */
[----:B-1234-:R-:W-:Y:S05]  /*14ab0*/  CALL.REL.NOINC `($__internal_20_$__cuda_sm70_shflsync_idx_p) ;  /* 0x0000171000007944 */ /* 0x01efea0003c00000 */
[----:B------:R-:W-:-:S05]  /*14ac0*/  BRA `(.L_x_1502) ;  /* 0xffff573000007947 */ /* 0x000fca000383ffff */
.L_x_1399:
[----:B------:R-:W-:Y:S01]  /*14ad0*/  MOV R0, 0x1 ;  /* 0x0000000100007802 */ /* 0x000fe20000000f00 */
[----:B------:R-:W-:Y:S01]  /*14ae0*/  IMAD.MOV.U32 R209, RZ, RZ, R8 ;  /* 0x000000ffffd17224 */ /* 0x000fe200078e0008 */
[----:B---3--:R-:W-:Y:S01]  /*14af0*/  MOV R2, 0x14b20 ;  /* 0x00014b2000027802 */ /* 0x008fe20000000f00 */
[----:B------:R-:W-:Y:S02]  /*14b00*/  IMAD.MOV.U32 R3, RZ, RZ, 0x1c1f ;  /* 0x00001c1fff037424 */ /* 0x000fe400078e00ff */
[----:B-12---:R-:W-:Y:S05]  /*14b10*/  CALL.REL.NOINC `($__internal_20_$__cuda_sm70_shflsync_idx_p) ;  /* 0x000016b000007944 */ /* 0x006fea0003c00000 */
[----:B------:R-:W-:Y:S01]  /*14b20*/  MOV R3, 0x1c1f ;  /* 0x00001c1f00037802 */ /* 0x000fe20000000f00 */
[----:B------:R-:W-:Y:S01]  /*14b30*/  IMAD.MOV.U32 R4, RZ, RZ, R0 ;  /* 0x000000ffff047224 */ /* 0x000fe200078e0000 */
[----:B------:R-:W-:Y:S01]  /*14b40*/  MOV R0, 0x1 ;  /* 0x0000000100007802 */ /* 0x000fe20000000f00 */
[----:B------:R-:W-:Y:S01]  /*14b50*/  IMAD.MOV.U32 R209, RZ, RZ, R9 ;  /* 0x000000ffffd17224 */ /* 0x000fe200078e0009 */
[----:B------:R-:W-:Y:S02]  /*14b60*/  MOV R2, 0x14b80 ;  /* 0x00014b8000027802 */ /* 0x000fe40000000f00 */
[----:B------:R-:W-:Y:S05]  /*14b70*/  CALL.REL.NOINC `($__internal_20_$__cuda_sm70_shflsync_idx_p) ;  /* 0x0000165000007944 */ /* 0x000fea0003c00000 */
[----:B------:R-:W-:-:S05]  /*14b80*/  BRA `(.L_x_1503) ;  /* 0xffff580000007947 */ /* 0x000fca000383ffff */
.L_x_1402:
[----:B------:R-:W-:Y:S01]  /*14b90*/  MOV R0, RZ ;  /* 0x000000ff00007202 */ /* 0x000fe20000000f00 */
[----:B------:R-:W-:Y:S01]  /*14ba0*/  IMAD.MOV.U32 R209, RZ, RZ, R8 ;  /* 0x000000ffffd17224 */ /* 0x000fe200078e0008 */
[----:B------:R-:W-:Y:S01]  /*14bb0*/  MOV R2, 0x14be0 ;  /* 0x00014be000027802 */ /* 0x000fe20000000f00 */
[----:B------:R-:W-:Y:S02]  /*14bc0*/  IMAD.MOV.U32 R3, RZ, RZ, 0x1c1f ;  /* 0x00001c1fff037424 */ /* 0x000fe400078e00ff */
[----:B------:R-:W-:Y:S05]  /*14bd0*/  CALL.REL.NOINC `($__internal_20_$__cuda_sm70_shflsync_idx_p) ;  /* 0x000015f000007944 */ /* 0x000fea0003c00000 */
[----:B------:R-:W-:Y:S01]  /*14be0*/  MOV R4, R0 ;  /* 0x0000000000047202 */ /* 0x000fe20000000f00 */
[----:B------:R-:W-:-:S05]  /*14bf0*/  BRA `(.L_x_1504) ;  /* 0xffff66c000007947 */ /* 0x000fca000383ffff */
.L_x_1403:
[----:B------:R-:W-:Y:S01]  /*14c00*/  MOV R0, RZ ;  /* 0x000000ff00007202 */ /* 0x000fe20000000f00 */
[----:B------:R-:W-:Y:S01]  /*14c10*/  IMAD.MOV.U32 R209, RZ, RZ, R9 ;  /* 0x000000ffffd17224 */ /* 0x000fe200078e0009 */
[----:B------:R-:W-:Y:S01]  /*14c20*/  MOV R2, 0x14c50 ;  /* 0x00014c5000027802 */ /* 0x000fe20000000f00 */
[----:B------:R-:W-:Y:S02]  /*14c30*/  IMAD.MOV.U32 R3, RZ, RZ, 0x1c1f ;  /* 0x00001c1fff037424 */ /* 0x000fe400078e00ff */
[----:B-12---:R-:W-:Y:S05]  /*14c40*/  CALL.REL.NOINC `($__internal_20_$__cuda_sm70_shflsync_idx_p) ;  /* 0x0000158000007944 */ /* 0x006fea0003c00000 */
[----:B------:R-:W-:-:S05]  /*14c50*/  BRA `(.L_x_1505) ;  /* 0xffff668000007947 */ /* 0x000fca000383ffff */
.L_x_1404:
        /* <DEDUP_REMOVED lines=12> */
.L_x_1405:
[----:B------:R-:W-:Y:S02]  /*14d20*/  MOV R0, 0x2 ;  /* 0x0000000200007802 */ /* 0x000fe40000000f00 */
[----:B------:R-:W-:Y:S02]  /*14d30*/  MOV R2, 0x14d50 ;  /* 0x00014d5000027802 */ /* 0x000fe40000000f00 */
[----:B------:R-:W-:Y:S05]  /*14d40*/  CALL.REL.NOINC `($__internal_19_$__cuda_sm70_shflsync_bfly_p) ;  /* 0x0000142000007944 */ /* 0x000fea0003c00000 */
[----:B------:R-:W-:-:S05]  /*14d50*/  BRA `(.L_x_1507) ;  /* 0xffff6ae000007947 */ /* 0x000fca000383ffff */
.L_x_1406:
[----:B------:R-:W-:Y:S02]  /*14d60*/  MOV R0, 0x1 ;  /* 0x0000000100007802 */ /* 0x000fe40000000f00 */
        /* <DEDUP_REMOVED lines=30> */
.L_x_1408:
[----:B------:R-:W-:Y:S01]  /*14f50*/  IMAD.MOV.U32 R4, RZ, RZ, R230 ;  /* 0x000000ffff047224 */ /* 0x000fe200078e00e6 */
[----:B------:R-:W-:-:S02]  /*14f60*/  MOV R0, 0x2 ;  /* 0x0000000200007802 */ /* 0x000fc40000000f00 */
[----:B------:R-:W-:Y:S02]  /*14f70*/  MOV R2, 0x14f90 ;  /* 0x00014f9000027802 */ /* 0x000fe40000000f00 */
[----:B------:R-:W-:Y:S05]  /*14f80*/  CALL.REL.NOINC `($__internal_19_$__cuda_sm70_shflsync_bfly_p) ;  /* 0x000011e000007944 */ /* 0x000fea0003c00000 */
[----:B------:R-:W-:Y:S05]  /*14f90*/  BRA `(.L_x_1509) ;  /* 0xffff815000007947 */ /* 0x000fea000383ffff */
.L_x_1409:
[----:B------:R-:W-:Y:S01]  /*14fa0*/  IMAD.MOV.U32 R4, RZ, RZ, R7 ;  /* 0x000000ffff047224 */ /* 0x000fe200078e0007 */
[----:B------:R-:W-:Y:S02]  /*14fb0*/  MOV R0, 0x1 ;  /* 0x0000000100007802 */ /* 0x000fe40000000f00 */
[----:B------:R-:W-:Y:S02]  /*14fc0*/  MOV R2, 0x14fe0 ;  /* 0x00014fe000027802 */ /* 0x000fe40000000f00 */
[----:B-1----:R-:W-:Y:S05]  /*14fd0*/  CALL.REL.NOINC `($__internal_19_$__cuda_sm70_shflsync_bfly_p) ;  /* 0x0000119000007944 */ /* 0x002fea0003c00000 */
[----:B------:R-:W-:Y:S01]  /*14fe0*/  FADD.FTZ R7, R7, R0 ;  /* 0x0000000007077221 */ /* 0x000fe20000010000 */
[----:B------:R-:W-:Y:S02]  /*14ff0*/  MOV R4, R223 ;  /* 0x000000df00047202 */ /* 0x000fe40000000f00 */
[----:B------:R-:W-:Y:S02]  /*15000*/  MOV R0, 0x2 ;  /* 0x0000000200007802 */ /* 0x000fe40000000f00 */
[----:B------:R-:W-:Y:S02]  /*15010*/  MOV R2, 0x15030 ;  /* 0x0001503000027802 */ /* 0x000fe40000000f00 */
[----:B------:R-:W-:Y:S05]  /*15020*/  CALL.REL.NOINC `($__internal_19_$__cuda_sm70_shflsync_bfly_p) ;  /* 0x0000114000007944 */ /* 0x000fea0003c00000 */
[----:B------:R-:W-:Y:S01]  /*15030*/  FADD.FTZ R6, R223, R0 ;  /* 0x00000000df067221 */ /* 0x000fe20000010000 */
[----:B------:R-:W-:Y:S02]  /*15040*/  MOV R0, 0x1 ;  /* 0x0000000100007802 */ /* 0x000fe40000000f00 */
[----:B------:R-:W-:-:S02]  /*15050*/  MOV R2, 0x15080 ;  /* 0x0001508000027802 */ /* 0x000fc40000000f00 */
[----:B------:R-:W-:Y:S02]  /*15060*/  MOV R4, R6 ;  /* 0x0000000600047202 */ /* 0x000fe40000000f00 */
[----:B------:R-:W-:Y:S05]  /*15070*/  CALL.REL.NOINC `($__internal_19_$__cuda_sm70_shflsync_bfly_p) ;  /* 0x000010f000007944 */ /* 0x000fea0003c00000 */
[----:B------:R-:W-:Y:S01]  /*15080*/  FADD.FTZ R6, R6, R0 ;  /* 0x0000000006067221 */ /* 0x000fe20000010000 */
[----:B------:R-:W-:Y:S02]  /*15090*/  MOV R4, R224 ;  /* 0x000000e000047202 */ /* 0x000fe40000000f00 */
[----:B------:R-:W-:Y:S02]  /*150a0*/  MOV R0, 0x2 ;  /* 0x0000000200007802 */ /* 0x000fe40000000f00 */
[----:B------:R-:W-:Y:S02]  /*150b0*/  MOV R2, 0x150d0 ;  /* 0x000150d000027802 */ /* 0x000fe40000000f00 */
[----:B------:R-:W-:Y:S05]  /*150c0*/  CALL.REL.NOINC `($__internal_19_$__cuda_sm70_shflsync_bfly_p) ;  /* 0x000010a000007944 */ /* 0x000fea0003c00000 */
[----:B------:R-:W-:Y:S01]  /*150d0*/  FADD.FTZ R5, R224, R0 ;  /* 0x00000000e0057221 */ /* 0x000fe20000010000 */
[----:B------:R-:W-:Y:S02]  /*150e0*/  MOV R0, 0x1 ;  /* 0x0000000100007802 */ /* 0x000fe40000000f00 */
[----:B------:R-:W-:Y:S02]  /*150f0*/  MOV R2, 0x15120 ;  /* 0x0001512000027802 */ /* 0x000fe40000000f00 */
[----:B------:R-:W-:-:S02]  /*15100*/  MOV R4, R5 ;  /* 0x0000000500047202 */ /* 0x000fc40000000f00 */
[----:B------:R-:W-:Y:S05]  /*15110*/  CALL.REL.NOINC `($__internal_19_$__cuda_sm70_shflsync_bfly_p) ;  /* 0x0000105000007944 */ /* 0x000fea0003c00000 */
[----:B------:R-:W-:Y:S01]  /*15120*/  FADD.FTZ R5, R5, R0 ;  /* 0x0000000005057221 */ /* 0x000fe20000010000 */
[----:B------:R-:W-:-:S02]  /*15130*/  MOV R4, R225 ;  /* 0x000000e100047202 */ /* 0x000fc40000000f00 */
[----:B------:R-:W-:Y:S02]  /*15140*/  MOV R0, 0x2 ;  /* 0x0000000200007802 */ /* 0x000fe40000000f00 */
[----:B------:R-:W-:Y:S02]  /*15150*/  MOV R2, 0x15170 ;  /* 0x0001517000027802 */ /* 0x000fe40000000f00 */
[----:B------:R-:W-:Y:S05]  /*15160*/  CALL.REL.NOINC `($__internal_19_$__cuda_sm70_shflsync_bfly_p) ;  /* 0x0000100000007944 */ /* 0x000fea0003c00000 */
[----:B------:R-:W-:Y:S01]  /*15170*/  FADD.FTZ R4, R225, R0 ;  /* 0x00000000e1047221 */ /* 0x000fe20000010000 */
[----:B------:R-:W-:Y:S02]  /*15180*/  MOV R0, 0x1 ;  /* 0x0000000100007802 */ /* 0x000fe40000000f00 */
[----:B------:R-:W-:Y:S02]  /*15190*/  MOV R2, 0x151b0 ;  /* 0x000151b000027802 */ /* 0x000fe40000000f00 */
[----:B------:R-:W-:Y:S05]  /*151a0*/  CALL.REL.NOINC `($__internal_19_$__cuda_sm70_shflsync_bfly_p) ;  /* 0x00000fc000007944 */ /* 0x000fea0003c00000 */
[----:B------:R-:W-:Y:S01]  /*151b0*/  MOV R8, R0 ;  /* 0x0000000000087202 */ /* 0x000fe20000000f00 */
[----:B------:R-:W-:Y:S05]  /*151c0*/  BRA `(.L_x_1510) ;  /* 0xffff801000007947 */ /* 0x000fea000383ffff */
.L_x_1416:
[----:B-1234-:R-:W-:Y:S01]  /*151d0*/  IMAD.MOV.U32 R209, RZ, RZ, R10 ;  /* 0x000000ffffd17224 */ /* 0x01efe200078e000a */
[----:B------:R-:W-:Y:S01]  /*151e0*/  MOV R0, RZ ;  /* 0x000000ff00007202 */ /* 0x000fe20000000f00 */
[----:B------:R-:W-:Y:S01]  /*151f0*/  IMAD.MOV.U32 R3, RZ, RZ, 0x1c1f ;  /* 0x00001c1fff037424 */ /* 0x000fe200078e00ff */
[----:B------:R-:W-:Y:S02]  /*15200*/  MOV R2, 0x15220 ;  /* 0x0001522000027802 */ /* 0x000fe40000000f00 */
[----:B------:R-:W-:Y:S05]  /*15210*/  CALL.REL.NOINC `($__internal_20_$__cuda_sm70_shflsync_idx_p) ;  /* 0x00000fb000007944 */ /* 0x000fea0003c00000 */
[----:B------:R-:W-:Y:S01]  /*15220*/  MOV R5, R0 ;  /* 0x0000000000057202 */ /* 0x000fe20000000f00 */
[----:B------:R-:W-:Y:S05]  /*15230*/  BRA `(.L_x_1511) ;  /* 0xffff997000007947 */ /* 0x000fea000383ffff */
.L_x_1417:
[----:B------:R-:W-:Y:S01]  /*15240*/  IMAD.MOV.U32 R209, RZ, RZ, R12 ;  /* 0x000000ffffd17224 */ /* 0x000fe200078e000c */
[----:B------:R-:W-:Y:S01]  /*15250*/  MOV R0, RZ ;  /* 0x000000ff00007202 */ /* 0x000fe20000000f00 */
[----:B------:R-:W-:Y:S01]  /*15260*/  IMAD.MOV.U32 R3, RZ, RZ, 0x1c1f ;  /* 0x00001c1fff037424 */ /* 0x000fe200078e00ff */
[----:B------:R-:W-:-:S02]  /*15270*/  MOV R2, 0x15290 ;  /* 0x0001529000027802 */ /* 0x000fc40000000f00 */
[----:B-12---:R-:W-:Y:S05]  /*15280*/  CALL.REL.NOINC `($__internal_20_$__cuda_sm70_shflsync_idx_p) ;  /* 0x00000f4000007944 */ /* 0x006fea0003c00000 */
[----:B------:R-:W-:Y:S05]  /*15290*/  BRA `(.L_x_1512) ;  /* 0xffff993000007947 */ /* 0x000fea000383ffff */
.L_x_1420:
[----:B------:R-:W-:Y:S01]  /*152a0*/  IMAD.MOV.U32 R209, RZ, RZ, R10 ;  /* 0x000000ffffd17224 */ /* 0x000fe200078e000a */
[----:B----4-:R-:W-:Y:S01]  /*152b0*/  MOV R0, 0x1 ;  /* 0x0000000100007802 */ /* 0x010fe20000000f00 */
[----:B--2---:R-:W-:Y:S01]  /*152c0*/  IMAD.MOV.U32 R3, RZ, RZ, 0x1c1f ;  /* 0x00001c1fff037424 */ /* 0x004fe200078e00ff */
[----:B------:R-:W-:-:S02]  /*152d0*/  MOV R2, 0x152f0 ;  /* 0x000152f000027802 */ /* 0x000fc40000000f00 */
        /* <DEDUP_REMOVED lines=8> */
.L_x_1423:
[----:B------:R-:W-:Y:S01]  /*15360*/  IMAD.MOV.U32 R209, RZ, RZ, R10 ;  /* 0x000000ffffd17224 */ /* 0x000fe200078e000a */
[----:B----4-:R-:W-:Y:S01]  /*15370*/  MOV R0, 0x2 ;  /* 0x0000000200007802 */ /* 0x010fe20000000f00 */
[----:B-1----:R-:W-:Y:S01]  /*15380*/  IMAD.MOV.U32 R3, RZ, RZ, 0x1c1f ;  /* 0x00001c1fff037424 */ /* 0x002fe200078e00ff */
[----:B------:R-:W-:Y:S02]  /*15390*/  MOV R2, 0x153b0 ;  /* 0x000153b000027802 */ /* 0x000fe40000000f00 */
[----:B--23--:R-:W-:Y:S05]  /*153a0*/  CALL.REL.NOINC `($__internal_20_$__cuda_sm70_shflsync_idx_p) ;  /* 0x00000e2000007944 */ /* 0x00cfea0003c00000 */
[----:B------:R-:W-:Y:S01]  /*153b0*/  MOV R5, R0 ;  /* 0x0000000000057202 */ /* 0x000fe20000000f00 */
[----:B------:R-:W-:Y:S05]  /*153c0*/  BRA `(.L_x_1514) ;  /* 0xffff9ad000007947 */ /* 0x000fea000383ffff */
.L_x_1424:
[----:B------:R-:W-:Y:S01]  /*153d0*/  IMAD.MOV.U32 R209, RZ, RZ, R12 ;  /* 0x000000ffffd17224 */ /* 0x000fe200078e000c */
[----:B----4-:R-:W-:Y:S01]  /*153e0*/  MOV R0, 0x2 ;  /* 0x0000000200007802 */ /* 0x010fe20000000f00 */
[----:B------:R-:W-:Y:S01]  /*153f0*/  IMAD.MOV.U32 R3, RZ, RZ, 0x1c1f ;  /* 0x00001c1fff037424 */ /* 0x000fe200078e00ff */
[----:B------:R-:W-:Y:S02]  /*15400*/  MOV R2, 0x15420 ;  /* 0x0001542000027802 */ /* 0x000fe40000000f00 */
[----:B-123--:R-:W-:Y:S05]  /*15410*/  CALL.REL.NOINC `($__internal_20_$__cuda_sm70_shflsync_idx_p) ;  /* 0x00000db000007944 */ /* 0x00efea0003c00000 */
[----:B------:R-:W-:Y:S05]  /*15420*/  BRA `(.L_x_1515) ;  /* 0xffff9a9000007947 */ /* 0x000fea000383ffff */
.L_x_1427:
[----:B------:R-:W-:Y:S01]  /*15430*/  IMAD.MOV.U32 R209, RZ, RZ, R10 ;  /* 0x000000ffffd17224 */ /* 0x000fe200078e000a */
[----:B-1----:R-:W-:Y:S01]  /*15440*/  MOV R0, 0x3 ;  /* 0x0000000300007802 */ /* 0x002fe20000000f00 */
[----:B------:R-:W-:Y:S01]  /*15450*/  IMAD.MOV.U32 R3, RZ, RZ, 0x1c1f ;  /* 0x00001c1fff037424 */ /* 0x000fe200078e00ff */
[----:B------:R-:W-:-:S02]  /*15460*/  MOV R2, 0x15480 ;  /* 0x0001548000027802 */ /* 0x000fc40000000f00 */
[----:B--234-:R-:W-:Y:S05]  /*15470*/  CALL.REL.NOINC `($__internal_20_$__cuda_sm70_shflsync_idx_p) ;  /* 0x00000d5000007944 */ /* 0x01cfea0003c00000 */
[----:B------:R-:W-:Y:S01]  /*15480*/  IMAD.MOV.U32 R6, RZ, RZ, R0 ;  /* 0x000000ffff067224 */ /* 0x000fe200078e0000 */
[----:B------:R-:W-:Y:S01]  /*15490*/  MOV R0, 0x3 ;  /* 0x0000000300007802 */ /* 0x000fe20000000f00 */
[----:B------:R-:W-:Y:S01]  /*154a0*/  IMAD.MOV.U32 R209, RZ, RZ, R12 ;  /* 0x000000ffffd17224 */ /* 0x000fe200078e000c */
[----:B------:R-:W-:-:S02]  /*154b0*/  MOV R3, 0x1c1f ;  /* 0x00001c1f00037802 */ /* 0x000fc40000000f00 */
[----:B------:R-:W-:Y:S02]  /*154c0*/  MOV R2, 0x154e0 ;  /* 0x000154e000027802 */ /* 0x000fe40000000f00 */
[----:B------:R-:W-:Y:S05]  /*154d0*/  CALL.REL.NOINC `($__internal_20_$__cuda_sm70_shflsync_idx_p) ;  /* 0x00000cf000007944 */ /* 0x000fea0003c00000 */
[----:B------:R-:W-:Y:S05]  /*154e0*/  BRA `(.L_x_1516) ;  /* 0xffff9b4000007947 */ /* 0x000fea000383ffff */
.L_x_1429:
[----:B------:R-:W-:Y:S01]  /*154f0*/  IMAD.MOV.U32 R209, RZ, RZ, R5 ;  /* 0x000000ffffd17224 */ /* 0x000fe200078e0005 */
[----:B------:R-:W-:Y:S01]  /*15500*/  MOV R0, RZ ;  /* 0x000000ff00007202 */ /* 0x000fe20000000f00 */
[----:B------:R-:W-:Y:S01]  /*15510*/  IMAD.MOV.U32 R3, RZ, RZ, 0x1c1f ;  /* 0x00001c1fff037424 */ /* 0x000fe200078e00ff */
[----:B------:R-:W-:Y:S02]  /*15520*/  MOV R2, 0x15540 ;  /* 0x0001554000027802 */ /* 0x000fe40000000f00 */
[----:B------:R-:W-:Y:S05]  /*15530*/  CALL.REL.NOINC `($__internal_20_$__cuda_sm70_shflsync_idx_p) ;  /* 0x00000c9000007944 */ /* 0x000fea0003c00000 */
[----:B------:R-:W-:Y:S01]  /*15540*/  MOV R4, R0 ;  /* 0x0000000000047202 */ /* 0x000fe20000000f00 */
[----:B------:R-:W-:Y:S05]  /*15550*/  BRA `(.L_x_1517) ;  /* 0xffff9e2000007947 */ /* 0x000fea000383ffff */
.L_x_1430:
[----:B------:R-:W-:Y:S01]  /*15560*/  IMAD.MOV.U32 R209, RZ, RZ, R12 ;  /* 0x000000ffffd17224 */ /* 0x000fe200078e000c */
[----:B------:R-:W-:Y:S01]  /*15570*/  MOV R0, RZ ;  /* 0x000000ff00007202 */ /* 0x000fe20000000f00 */
[----:B------:R-:W-:Y:S01]  /*15580*/  IMAD.MOV.U32 R3, RZ, RZ, 0x1c1f ;  /* 0x00001c1fff037424 */ /* 0x000fe200078e00ff */
[----:B------:R-:W-:Y:S02]  /*15590*/  MOV R2, 0x155b0 ;  /* 0x000155b000027802 */ /* 0x000fe40000000f00 */
[----:B-12---:R-:W-:Y:S05]  /*155a0*/  CALL.REL.NOINC `($__internal_20_$__cuda_sm70_shflsync_idx_p) ;  /* 0x00000c2000007944 */ /* 0x006fea0003c00000 */
[----:B------:R-:W-:Y:S05]  /*155b0*/  BRA `(.L_x_1518) ;  /* 0xffff9de000007947 */ /* 0x000fea000383ffff */
.L_x_1433:
[----:B------:R-:W-:Y:S01]  /*155c0*/  IMAD.MOV.U32 R209, RZ, RZ, R5 ;  /* 0x000000ffffd17224 */ /* 0x000fe200078e0005 */
[----:B----4-:R-:W-:Y:S01]  /*155d0*/  MOV R0, 0x1 ;  /* 0x0000000100007802 */ /* 0x010fe20000000f00 */
[----:B------:R-:W-:Y:S01]  /*155e0*/  IMAD.MOV.U32 R3, RZ, RZ, 0x1c1f ;  /* 0x00001c1fff037424 */ /* 0x000fe200078e00ff */
[----:B------:R-:W-:-:S02]  /*155f0*/  MOV R2, 0x15610 ;  /* 0x0001561000027802 */ /* 0x000fc40000000f00 */
[----:B-123--:R-:W-:Y:S05]  /*15600*/  CALL.REL.NOINC `($__internal_20_$__cuda_sm70_shflsync_idx_p) ;  /* 0x00000bc000007944 */ /* 0x00efea0003c00000 */
[----:B------:R-:W-:Y:S01]  /*15610*/  IMAD.MOV.U32 R4, RZ, RZ, R0 ;  /* 0x000000ffff047224 */ /* 0x000fe200078e0000 */
[----:B------:R-:W-:Y:S01]  /*15620*/  MOV R0, 0x1 ;  /* 0x0000000100007802 */ /* 0x000fe20000000f00 */
[----:B------:R-:W-:Y:S01]  /*15630*/  IMAD.MOV.U32 R209, RZ, RZ, R12 ;  /* 0x000000ffffd17224 */ /* 0x000fe200078e000c */
[----:B------:R-:W-:-:S02]  /*15640*/  MOV R3, 0x1c1f ;  /* 0x00001c1f00037802 */ /* 0x000fc40000000f00 */
[----:B------:R-:W-:Y:S02]  /*15650*/  MOV R2, 0x15670 ;  /* 0x0001567000027802 */ /* 0x000fe40000000f00 */
[----:B------:R-:W-:Y:S05]  /*15660*/  CALL.REL.NOINC `($__internal_20_$__cuda_sm70_shflsync_idx_p) ;  /* 0x00000b6000007944 */ /* 0x000fea0003c00000 */
[----:B------:R-:W-:Y:S05]  /*15670*/  BRA `(.L_x_1519) ;  /* 0xffffa2a000007947 */ /* 0x000fea000383ffff */
.L_x_1436:
[----:B------:R-:W-:Y:S01]  /*15680*/  IMAD.MOV.U32 R209, RZ, RZ, R5 ;  /* 0x000000ffffd17224 */ /* 0x000fe200078e0005 */
[----:B----4-:R-:W-:Y:S01]  /*15690*/  MOV R0, 0x2 ;  /* 0x0000000200007802 */ /* 0x010fe20000000f00 */
[----:B------:R-:W-:Y:S01]  /*156a0*/  IMAD.MOV.U32 R3, RZ, RZ, 0x1c1f ;  /* 0x00001c1fff037424 */ /* 0x000fe200078e00ff */
[----:B------:R-:W-:Y:S02]  /*156b0*/  MOV R2, 0x156d0 ;  /* 0x000156d000027802 */ /* 0x000fe40000000f00 */
[----:B-123--:R-:W-:Y:S05]  /*156c0*/  CALL.REL.NOINC `($__internal_20_$__cuda_sm70_shflsync_idx_p) ;  /* 0x00000b0000007944 */ /* 0x00efea0003c00000 */
[----:B------:R-:W-:Y:S01]  /*156d0*/  MOV R4, R0 ;  /* 0x0000000000047202 */ /* 0x000fe20000000f00 */
[----:B------:R-:W-:Y:S05]  /*156e0*/  BRA `(.L_x_1520) ;  /* 0xffffa7a000007947 */ /* 0x000fea000383ffff */
.L_x_1437:
[----:B------:R-:W-:Y:S01]  /*156f0*/  IMAD.MOV.U32 R209, RZ, RZ, R12 ;  /* 0x000000ffffd17224 */ /* 0x000fe200078e000c */
[----:B----4-:R-:W-:Y:S01]  /*15700*/  MOV R0, 0x2 ;  /* 0x0000000200007802 */ /* 0x010fe20000000f00 */
[----:B------:R-:W-:Y:S01]  /*15710*/  IMAD.MOV.U32 R3, RZ, RZ, 0x1c1f ;  /* 0x00001c1fff037424 */ /* 0x000fe200078e00ff */
[----:B------:R-:W-:Y:S02]  /*15720*/  MOV R2, 0x15740 ;  /* 0x0001574000027802 */ /* 0x000fe40000000f00 */
[----:B-123--:R-:W-:Y:S05]  /*15730*/  CALL.REL.NOINC `($__internal_20_$__cuda_sm70_shflsync_idx_p) ;  /* 0x00000a9000007944 */ /* 0x00efea0003c00000 */
[----:B------:R-:W-:Y:S05]  /*15740*/  BRA `(.L_x_1521) ;  /* 0xffffa76000007947 */ /* 0x000fea000383ffff */
.L_x_1440:
[----:B------:R-:W-:Y:S01]  /*15750*/  IMAD.MOV.U32 R209, RZ, RZ, R5 ;  /* 0x000000ffffd17224 */ /* 0x000fe200078e0005 */
[----:B-1----:R-:W-:Y:S01]  /*15760*/  MOV R0, 0x3 ;  /* 0x0000000300007802 */ /* 0x002fe20000000f00 */
[----:B---3--:R-:W-:Y:S01]  /*15770*/  IMAD.MOV.U32 R3, RZ, RZ, 0x1c1f ;  /* 0x00001c1fff037424 */ /* 0x008fe200078e00ff */
[----:B------:R-:W-:-:S02]  /*15780*/  MOV R2, 0x157a0 ;  /* 0x000157a000027802 */ /* 0x000fc40000000f00 */
[----:B--2-4-:R-:W-:Y:S05]  /*15790*/  CALL.REL.NOINC `($__internal_20_$__cuda_sm70_shflsync_idx_p) ;  /* 0x00000a3000007944 */ /* 0x014fea0003c00000 */
[----:B------:R-:W-:Y:S01]  /*157a0*/  IMAD.MOV.U32 R4, RZ, RZ, R0 ;  /* 0x000000ffff047224 */ /* 0x000fe200078e0000 */
[----:B------:R-:W-:Y:S01]  /*157b0*/  MOV R0, 0x3 ;  /* 0x0000000300007802 */ /* 0x000fe20000000f00 */
[----:B------:R-:W-:Y:S01]  /*157c0*/  IMAD.MOV.U32 R209, RZ, RZ, R12 ;  /* 0x000000ffffd17224 */ /* 0x000fe200078e000c */
[----:B------:R-:W-:-:S02]  /*157d0*/  MOV R3, 0x1c1f ;  /* 0x00001c1f00037802 */ /* 0x000fc40000000f00 */
[----:B------:R-:W-:Y:S02]  /*157e0*/  MOV R2, 0x15800 ;  /* 0x0001580000027802 */ /* 0x000fe40000000f00 */
[----:B------:R-:W-:Y:S05]  /*157f0*/  CALL.REL.NOINC `($__internal_20_$__cuda_sm70_shflsync_idx_p) ;  /* 0x000009d000007944 */ /* 0x000fea0003c00000 */
[----:B------:R-:W-:Y:S05]  /*15800*/  BRA `(.L_x_1522) ;  /* 0xffffac2000007947 */ /* 0x000fea000383ffff */
.L_x_1444:
[----:B------:R-:W-:Y:S01]  /*15810*/  IMAD.MOV.U32 R209, RZ, RZ, R5 ;  /* 0x000000ffffd17224 */ /* 0x000fe200078e0005 */
[----:B------:R-:W-:Y:S01]  /*15820*/  MOV R0, RZ ;  /* 0x000000ff00007202 */ /* 0x000fe20000000f00 */
[----:B------:R-:W-:Y:S01]  /*15830*/  IMAD.MOV.U32 R3, RZ, RZ, 0x1c1f ;  /* 0x00001c1fff037424 */ /* 0x000fe200078e00ff */
[----:B------:R-:W-:Y:S02]  /*15840*/  MOV R2, 0x15860 ;  /* 0x0001586000027802 */ /* 0x000fe40000000f00 */
[----:B------:R-:W-:Y:S05]  /*15850*/  CALL.REL.NOINC `($__internal_20_$__cuda_sm70_shflsync_idx_p) ;  /* 0x0000097000007944 */ /* 0x000fea0003c00000 */
[----:B------:R-:W-:Y:S01]  /*15860*/  MOV R4, R0 ;  /* 0x0000000000047202 */ /* 0x000fe20000000f00 */
[----:B------:R-:W-:Y:S05]  /*15870*/  BRA `(.L_x_1523) ;  /* 0xffffb83000007947 */ /* 0x000fea000383ffff */
.L_x_1445:
[----:B------:R-:W-:Y:S01]  /*15880*/  IMAD.MOV.U32 R209, RZ, RZ, R12 ;  /* 0x000000ffffd17224 */ /* 0x000fe200078e000c */
[----:B------:R-:W-:Y:S01]  /*15890*/  MOV R0, RZ ;  /* 0x000000ff00007202 */ /* 0x000fe20000000f00 */
[----:B------:R-:W-:Y:S01]  /*158a0*/  IMAD.MOV.U32 R3, RZ, RZ, 0x1c1f ;  /* 0x00001c1fff037424 */ /* 0x000fe200078e00ff */
[----:B------:R-:W-:Y:S02]  /*158b0*/  MOV R2, 0x158d0 ;  /* 0x000158d000027802 */ /* 0x000fe40000000f00 */
[----:B-12---:R-:W-:Y:S05]  /*158c0*/  CALL.REL.NOINC `($__internal_20_$__cuda_sm70_shflsync_idx_p) ;  /* 0x0000090000007944 */ /* 0x006fea0003c00000 */
[----:B------:R-:W-:Y:S05]  /*158d0*/  BRA `(.L_x_1524) ;  /* 0xffffb7f000007947 */ /* 0x000fea000383ffff */
.L_x_1448:
        /* <DEDUP_REMOVED lines=12> */
.L_x_1451:
[----:B------:R-:W-:Y:S01]  /*159a0*/  IMAD.MOV.U32 R209, RZ, RZ, R5 ;  /* 0x000000ffffd17224 */ /* 0x000fe200078e0005 */
[----:B----4-:R-:W-:Y:S01]  /*159b0*/  MOV R0, 0x2 ;  /* 0x0000000200007802 */ /* 0x010fe20000000f00 */
[----:B-1----:R-:W-:Y:S01]  /*159c0*/  IMAD.MOV.U32 R3, RZ, RZ, 0x1c1f ;  /* 0x00001c1fff037424 */ /* 0x002fe200078e00ff */
[----:B------:R-:W-:Y:S02]  /*159d0*/  MOV R2, 0x159f0 ;  /* 0x000159f000027802 */ /* 0x000fe40000000f00 */
[----:B--23--:R-:W-:Y:S05]  /*159e0*/  CALL.REL.NOINC `($__internal_20_$__cuda_sm70_shflsync_idx_p) ;  /* 0x000007e000007944 */ /* 0x00cfea0003c00000 */
[----:B------:R-:W-:Y:S01]  /*159f0*/  MOV R4, R0 ;  /* 0x0000000000047202 */ /* 0x000fe20000000f00 */
[----:B------:R-:W-:Y:S05]  /*15a00*/  BRA `(.L_x_1526) ;  /* 0xffffb9a000007947 */ /* 0x000fea000383ffff */
.L_x_1452:
[----:B------:R-:W-:Y:S01]  /*15a10*/  IMAD.MOV.U32 R209, RZ, RZ, R12 ;  /* 0x000000ffffd17224 */ /* 0x000fe200078e000c */
[----:B----4-:R-:W-:Y:S01]  /*15a20*/  MOV R0, 0x2 ;  /* 0x0000000200007802 */ /* 0x010fe20000000f00 */
[----:B------:R-:W-:Y:S01]  /*15a30*/  IMAD.MOV.U32 R3, RZ, RZ, 0x1c1f ;  /* 0x00001c1fff037424 */ /* 0x000fe200078e00ff */
[----:B------:R-:W-:Y:S02]  /*15a40*/  MOV R2, 0x15a60 ;  /* 0x00015a6000027802 */ /* 0x000fe40000000f00 */
[----:B-123--:R-:W-:Y:S05]  /*15a50*/  CALL.REL.NOINC `($__internal_20_$__cuda_sm70_shflsync_idx_p) ;  /* 0x0000077000007944 */ /* 0x00efea0003c00000 */
[----:B------:R-:W-:Y:S05]  /*15a60*/  BRA `(.L_x_1527) ;  /* 0xffffb96000007947 */ /* 0x000fea000383ffff */
.L_x_1455:
        /* <DEDUP_REMOVED lines=12> */
.L_x_1457:
[----:B------:R-:W-:Y:S01]  /*15b30*/  IMAD.MOV.U32 R209, RZ, RZ, R74 ;  /* 0x000000ffffd17224 */ /* 0x000fe200078e004a */
[----:B------:R-:W-:Y:S01]  /*15b40*/  MOV R0, RZ ;  /* 0x000000ff00007202 */ /* 0x000fe20000000f00 */
[----:B------:R-:W-:Y:S01]  /*15b50*/  IMAD.MOV.U32 R3, RZ, RZ, 0x1f ;  /* 0x0000001fff037424 */ /* 0x000fe200078e00ff */
[----:B------:R-:W-:Y:S02]  /*15b60*/  MOV R2, 0x15b80 ;  /* 0x00015b8000027802 */ /* 0x000fe40000000f00 */
[----:B------:R-:W-:Y:S05]  /*15b70*/  CALL.REL.NOINC `($__internal_20_$__cuda_sm70_shflsync_idx_p) ;  /* 0x0000065000007944 */ /* 0x000fea0003c00000 */
[----:B------:R-:W-:Y:S01]  /*15b80*/  MOV R9, R0 ;  /* 0x0000000000097202 */ /* 0x000fe20000000f00 */
[----:B------:R-:W-:Y:S05]  /*15b90*/  BRA `(.L_x_1529) ;  /* 0xffffbbc000007947 */ /* 0x000fea000383ffff */
.L_x_1458:
[----:B------:R-:W-:Y:S01]  /*15ba0*/  IMAD.MOV.U32 R209, RZ, RZ, R74 ;  /* 0x000000ffffd17224 */ /* 0x000fe200078e004a */
[----:B------:R-:W-:Y:S01]  /*15bb0*/  MOV R0, 0x1 ;  /* 0x0000000100007802 */ /* 0x000fe20000000f00 */
[----:B------:R-:W-:Y:S01]  /*15bc0*/  IMAD.MOV.U32 R3, RZ, RZ, 0x1f ;  /* 0x0000001fff037424 */ /* 0x000fe200078e00ff */
[----:B------:R-:W-:Y:S02]  /*15bd0*/  MOV R2, 0x15bf0 ;  /* 0x00015bf000027802 */ /* 0x000fe40000000f00 */
[----:B-12---:R-:W-:Y:S05]  /*15be0*/  CALL.REL.NOINC `($__internal_20_$__cuda_sm70_shflsync_idx_p) ;  /* 0x000005e000007944 */ /* 0x006fea0003c00000 */
[----:B------:R-:W-:Y:S01]  /*15bf0*/  MOV R8, R0 ;  /* 0x0000000000087202 */ /* 0x000fe20000000f00 */
[----:B------:R-:W-:Y:S05]  /*15c00*/  BRA `(.L_x_1530) ;  /* 0xffffbb7000007947 */ /* 0x000fea000383ffff */
.L_x_1459:
[----:B------:R-:W-:Y:S02]  /*15c10*/  MOV R2, 0x1 ;  /* 0x0000000100027802 */ /* 0x000fe40000000f00 */
[----:B------:R-:W-:-:S02]  /*15c20*/  MOV R3, 0x15c40 ;  /* 0x00015c4000037802 */ /* 0x000fc40000000f00 */
[----:B-1234-:R-:W-:Y:S05]  /*15c30*/  CALL.REL.NOINC `($__internal_21_$__cuda_sm70_shflsync_up_p) ;  /* 0x000005e000007944 */ /* 0x01efea0003c00000 */
[----:B------:R-:W-:Y:S05]  /*15c40*/  BRA `(.L_x_1531) ;  /* 0xffffbc6000007947 */ /* 0x000fea000383ffff */
.L_x_1460:
[----:B------:R-:W-:Y:S02]  /*15c50*/  MOV R2, 0x2 ;  /* 0x0000000200027802 */ /* 0x000fe40000000f00 */
[----:B------:R-:W-:-:S02]  /*15c60*/  MOV R3, 0x15c80 ;  /* 0x00015c8000037802 */ /* 0x000fc40000000f00 */
[----:B--2-4-:R-:W-:Y:S05]  /*15c70*/  CALL.REL.NOINC `($__internal_21_$__cuda_sm70_shflsync_up_p) ;  /* 0x000005a000007944 */ /* 0x014fea0003c00000 */
        /* <DEDUP_REMOVED lines=23> */
.L_x_1464:
[----:B------:R-:W-:Y:S02]  /*15df0*/  MOV R2, 0x1 ;  /* 0x0000000100027802 */ /* 0x000fe40000000f00 */
[----:B------:R-:W-:-:S02]  /*15e00*/  MOV R3, 0x15e20 ;  /* 0x00015e2000037802 */ /* 0x000fc40000000f00 */
[----:B------:R-:W-:Y:S05]  /*15e10*/  CALL.REL.NOINC `($__internal_21_$__cuda_sm70_shflsync_up_p) ;  /* 0x0000040000007944 */ /* 0x000fea0003c00000 */
[----:B------:R-:W-:Y:S01]  /*15e20*/  MOV R2, R4 ;  /* 0x0000000400027202 */ /* 0x000fe20000000f00 */
[----:B------:R-:W-:Y:S05]  /*15e30*/  BRA `(.L_x_1533) ;  /* 0xffffbcd000007947 */ /* 0x000fea000383ffff */
.L_x_1465:
[----:B------:R-:W-:Y:S02]  /*15e40*/  MOV R2, 0x2 ;  /* 0x0000000200027802 */ /* 0x000fe40000000f00 */
[----:B------:R-:W-:-:S02]  /*15e50*/  MOV R3, 0x15e70 ;  /* 0x00015e7000037802 */ /* 0x000fc40000000f00 */
        /* <DEDUP_REMOVED lines=24> */
.L_x_1467:
[----:B------:R-:W-:Y:S02]  /*15fe0*/  SEL R0, RZ, 0x1, P0 ;  /* 0x00000001ff007807 */ /* 0x000fe40000000000 */
[----:B------:R-:W-:-:S02]  /*15ff0*/  MOV R2, 0x16010 ;  /* 0x0001601000027802 */ /* 0x000fc40000000f00 */
[----:B-1----:R-:W-:Y:S05]  /*16000*/  CALL.REL.NOINC `($__internal_22_$__cuda_sm70_votesync_ballot) ;  /* 0x0000028000007944 */ /* 0x002fea0003c00000 */
[----:B------:R-:W-:Y:S01]  /*16010*/  MOV R11, R0 ;  /* 0x00000000000b7202 */ /* 0x000fe20000000f00 */
[----:B------:R-:W-:Y:S05]  /*16020*/  BRA `(.L_x_1535) ;  /* 0xffffbc7000007947 */ /* 0x000fea000383ffff */
.L_x_1468:
[----:B------:R-:W-:Y:S01]  /*16030*/  IMAD.MOV.U32 R209, RZ, RZ, R6 ;  /* 0x000000ffffd17224 */ /* 0x000fe200078e0006 */
[----:B--2---:R-:W-:Y:S01]  /*16040*/  MOV R0, R5 ;  /* 0x0000000500007202 */ /* 0x004fe20000000f00 */
[----:B------:R-:W-:Y:S01]  /*16050*/  IMAD.MOV.U32 R3, RZ, RZ, 0x1f ;  /* 0x0000001fff037424 */ /* 0x000fe200078e00ff */
[----:B------:R-:W-:-:S02]  /*16060*/  MOV R2, 0x16080 ;  /* 0x0001608000027802 */ /* 0x000fc40000000f00 */
[----:B-1----:R-:W-:Y:S05]  /*16070*/  CALL.REL.NOINC `($__internal_20_$__cuda_sm70_shflsync_idx_p) ;  /* 0x0000015000007944 */ /* 0x002fea0003c00000 */
[----:B------:R-:W-:Y:S01]  /*16080*/  IMAD.MOV.U32 R8, RZ, RZ, R0 ;  /* 0x000000ffff087224 */ /* 0x000fe200078e0000 */
[----:B------:R-:W-:Y:S01]  /*16090*/  MOV R0, R5 ;  /* 0x0000000500007202 */ /* 0x000fe20000000f00 */
[----:B------:R-:W-:Y:S01]  /*160a0*/  IMAD.MOV.U32 R209, RZ, RZ, R7 ;  /* 0x000000ffffd17224 */ /* 0x000fe200078e0007 */
[----:B------:R-:W-:-:S02]  /*160b0*/  MOV R3, 0x1f ;  /* 0x0000001f00037802 */ /* 0x000fc40000000f00 */
[----:B------:R-:W-:Y:S02]  /*160c0*/  MOV R2, 0x160e0 ;  /* 0x000160e000027802 */ /* 0x000fe40000000f00 */
[----:B------:R-:W-:Y:S05]  /*160d0*/  CALL.REL.NOINC `($__internal_20_$__cuda_sm70_shflsync_idx_p) ;  /* 0x000000f000007944 */ /* 0x000fea0003c00000 */
[----:B------:R-:W-:Y:S01]  /*160e0*/  MOV R7, R0 ;  /* 0x0000000000077202 */ /* 0x000fe20000000f00 */
[----:B------:R-:W-:Y:S05]  /*160f0*/  BRA `(.L_x_1536) ;  /* 0xffffbc1000007947 */ /* 0x000fea000383ffff */
.L_x_1471:
[----:B------:R-:W-:Y:S01]  /*16100*/  IMAD.MOV.U32 R209, RZ, RZ, R4 ;  /* 0x000000ffffd17224 */ /* 0x000fe200078e0004 */
[----:B--2---:R-:W-:Y:S01]  /*16110*/  MOV R0, R5 ;  /* 0x0000000500007202 */ /* 0x004fe20000000f00 */
[----:B------:R-:W-:Y:S01]  /*16120*/  IMAD.MOV.U32 R3, RZ, RZ, 0x1f ;  /* 0x0000001fff037424 */ /* 0x000fe200078e00ff */
[----:B------:R-:W-:Y:S02]  /*16130*/  MOV R2, 0x16150 ;  /* 0x0001615000027802 */ /* 0x000fe40000000f00 */
[----:B-1--4-:R-:W-:Y:S05]  /*16140*/  CALL.REL.NOINC `($__internal_20_$__cuda_sm70_shflsync_idx_p) ;  /* 0x0000008000007944 */ /* 0x012fea0003c00000 */
[----:B------:R-:W-:Y:S01]  /*16150*/  MOV R12, R0 ;  /* 0x00000000000c7202 */ /* 0x000fe20000000f00 */
[----:B------:R-:W-:Y:S05]  /*16160*/  BRA `(.L_x_1470) ;  /* 0xffffbc0000007947 */ /* 0x000fea000383ffff */
        .weak           $__internal_19_$__cuda_sm70_shflsync_bfly_p
        .type           $__internal_19_$__cuda_sm70_shflsync_bfly_p,@function
        .size           $__internal_19_$__cuda_sm70_shflsync_bfly_p,($__internal_20_$__cuda_sm70_shflsync_idx_p - $__internal_19_$__cuda_sm70_shflsync_bfly_p)
$__internal_19_$__cuda_sm70_shflsync_bfly_p:
[----:B------:R-:W-:Y:S02]  /*16170*/  MOV R160, 0xffffffff ;  /* 0xffffffff00a07802 */ /* 0x000fe40000000f00 */
[----:B------:R-:W-:Y:S02]  /*16180*/  MOV R3, 0x1f ;  /* 0x0000001f00037802 */ /* 0x000fe40000000f00 */
[----:B------:R-:W-:Y:S04]  /*16190*/  WARPSYNC R160 ;  /* 0x000000a000007348 */ /* 0x000fe80003800000 */
[----:B------:R1:W2:Y:S02]  /*161a0*/  SHFL.BFLY PT, R0, R4, R0, R3 ;  /* 0x0c00000004007389 */ /* 0x0002a400000e0003 */
[----:B-1----:R-:W-:-:S04]  /*161b0*/  MOV R3, 0x0 ;  /* 0x0000000000037802 */ /* 0x002fc80000000f00 */
[----:B--2---:R-:W-:Y:S05]  /*161c0*/  RET.REL.NODEC R2 `(_ZN7cutlass13device_kernelIN5flash19enable_sm80_to_sm89INS1_16FlashAttnFwdSm80INS1_25CollectiveMainloopFwdSm80ILi4ELi1ELb0EN4cute5tupleIJNS5_1CILi128EEENS7_ILi48EEENS7_ILi96EEEEEELi96ENS_6half_tEfNS_4arch4Sm80ELb1ELb0ELb1ELb1ELb1ELb0ELb1ELb1EEENS1_21CollectiveEpilogueFwdINS6_IJS8_SA_S9_EEENS6_IJNS7_ILi1EEESI_SI_EEESC_SE_Li128ELb1ELb1ELb1ELb0EEENS1_36VarlenDynamicPersistentTileSchedulerILi128ELi48ELi128ELi128ELb1ELb1ELb0ELb1ELb1ELb1EEEEEEEEEvNT_6ParamsE) ;  /* 0xfffe9e3002007950 */ /* 0x004fea0003c3ffff */
        .weak           $__internal_20_$__cuda_sm70_shflsync_idx_p
        .type           $__internal_20_$__cuda_sm70_shflsync_idx_p,@function
        .size           $__internal_20_$__cuda_sm70_shflsync_idx_p,($__internal_21_$__cuda_sm70_shflsync_up_p - $__internal_20_$__cuda_sm70_shflsync_idx_p)
$__internal_20_$__cuda_sm70_shflsync_idx_p:
[----:B------:R-:W-:-:S04]  /*161d0*/  MOV R211, 0xffffffff ;  /* 0xffffffff00d37802 */ /* 0x000fc80000000f00 */
[----:B------:R-:W-:Y:S04]  /*161e0*/  WARPSYNC R211 ;  /* 0x000000d300007348 */ /* 0x000fe80003800000 */
[----:B------:R1:W2:Y:S02]  /*161f0*/  SHFL.IDX PT, R0, R209, R0, R3 ;  /* 0x00000000d1007389 */ /* 0x0002a400000e0003 */
[----:B-1----:R-:W-:-:S04]  /*16200*/  MOV R3, 0x0 ;  /* 0x0000000000037802 */ /* 0x002fc80000000f00 */
[----:B--2---:R-:W-:Y:S05]  /*16210*/  RET.REL.NODEC R2 `(_ZN7cutlass13device_kernelIN5flash19enable_sm80_to_sm89INS1_16FlashAttnFwdSm80INS1_25CollectiveMainloopFwdSm80ILi4ELi1ELb0EN4cute5tupleIJNS5_1CILi128EEENS7_ILi48EEENS7_ILi96EEEEEELi96ENS_6half_tEfNS_4arch4Sm80ELb1ELb0ELb1ELb1ELb1ELb0ELb1ELb1EEENS1_21CollectiveEpilogueFwdINS6_IJS8_SA_S9_EEENS6_IJNS7_ILi1EEESI_SI_EEESC_SE_Li128ELb1ELb1ELb1ELb0EEENS1_36VarlenDynamicPersistentTileSchedulerILi128ELi48ELi128ELi128ELb1ELb1ELb0ELb1ELb1ELb1EEEEEEEEEvNT_6ParamsE) ;  /* 0xfffe9de002007950 */ /* 0x004fea0003c3ffff */
        .weak           $__internal_21_$__cuda_sm70_shflsync_up_p
        .type           $__internal_21_$__cuda_sm70_shflsync_up_p,@function
        .size           $__internal_21_$__cuda_sm70_shflsync_up_p,($__internal_22_$__cuda_sm70_votesync_ballot - $__internal_21_$__cuda_sm70_shflsync_up_p)
$__internal_21_$__cuda_sm70_shflsync_up_p:
[----:B------:R-:W-:Y:S02]  /*16220*/  IMAD.MOV.U32 R4, RZ, RZ, RZ ;  /* 0x000000ffff047224 */ /* 0x000fe400078e00ff */
[----:B------:R-:W-:-:S04]  /*16230*/  IMAD.MOV.U32 R10, RZ, RZ, -0x1 ;  /* 0xffffffffff0a7424 */ /* 0x000fc800078e00ff */
[----:B------:R-:W-:Y:S04]  /*16240*/  WARPSYNC R10 ;  /* 0x0000000a00007348 */ /* 0x000fe80003800000 */
[----:B------:R1:W2:Y:S02]  /*16250*/  SHFL.UP PT, R4, R0, R2, R4 ;  /* 0x0400000200047389 */ /* 0x0002a400000e0004 */
[----:B-1----:R-:W-:Y:S02]  /*16260*/  MOV R2, R3 ;  /* 0x0000000300027202 */ /* 0x002fe40000000f00 */
[----:B------:R-:W-:-:S04]  /*16270*/  MOV R3, 0x0 ;  /* 0x0000000000037802 */ /* 0x000fc80000000f00 */
[----:B--2---:R-:W-:Y:S05]  /*16280*/  RET.REL.NODEC R2 `(_ZN7cutlass13device_kernelIN5flash19enable_sm80_to_sm89INS1_16FlashAttnFwdSm80INS1_25CollectiveMainloopFwdSm80ILi4ELi1ELb0EN4cute5tupleIJNS5_1CILi128EEENS7_ILi48EEENS7_ILi96EEEEEELi96ENS_6half_tEfNS_4arch4Sm80ELb1ELb0ELb1ELb1ELb1ELb0ELb1ELb1EEENS1_21CollectiveEpilogueFwdINS6_IJS8_SA_S9_EEENS6_IJNS7_ILi1EEESI_SI_EEESC_SE_Li128ELb1ELb1ELb1ELb0EEENS1_36VarlenDynamicPersistentTileSchedulerILi128ELi48ELi128ELi128ELb1ELb1ELb0ELb1ELb1ELb1EEEEEEEEEvNT_6ParamsE) ;  /* 0xfffe9d7002007950 */ /* 0x004fea0003c3ffff */
        .weak           $__internal_22_$__cuda_sm70_votesync_ballot
        .type           $__internal_22_$__cuda_sm70_votesync_ballot,@function
        .size           $__internal_22_$__cuda_sm70_votesync_ballot,(.L_x_1840 - $__internal_22_$__cuda_sm70_votesync_ballot)
$__internal_22_$__cuda_sm70_votesync_ballot:
[----:B------:R-:W-:Y:S01]  /*16290*/  ISETP.NE.U32.AND P0, PT, R0, 0x1, PT ;  /* 0x000000010000780c */ /* 0x000fe20003f05070 */
[----:B------:R-:W-:-:S04]  /*162a0*/  IMAD.MOV.U32 R3, RZ, RZ, -0x1 ;  /* 0xffffffffff037424 */ /* 0x000fc800078e00ff */
[----:B------:R-:W-:Y:S08]  /*162b0*/  WARPSYNC R3 ;  /* 0x0000000300007348 */ /* 0x000ff00003800000 */
[----:B------:R-:W-:-:S04]  /*162c0*/  VOTE.ANY R0, PT, !P0 ;  /* 0x0000000000007806 */ /* 0x000fc800040e0100 */
[----:B------:R-:W-:Y:S01]  /*162d0*/  LOP3.LUT R0, R0, R3, RZ, 0xc0, !PT ;  /* 0x0000000300007212 */ /* 0x000fe200078ec0ff */
[----:B------:R-:W-:-:S04]  /*162e0*/  IMAD.MOV.U32 R3, RZ, RZ, 0x0 ;  /* 0x00000000ff037424 */ /* 0x000fc800078e00ff */
[----:B------:R-:W-:Y:S05]  /*162f0*/  RET.REL.NODEC R2 `(_ZN7cutlass13device_kernelIN5flash19enable_sm80_to_sm89INS1_16FlashAttnFwdSm80INS1_25CollectiveMainloopFwdSm80ILi4ELi1ELb0EN4cute5tupleIJNS5_1CILi128EEENS7_ILi48EEENS7_ILi96EEEEEELi96ENS_6half_tEfNS_4arch4Sm80ELb1ELb0ELb1ELb1ELb1ELb0ELb1ELb1EEENS1_21CollectiveEpilogueFwdINS6_IJS8_SA_S9_EEENS6_IJNS7_ILi1EEESI_SI_EEESC_SE_Li128ELb1ELb1ELb1ELb0EEENS1_36VarlenDynamicPersistentTileSchedulerILi128ELi48ELi128ELi128ELb1ELb1ELb0ELb1ELb1ELb1EEEEEEEEEvNT_6ParamsE) ;  /* 0xfffe9d0002007950 */ /* 0x000fea0003c3ffff */
.L_x_1537:
        /* <DEDUP_REMOVED lines=16> */
.L_x_1840:


//--------------------- .text._ZN7cutlass13device_kernelIN5flash19enable_sm80_to_sm89INS1_16FlashAttnFwdSm80INS1_25CollectiveMainloopFwdSm80ILi4ELi1ELb0EN4cute5tupleIJNS5_1CILi128EEENS7_ILi48EEENS7_ILi96EEEEEELi96ENS_6half_tEfNS_4arch4Sm80ELb1ELb0ELb1ELb1ELb1ELb1ELb1ELb1EEENS1_21CollectiveEpilogueFwdINS6_IJS8_SA_S9_EEENS6_IJNS7_ILi1EEESI_SI_EEESC_SE_Li128ELb1ELb1ELb1ELb0EEENS1_36VarlenDynamicPersistentTileSchedulerILi128ELi48ELi128ELi128ELb1ELb1ELb0ELb1ELb1ELb1EEEEEEEEEvNT_6ParamsE --------------------------
	.section	.text._ZN7cutlass13device_kernelIN5flash19enable_sm80_to_sm89INS1_16FlashAttnFwdSm80INS1_25CollectiveMainloopFwdSm80ILi4ELi1ELb0EN4cute5tupleIJNS5_1CILi128EEENS7_ILi48EEENS7_ILi96EEEEEELi96ENS_6half_tEfNS_4arch4Sm80ELb1ELb0ELb1ELb1ELb1ELb1ELb1ELb1EEENS1_21CollectiveEpilogueFwdINS6_IJS8_SA_S9_EEENS6_IJNS7_ILi1EEESI_SI_EEESC_SE_Li128ELb1ELb1ELb1ELb0EEENS1_36VarlenDynamicPersistentTileSchedulerILi128ELi48ELi128ELi128ELb1ELb1ELb0ELb1ELb1ELb1EEEEEEEEEvNT_6ParamsE,"ax",@progbits
	.sectioninfo	@"SHI_REGISTERS=255"
	.align	128
.text._ZN7cutlass13device_kernelIN5flash19enable_sm80_to_sm89INS1_16FlashAttnFwdSm80INS1_25CollectiveMainloopFwdSm80ILi4ELi1ELb0EN4cute5tupleIJNS5_1CILi128EEENS7_ILi48EEENS7_ILi96EEEEEELi96ENS_6half_tEfNS_4arch4Sm80ELb1ELb0ELb1ELb1ELb1ELb1ELb1ELb1EEENS1_21CollectiveEpilogueFwdINS6_IJS8_SA_S9_EEENS6_IJNS7_ILi1EEESI_SI_EEESC_SE_Li128ELb1ELb1ELb1ELb0EEENS1_36VarlenDynamicPersistentTileSchedulerILi128ELi48ELi128ELi128ELb1ELb1ELb0ELb1ELb1ELb1EEEEEEEEEvNT_6ParamsE:
        .type           _ZN7cutlass13device_kernelIN5flash19enable_sm80_to_sm89INS1_16FlashAttnFwdSm80INS1_25CollectiveMainloopFwdSm80ILi4ELi1ELb0EN4cute5tupleIJNS5_1CILi128EEENS7_ILi48EEENS7_ILi96EEEEEELi96ENS_6half_tEfNS_4arch4Sm80ELb1ELb0ELb1ELb1ELb1ELb1ELb1ELb1EEENS1_21CollectiveEpilogueFwdINS6_IJS8_SA_S9_EEENS6_IJNS7_ILi1EEESI_SI_EEESC_SE_Li128ELb1ELb1ELb1ELb0EEENS1_36VarlenDynamicPersistentTileSchedulerILi128ELi48ELi128ELi128ELb1ELb1ELb0ELb1ELb1ELb1EEEEEEEEEvNT_6ParamsE,@function
        .size           _ZN7cutlass13device_kernelIN5flash19enable_sm80_to_sm89INS1_16FlashAttnFwdSm80INS1_25CollectiveMainloopFwdSm80ILi4ELi1ELb0EN4cute5tupleIJNS5_1CILi128EEENS7_ILi48EEENS7_ILi96EEEEEELi96ENS_6half_tEfNS_4arch4Sm80ELb1ELb0ELb1ELb1ELb1ELb1ELb1ELb1EEENS1_21CollectiveEpilogueFwdINS6_IJS8_SA_S9_EEENS6_IJNS7_ILi1EEESI_SI_EEESC_SE_Li128ELb1ELb1ELb1ELb0EEENS1_36VarlenDynamicPersistentTileSchedulerILi128ELi48ELi128ELi128ELb1ELb1ELb0ELb1ELb1ELb1EEEEEEEEEvNT_6ParamsE,(.L_x_1845 - _ZN7cutlass13device_kernelIN5flash19enable_sm80_to_sm89INS1_16FlashAttnFwdSm80INS1_25CollectiveMainloopFwdSm80ILi4ELi1ELb0EN4cute5tupleIJNS5_1CILi128EEENS7_ILi48EEENS7_ILi96EEEEEELi96ENS_6half_tEfNS_4arch4Sm80ELb1ELb0ELb1ELb1ELb1ELb1ELb1ELb1EEENS1_21CollectiveEpilogueFwdINS6_IJS8_SA_S9_EEENS6_IJNS7_ILi1EEESI_SI_EEESC_SE_Li128ELb1ELb1ELb1ELb0EEENS1_36VarlenDynamicPersistentTileSchedulerILi128ELi48ELi128ELi128ELb1ELb1ELb0ELb1ELb1ELb1EEEEEEEEEvNT_6ParamsE)
        .other          _ZN7cutlass13device_kernelIN5flash19enable_sm80_to_sm89INS1_16FlashAttnFwdSm80INS1_25CollectiveMainloopFwdSm80ILi4ELi1ELb0EN4cute5tupleIJNS5_1CILi128EEENS7_ILi48EEENS7_ILi96EEEEEELi96ENS_6half_tEfNS_4arch4Sm80ELb1ELb0ELb1ELb1ELb1ELb1ELb1ELb1EEENS1_21CollectiveEpilogueFwdINS6_IJS8_SA_S9_EEENS6_IJNS7_ILi1EEESI_SI_EEESC_SE_Li128ELb1ELb1ELb1ELb0EEENS1_36VarlenDynamicPersistentTileSchedulerILi128ELi48ELi128ELi128ELb1ELb1ELb0ELb1ELb1ELb1EEEEEEEEEvNT_6ParamsE,@"STO_CUDA_ENTRY STV_DEFAULT"
_ZN7cutlass13device_kernelIN5flash19enable_sm80_to_sm89INS1_16FlashAttnFwdSm80INS1_25CollectiveMainloopFwdSm80ILi4ELi1ELb0EN4cute5tupleIJNS5_1CILi128EEENS7_ILi48EEENS7_ILi96EEEEEELi96ENS_6half_tEfNS_4arch4Sm80ELb1ELb0ELb1ELb1ELb1ELb1ELb1ELb1EEENS1_21CollectiveEpilogueFwdINS6_IJS8_SA_S9_EEENS6_IJNS7_ILi1EEESI_SI_EEESC_SE_Li128ELb1ELb1ELb1ELb0EEENS1_36VarlenDynamicPersistentTileSchedulerILi128ELi48ELi128ELi128ELb1ELb1ELb0ELb1ELb1ELb1EEEEEEEEEvNT_6ParamsE:
        /* <DEDUP_REMOVED lines=54> */
.L_x_1543:
        /* <DEDUP_REMOVED lines=16> */
.L_x_1754:
        /* <DEDUP_REMOVED lines=16> */
.L_x_1755:
[----:B--2---:R-:W-:-:S05]  /*0560*/  IMAD R0, R0, c[0x0][0x538], RZ ;  /* 0x00014e0000007a24 */ /* 0x004fca00078e02ff */
[----:B------:R-:W-:-:S04]  /*0570*/  IADD3 R7, R0, R7, RZ ;  /* 0x0000000700077210 */ /* 0x000fc80007ffe0ff */
[----:B------:R-:W-:-:S13]  /*0580*/  ISETP.GT.AND P0, PT, R7, UR4, PT ;  /* 0x0000000407007c0c */ /* 0x000fda000bf04270 */
[----:B-1----:R-:W-:Y:S05]  /*0590*/  @!P0 BRA `(.L_x_1543) ;  /* 0xfffffdc000008947 */ /* 0x002fea000383ffff */
.L_x_1539:
[----:B------:R-:W-:-:S05]  /*05a0*/  IADD3 R10, -R0, R7, RZ ;  /* 0x00000007000a7210 */ /* 0x000fca0007ffe1ff */
[----:B------:R-:W-:-:S05]  /*05b0*/  IMAD R0, R4, c[0x0][0x538], R10 ;  /* 0x00014e0004007a24 */ /* 0x000fca00078e020a */
[----:B------:R-:W-:Y:S01]  /*05c0*/  ISETP.GT.AND P0, PT, R0, UR4, PT ;  /* 0x0000000400007c0c */ /* 0x000fe2000bf04270 */
[----:B------:R-:W-:-:S12]  /*05d0*/  BRA.DIV ~URZ, `(.L_x_1544) ;  /* 0x0001f3127f007947 */ /* 0x000fd8000b800000 */
[----:B------:R-:W-:-:S04]  /*05e0*/  VOTE.ANY R7, PT, !P0 ;  /* 0x0000000000077806 */ /* 0x000fc800040e0100 */
.L_x_1756:
[----:B------:R-:W1:Y:S02]  /*05f0*/  POPC R5, R7 ;  /* 0x0000000700057309 */ /* 0x000e640000000000 */
[----:B-1----:R-:W-:-:S05]  /*0600*/  IADD3 R0, R5, R6, RZ ;  /* 0x0000000605007210 */ /* 0x002fca0007ffe0ff */
[----:B------:R1:W-:Y:S01]  /*0610*/  STL [R1+0x7c], R0 ;  /* 0x00007c0001007387 */ /* 0x0003e20000100800 */
[----:B------:R-:W-:Y:S05]  /*0620*/  BRA.DIV ~URZ, `(.L_x_1545) ;  /* 0x0001f3127f007947 */ /* 0x000fea000b800000 */
[----:B------:R2:W3:Y:S01]  /*0630*/  SHFL.IDX PT, R12, R9, R5, 0x1f ;  /* 0x00001f05090c7589 */ /* 0x0004e200000e0000 */
[----:B------:R-:W-:-:S03]  /*0640*/  MOV R6, RZ ;  /* 0x000000ff00067202 */ /* 0x000fc60000000f00 */
[----:B------:R2:W4:Y:S04]  /*0650*/  SHFL.IDX PT, R9, R8, R5, 0x1f ;  /* 0x00001f0508097589 */ /* 0x00052800000e0000 */
.L_x_1757:
[----:B------:R-:W-:Y:S01]  /*0660*/  ISETP.NE.AND P0, PT, R7, RZ, PT ;  /* 0x000000ff0700720c */ /* 0x000fe20003f05270 */
[----:B------:R-:W-:-:S12]  /*0670*/  BSSY B0, `(.L_x_1546) ;  /* 0x0000005000007945 */ /* 0x000fd80003800000 */
[----:B------:R-:W-:Y:S05]  /*0680*/  @!P0 BRA `(.L_x_1547) ;  /* 0x0000003000008947 */ /* 0x000fea0003800000 */
[----:B-1----:R-:W-:Y:S01]  /*0690*/  IADD3 R0, R5, -0x1, RZ ;  /* 0xffffffff05007810 */ /* 0x002fe20007ffe0ff */
[----:B------:R-:W-:Y:S05]  /*06a0*/  BRA.DIV ~URZ, `(.L_x_1548) ;  /* 0x0001f3727f007947 */ /* 0x000fea000b800000 */
[----:B------:R1:W2:Y:S02]  /*06b0*/  SHFL.IDX PT, R6, R4, R0, 0x1f ;  /* 0x00001f0004067589 */ /* 0x0002a400000e0000 */
.L_x_1547:
[----:B------:R-:W-:Y:S05]  /*06c0*/  BSYNC B0 ;  /* 0x0000000000007941 */ /* 0x000fea0003800000 */
.L_x_1546:
        /* <DEDUP_REMOVED lines=69> */
.L_x_1550:
        /* <DEDUP_REMOVED lines=70> */
.L_x_1551:
[----:B------:R-:W-:Y:S05]  /*0f80*/  BSYNC B0 ;  /* 0x0000000000007941 */ /* 0x000fea0003800000 */
.L_x_1549:
[----:B------:R-:W-:-:S04]  /*0f90*/  LOP3.LUT R0, RZ, R0, RZ, 0x33, !PT ;  /* 0x00000000ff007212 */ /* 0x000fc800078e33ff */
[----:B------:R-:W-:-:S05]  /*0fa0*/  IADD3 R0, R0, R12, RZ ;  /* 0x0000000c00007210 */ /* 0x000fca0007ffe0ff */
[----:B------:R2:W-:Y:S01]  /*0fb0*/  STL [R1+0x74], R0 ;  /* 0x0000740001007387 */ /* 0x0005e20000100800 */
[----:B------:R-:W-:Y:S05]  /*0fc0*/  BRA `(.L_x_1552) ;  /* 0x0000006000007947 */ /* 0x000fea0003800000 */
.L_x_1540:
[----:B------:R-:W-:Y:S01]  /*0fd0*/  MOV R0, UR4 ;  /* 0x0000000400007c02 */ /* 0x000fe20008000f00 */
[----:B------:R-:W-:Y:S04]  /*0fe0*/  STL [R1+0x74], RZ ;  /* 0x000074ff01007387 */ /* 0x000fe80000100800 */
[----:B------:R-:W-:Y:S04]  /*0ff0*/  STL [R1+0x78], RZ ;  /* 0x000078ff01007387 */ /* 0x000fe80000100800 */
[----:B------:R1:W-:Y:S02]  /*1000*/  STL [R1+0x70], R0 ;  /* 0x0000700001007387 */ /* 0x0003e40000100800 */
[----:B-1----:R-:W-:-:S05]  /*1010*/  MOV R0, c[0x0][0x53c] ;  /* 0x00014f0000007a02 */ /* 0x002fca0000000f00 */
[----:B------:R1:W-:Y:S02]  /*1020*/  STL [R1+0x7c], R0 ;  /* 0x00007c0001007387 */ /* 0x0003e40000100800 */
.L_x_1552:
        /* <DEDUP_REMOVED lines=8> */
.L_x_1538:
        /* <DEDUP_REMOVED lines=23> */
[C---:B------:R-:W-:Y:S01]  /*1220*/  IMAD.IADD R2, R23.reuse, 0x1, -R4 ;  /* 0x0000000117027824 */ /* 0x040fe200078e0a04 */
[----:B------:R-:W-:Y:S02]  /*1230*/  SHF.R.S32.HI R4, RZ, 0x3, R20 ;  /* 0x00000003ff047819 */ /* 0x000fe40000011414 */
[----:B------:R-:W-:Y:S01]  /*1240*/  LOP3.LUT R7, R12, 0xfffffffc, RZ, 0xc0, !PT ;  /* 0xfffffffc0c077812 */ /* 0x000fe200078ec0ff */
[C---:B------:R-:W-:Y:S01]  /*1250*/  IMAD.IADD R3, R23.reuse, 0x1, -R3 ;  /* 0x0000000117037824 */ /* 0x040fe200078e0a03 */
[----:B------:R-:W-:Y:S01]  /*1260*/  LEA.HI R8, R2, R2, RZ, 0x1 ;  /* 0x0000000202087211 */ /* 0x000fe200078f08ff */
[----:B------:R-:W-:Y:S01]  /*1270*/  IMAD.SHL.U32 R4, R4, 0x40, RZ ;  /* 0x0000004004047824 */ /* 0x000fe200078e00ff */
[----:B------:R-:W-:Y:S01]  /*1280*/  SHF.R.S32.HI R6, RZ, 0x1f, R2 ;  /* 0x0000001fff067819 */ /* 0x000fe20000011402 */
[----:B------:R-:W-:Y:S01]  /*1290*/  IMAD.IADD R251, R23, 0x1, -R7 ;  /* 0x0000000117fb7824 */ /* 0x000fe200078e0a07 */
[----:B------:R-:W-:-:S02]  /*12a0*/  LOP3.LUT R5, R8, 0x7fffffe, RZ, 0xc0, !PT ;  /* 0x07fffffe08057812 */ /* 0x000fc400078ec0ff */
[----:B------:R-:W-:Y:S01]  /*12b0*/  LEA.HI R15, R6, R2, RZ, 0x3 ;  /* 0x00000002060f7211 */ /* 0x000fe200078f18ff */
[----:B------:R-:W-:Y:S01]  /*12c0*/  IMAD.SHL.U32 R30, R251, 0x8, RZ ;  /* 0x00000008fb1e7824 */ /* 0x000fe200078e00ff */
[----:B------:R-:W-:Y:S01]  /*12d0*/  LEA.HI R10, R3, R3, RZ, 0x1 ;  /* 0x00000003030a7211 */ /* 0x000fe200078f08ff */
[----:B------:R-:W-:Y:S01]  /*12e0*/  IMAD.IADD R14, R2, 0x1, -R5 ;  /* 0x00000001020e7824 */ /* 0x000fe200078e0a05 */
[----:B------:R-:W-:Y:S02]  /*12f0*/  LOP3.LUT R2, R4, 0xc0, RZ, 0xc0, !PT ;  /* 0x000000c004027812 */ /* 0x000fe400078ec0ff */
[----:B------:R-:W-:Y:S02]  /*1300*/  SHF.R.S32.HI R29, RZ, 0x2, R12 ;  /* 0x00000002ff1d7819 */ /* 0x000fe4000001140c */
[----:B------:R-:W-:Y:S02]  /*1310*/  SHF.R.U32.HI R4, RZ, 0x3, R2 ;  /* 0x00000003ff047819 */ /* 0x000fe40000011602 */
[----:B------:R-:W-:-:S02]  /*1320*/  LOP3.LUT R2, R2, 0x18, R30, 0xf8, !PT ;  /* 0x0000001802027812 */ /* 0x000fc400078ef81e */
[----:B------:R-:W-:Y:S02]  /*1330*/  LOP3.LUT R5, R10, 0x3fffffe, RZ, 0xc0, !PT ;  /* 0x03fffffe0a057812 */ /* 0x000fe400078ec0ff */
[----:B------:R-:W-:Y:S02]  /*1340*/  LEA.HI R6, R12, R29, RZ, 0x1 ;  /* 0x0000001d0c067211 */ /* 0x000fe400078f08ff */
[----:B------:R-:W-:Y:S01]  /*1350*/  LOP3.LUT R9, R2, R4, RZ, 0x3c, !PT ;  /* 0x0000000402097212 */ /* 0x000fe200078e3cff */
[----:B------:R-:W-:Y:S01]  /*1360*/  IMAD.IADD R16, R3, 0x1, -R5 ;  /* 0x0000000103107824 */ /* 0x000fe200078e0a05 */
[----:B------:R-:W-:Y:S02]  /*1370*/  LEA.HI R11, R11, R23, RZ, 0x5 ;  /* 0x000000170b0b7211 */ /* 0x000fe400078f28ff */
[----:B------:R-:W-:Y:S02]  /*1380*/  LEA.HI R2, R251, R251, RZ, 0x1 ;  /* 0x000000fbfb027211 */ /* 0x000fe400078f08ff */
[----:B------:R-:W-:-:S02]  /*1390*/  LOP3.LUT R3, R6, 0x7fffffe, RZ, 0xc0, !PT ;  /* 0x07fffffe06037812 */ /* 0x000fc400078ec0ff */
[----:B------:R-:W-:Y:S02]  /*13a0*/  LOP3.LUT R4, R11, 0xffffffe0, RZ, 0xc0, !PT ;  /* 0xffffffe00b047812 */ /* 0x000fe400078ec0ff */
[C---:B------:R-:W-:Y:S01]  /*13b0*/  LOP3.LUT R5, R2.reuse, 0x1ffffffe, RZ, 0xc0, !PT ;  /* 0x1ffffffe02057812 */ /* 0x040fe200078ec0ff */
[----:B------:R-:W-:Y:S01]  /*13c0*/  IMAD.SHL.U32 R2, R2, 0x20, RZ ;  /* 0x0000002002027824 */ /* 0x000fe200078e00ff */
[----:B------:R-:W-:Y:S01]  /*13d0*/  SHF.R.S32.HI R7, RZ, 0x5, R11 ;  /* 0x00000005ff077819 */ /* 0x000fe2000001140b */
[----:B------:R-:W-:Y:S01]  /*13e0*/  IMAD.IADD R3, R29, 0x1, -R3 ;  /* 0x000000011d037824 */ /* 0x000fe200078e0a03 */
[----:B------:R-:W-:Y:S01]  /*13f0*/  SHF.R.S32.HI R6, RZ, 0x1f, R11 ;  /* 0x0000001fff067819 */ /* 0x000fe2000001140b */
[----:B------:R-:W-:Y:S01]  /*1400*/  IMAD.IADD R28, R23, 0x1, -R4 ;  /* 0x00000001171c7824 */ /* 0x000fe200078e0a04 */
[----:B------:R-:W-:Y:S01]  /*1410*/  LOP3.LUT R2, R2, 0xffffffc0, RZ, 0xc0, !PT ;  /* 0xffffffc002027812 */ /* 0x000fe200078ec0ff */
[----:B------:R-:W-:Y:S01]  /*1420*/  IMAD R4, R7, 0x8, R3 ;  /* 0x0000000807047824 */ /* 0x000fe200078e0203 */
[----:B------:R-:W-:Y:S01]  /*1430*/  LEA.HI R3, R6, R7, RZ, 0x2 ;  /* 0x0000000706037211 */ /* 0x000fe200078f10ff */
[----:B------:R-:W-:Y:S01]  /*1440*/  IMAD.IADD R5, R251, 0x1, -R5 ;  /* 0x00000001fb057824 */ /* 0x000fe200078e0a05 */
[----:B------:R-:W-:Y:S01]  /*1450*/  SHF.R.S32.HI R6, RZ, 0x1f, R28 ;  /* 0x0000001fff067819 */ /* 0x000fe2000001141c */
[----:B------:R-:W-:Y:S01]  /*1460*/  IMAD.U32 R4, R4, 0x20, R9 ;  /* 0x0000002004047824 */ /* 0x000fe200078e0009 */
[----:B------:R-:W-:Y:S01]  /*1470*/  IADD3 R22, R114, 0x40, RZ ;  /* 0x0000004072167810 */ /* 0x000fe20007ffe0ff */
[----:B------:R-:W-:Y:S01]  /*1480*/  IMAD R21, R5, 0x8, R2 ;  /* 0x0000000805157824 */ /* 0x000fe200078e0202 */
[----:B------:R-:W-:-:S02]  /*1490*/  LOP3.LUT R2, R3, 0xffffffc, RZ, 0xc0, !PT ;  /* 0x0ffffffc03027812 */ /* 0x000fc400078ec0ff */
[----:B------:R-:W-:Y:S01]  /*14a0*/  LEA.HI R17, R6, R28, RZ, 0x2 ;  /* 0x0000001c06117211 */ /* 0x000fe200078f10ff */
[----:B------:R1:W-:Y:S01]  /*14b0*/  STL [R1+0x14], R4 ;  /* 0x0000140401007387 */ /* 0x0003e20000100800 */
[----:B------:R-:W-:Y:S01]  /*14c0*/  SHF.R.S32.HI R5, RZ, 0x1f, R22 ;  /* 0x0000001fff057819 */ /* 0x000fe20000011416 */
[----:B------:R-:W-:Y:S01]  /*14d0*/  IMAD.IADD R3, R7, 0x1, -R2 ;  /* 0x0000000107037824 */ /* 0x000fe200078e0a02 */
[----:B------:R-:W-:Y:S02]  /*14e0*/  SHF.R.S32.HI R2, RZ, 0x2, R17 ;  /* 0x00000002ff027819 */ /* 0x000fe40000011411 */
[----:B------:R-:W-:Y:S02]  /*14f0*/  SHF.R.S32.HI R11, RZ, 0x1f, R12 ;  /* 0x0000001fff0b7819 */ /* 0x000fe4000001140c */
[-C--:B------:R-:W-:Y:S01]  /*1500*/  LEA.HI R13, R22, R22.reuse, RZ, 0x1 ;  /* 0x00000016160d7211 */ /* 0x080fe200078f08ff */
[----:B------:R-:W-:Y:S01]  /*1510*/  IMAD R26, R3, 0x10, R2 ;  /* 0x00000010031a7824 */ /* 0x000fe200078e0202 */
[----:B------:R-:W-:-:S02]  /*1520*/  LEA.HI R2, R5, R22, RZ, 0x3 ;  /* 0x0000001605027211 */ /* 0x000fc400078f18ff */
[----:B------:R-:W-:Y:S02]  /*1530*/  LOP3.LUT R9, R13, 0x7fffffe, RZ, 0xc0, !PT ;  /* 0x07fffffe0d097812 */ /* 0x000fe400078ec0ff */
[--C-:B------:R-:W-:Y:S01]  /*1540*/  SHF.R.S32.HI R6, RZ, 0x1, R8.reuse ;  /* 0x00000001ff067819 */ /* 0x100fe20000011408 */
[----:B------:R-:W-:Y:S01]  /*1550*/  IMAD.SHL.U32 R2, R2, 0x20, RZ ;  /* 0x0000002002027824 */ /* 0x000fe200078e00ff */
[----:B------:R-:W-:Y:S01]  /*1560*/  SHF.R.S32.HI R5, RZ, 0x1f, R8 ;  /* 0x0000001fff057819 */ /* 0x000fe20000011408 */
[----:B------:R-:W-:Y:S01]  /*1570*/  STL [R1+0x148], R26 ;  /* 0x0001481a01007387 */ /* 0x000fe20000100800 */
[----:B------:R-:W-:Y:S02]  /*1580*/  SHF.R.S32.HI R3, RZ, 0x1, R10 ;  /* 0x00000001ff037819 */ /* 0x000fe4000001140a */
[----:B------:R-:W-:Y:S02]  /*1590*/  LEA.HI R5, R5, R6, RZ, 0x2 ;  /* 0x0000000605057211 */ /* 0x000fe400078f10ff */
[----:B------:R-:W-:-:S02]  /*15a0*/  LOP3.LUT R2, R2, 0xffffff00, RZ, 0xc0, !PT ;  /* 0xffffff0002027812 */ /* 0x000fc400078ec0ff */
[C---:B------:R-:W-:Y:S01]  /*15b0*/  LOP3.LUT P3, RZ, R3.reuse, 0x2, RZ, 0xc0, !PT ;  /* 0x0000000203ff7812 */ /* 0x040fe2000786c0ff */
[----:B------:R-:W-:Y:S01]  /*15c0*/  IMAD.SHL.U32 R3, R3, 0x40, RZ ;  /* 0x0000004003037824 */ /* 0x000fe200078e00ff */
[----:B-1----:R-:W-:Y:S02]  /*15d0*/  LEA.HI R4, R11, R29, RZ, 0x3 ;  /* 0x0000001d0b047211 */ /* 0x002fe400078f18ff */
[----:B------:R-:W-:Y:S02]  /*15e0*/  LOP3.LUT R5, R5, 0xfffffffc, RZ, 0xc0, !PT ;  /* 0xfffffffc05057812 */ /* 0x000fe400078ec0ff */
[----:B------:R-:W-:Y:S02]  /*15f0*/  LOP3.LUT R4, R4, 0xfffffff8, RZ, 0xc0, !PT ;  /* 0xfffffff804047812 */ /* 0x000fe400078ec0ff */
[----:B------:R-:W-:Y:S01]  /*1600*/  SHF.R.S32.HI R31, RZ, 0x1f, R30 ;  /* 0x0000001fff1f7819 */ /* 0x000fe2000001141e */
[----:B------:R-:W-:Y:S01]  /*1610*/  IMAD.IADD R12, R6, 0x1, -R5 ;  /* 0x00000001060c7824 */ /* 0x000fe200078e0a05 */
[----:B------:R-:W-:Y:S01]  /*1620*/  IADD3 R252, R30, 0x20, RZ ;  /* 0x000000201efc7810 */ /* 0x000fe20007ffe0ff */
[----:B------:R-:W-:-:S02]  /*1630*/  IMAD.IADD R8, R29, 0x1, -R4 ;  /* 0x000000011d087824 */ /* 0x000fc400078e0a04 */
[----:B------:R-:W-:Y:S01]  /*1640*/  IMAD.IADD R4, R22, 0x1, -R9 ;  /* 0x0000000116047824 */ /* 0x000fe200078e0a09 */
[----:B------:R-:W-:-:S03]  /*1650*/  LOP3.LUT P4, RZ, R12, 0x2, RZ, 0xc0, !PT ;  /* 0x000000020cff7812 */ /* 0x000fc6000788c0ff */
[----:B------:R-:W-:Y:S01]  /*1660*/  IMAD R22, R4, 0x20, R2 ;  /* 0x0000002004167824 */ /* 0x000fe200078e0202 */
[----:B------:R-:W-:Y:S02]  /*1670*/  LEA.HI R4, R8, R8, RZ, 0x1 ;  /* 0x0000000808047211 */ /* 0x000fe400078f08ff */
[----:B------:R-:W-:Y:S01]  /*1680*/  LOP3.LUT R2, R3, 0xc0, RZ, 0xc0, !PT ;  /* 0x000000c003027812 */ /* 0x000fe200078ec0ff */
[----:B------:R-:W-:Y:S01]  /*1690*/  IMAD.SHL.U32 R3, R15, 0x20, RZ ;  /* 0x000000200f037824 */ /* 0x000fe200078e00ff */
[----:B------:R-:W-:Y:S01]  /*16a0*/  LOP3.LUT R6, R4, 0x3fffffe, RZ, 0xc0, !PT ;  /* 0x03fffffe04067812 */ /* 0x000fe200078ec0ff */
[----:B------:R-:W-:Y:S01]  /*16b0*/  STL [R1+0x114], R22 ;  /* 0x0001141601007387 */ /* 0x000fe20000100800 */
[----:B------:R-:W-:Y:S02]  /*16c0*/  LOP3.LUT R9, R2, 0x8, R20, 0xf8, !PT ;  /* 0x0000000802097812 */ /* 0x000fe400078ef814 */
[----:B------:R-:W-:Y:S01]  /*16d0*/  SHF.R.U32.HI R5, RZ, 0x3, R2 ;  /* 0x00000003ff057819 */ /* 0x000fe20000011602 */
[----:B------:R-:W-:Y:S01]  /*16e0*/  IMAD.SHL.U32 R2, R7, 0x200, RZ ;  /* 0x0000020007027824 */ /* 0x000fe200078e00ff */
[----:B------:R-:W-:Y:S01]  /*16f0*/  LOP3.LUT R3, R3, 0xffffff00, RZ, 0xc0, !PT ;  /* 0xffffff0003037812 */ /* 0x000fe200078ec0ff */
[----:B------:R-:W-:Y:S01]  /*1700*/  IMAD.IADD R7, R8, 0x1, -R6 ;  /* 0x0000000108077824 */ /* 0x000fe200078e0a06 */
[----:B------:R-:W-:Y:S01]  /*1710*/  LOP3.LUT R9, R9, R5, RZ, 0x3c, !PT ;  /* 0x0000000509097212 */ /* 0x000fe200078e3cff */
[----:B------:R-:W-:Y:S01]  /*1720*/  IMAD.SHL.U32 R8, R18, 0x8, RZ ;  /* 0x0000000812087824 */ /* 0x000fe200078e00ff */
[----:B------:R-:W-:Y:S01]  /*1730*/  LOP3.LUT R6, R19, 0xfffffffe, RZ, 0xc0, !PT ;  /* 0xfffffffe13067812 */ /* 0x000fe200078ec0ff */
[----:B------:R-:W-:Y:S01]  /*1740*/  IMAD.IADD R5, R3, 0x1, R2 ;  /* 0x0000000103057824 */ /* 0x000fe200078e0202 */
[----:B------:R-:W-:Y:S01]  /*1750*/  SHF.R.S32.HI R4, RZ, 0x1, R4 ;  /* 0x00000001ff047819 */ /* 0x000fe20000011404 */
[----:B------:R-:W-:-:S02]  /*1760*/  IMAD R2, R251, 0x2, R2 ;  /* 0x00000002fb027824 */ /* 0x000fc400078e0202 */
[----:B------:R-:W-:Y:S01]  /*1770*/  IMAD.IADD R170, R23, 0x1, -R6 ;  /* 0x0000000117aa7824 */ /* 0x000fe200078e0a06 */
[C---:B------:R-:W-:Y:S01]  /*1780*/  LOP3.LUT P1, RZ, R4.reuse, 0x2, RZ, 0xc0, !PT ;  /* 0x0000000204ff7812 */ /* 0x040fe2000782c0ff */
[----:B------:R-:W-:Y:S01]  /*1790*/  IMAD R10, R7, 0x20, R2 ;  /* 0x00000020070a7824 */ /* 0x000fe200078e0202 */
[----:B------:R-:W-:Y:S01]  /*17a0*/  LOP3.LUT R2, R4, 0x1, RZ, 0xc0, !PT ;  /* 0x0000000104027812 */ /* 0x000fe200078ec0ff */
[C---:B------:R-:W-:Y:S02]  /*17b0*/  IMAD R15, R14.reuse, 0x20, R3 ;  /* 0x000000200e0f7824 */ /* 0x040fe400078e0203 */
[----:B------:R-:W-:Y:S01]  /*17c0*/  IMAD R14, R14, 0x20, R5 ;  /* 0x000000200e0e7824 */ /* 0x000fe200078e0205 */
[----:B------:R-:W-:Y:S01]  /*17d0*/  LEA.HI R5, R11, R29, RZ, 0x2 ;  /* 0x0000001d0b057211 */ /* 0x000fe200078f10ff */
[----:B------:R-:W-:Y:S01]  /*17e0*/  IMAD R3, R18, 0x8, R16 ;  /* 0x0000000812037824 */ /* 0x000fe200078e0210 */
[----:B------:R-:W-:Y:S01]  /*17f0*/  ISETP.NE.U32.AND P2, PT, R2, 0x1, PT ;  /* 0x000000010200780c */ /* 0x000fe20003f45070 */
[----:B------:R-:W-:-:S02]  /*1800*/  IMAD.SHL.U32 R164, R170, 0x4, RZ ;  /* 0x00000004aaa47824 */ /* 0x000fc400078e00ff */
        /* <DEDUP_REMOVED lines=16> */
[----:B------:R-:W-:Y:S01]  /*1910*/  IMAD R251, R251, 0x20, R29 ;  /* 0x00000020fbfb7824 */ /* 0x000fe200078e021d */
[----:B------:R-:W-:-:S02]  /*1920*/  LEA.HI R0, R3, R113, RZ, 0x5 ;  /* 0x0000007103007211 */ /* 0x000fc400078f28ff */
[----:B------:R-:W-:Y:S01]  /*1930*/  LOP3.LUT R25, R5, 0xc0, RZ, 0xc0, !PT ;  /* 0x000000c005197812 */ /* 0x000fe200078ec0ff */
[----:B------:R-:W-:Y:S01]  /*1940*/  IMAD.SHL.U32 R5, R4, 0x40, RZ ;  /* 0x0000004004057824 */ /* 0x000fe200078e00ff */
[----:B------:R-:W-:Y:S01]  /*1950*/  LEA.HI R9, R3, R113, RZ, 0x3 ;  /* 0x0000007103097211 */ /* 0x000fe200078f18ff */
[----:B------:R-:W-:Y:S01]  /*1960*/  IMAD.SHL.U32 R0, R0, 0x80, RZ ;  /* 0x0000008000007824 */ /* 0x000fe200078e00ff */
[----:B------:R-:W-:Y:S01]  /*1970*/  SHF.R.U32.HI R23, RZ, 0x3, R25 ;  /* 0x00000003ff177819 */ /* 0x000fe20000011619 */
[----:B------:R-:W-:Y:S01]  /*1980*/  STL [R1+0x10c], R27 ;  /* 0x00010c1b01007387 */ /* 0x000fe20000100800 */
[----:B------:R-:W-:Y:S02]  /*1990*/  LOP3.LUT R4, R25, 0x18, R9, 0xf8, !PT ;  /* 0x0000001819047812 */ /* 0x000fe400078ef809 */
        /* <DEDUP_REMOVED lines=23> */
[----:B------:R-:W-:Y:S02]  /*1b10*/  LOP3.LUT R0, R0, 0xfffff000, RZ, 0xc0, !PT ;  /* 0xfffff00000007812 */ /* 0x000fe400078ec0ff */
[----:B------:R-:W-:Y:S01]  /*1b20*/  LOP3.LUT R5, R5, R23, RZ, 0x3c, !PT ;  /* 0x0000001705057212 */ /* 0x000fe200078e3cff */
[----:B------:R-:W-:Y:S01]  /*1b30*/  STL [R1+0x98], R20 ;  /* 0x0000981401007387 */ /* 0x000fe20000100800 */
[----:B------:R-:W-:Y:S02]  /*1b40*/  LOP3.LUT R4, R27, 0x18, R6, 0xf8, !PT ;  /* 0x000000181b047812 */ /* 0x000fe400078ef806 */
[----:B------:R-:W-:Y:S02]  /*1b50*/  SHF.R.U32.HI R3, RZ, 0x3, R3 ;  /* 0x00000003ff037819 */ /* 0x000fe40000011603 */
[----:B------:R-:W-:Y:S02]  /*1b60*/  IADD3 R11, R5, R0, R7 ;  /* 0x00000000050b7210 */ /* 0x000fe40007ffe007 */
[----:B------:R-:W-:-:S02]  /*1b70*/  IADD3 R5, R20, 0x80, RZ ;  /* 0x0000008014057810 */ /* 0x000fc40007ffe0ff */
[----:B------:R-:W-:Y:S02]  /*1b80*/  LOP3.LUT R4, R4, R24, RZ, 0x3c, !PT ;  /* 0x0000001804047212 */ /* 0x000fe400078e3cff */
[----:B------:R-:W-:Y:S02]  /*1b90*/  LOP3.LUT R3, R8, R3, RZ, 0x3c, !PT ;  /* 0x0000000308037212 */ /* 0x000fe400078e3cff */
[----:B------:R-:W-:Y:S02]  /*1ba0*/  IADD3 R19, R20, 0x70, RZ ;  /* 0x0000007014137810 */ /* 0x000fe40007ffe0ff */
[----:B------:R-:W-:Y:S02]  /*1bb0*/  @P2 IADD3 R19, R5, 0x10, RZ ;  /* 0x0000001005132810 */ /* 0x000fe40007ffe0ff */
[----:B------:R-:W-:Y:S02]  /*1bc0*/  IADD3 R168, R164, 0x18, RZ ;  /* 0x00000018a4a87810 */ /* 0x000fe40007ffe0ff */
[----:B------:R-:W-:Y:S01]  /*1bd0*/  SHF.R.S32.HI R8, RZ, 0x1f, R169 ;  /* 0x0000001fff087819 */ /* 0x000fe200000114a9 */
[----:B------:R-:W-:Y:S01]  /*1be0*/  STL [R1+0x9c], R19 ;  /* 0x00009c1301007387 */ /* 0x000fe20000100800 */
[----:B------:R-:W-:Y:S01]  /*1bf0*/  IADD3 R10, R4, R22, R0 ;  /* 0x00000016040a7210 */ /* 0x000fe20007ffe000 */
[C---:B------:R-:W-:Y:S01]  /*1c00*/  IMAD.IADD R0, R3.reuse, 0x1, R14 ;  /* 0x0000000103007824 */ /* 0x040fe200078e020e */
[----:B------:R-:W-:Y:S01]  /*1c10*/  SHF.R.S32.HI R5, RZ, 0x1f, R166 ;  /* 0x0000001fff057819 */ /* 0x000fe200000114a6 */
[----:B------:R-:W-:Y:S01]  /*1c20*/  IMAD.IADD R4, R3, 0x1, R15 ;  /* 0x0000000103047824 */ /* 0x000fe200078e020f */
[----:B------:R-:W-:Y:S01]  /*1c30*/  SHF.R.S32.HI R3, RZ, 0x1f, R168 ;  /* 0x0000001fff037819 */ /* 0x000fe200000114a8 */
[----:B------:R1:W-:Y:S01]  /*1c40*/  STL [R1+0x128], R8 ;  /* 0x0001280801007387 */ /* 0x0003e20000100800 */
[----:B------:R-:W-:-:S02]  /*1c50*/  IADD3 R167, R164, 0x28, RZ ;  /* 0x00000028a4a77810 */ /* 0x000fc40007ffe0ff */
[C---:B------:R-:W-:Y:S01]  /*1c60*/  IADD3 R250, R108.reuse, 0x30, RZ ;  /* 0x000000306cfa7810 */ /* 0x040fe20007ffe0ff */
[----:B------:R-:W-:Y:S01]  /*1c70*/  STL.64 [R1], R30 ;  /* 0x0000001e01007387 */ /* 0x000fe20000100a00 */
[C---:B------:R-:W-:Y:S02]  /*1c80*/  IADD3 R249, R108.reuse, 0x40, RZ ;  /* 0x000000406cf97810 */ /* 0x040fe40007ffe0ff */
[----:B------:R-:W-:Y:S01]  /*1c90*/  SHF.R.S32.HI R14, RZ, 0x1f, R250 ;  /* 0x0000001fff0e7819 */ /* 0x000fe200000114fa */
[----:B------:R2:W-:Y:S01]  /*1ca0*/  STL [R1+0x124], R5 ;  /* 0x0001240501007387 */ /* 0x0005e20000100800 */
[----:B------:R-:W-:Y:S02]  /*1cb0*/  IADD3 R248, R108, 0x50, RZ ;  /* 0x000000506cf87810 */ /* 0x000fe40007ffe0ff */
[----:B------:R-:W-:Y:S01]  /*1cc0*/  LEA R171, R2, 0x3c80, 0x1 ;  /* 0x00003c8002ab7811 */ /* 0x000fe200078e08ff */
[----:B------:R3:W-:Y:S01]  /*1cd0*/  STL [R1+0x120], R3 ;  /* 0x0001200301007387 */ /* 0x0007e20000100800 */
[----:B------:R-:W-:-:S02]  /*1ce0*/  LEA R2, R16, 0x6080, 0x1 ;  /* 0x0000608010027811 */ /* 0x000fc400078e08ff */
[----:B------:R-:W-:Y:S02]  /*1cf0*/  LEA R198, R0, 0x6080, 0x1 ;  /* 0x0000608000c67811 */ /* 0x000fe400078e08ff */
[C---:B------:R-:W-:Y:S02]  /*1d00*/  IADD3 R200, R171.reuse, 0x20, RZ ;  /* 0x00000020abc87810 */ /* 0x040fe40007ffe0ff */
[----:B------:R-:W-:Y:S02]  /*1d10*/  LEA R196, R4, 0x1880, 0x1 ;  /* 0x0000188004c47811 */ /* 0x000fe400078e08ff */
[----:B------:R-:W-:Y:S02]  /*1d20*/  @P3 IADD3 R200, R171, -0x20, RZ ;  /* 0xffffffe0abc83810 */ /* 0x000fe40007ffe0ff */
[----:B------:R-:W-:Y:S02]  /*1d30*/  SHF.R.S32.HI R109, RZ, 0x1f, R108 ;  /* 0x0000001fff6d7819 */ /* 0x000fe4000001146c */
[----:B-1----:R-:W-:-:S02]  /*1d40*/  SHF.R.S32.HI R8, RZ, 0x1f, R249 ;  /* 0x0000001fff087819 */ /* 0x002fc400000114f9 */
[C---:B------:R-:W-:Y:S02]  /*1d50*/  IADD3 R208, R200.reuse, 0x400, RZ ;  /* 0x00000400c8d07810 */ /* 0x040fe40007ffe0ff */
[C---:B------:R-:W-:Y:S02]  /*1d60*/  IADD3 R207, R200.reuse, 0x800, RZ ;  /* 0x00000800c8cf7810 */ /* 0x040fe40007ffe0ff */
[C---:B------:R-:W-:Y:S02]  /*1d70*/  IADD3 R206, R200.reuse, 0xc00, RZ ;  /* 0x00000c00c8ce7810 */ /* 0x040fe40007ffe0ff */
[----:B--2---:R-:W-:Y:S02]  /*1d80*/  SHF.R.S32.HI R5, RZ, 0x1f, R115 ;  /* 0x0000001fff057819 */ /* 0x004fe40000011473 */
[C---:B------:R-:W-:Y:S02]  /*1d90*/  IADD3 R205, R200.reuse, 0x1000, RZ ;  /* 0x00001000c8cd7810 */ /* 0x040fe40007ffe0ff */
[----:B---3--:R-:W-:Y:S01]  /*1da0*/  SHF.R.S32.HI R3, RZ, 0x1f, R167 ;  /* 0x0000001fff037819 */ /* 0x008fe200000114a7 */
[----:B------:R1:W-:Y:S01]  /*1db0*/  STL [R1+0x11c], R5 ;  /* 0x00011c0501007387 */ /* 0x0003e20000100800 */
[----:B------:R-:W-:-:S02]  /*1dc0*/  IADD3 R204, R200, 0x1400, RZ ;  /* 0x00001400c8cc7810 */ /* 0x000fc40007ffe0ff */
[C---:B------:R-:W-:Y:S01]  /*1dd0*/  IADD3 R203, R200.reuse, 0x1800, RZ ;  /* 0x00001800c8cb7810 */ /* 0x040fe20007ffe0ff */
[----:B------:R2:W-:Y:S01]  /*1de0*/  STL [R1+0x118], R3 ;  /* 0x0001180301007387 */ /* 0x0005e20000100800 */
[C---:B------:R-:W-:Y:S02]  /*1df0*/  IADD3 R202, R200.reuse, 0x1c00, RZ ;  /* 0x00001c00c8ca7810 */ /* 0x040fe40007ffe0ff */
[----:B------:R-:W-:Y:S01]  /*1e00*/  IADD3 R201, R200, 0x2000, RZ ;  /* 0x00002000c8c97810 */ /* 0x000fe20007ffe0ff */
[----:B------:R3:W-:Y:S01]  /*1e10*/  STL [R1+0x58], R14 ;  /* 0x0000580e01007387 */ /* 0x0007e20000100800 */
[----:B-1----:R-:W-:Y:S02]  /*1e20*/  IADD3 R5, R30, 0x40, RZ ;  /* 0x000000401e057810 */ /* 0x002fe40007ffe0ff */
[----:B--2---:R-:W-:-:S03]  /*1e30*/  LOP3.LUT R3, R17, 0x7ffffffc, RZ, 0xc0, !PT ;  /* 0x7ffffffc11037812 */ /* 0x004fc600078ec0ff */
[----:B------:R-:W-:Y:S01]  /*1e40*/  STL [R1+0x8], R5 ;  /* 0x0000080501007387 */ /* 0x000fe20000100800 */
[----:B---3--:R-:W-:-:S03]  /*1e50*/  SHF.R.S32.HI R14, RZ, 0x1f, R248 ;  /* 0x0000001fff0e7819 */ /* 0x008fc600000114f8 */
[----:B------:R1:W-:Y:S01]  /*1e60*/  STL [R1+0x54], R8 ;  /* 0x0000540801007387 */ /* 0x0003e20000100800 */
[----:B------:R-:W-:-:S03]  /*1e70*/  IMAD.IADD R3, R28, 0x1, -R3 ;  /* 0x000000011c037824 */ /* 0x000fc600078e0a03 */
[----:B------:R2:W-:Y:S01]  /*1e80*/  STL [R1+0x50], R14 ;  /* 0x0000500e01007387 */ /* 0x0005e20000100800 */
[----:B-1----:R-:W-:Y:S02]  /*1e90*/  SHF.R.S32.HI R8, RZ, 0x1f, R252 ;  /* 0x0000001fff087819 */ /* 0x002fe400000114fc */
[----:B--2---:R-:W-:-:S03]  /*1ea0*/  SHF.R.S32.HI R14, RZ, 0x1f, R5 ;  /* 0x0000001fff0e7819 */ /* 0x004fc60000011405 */
[----:B------:R1:W-:Y:S01]  /*1eb0*/  STL [R1+0x88], R8 ;  /* 0x0000880801007387 */ /* 0x0003e20000100800 */
[----:B------:R-:W-:-:S03]  /*1ec0*/  LOP3.LUT R5, R27, 0x18, R108, 0xf8, !PT ;  /* 0x000000181b057812 */ /* 0x000fc600078ef86c */
[----:B------:R2:W-:Y:S01]  /*1ed0*/  STL [R1+0x84], R14 ;  /* 0x0000840e01007387 */ /* 0x0005e20000100800 */
[----:B-1----:R-:W-:Y:S02]  /*1ee0*/  IMAD.IADD R8, R26, 0x1, R21 ;  /* 0x000000011a087824 */ /* 0x002fe400078e0215 */
[----:B--2---:R-:W-:Y:S01]  /*1ef0*/  IMAD.SHL.U32 R14, R3, 0x2, RZ ;  /* 0x00000002030e7824 */ /* 0x004fe200078e00ff */
[----:B------:R-:W-:Y:S02]  /*1f00*/  SHF.R.S32.HI R3, RZ, 0x3, R9 ;  /* 0x00000003ff037819 */ /* 0x000fe40000011409 */
[----:B------:R1:W-:Y:S01]  /*1f10*/  STL [R1+0x80], R8 ;  /* 0x0000800801007387 */ /* 0x0003e20000100800 */
[----:B------:R-:W-:Y:S02]  /*1f20*/  LOP3.LUT R9, R25, 0x18, R108, 0xf8, !PT ;  /* 0x0000001819097812 */ /* 0x000fe400078ef86c */
[C---:B------:R-:W-:Y:S01]  /*1f30*/  IADD3 R27, R14.reuse, 0x8, RZ ;  /* 0x000000080e1b7810 */ /* 0x040fe20007ffe0ff */
[----:B------:R2:W-:Y:S01]  /*1f40*/  STL [R1+0x2c], R3 ;  /* 0x00002c0301007387 */ /* 0x0005e20000100800 */
[----:B------:R-:W-:-:S02]  /*1f50*/  IADD3 R26, R14, 0x10, RZ ;  /* 0x000000100e1a7810 */ /* 0x000fc40007ffe0ff */
[----:B------:R-:W-:Y:S01]  /*1f60*/  LOP3.LUT R9, R9, R23, RZ, 0x3c, !PT ;  /* 0x0000001709097212 */ /* 0x000fe200078e3cff */
[----:B------:R3:W-:Y:S01]  /*1f70*/  STL [R1+0x68], R14 ;  /* 0x0000680e01007387 */ /* 0x0007e20000100800 */
[C---:B------:R-:W-:Y:S02]  /*1f80*/  IADD3 R21, R14.reuse, 0x38, RZ ;  /* 0x000000380e157810 */ /* 0x040fe40007ffe0ff */
[C---:B------:R-:W-:Y:S01]  /*1f90*/  IADD3 R18, R14.reuse, 0x40, RZ ;  /* 0x000000400e127810 */ /* 0x040fe20007ffe0ff */
[----:B------:R-:W-:Y:S01]  /*1fa0*/  IMAD.IADD R9, R7, 0x1, R9 ;  /* 0x0000000107097824 */ /* 0x000fe200078e0209 */
[C---:B------:R-:W-:Y:S02]  /*1fb0*/  IADD3 R17, R14.reuse, 0x48, RZ ;  /* 0x000000480e117810 */ /* 0x040fe40007ffe0ff */
[----:B------:R-:W-:Y:S02]  /*1fc0*/  IADD3 R15, R14, 0x50, RZ ;  /* 0x000000500e0f7810 */ /* 0x000fe40007ffe0ff */
[----:B-1----:R-:W-:-:S02]  /*1fd0*/  LOP3.LUT R8, R25, 0x8, R108, 0xf8, !PT ;  /* 0x0000000819087812 */ /* 0x002fc400078ef86c */
[----:B------:R-:W-:Y:S02]  /*1fe0*/  IADD3 R25, R14, 0x18, RZ ;  /* 0x000000180e197810 */ /* 0x000fe40007ffe0ff */
[----:B--2---:R-:W-:Y:S02]  /*1ff0*/  LOP3.LUT R3, R5, R24, RZ, 0x3c, !PT ;  /* 0x0000001805037212 */ /* 0x004fe400078e3cff */
[----:B------:R-:W-:Y:S02]  /*2000*/  SHF.R.S32.HI R5, RZ, 0x3, R6 ;  /* 0x00000003ff057819 */ /* 0x000fe40000011406 */
[----:B------:R-:W-:Y:S01]  /*2010*/  LOP3.LUT R8, R8, R23, RZ, 0x3c, !PT ;  /* 0x0000001708087212 */ /* 0x000fe200078e3cff */
[----:B------:R-:W-:Y:S01]  /*2020*/  IMAD.IADD R6, R22, 0x1, R3 ;  /* 0x0000000116067824 */ /* 0x000fe200078e0203 */
[----:B------:R-:W-:Y:S01]  /*2030*/  SHF.R.S32.HI R3, RZ, 0x1f, R14 ;  /* 0x0000001fff037819 */ /* 0x000fe2000001140e */
[----:B------:R1:W-:Y:S01]  /*2040*/  STL [R1+0x28], R5 ;  /* 0x0000280501007387 */ /* 0x0003e20000100800 */
[C---:B------:R-:W-:Y:S01]  /*2050*/  IADD3 R24, R14.reuse, 0x20, RZ ;  /* 0x000000200e187810 */ /* 0x040fe20007ffe0ff */
[----:B------:R-:W-:Y:S01]  /*2060*/  IMAD.IADD R8, R7, 0x1, R8 ;  /* 0x0000000107087824 */ /* 0x000fe200078e0208 */
[C---:B------:R-:W-:Y:S01]  /*2070*/  IADD3 R23, R14.reuse, 0x28, RZ ;  /* 0x000000280e177810 */ /* 0x040fe20007ffe0ff */
[----:B------:R2:W-:Y:S01]  /*2080*/  STL [R1+0x108], R3 ;  /* 0x0001080301007387 */ /* 0x0005e20000100800 */
[----:B------:R-:W-:-:S02]  /*2090*/  IADD3 R22, R14, 0x30, RZ ;  /* 0x000000300e167810 */ /* 0x000fc40007ffe0ff */
[----:B---3--:R-:W-:Y:S01]  /*20a0*/  IADD3 R14, R14, 0x58, RZ ;  /* 0x000000580e0e7810 */ /* 0x008fe20007ffe0ff */
[----:B------:R-:W-:Y:S01]  /*20b0*/  STL [R1+0xc8], R27 ;  /* 0x0000c81b01007387 */ /* 0x000fe20000100800 */
[----:B------:R-:W-:Y:S02]  /*20c0*/  LEA R28, R6, 0x6080, 0x1 ;  /* 0x00006080061c7811 */ /* 0x000fe400078e08ff */
[----:B------:R-:W-:Y:S01]  /*20d0*/  SHF.R.S32.HI R6, RZ, 0x1f, R26 ;  /* 0x0000001fff067819 */ /* 0x000fe2000001141a */
[----:B------:R-:W-:Y:S01]  /*20e0*/  STL [R1+0xc4], R26 ;  /* 0x0000c41a01007387 */ /* 0x000fe20000100800 */
[----:B------:R-:W-:-:S03]  /*20f0*/  LEA R246, R8, 0x1880, 0x1 ;  /* 0x0000188008f67811 */ /* 0x000fc600078e08ff */
[----:B------:R3:W-:Y:S01]  /*2100*/  STL [R1+0xc0], R25 ;  /* 0x0000c01901007387 */ /* 0x0007e20000100800 */
[C---:B------:R-:W-:Y:S02]  /*2110*/  IADD3 R247, R246.reuse, 0x20, RZ ;  /* 0x00000020f6f77810 */ /* 0x040fe40007ffe0ff */
[----:B------:R-:W-:Y:S01]  /*2120*/  @P0 IADD3 R247, R246, -0x20, RZ ;  /* 0xffffffe0f6f70810 */ /* 0x000fe20007ffe0ff */
[----:B------:R-:W-:Y:S04]  /*2130*/  STL [R1+0xbc], R24 ;  /* 0x0000bc1801007387 */ /* 0x000fe80000100800 */
[----:B------:R-:W-:Y:S01]  /*2140*/  STL [R1+0xb8], R23 ;  /* 0x0000b81701007387 */ /* 0x000fe20000100800 */
[----:B-1----:R-:W-:-:S03]  /*2150*/  SEL R5, R12, 0xffffffe0, !P1 ;  /* 0xffffffe00c057807 */ /* 0x002fc60004800000 */
[----:B------:R1:W-:Y:S01]  /*2160*/  STL [R1+0xb4], R22 ;  /* 0x0000b41601007387 */ /* 0x0003e20000100800 */
[----:B--2---:R-:W-:Y:S01]  /*2170*/  SEL R3, R12, 0xffffffe0, !P4 ;  /* 0xffffffe00c037807 */ /* 0x004fe20006000000 */
[----:B------:R-:W-:Y:S01]  /*2180*/  IMAD.IADD R0, R5, 0x1, R19 ;  /* 0x0000000105007824 */ /* 0x000fe200078e0213 */
[----:B------:R-:W-:Y:S01]  /*2190*/  SHF.R.S32.HI R12, RZ, 0x1f, R27 ;  /* 0x0000001fff0c7819 */ /* 0x000fe2000001141b */
[----:B------:R-:W-:Y:S02]  /*21a0*/  STL [R1+0xb0], R21 ;  /* 0x0000b01501007387 */ /* 0x000fe40000100800 */
[----:B------:R-:W-:Y:S02]  /*21b0*/  IMAD.IADD R199, R198, 0x1, R3 ;  /* 0x00000001c6c77824 */ /* 0x000fe400078e0203 */
[----:B------:R-:W-:Y:S01]  /*21c0*/  STL [R1+0xac], R18 ;  /* 0x0000ac1201007387 */ /* 0x000fe20000100800 */
[----:B------:R-:W-:-:S03]  /*21d0*/  IMAD.IADD R197, R3, 0x1, R196 ;  /* 0x0000000103c57824 */ /* 0x000fc600078e02c4 */
[----:B------:R2:W-:Y:S01]  /*21e0*/  STL [R1+0xa8], R17 ;  /* 0x0000a81101007387 */ /* 0x0005e20000100800 */
[----:B---3--:R-:W-:-:S03]  /*21f0*/  SHF.R.S32.HI R25, RZ, 0x1f, R25 ;  /* 0x0000001fff197819 */ /* 0x008fc60000011419 */
[----:B------:R-:W-:Y:S04]  /*2200*/  STL [R1+0xa4], R15 ;  /* 0x0000a40f01007387 */ /* 0x000fe80000100800 */
[----:B------:R-:W-:Y:S04]  /*2210*/  STL [R1+0xa0], R14 ;  /* 0x0000a00e01007387 */ /* 0x000fe80000100800 */
[----:B------:R-:W-:Y:S01]  /*2220*/  STL [R1+0x140], R28 ;  /* 0x0001401c01007387 */ /* 0x000fe20000100800 */
[----:B-1----:R-:W-:-:S03]  /*2230*/  SHF.R.S32.HI R22, RZ, 0x1f, R22 ;  /* 0x0000001fff167819 */ /* 0x002fc60000011416 */
[----:B------:R1:W-:Y:S04]  /*2240*/  STL [R1+0x104], R12 ;  /* 0x0001040c01007387 */ /* 0x0003e80000100800 */
[----:B------:R3:W-:Y:S04]  /*2250*/  STL [R1+0x100], R6 ;  /* 0x0001000601007387 */ /* 0x0007e80000100800 */
[----:B------:R-:W-:Y:S01]  /*2260*/  STL [R1+0xfc], R25 ;  /* 0x0000fc1901007387 */ /* 0x000fe20000100800 */
[----:B--2---:R-:W-:Y:S02]  /*2270*/  SHF.R.S32.HI R17, RZ, 0x1f, R17 ;  /* 0x0000001fff117819 */ /* 0x004fe40000011411 */
[----:B-1----:R-:W-:-:S02]  /*2280*/  SHF.R.S32.HI R12, RZ, 0x1f, R24 ;  /* 0x0000001fff0c7819 */ /* 0x002fc40000011418 */
[----:B---3--:R-:W-:-:S03]  /*2290*/  SHF.R.S32.HI R6, RZ, 0x1f, R23 ;  /* 0x0000001fff067819 */ /* 0x008fc60000011417 */
[----:B------:R1:W-:Y:S04]  /*22a0*/  STL [R1+0xf8], R12 ;  /* 0x0000f80c01007387 */ /* 0x0003e80000100800 */
[----:B------:R2:W-:Y:S04]  /*22b0*/  STL [R1+0xf4], R6 ;  /* 0x0000f40601007387 */ /* 0x0005e80000100800 */
[----:B------:R-:W-:Y:S01]  /*22c0*/  STL [R1+0xf0], R22 ;  /* 0x0000f01601007387 */ /* 0x000fe20000100800 */
[----:B-1----:R-:W-:Y:S02]  /*22d0*/  SHF.R.S32.HI R12, RZ, 0x1f, R21 ;  /* 0x0000001fff0c7819 */ /* 0x002fe40000011415 */
[----:B--2---:R-:W-:-:S03]  /*22e0*/  SHF.R.S32.HI R6, RZ, 0x1f, R18 ;  /* 0x0000001fff067819 */ /* 0x004fc60000011412 */
[----:B------:R1:W-:Y:S04]  /*22f0*/  STL [R1+0xec], R12 ;  /* 0x0000ec0c01007387 */ /* 0x0003e80000100800 */
[----:B------:R2:W-:Y:S04]  /*2300*/  STL [R1+0xe8], R6 ;  /* 0x0000e80601007387 */ /* 0x0005e80000100800 */
[----:B------:R-:W-:Y:S01]  /*2310*/  STL [R1+0xe4], R17 ;  /* 0x0000e41101007387 */ /* 0x000fe20000100800 */
[----:B-1----:R-:W-:Y:S02]  /*2320*/  SHF.R.S32.HI R12, RZ, 0x1f, R15 ;  /* 0x0000001fff0c7819 */ /* 0x002fe4000001140f */
[----:B--2---:R-:W-:-:S03]  /*2330*/  SHF.R.S32.HI R6, RZ, 0x1f, R14 ;  /* 0x0000001fff067819 */ /* 0x004fc6000001140e */
        /* <DEDUP_REMOVED lines=12> */
[----:B------:R1:W-:Y:S04]  /*2400*/  STL [R1+0xd0], R2 ;  /* 0x0000d00201007387 */ /* 0x0003e80000100800 */
[----:B------:R1:W-:Y:S02]  /*2410*/  STL [R1+0xcc], R0 ;  /* 0x0000cc0001007387 */ /* 0x0003e40000100800 */
.L_x_1753:
        /* <DEDUP_REMOVED lines=9> */
[----:B------:R-:W-:Y:S02]  /*24b0*/  ISETP.NE.U32.AND P3, PT, RZ, c[0x0][0x348], PT ;  /* 0x0000d200ff007a0c */ /* 0x000fe40003f65070 */
[----:B------:R-:W-:Y:S02]  /*24c0*/  ISETP.NE.U32.AND P5, PT, RZ, c[0x0][0x350], PT ;  /* 0x0000d400ff007a0c */ /* 0x000fe40003fa5070 */
[----:B------:R-:W-:Y:S02]  /*24d0*/  ISETP.NE.U32.AND P6, PT, RZ, c[0x0][0x358], PT ;  /* 0x0000d600ff007a0c */ /* 0x000fe40003fc5070 */
[----:B------:R-:W-:Y:S02]  /*24e0*/  ISETP.NE.AND.EX P3, PT, RZ, c[0x0][0x34c], PT, P3 ;  /* 0x0000d300ff007a0c */ /* 0x000fe40003f65330 */
[----:B------:R-:W-:-:S02]  /*24f0*/  ISETP.NE.AND.EX P5, PT, RZ, c[0x0][0x354], PT, P5 ;  /* 0x0000d500ff007a0c */ /* 0x000fc40003fa5350 */
[----:B------:R-:W-:Y:S01]  /*2500*/  ISETP.NE.AND.EX P6, PT, RZ, c[0x0][0x35c], PT, P6 ;  /* 0x0000d700ff007a0c */ /* 0x000fe20003fc5360 */
[----:B------:R-:W-:Y:S01]  /*2510*/  IMAD.MOV.U32 R136, RZ, RZ, RZ ;  /* 0x000000ffff887224 */ /* 0x000fe200078e00ff */
[----:B------:R-:W-:Y:S01]  /*2520*/  CS2R R14, SRZ ;  /* 0x00000000000e7805 */ /* 0x000fe2000001ff00 */
[----:B--2---:R-:W-:Y:S01]  /*2530*/  SHF.R.S32.HI R18, RZ, 0x1f, R19 ;  /* 0x0000001fff127819 */ /* 0x004fe20000011413 */
[C---:B------:R-:W-:Y:S01]  /*2540*/  IMAD.SHL.U32 R21, R19.reuse, 0x4, RZ ;  /* 0x0000000413157824 */ /* 0x040fe200078e00ff */
[C---:B------:R-:W-:Y:S01]  /*2550*/  @P1 LEA R4, P0, R19.reuse, c[0x0][0x370], 0x2 ;  /* 0x0000dc0013041a11 */ /* 0x040fe200078010ff */
[----:B------:R1:W-:Y:S01]  /*2560*/  STL [R1+0x94], R19 ;  /* 0x0000941301007387 */ /* 0x0003e20000100800 */
[C-C-:B------:R-:W-:Y:S02]  /*2570*/  SHF.L.U64.HI R20, R19.reuse, 0x2, R18.reuse ;  /* 0x0000000213147819 */ /* 0x140fe40000010212 */
[----:B------:R-:W-:Y:S01]  /*2580*/  @P1 LEA.HI.X R5, R19, c[0x0][0x374], R18, 0x2, P0 ;  /* 0x0000dd0013051a11 */ /* 0x000fe200000f1412 */
[----:B------:R1:W-:Y:S01]  /*2590*/  STL [R1+0xd4], R18 ;  /* 0x0000d41201007387 */ /* 0x0003e20000100800 */
[----:B------:R-:W-:-:S03]  /*25a0*/  @P4 IADD3 R2, P0, R21, c[0x0][0x360], RZ ;  /* 0x0000d80015024a10 */ /* 0x000fc60007f1e0ff */
[----:B------:R2:W3:Y:S01]  /*25b0*/  @P1 LDG.E R10, [R4.64] ;  /* 0x00000008040a1981 */ /* 0x0004e2000c1e1900 */
[C---:B------:R-:W-:Y:S02]  /*25c0*/  @P4 IADD3.X R3, R20.reuse, c[0x0][0x364], RZ, P0, !PT ;  /* 0x0000d90014034a10 */ /* 0x040fe400007fe4ff */
[----:B------:R-:W-:Y:S01]  /*25d0*/  IADD3 R8, P2, R21, c[0x0][0x348], RZ ;  /* 0x0000d20015087a10 */ /* 0x000fe20007f5e0ff */
[----:B------:R1:W-:Y:S04]  /*25e0*/  STL [R1+0x8c], R21 ;  /* 0x00008c1501007387 */ /* 0x0003e80000100800 */
[----:B------:R4:W3:Y:S01]  /*25f0*/  @P4 LDG.E R0, [R2.64] ;  /* 0x0000000802004981 */ /* 0x0008e2000c1e1900 */
        /* <DEDUP_REMOVED lines=10> */
[----:B---3--:R1:W-:Y:S04]  /*26a0*/  STL [R1+0x5c], R10 ;  /* 0x00005c0a01007387 */ /* 0x0083e80000100800 */
[----:B------:R1:W-:Y:S01]  /*26b0*/  @P4 STL [R1+0x64], R0 ;  /* 0x0000640001004387 */ /* 0x0003e20000100800 */
[----:B------:R-:W-:Y:S05]  /*26c0*/  @P4 BRA `(.L_x_1553) ;  /* 0x0000007000004947 */ /* 0x000fea0003800000 */
[----:B-1----:R-:W-:-:S05]  /*26d0*/  MOV R0, c[0x0][0x168] ;  /* 0x00005a0000007a02 */ /* 0x002fca0000000f00 */
[----:B------:R1:W-:Y:S01]  /*26e0*/  STL [R1+0x64], R0 ;  /* 0x0000640001007387 */ /* 0x0003e20000100800 */
[----:B------:R-:W-:Y:S05]  /*26f0*/  @!P3 BRA `(.L_x_1553) ;  /* 0x000000400000b947 */ /* 0x000fea0003800000 */
[----:B------:R-:W2:Y:S04]  /*2700*/  LDG.E R6, [R8.64] ;  /* 0x0000000808067981 */ /* 0x000ea8000c1e1900 */
[----:B-1----:R-:W2:Y:S02]  /*2710*/  LDG.E R0, [R8.64+0x4] ;  /* 0x0000040808007981 */ /* 0x002ea4000c1e1900 */
[----:B--2---:R-:W-:-:S05]  /*2720*/  IADD3 R0, -R6, R0, RZ ;  /* 0x0000000006007210 */ /* 0x004fca0007ffe1ff */
[----:B------:R1:W-:Y:S02]  /*2730*/  STL [R1+0x64], R0 ;  /* 0x0000640001007387 */ /* 0x0003e40000100800 */
.L_x_1553:
[----:B------:R-:W-:-:S04]  /*2740*/  ISETP.NE.U32.AND P0, PT, RZ, c[0x0][0x368], PT ;  /* 0x0000da00ff007a0c */ /* 0x000fc80003f05070 */
[----:B------:R-:W-:-:S13]  /*2750*/  ISETP.NE.AND.EX P0, PT, RZ, c[0x0][0x36c], PT, P0 ;  /* 0x0000db00ff007a0c */ /* 0x000fda0003f05300 */
[----:B------:R-:W-:Y:S05]  /*2760*/  @!P0 BRA `(.L_x_1554) ;  /* 0x0000004000008947 */ /* 0x000fea0003800000 */
[----:B-1----:R-:W-:-:S04]  /*2770*/  IADD3 R4, P0, R21, c[0x0][0x368], RZ ;  /* 0x0000da0015047a10 */ /* 0x002fc80007f1e0ff */
[----:B------:R-:W-:-:S05]  /*2780*/  IADD3.X R5, R20, c[0x0][0x36c], RZ, P0, !PT ;  /* 0x0000db0014057a10 */ /* 0x000fca00007fe4ff */
[----:B------:R1:W5:Y:S01]  /*2790*/  LDG.E R13, [R4.64] ;  /* 0x00000008040d7981 */ /* 0x000362000c1e1900 */
[----:B------:R-:W-:Y:S05]  /*27a0*/  BRA `(.L_x_1555) ;  /* 0x0000005000007947 */ /* 0x000fea0003800000 */
.L_x_1554:
[----:B------:R-:W-:Y:S01]  /*27b0*/  MOV R13, UR6 ;  /* 0x00000006000d7c02 */ /* 0x000fe20008000f00 */
[----:B------:R-:W-:Y:S05]  /*27c0*/  @!P5 BRA `(.L_x_1555) ;  /* 0x000000300000d947 */ /* 0x000fea0003800000 */
[----:B------:R-:W2:Y:S04]  /*27d0*/  LDG.E R6, [R4.64] ;  /* 0x0000000804067981 */ /* 0x000ea8000c1e1900 */
[----:B-1----:R-:W2:Y:S02]  /*27e0*/  LDG.E R0, [R4.64+0x4] ;  /* 0x0000040804007981 */ /* 0x002ea4000c1e1900 */
[----:B--2---:R-:W-:Y:S02]  /*27f0*/  IADD3 R13, -R6, R0, RZ ;  /* 0x00000000060d7210 */ /* 0x004fe40007ffe1ff */
.L_x_1555:
[----:B-1----:R-:W2:Y:S04]  /*2800*/  LDL R4, [R1+0x64] ;  /* 0x0000640001047983 */ /* 0x002ea80000100800 */
[----:B------:R-:W3:Y:S04]  /*2810*/  LDL.LU R0, [R1+0x74] ;  /* 0x0000740001007983 */ /* 0x000ee80000300800 */
[----:B------:R1:W4:Y:S04]  /*2820*/  @P6 LDG.E R5, [R2.64] ;  /* 0x0000000802056981 */ /* 0x000328000c1e1900 */
[----:B------:R-:W4:Y:S01]  /*2830*/  LDL R23, [R1+0x78] ;  /* 0x0000780001177983 */ /* 0x000f220000100800 */
[----:B------:R-:W-:-:S04]  /*2840*/  ISETP.NE.U32.AND P0, PT, RZ, c[0x0][0x378], PT ;  /* 0x0000de00ff007a0c */ /* 0x000fc80003f05070 */
[----:B------:R-:W-:Y:S01]  /*2850*/  ISETP.NE.AND.EX P1, PT, RZ, c[0x0][0x37c], PT, P0 ;  /* 0x0000df00ff007a0c */ /* 0x000fe20003f25300 */
[----:B--2---:R-:W-:Y:S02]  /*2860*/  IMAD.MOV.U32 R6, RZ, RZ, R4 ;  /* 0x000000ffff067224 */ /* 0x004fe400078e0004 */
[----:B------:R1:W4:Y:S01]  /*2870*/  @P6 LDG.E R4, [R2.64+0x4] ;  /* 0x0000040802046981 */ /* 0x000322000c1e1900 */
[----:B------:R-:W-:Y:S02]  /*2880*/  IMAD.MOV.U32 R8, RZ, RZ, c[0x0][0x2c4] ;  /* 0x0000b100ff087624 */ /* 0x000fe400078e00ff */
[----:B-----5:R-:W-:-:S03]  /*2890*/  IMAD.MOV.U32 R129, RZ, RZ, R13 ;  /* 0x000000ffff817224 */ /* 0x020fc600078e000d */
[----:B------:R-:W-:Y:S01]  /*28a0*/  ISETP.NE.AND P2, PT, R8, 0x1, PT ;  /* 0x000000010800780c */ /* 0x000fe20003f45270 */
[----:B---3--:R-:W-:Y:S02]  /*28b0*/  IMAD.SHL.U32 R0, R0, 0x80, RZ ;  /* 0x0000008000007824 */ /* 0x008fe400078e00ff */
[----:B------:R-:W-:-:S03]  /*28c0*/  IMAD.IADD R8, R13, 0x1, -R10 ;  /* 0x000000010d087824 */ /* 0x000fc600078e0a0a */
[----:B------:R2:W-:Y:S01]  /*28d0*/  STL [R1+0x60], R0 ;  /* 0x0000600001007387 */ /* 0x0005e20000100800 */
[----:B-1----:R-:W-:-:S04]  /*28e0*/  @P1 IADD3 R2, P0, R21, c[0x0][0x378], RZ ;  /* 0x0000de0015021a10 */ /* 0x002fc80007f1e0ff */
[----:B------:R-:W-:-:S05]  /*28f0*/  @P1 IADD3.X R3, R20, c[0x0][0x37c], RZ, P0, !PT ;  /* 0x0000df0014031a10 */ /* 0x000fca00007fe4ff */
[----:B------:R1:W5:Y:S01]  /*2900*/  @P1 LDG.E R129, [R2.64] ;  /* 0x0000000802811981 */ /* 0x000362000c1e1900 */
[----:B--2---:R-:W-:Y:S01]  /*2910*/  IADD3 R0, R0, 0x7f, RZ ;  /* 0x0000007f00007810 */ /* 0x004fe20007ffe0ff */
[----:B-1----:R-:W-:-:S04]  /*2920*/  IMAD.MOV.U32 R2, RZ, RZ, c[0x0][0x228] ;  /* 0x00008a00ff027624 */ /* 0x002fc800078e00ff */
[----:B------:R-:W-:-:S05]  /*2930*/  @P2 IMAD.HI.U32 R3, R0, c[0x0][0x2c8], RZ ;  /* 0x0000b20000032a27 */ /* 0x000fca00078e00ff */
[----:B------:R-:W-:Y:S01]  /*2940*/  @P2 SHF.R.U32.HI R0, RZ, c[0x0][0x2cc], R3 ;  /* 0x0000b300ff002a19 */ /* 0x000fe20000011603 */
[----:B------:R-:W-:Y:S01]  /*2950*/  BSSY B0, `(.L_x_1556) ;  /* 0x0000039000007945 */ /* 0x000fe20003800000 */
[----:B------:R-:W-:-:S04]  /*2960*/  LOP3.LUT R245, R245, 0xffffffdf, RZ, 0xc0, !PT ;  /* 0xffffffdff5f57812 */ /* 0x000fc800078ec0ff */
[----:B------:R-:W-:Y:S01]  /*2970*/  @P2 LOP3.LUT R245, R245, 0x20, RZ, 0xfc, !PT ;  /* 0x00000020f5f52812 */ /* 0x000fe200078efcff */
[----:B----4-:R-:W-:-:S04]  /*2980*/  @P6 IMAD.IADD R2, R4, 0x1, -R5 ;  /* 0x0000000104026824 */ /* 0x010fc800078e0a05 */
[----:B------:R-:W-:-:S05]  /*2990*/  IMAD.IADD R4, R8, 0x1, R2 ;  /* 0x0000000108047824 */ /* 0x000fca00078e0202 */
[----:B------:R-:W-:Y:S01]  /*29a0*/  IADD3 R138, R4, 0x30, -R6 ;  /* 0x00000030048a7810 */ /* 0x000fe20007ffe806 */
[----:B------:R1:W-:Y:S01]  /*29b0*/  STL [R1+0x6c], R4 ;  /* 0x00006c0401007387 */ /* 0x0003e20000100800 */
[----:B------:R-:W-:-:S03]  /*29c0*/  LOP3.LUT R5, R23, 0xff000000, RZ, 0xc0, !PT ;  /* 0xff00000017057812 */ /* 0x000fc600078ec0ff */
[----:B------:R-:W-:-:S04]  /*29d0*/  IMAD.IADD R3, R138, 0x1, R0 ;  /* 0x000000018a037824 */ /* 0x000fc800078e0200 */
[----:B------:R-:W-:Y:S01]  /*29e0*/  IMAD.HI R6, R3, 0x2aaaaaab, RZ ;  /* 0x2aaaaaab03067827 */ /* 0x000fe200078e02ff */
[----:B------:R-:W-:Y:S02]  /*29f0*/  LOP3.LUT R3, R23, 0xff0000, RZ, 0xc0, !PT ;  /* 0x00ff000017037812 */ /* 0x000fe400078ec0ff */
[----:B-1----:R-:W-:-:S05]  /*2a00*/  IADD3 R4, R4, 0x2f, RZ ;  /* 0x0000002f04047810 */ /* 0x002fca0007ffe0ff */
[----:B------:R-:W-:Y:S01]  /*2a10*/  IMAD.HI R0, R4, 0x2aaaaaab, RZ ;  /* 0x2aaaaaab04007827 */ /* 0x000fe200078e02ff */
[----:B------:R-:W-:-:S04]  /*2a20*/  SHF.R.U32.HI R4, RZ, 0x8, R5 ;  /* 0x00000008ff047819 */ /* 0x000fc80000011605 */
[----:B------:R-:W-:Y:S02]  /*2a30*/  LEA.HI R3, R3, R4, RZ, 0x10 ;  /* 0x0000000403037211 */ /* 0x000fe400078f80ff */
[----:B------:R-:W-:Y:S02]  /*2a40*/  SHF.R.U32.HI R5, RZ, 0x1f, R0 ;  /* 0x0000001fff057819 */ /* 0x000fe40000011600 */
[----:B------:R-:W-:Y:S02]  /*2a50*/  SHF.R.U32.HI R9, RZ, 0x1f, R6 ;  /* 0x0000001fff097819 */ /* 0x000fe40000011606 */
[----:B------:R-:W-:Y:S02]  /*2a60*/  SHF.R.U32.HI R10, RZ, 0x10, R3 ;  /* 0x00000010ff0a7819 */ /* 0x000fe40000011603 */
[----:B------:R-:W-:Y:S02]  /*2a70*/  LOP3.LUT R16, R3, 0xff, RZ, 0xc0, !PT ;  /* 0x000000ff03107812 */ /* 0x000fe400078ec0ff */
[----:B------:R-:W-:-:S02]  /*2a80*/  LEA.HI.SX32 R137, R0, R5, 0x1d ;  /* 0x0000000500897211 */ /* 0x000fc400078feaff */
[----:B------:R-:W-:Y:S01]  /*2a90*/  LEA.HI.SX32 R0, R6, R9, 0x1d ;  /* 0x0000000906007211 */ /* 0x000fe200078feaff */
[----:B------:R1:W-:Y:S03]  /*2aa0*/  STL [R1+0x74], R10 ;  /* 0x0000740a01007387 */ /* 0x0003e60000100800 */
[----:B------:R-:W-:Y:S01]  /*2ab0*/  IMNMX R6, R137, R0, PT ;  /* 0x0000000089067217 */ /* 0x000fe20003800200 */
[----:B------:R1:W-:Y:S03]  /*2ac0*/  STL [R1+0xd8], R16 ;  /* 0x0000d81001007387 */ /* 0x0003e60000100800 */
[----:B------:R-:W-:Y:S02]  /*2ad0*/  ISETP.GE.AND P0, PT, R6, 0x1, PT ;  /* 0x000000010600780c */ /* 0x000fe40003f06270 */
[----:B------:R-:W-:Y:S01]  /*2ae0*/  ISETP.NE.AND P1, PT, R10, RZ, PT ;  /* 0x000000ff0a00720c */ /* 0x000fe20003f25270 */
[----:B------:R-:W-:-:S03]  /*2af0*/  IMAD.MOV.U32 R0, RZ, RZ, RZ ;  /* 0x000000ffff007224 */ /* 0x000fc600078e00ff */
[----:B------:R-:W-:-:S07]  /*2b00*/  SEL R128, R10, c[0x0][0x338], P1 ;  /* 0x0000ce000a807a07 */ /* 0x000fce0000800000 */
[----:B------:R-:W-:Y:S05]  /*2b10*/  @!P0 BRA `(.L_x_1557) ;  /* 0x000001c000008947 */ /* 0x000fea0003800000 */
[----:B------:R-:W-:Y:S02]  /*2b20*/  IABS R3, R128 ;  /* 0x0000008000037213 */ /* 0x000fe40000000000 */
[----:B------:R-:W-:Y:S02]  /*2b30*/  IADD3 R9, R128, -0x1, R6 ;  /* 0xffffffff80097810 */ /* 0x000fe40007ffe006 */
[----:B------:R-:W2:Y:S02]  /*2b40*/  I2F.RP R0, R3 ;  /* 0x0000000300007306 */ /* 0x000ea40000209400 */
[----:B------:R-:W-:-:S06]  /*2b50*/  IABS R12, R9 ;  /* 0x00000009000c7213 */ /* 0x000fcc0000000000 */
[----:B--2---:R-:W2:Y:S02]  /*2b60*/  MUFU.RCP R0, R0 ;  /* 0x0000000000007308 */ /* 0x004ea40000001000 */
[----:B--2---:R-:W-:-:S06]  /*2b70*/  IADD3 R0, R0, 0xffffffe, RZ ;  /* 0x0ffffffe00007810 */ /* 0x004fcc0007ffe0ff */
[----:B------:R-:W2:Y:S02]  /*2b80*/  F2I.FTZ.U32.TRUNC.NTZ R5, R0 ;  /* 0x0000000000057305 */ /* 0x000ea4000021f000 */
[----:B--2---:R-:W-:-:S04]  /*2b90*/  IMAD.MOV R0, RZ, RZ, -R5 ;  /* 0x000000ffff007224 */ /* 0x004fc800078e0a05 */
[----:B------:R-:W-:Y:S01]  /*2ba0*/  IMAD.MOV.U32 R4, RZ, RZ, R0 ;  /* 0x000000ffff047224 */ /* 0x000fe200078e0000 */
[----:B------:R-:W-:-:S03]  /*2bb0*/  IABS R0, R128 ;  /* 0x0000008000007213 */ /* 0x000fc60000000000 */
[----:B-1----:R-:W-:Y:S02]  /*2bc0*/  IMAD R10, R4, R3, RZ ;  /* 0x00000003040a7224 */ /* 0x002fe400078e02ff */
        /* <DEDUP_REMOVED lines=17> */
.L_x_1557:
[----:B------:R-:W-:Y:S05]  /*2ce0*/  BSYNC B0 ;  /* 0x0000000000007941 */ /* 0x000fea0003800000 */
.L_x_1556:
[----:B------:R-:W-:-:S04]  /*2cf0*/  IMAD R3, R16, R0, RZ ;  /* 0x0000000010037224 */ /* 0x000fc800078e02ff */
        /* <DEDUP_REMOVED lines=27> */
[----:B------:R-:W-:-:S03]  /*2eb0*/  IADD3 R33, R0, -0x1, RZ ;  /* 0xffffffff00217810 */ /* 0x000fc60007ffe0ff */
[----:B------:R-:W-:Y:S01]  /*2ec0*/  IMAD R3, R88, c[0x0][0x23c], R3 ;  /* 0x00008f0058037a24 */ /* 0x000fe200078e0203 */
[----:B------:R-:W-:Y:S02]  /*2ed0*/  SEL R11, R18, RZ, !P6 ;  /* 0x000000ff120b7207 */ /* 0x000fe40007000000 */
[----:B------:R-:W-:Y:S02]  /*2ee0*/  LOP3.LUT R26, R23, 0xffff, RZ, 0xc0, !PT ;  /* 0x0000ffff171a7812 */ /* 0x000fe400078ec0ff */
[----:B------:R-:W-:Y:S01]  /*2ef0*/  SEL R10, R19, RZ, !P6 ;  /* 0x000000ff130a7207 */ /* 0x000fe20007000000 */
[----:B------:R-:W-:Y:S02]  /*2f00*/  IMAD R0, R11, c[0x0][0x248], RZ ;  /* 0x000092000b007a24 */ /* 0x000fe400078e02ff */
[----:B------:R-:W-:Y:S02]  /*2f10*/  IMAD.MOV.U32 R130, RZ, RZ, 0x30 ;  /* 0x00000030ff827424 */ /* 0x000fe400078e00ff */
[----:B------:R-:W-:-:S02]  /*2f20*/  IMAD R6, R10, c[0x0][0x24c], R0 ;  /* 0x000093000a067a24 */ /* 0x000fc400078e0200 */
[C---:B------:R-:W-:Y:S02]  /*2f30*/  IMAD R142, R130.reuse, c[0x0][0x23c], RZ ;  /* 0x00008f00828e7a24 */ /* 0x040fe400078e02ff */
[----:B------:R-:W-:-:S04]  /*2f40*/  IMAD.WIDE.U32 R134, R130, c[0x0][0x238], RZ ;  /* 0x00008e0082867a25 */ /* 0x000fc800078e00ff */
[----:B------:R-:W-:Y:S01]  /*2f50*/  IMAD.IADD R142, R135, 0x1, R142 ;  /* 0x00000001878e7824 */ /* 0x000fe200078e028e */
[----:B------:R-:W-:Y:S01]  /*2f60*/  ISETP.GE.AND P5, PT, R252, c[0x0][0x1d4], PT ;  /* 0x00007500fc007a0c */ /* 0x000fe20003fa6270 */
[----:B------:R-:W-:Y:S02]  /*2f70*/  IMAD.MOV.U32 R143, RZ, RZ, c[0x0][0x238] ;  /* 0x00008e00ff8f7624 */ /* 0x000fe400078e00ff */
[----:B------:R-:W-:Y:S01]  /*2f80*/  IMAD.MOV.U32 R141, RZ, RZ, 0x5 ;  /* 0x00000005ff8d7424 */ /* 0x000fe200078e00ff */
[----:B------:R-:W-:-:S04]  /*2f90*/  ISETP.NE.U32.AND P3, PT, RZ, c[0x0][0x340], PT ;  /* 0x0000d000ff007a0c */ /* 0x000fc80003f65070 */
[C---:B------:R-:W-:Y:S01]  /*2fa0*/  SHF.L.U64.HI R141, R143.reuse, R141, c[0x0][0x23c] ;  /* 0x00008f008f8d7619 */ /* 0x040fe2000001028d */
[----:B------:R-:W-:Y:S01]  /*2fb0*/  IMAD.SHL.U32 R143, R143, 0x20, RZ ;  /* 0x000000208f8f7824 */ /* 0x000fe200078e00ff */
[----:B------:R-:W-:Y:S01]  /*2fc0*/  ISETP.NE.AND.EX P3, PT, RZ, c[0x0][0x344], PT, P3 ;  /* 0x0000d100ff007a0c */ /* 0x000fe20003f65330 */
        /* <DEDUP_REMOVED lines=12> */
[----:B------:R-:W-:Y:S01]  /*3090*/  IMAD.MOV.U32 R90, RZ, RZ, R92 ;  /* 0x000000ffff5a7224 */ /* 0x000fe200078e005c */
[----:B------:R-:W-:Y:S01]  /*30a0*/  ISETP.GE.AND P6, PT, R16, c[0x0][0x1d4], PT ;  /* 0x0000750010007a0c */ /* 0x000fe20003fc6270 */
[-C--:B------:R-:W-:Y:S02]  /*30b0*/  IMAD R3, R4, R134.reuse, R3 ;  /* 0x0000008604037224 */ /* 0x080fe400078e0203 */
[----:B------:R-:W-:Y:S01]  /*30c0*/  IMAD.WIDE.U32 R8, R33, R134, R90 ;  /* 0x0000008621087225 */ /* 0x000fe200078e005a */
[----:B---3--:R-:W-:-:S02]  /*30d0*/  ISETP.GE.AND P4, PT, R22, c[0x0][0x1d4], PT ;  /* 0x0000750016007a0c */ /* 0x008fc40003f86270 */
[----:B------:R-:W-:Y:S01]  /*30e0*/  ISETP.GT.AND P0, PT, R0, 0x20, PT ;  /* 0x000000200000780c */ /* 0x000fe20003f04270 */
[----:B------:R-:W-:Y:S01]  /*30f0*/  IMAD.IADD R3, R9, 0x1, R3 ;  /* 0x0000000109037824 */ /* 0x000fe200078e0203 */
[----:B------:R-:W-:Y:S01]  /*3100*/  @P1 LEA R4, P2, R8, c[0x0][0x220], 0x1 ;  /* 0x0000880008041a11 */ /* 0x000fe200078408ff */
[----:B----4-:R-:W-:-:S03]  /*3110*/  @P1 IMAD.SHL.U32 R0, R12, 0x2, RZ ;  /* 0x000000020c001824 */ /* 0x010fc600078e00ff */
[----:B------:R-:W-:-:S05]  /*3120*/  @P1 LEA.HI.X R5, R8, c[0x0][0x224], R3, 0x1, P2 ;  /* 0x0000890008051a11 */ /* 0x000fca00010f0c03 */
        /* <DEDUP_REMOVED lines=10> */
[----:B------:R-:W-:-:S04]  /*31d0*/  @P3 IADD3 R8, P1, R21, c[0x0][0x340], RZ ;  /* 0x0000d00015083a10 */ /* 0x000fc80007f3e0ff */
[----:B------:R-:W-:-:S05]  /*31e0*/  @P3 IADD3.X R9, R20, c[0x0][0x344], RZ, P1, !PT ;  /* 0x0000d10014093a10 */ /* 0x000fca0000ffe4ff */
        /* <DEDUP_REMOVED lines=10> */
[----:B------:R-:W-:-:S03]  /*3290*/  ISETP.GE.AND P2, PT, R108, c[0x0][0x27c], PT ;  /* 0x00009f006c007a0c */ /* 0x000fc60003f46270 */
[----:B------:R-:W0:Y:S01]  /*32a0*/  LDGDEPBAR ;  /* 0x00000000000079af */ /* 0x000e220000000000 */
[----:B------:R-:W-:Y:S01]  /*32b0*/  WARPSYNC 0xffffffff ;  /* 0xffffffff00007948 */ /* 0x000fe20003800000 */
[----:B------:R-:W-:Y:S02]  /*32c0*/  @P4 LOP3.LUT R245, R245, 0x1, RZ, 0xfc, !PT ;  /* 0x00000001f5f54812 */ /* 0x000fe400078efcff */
[----:B------:R-:W-:Y:S02]  /*32d0*/  SHF.R.S32.HI R165, RZ, 0x1f, R164 ;  /* 0x0000001fffa57819 */ /* 0x000fe400000114a4 */
[----:B------:R-:W-:Y:S02]  /*32e0*/  SHF.R.S32.HI R12, RZ, 0x1f, R114 ;  /* 0x0000001fff0c7819 */ /* 0x000fe40000011472 */
[----:B-----5:R-:W-:Y:S01]  /*32f0*/  SHF.R.S32.HI R23, RZ, 0x1f, R129 ;  /* 0x0000001fff177819 */ /* 0x020fe20000011481 */
[----:B-1----:R-:W-:-:S04]  /*3300*/  IMAD.MOV.U32 R0, RZ, RZ, c[0x0][0x27c] ;  /* 0x00009f00ff007624 */ /* 0x002fc800078e00ff */
[----:B------:R-:W-:Y:S01]  /*3310*/  IMAD.SHL.U32 R65, R0, 0x2, RZ ;  /* 0x0000000200417824 */ /* 0x000fe200078e00ff */
[----:B--2---:R-:W-:Y:S01]  /*3320*/  @P3 SHF.R.S32.HI R22, RZ, 0x1f, R6 ;  /* 0x0000001fff163819 */ /* 0x004fe20000011406 */
[----:B------:R-:W-:Y:S02]  /*3330*/  @!P3 IMAD.MOV.U32 R6, RZ, RZ, R19 ;  /* 0x000000ffff06b224 */ /* 0x000fe400078e0013 */
[----:B------:R-:W-:Y:S02]  /*3340*/  @!P3 IMAD.MOV.U32 R22, RZ, RZ, R18 ;  /* 0x000000ffff16b224 */ /* 0x000fe400078e0012 */
[----:B------:R-:W2:Y:S01]  /*3350*/  LDL R28, [R1+0x30] ;  /* 0x00003000011c7983 */ /* 0x000ea20000100800 */
[----:B------:R-:W-:Y:S02]  /*3360*/  IMAD R0, R12, c[0x0][0x280], RZ ;  /* 0x0000a0000c007a24 */ /* 0x000fe400078e02ff */
[----:B------:R-:W-:Y:S01]  /*3370*/  IMAD.WIDE.U32 R4, R26, c[0x0][0x260], R16 ;  /* 0x000098001a047a25 */ /* 0x000fe200078e0010 */
[----:B------:R-:W3:Y:S03]  /*3380*/  LDL R27, [R1+0x34] ;  /* 0x00003400011b7983 */ /* 0x000ee60000100800 */
[----:B------:R-:W-:-:S02]  /*3390*/  IMAD R0, R114, c[0x0][0x284], R0 ;  /* 0x0000a10072007a24 */ /* 0x000fc400078e0200 */
[----:B------:R-:W-:Y:S01]  /*33a0*/  IMAD.WIDE.U32 R8, R114, c[0x0][0x280], R164 ;  /* 0x0000a00072087a25 */ /* 0x000fe200078e00a4 */
[----:B------:R-:W-:-:S03]  /*33b0*/  ISETP.GE.AND P1, PT, R113, c[0x0][0x27c], PT ;  /* 0x00009f0071007a0c */ /* 0x000fc60003f26270 */
[----:B------:R-:W-:Y:S02]  /*33c0*/  IMAD.IADD R127, R13, 0x1, R15 ;  /* 0x000000010d7f7824 */ /* 0x000fe400078e020f */
[----:B------:R-:W-:Y:S02]  /*33d0*/  IMAD R3, R11, c[0x0][0x268], RZ ;  /* 0x00009a000b037a24 */ /* 0x000fe400078e02ff */
[----:B------:R-:W-:Y:S02]  /*33e0*/  IMAD R5, R26, c[0x0][0x264], R5 ;  /* 0x000099001a057a24 */ /* 0x000fe400078e0205 */
[----:B------:R-:W-:Y:S02]  /*33f0*/  IMAD.IADD R15, R9, 0x1, R0 ;  /* 0x00000001090f7824 */ /* 0x000fe400078e0200 */
[----:B------:R-:W-:Y:S02]  /*3400*/  IMAD R9, R12, c[0x0][0x290], RZ ;  /* 0x0000a4000c097a24 */ /* 0x000fe400078e02ff */
[C---:B------:R-:W-:Y:S01]  /*3410*/  IMAD R25, R10.reuse, c[0x0][0x26c], R3 ;  /* 0x00009b000a197a24 */ /* 0x040fe200078e0203 */
[----:B------:R-:W-:Y:S01]  /*3420*/  SEL R3, RZ, c[0x0][0x27c], !P2 ;  /* 0x00009f00ff037a07 */ /* 0x000fe20005000000 */
[----:B------:R-:W-:Y:S01]  /*3430*/  IMAD.WIDE.U32 R82, R10, c[0x0][0x268], R4 ;  /* 0x00009a000a527a25 */ /* 0x000fe200078e0004 */
[----:B------:R-:W-:-:S02]  /*3440*/  MOV R14, R8 ;  /* 0x00000008000e7202 */ /* 0x000fc40000000f00 */
[----:B------:R-:W-:Y:S01]  /*3450*/  ISETP.GE.AND P3, PT, R112, c[0x0][0x27c], PT ;  /* 0x00009f0070007a0c */ /* 0x000fe20003f66270 */
[----:B------:R-:W-:Y:S01]  /*3460*/  IMAD.WIDE.U32 R4, R114, c[0x0][0x290], R164 ;  /* 0x0000a40072047a25 */ /* 0x000fe200078e00a4 */
[----:B------:R-:W-:-:S03]  /*3470*/  SEL R8, RZ, c[0x0][0x27c], !P1 ;  /* 0x00009f00ff087a07 */ /* 0x000fc60004800000 */
[C---:B------:R-:W-:Y:S02]  /*3480*/  IMAD R19, R114.reuse, c[0x0][0x294], R9 ;  /* 0x0000a50072137a24 */ /* 0x040fe400078e0209 */
[----:B------:R-:W-:Y:S01]  /*3490*/  IMAD.WIDE.U32 R10, R114, c[0x0][0x280], R108 ;  /* 0x0000a000720a7a25 */ /* 0x000fe200078e006c */
[----:B------:R-:W-:-:S03]  /*34a0*/  IADD3 R3, R108, R3, RZ ;  /* 0x000000036c037210 */ /* 0x000fc60007ffe0ff */
[----:B------:R-:W-:Y:S01]  /*34b0*/  IMAD.IADD R13, R5, 0x1, R19 ;  /* 0x00000001050d7824 */ /* 0x000fe200078e0213 */
[----:B------:R-:W-:Y:S01]  /*34c0*/  SEL R5, RZ, c[0x0][0x27c], !P3 ;  /* 0x00009f00ff057a07 */ /* 0x000fe20005800000 */
[----:B------:R-:W-:Y:S01]  /*34d0*/  IMAD.IADD R11, R0, 0x1, R11 ;  /* 0x00000001000b7824 */ /* 0x000fe200078e020b */
[----:B------:R-:W-:Y:S01]  /*34e0*/  MOV R12, R4 ;  /* 0x00000004000c7202 */ /* 0x000fe20000000f00 */
[----:B------:R-:W-:Y:S01]  /*34f0*/  IMAD.IADD R0, R113, 0x1, R8 ;  /* 0x0000000171007824 */ /* 0x000fe200078e0208 */
[----:B------:R-:W-:Y:S02]  /*3500*/  SHF.R.S32.HI R4, RZ, 0x1f, R3 ;  /* 0x0000001fff047819 */ /* 0x000fe40000011403 */
[----:B------:R-:W-:Y:S02]  /*3510*/  IADD3 R8, R112, R5, RZ ;  /* 0x0000000570087210 */ /* 0x000fe40007ffe0ff */
[----:B------:R-:W-:Y:S02]  /*3520*/  LEA.HI R5, R4, R3, RZ, 0x3 ;  /* 0x0000000304057211 */ /* 0x000fe400078f18ff */
[----:B------:R-:W-:-:S02]  /*3530*/  SHF.R.S32.HI R18, RZ, 0x1f, R0 ;  /* 0x0000001fff127819 */ /* 0x000fc40000011400 */
[----:B------:R-:W-:Y:S01]  /*3540*/  LEA.HI R3, R4, R3, RZ, 0x5 ;  /* 0x0000000304037211 */ /* 0x000fe200078f28ff */
[----:B------:R-:W-:Y:S01]  /*3550*/  IMAD.WIDE.U32 R16, R114, c[0x0][0x290], R108 ;  /* 0x0000a40072107a25 */ /* 0x000fe200078e006c */
[----:B------:R-:W-:Y:S02]  /*3560*/  SHF.R.S32.HI R9, RZ, 0x1f, R8 ;  /* 0x0000001fff097819 */ /* 0x000fe40000011408 */
[CC--:B------:R-:W-:Y:S02]  /*3570*/  LEA.HI R4, R18.reuse, R0.reuse, RZ, 0x3 ;  /* 0x0000000012047211 */ /* 0x0c0fe400078f18ff */
[----:B------:R-:W-:Y:S02]  /*3580*/  LEA.HI R20, R18, R0, RZ, 0x5 ;  /* 0x0000000012147211 */ /* 0x000fe400078f28ff */
[----:B------:R-:W-:Y:S02]  /*3590*/  SHF.R.S32.HI R18, RZ, 0x5, R3 ;  /* 0x00000005ff127819 */ /* 0x000fe40000011403 */
[----:B------:R-:W-:-:S02]  /*35a0*/  LEA.HI R3, R9, R8, RZ, 0x3 ;  /* 0x0000000809037211 */ /* 0x000fc400078f18ff */
[----:B------:R-:W-:Y:S01]  /*35b0*/  LEA.HI R0, R9, R8, RZ, 0x5 ;  /* 0x0000000809007211 */ /* 0x000fe200078f28ff */
[----:B------:R-:W-:Y:S01]  /*35c0*/  IMAD.IADD R9, R19, 0x1, R17 ;  /* 0x0000000113097824 */ /* 0x000fe200078e0211 */
[----:B------:R-:W-:Y:S02]  /*35d0*/  SHF.R.S32.HI R17, RZ, 0x5, R20 ;  /* 0x00000005ff117819 */ /* 0x000fe40000011414 */
[----:B------:R-:W-:Y:S02]  /*35e0*/  SHF.R.S32.HI R0, RZ, 0x5, R0 ;  /* 0x00000005ff007819 */ /* 0x000fe40000011400 */
[----:B------:R-:W-:Y:S01]  /*35f0*/  MOV R145, c[0x0][0x2b8] ;  /* 0x0000ae0000917a02 */ /* 0x000fe20000000f00 */
[--C-:B------:R-:W-:Y:S02]  /*3600*/  IMAD R20, R17, 0x600, R7.reuse ;  /* 0x0000060011147824 */ /* 0x100fe400078e0207 */
[----:B------:R-:W-:Y:S01]  /*3610*/  IMAD.MOV.U32 R144, RZ, RZ, c[0x0][0x27c] ;  /* 0x00009f00ff907624 */ /* 0x000fe200078e00ff */
[----:B------:R-:W-:Y:S01]  /*3620*/  ISETP.NE.AND P4, PT, R145, 0x1, PT ;  /* 0x000000019100780c */ /* 0x000fe20003f85270 */
[----:B------:R-:W-:-:S02]  /*3630*/  IMAD R17, R0, 0x600, R7 ;  /* 0x0000060000117824 */ /* 0x000fc400078e0207 */
[----:B------:R-:W-:Y:S01]  /*3640*/  IMAD R24, R18, 0x600, R7 ;  /* 0x0000060012187824 */ /* 0x000fe200078e0207 */
[----:B------:R-:W-:Y:S02]  /*3650*/  ISETP.GE.AND P0, PT, R144, 0x1, PT ;  /* 0x000000019000780c */ /* 0x000fe40003f06270 */
[----:B------:R-:W-:Y:S01]  /*3660*/  LOP3.LUT R245, R245, 0xffffffef, RZ, 0xc0, !PT ;  /* 0xffffffeff5f57812 */ /* 0x000fe200078ec0ff */
[----:B------:R-:W-:-:S03]  /*3670*/  IMAD R139, R130, c[0x0][0x284], RZ ;  /* 0x0000a100828b7a24 */ /* 0x000fc600078e02ff */
[----:B------:R-:W-:Y:S01]  /*3680*/  LOP3.LUT R245, R245, 0xfffffff7, RZ, 0xc0, !PT ;  /* 0xfffffff7f5f57812 */ /* 0x000fe200078ec0ff */
[C---:B------:R-:W-:Y:S02]  /*3690*/  IMAD R140, R130.reuse, c[0x0][0x294], RZ ;  /* 0x0000a500828c7a24 */ /* 0x040fe400078e02ff */
[----:B------:R-:W-:Y:S01]  /*36a0*/  IMAD.WIDE.U32 R132, R130, c[0x0][0x280], RZ ;  /* 0x0000a00082847a25 */ /* 0x000fe200078e00ff */
[----:B------:R-:W-:-:S03]  /*36b0*/  LOP3.LUT R86, R5, 0xfffffff8, RZ, 0xc0, !PT ;  /* 0xfffffff805567812 */ /* 0x000fc600078ec0ff */
[----:B------:R-:W-:Y:S01]  /*36c0*/  IMAD.WIDE.U32 R106, R6, c[0x0][0x2b0], RZ ;  /* 0x0000ac00066a7a25 */ /* 0x000fe200078e00ff */
[----:B------:R-:W-:Y:S02]  /*36d0*/  LOP3.LUT R85, R4, 0xfffffff8, RZ, 0xc0, !PT ;  /* 0xfffffff804557812 */ /* 0x000fe400078ec0ff */
[----:B------:R-:W-:Y:S01]  /*36e0*/  LOP3.LUT R84, R3, 0xfffffff8, RZ, 0xc0, !PT ;  /* 0xfffffff803547812 */ /* 0x000fe200078ec0ff */
[----:B------:R-:W-:Y:S01]  /*36f0*/  IMAD.WIDE.U32 R130, R130, c[0x0][0x290], RZ ;  /* 0x0000a40082827a25 */ /* 0x000fe200078e00ff */
[----:B------:R-:W-:-:S03]  /*3700*/  @P4 LOP3.LUT R245, R245, 0x8, RZ, 0xfc, !PT ;  /* 0x00000008f5f54812 */ /* 0x000fc600078efcff */
[----:B------:R-:W-:-:S04]  /*3710*/  IMAD.WIDE.U32 R96, R129, c[0x0][0x280], R10 ;  /* 0x0000a00081607a25 */ /* 0x000fc800078e000a */
[----:B------:R-:W-:-:S04]  /*3720*/  IMAD.WIDE.U32 R104, R26, c[0x0][0x1e8], RZ ;  /* 0x00007a001a687a25 */ /* 0x000fc800078e00ff */
[----:B------:R-:W-:-:S04]  /*3730*/  IMAD.WIDE.U32 R102, R26, c[0x0][0x210], RZ ;  /* 0x000084001a667a25 */ /* 0x000fc800078e00ff */
[----:B------:R-:W-:-:S04]  /*3740*/  IMAD.WIDE.U32 R100, R129, c[0x0][0x280], R14 ;  /* 0x0000a00081647a25 */ /* 0x000fc800078e000e */
[----:B------:R-:W-:Y:S01]  /*3750*/  IMAD.WIDE.U32 R98, R129, c[0x0][0x290], R12 ;  /* 0x0000a40081627a25 */ /* 0x000fe200078e000c */
[----:B------:R-:W-:Y:S02]  /*3760*/  IADD3 R140, R131, R140, RZ ;  /* 0x0000008c838c7210 */ /* 0x000fe40007ffe0ff */
[----:B------:R-:W-:Y:S01]  /*3770*/  IADD3 R81, R83, R25, RZ ;  /* 0x0000001953517210 */ /* 0x000fe20007ffe0ff */
[----:B------:R-:W-:Y:S01]  /*3780*/  IMAD.IADD R139, R133, 0x1, R139 ;  /* 0x00000001858b7824 */ /* 0x000fe200078e028b */
[----:B------:R-:W-:Y:S01]  /*3790*/  SHF.R.S32.HI R63, RZ, 0x3, R5 ;  /* 0x00000003ff3f7819 */ /* 0x000fe20000011405 */
[C---:B------:R-:W-:Y:S01]  /*37a0*/  IMAD R126, R26.reuse, c[0x0][0x1ec], R105 ;  /* 0x00007b001a7e7a24 */ /* 0x040fe200078e0269 */
[----:B------:R-:W-:Y:S01]  /*37b0*/  SHF.R.S32.HI R62, RZ, 0x3, R4 ;  /* 0x00000003ff3e7819 */ /* 0x000fe20000011404 */
[----:B------:R-:W-:Y:S01]  /*37c0*/  IMAD R125, R26, c[0x0][0x214], R103 ;  /* 0x000085001a7d7a24 */ /* 0x000fe200078e0267 */
[----:B------:R-:W-:Y:S02]  /*37d0*/  SHF.R.S32.HI R61, RZ, 0x3, R3 ;  /* 0x00000003ff3d7819 */ /* 0x000fe40000011403 */
[----:B------:R-:W-:-:S02]  /*37e0*/  SHF.R.S32.HI R120, RZ, 0x1f, R86 ;  /* 0x0000001fff787819 */ /* 0x000fc40000011456 */
[----:B------:R-:W-:Y:S02]  /*37f0*/  SHF.R.S32.HI R119, RZ, 0x1f, R85 ;  /* 0x0000001fff777819 */ /* 0x000fe40000011455 */
[----:B------:R-:W-:Y:S02]  /*3800*/  SHF.R.S32.HI R118, RZ, 0x1f, R84 ;  /* 0x0000001fff767819 */ /* 0x000fe40000011454 */
[----:B------:R-:W-:Y:S01]  /*3810*/  @P0 LOP3.LUT R245, R245, 0x10, RZ, 0xfc, !PT ;  /* 0x00000010f5f50812 */ /* 0x000fe200078efcff */
[----:B------:R-:W-:Y:S01]  /*3820*/  ULDC.U8 UR5, c[0x0][0x298] ;  /* 0x0000a60000057ab9 */ /* 0x000fe20000000000 */
[----:B--2---:R-:W-:-:S04]  /*3830*/  LOP3.LUT R19, R28, 0x18, R5, 0xf8, !PT ;  /* 0x000000181c137812 */ /* 0x004fc800078ef805 */
[-C--:B---3--:R-:W-:Y:S02]  /*3840*/  LOP3.LUT R21, R19, R27.reuse, RZ, 0x3c, !PT ;  /* 0x0000001b13157212 */ /* 0x088fe400078e3cff */
[C---:B------:R-:W-:Y:S02]  /*3850*/  LOP3.LUT R19, R28.reuse, 0x18, R3, 0xf8, !PT ;  /* 0x000000181c137812 */ /* 0x040fe400078ef803 */
[----:B------:R-:W-:Y:S02]  /*3860*/  LOP3.LUT R8, R28, 0x18, R4, 0xf8, !PT ;  /* 0x000000181c087812 */ /* 0x000fe400078ef804 */
[-C--:B------:R-:W-:Y:S02]  /*3870*/  LOP3.LUT R0, R19, R27.reuse, RZ, 0x3c, !PT ;  /* 0x0000001b13007212 */ /* 0x080fe400078e3cff */
[----:B------:R-:W-:Y:S02]  /*3880*/  LOP3.LUT R18, R8, R27, RZ, 0x3c, !PT ;  /* 0x0000001b08127212 */ /* 0x000fe400078e3cff */
[----:B------:R-:W-:Y:S01]  /*3890*/  MOV R8, R16 ;  /* 0x0000001000087202 */ /* 0x000fe20000000f00 */
[----:B------:R-:W-:Y:S01]  /*38a0*/  IMAD.IADD R19, R17, 0x1, R0 ;  /* 0x0000000111137824 */ /* 0x000fe200078e0200 */
[----:B------:R-:W-:Y:S01]  /*38b0*/  IADD3 R20, R20, R18, RZ ;  /* 0x0000001214147210 */ /* 0x000fe20007ffe0ff */
[----:B------:R-:W-:-:S02]  /*38c0*/  IMAD R0, R22, c[0x0][0x2b0], RZ ;  /* 0x0000ac0016007a24 */ /* 0x000fc400078e02ff */
[C---:B------:R-:W-:Y:S02]  /*38d0*/  IMAD R16, R23.reuse, c[0x0][0x280], RZ ;  /* 0x0000a00017107a24 */ /* 0x040fe400078e02ff */
[----:B------:R-:W-:Y:S02]  /*38e0*/  IMAD R18, R23, c[0x0][0x290], RZ ;  /* 0x0000a40017127a24 */ /* 0x000fe400078e02ff */
[----:B------:R-:W-:Y:S02]  /*38f0*/  IMAD R17, R6, c[0x0][0x2b4], R0 ;  /* 0x0000ad0006117a24 */ /* 0x000fe400078e0200 */
[C---:B------:R-:W-:Y:S02]  /*3900*/  IMAD R16, R129.reuse, c[0x0][0x284], R16 ;  /* 0x0000a10081107a24 */ /* 0x040fe400078e0210 */
[C---:B------:R-:W-:Y:S02]  /*3910*/  IMAD R6, R129.reuse, c[0x0][0x294], R18 ;  /* 0x0000a50081067a24 */ /* 0x040fe400078e0212 */
[----:B------:R-:W-:-:S04]  /*3920*/  IMAD.WIDE.U32 R94, R129, c[0x0][0x290], R8 ;  /* 0x0000a400815e7a25 */ /* 0x000fc800078e0008 */
[----:B------:R-:W-:Y:S01]  /*3930*/  IMAD.IADD R21, R24, 0x1, R21 ;  /* 0x0000000118157824 */ /* 0x000fe200078e0215 */
[----:B------:R-:W-:Y:S01]  /*3940*/  LEA R0, R170, R114, 0x6 ;  /* 0x00000072aa007211 */ /* 0x000fe200078e30ff */
[----:B------:R-:W-:Y:S01]  /*3950*/  IMAD.IADD R124, R107, 0x1, R17 ;  /* 0x000000016b7c7824 */ /* 0x000fe200078e0211 */
[----:B------:R-:W-:Y:S01]  /*3960*/  IADD3 R121, R16, R97, RZ ;  /* 0x0000006110797210 */ /* 0x000fe20007ffe0ff */
[----:B------:R-:W-:Y:S01]  /*3970*/  IMAD.IADD R123, R101, 0x1, R16 ;  /* 0x00000001657b7824 */ /* 0x000fe200078e0210 */
[----:B------:R-:W-:Y:S01]  /*3980*/  IADD3 R117, R6, R95, RZ ;  /* 0x0000005f06757210 */ /* 0x000fe20007ffe0ff */
[----:B------:R-:W-:Y:S01]  /*3990*/  IMAD.IADD R122, R99, 0x1, R6 ;  /* 0x00000001637a7824 */ /* 0x000fe200078e0206 */
[----:B------:R-:W-:Y:S01]  /*39a0*/  SHF.L.U32 R111, R20, 0x1, RZ ;  /* 0x00000001146f7819 */ /* 0x000fe200000006ff */
[----:B------:R-:W-:Y:S02]  /*39b0*/  IMAD.SHL.U32 R116, R21, 0x2, RZ ;  /* 0x0000000215747824 */ /* 0x000fe400078e00ff */
[----:B------:R-:W-:Y:S01]  /*39c0*/  IMAD.SHL.U32 R110, R19, 0x2, RZ ;  /* 0x00000002136e7824 */ /* 0x000fe200078e00ff */
[----:B------:R-:W-:Y:S06]  /*39d0*/  BAR.SYNC.DEFER_BLOCKING 0x0 ;  /* 0x0000000000007b1d */ /* 0x000fec0000010000 */
.L_x_1585:
        /* <DEDUP_REMOVED lines=107> */
.L_x_1563:
[----:B------:R-:W-:Y:S05]  /*4090*/  BSYNC B0 ;  /* 0x0000000000007941 */ /* 0x000fea0003800000 */
.L_x_1562:
        /* <DEDUP_REMOVED lines=93> */
.L_x_1566:
[----:B------:R-:W-:Y:S05]  /*4670*/  BSYNC B0 ;  /* 0x0000000000007941 */ /* 0x000fea0003800000 */
.L_x_1565:
[----:B------:R-:W-:Y:S01]  /*4680*/  ISETP.GE.AND P0, PT, R113, c[0x0][0x1d4], PT ;  /* 0x0000750071007a0c */ /* 0x000fe20003f06270 */
[----:B------:R-:W-:Y:S01]  /*4690*/  @!UPT UIADD3 URZ, URZ, URZ, URZ ;  /* 0x0000003f3f3ff290 */ /* 0x000fe2000fffe03f */
[----:B------:R-:W-:Y:S11]  /*46a0*/  BSSY B0, `(.L_x_1567) ;  /* 0x000003a000007945 */ /* 0x000ff60003800000 */
[----:B------:R-:W-:-:S05]  /*46b0*/  @P0 BRA `(.L_x_1568) ;  /* 0x0000038000000947 */ /* 0x000fca0003800000 */
[----:B------:R-:W5:Y:S04]  /*46c0*/  LDL R3, [R1+0x2c] ;  /* 0x00002c0001037983 */ /* 0x000f680000100800 */
[----:B-1----:R-:W1:Y:S01]  /*46d0*/  LDS.128 R12, [R247+0x2400] ;  /* 0x00240000f70c7984 */ /* 0x002e620000000c00 */
[----:B-----5:R-:W-:Y:S04]  /*46e0*/  SHF.L.U32 R3, R3, 0x3, RZ ;  /* 0x0000000303037819 */ /* 0x020fe800000006ff */
[C---:B--2-4-:R-:W-:Y:S04]  /*46f0*/  LEA R34, P0, R3.reuse, R52, 0x1 ;  /* 0x0000003403227211 */ /* 0x054fe800078008ff */
        /* <DEDUP_REMOVED lines=52> */
.L_x_1568:
[----:B------:R-:W-:Y:S05]  /*4a40*/  BSYNC B0 ;  /* 0x0000000000007941 */ /* 0x000fea0003800000 */
.L_x_1567:
[----:B------:R-:W-:Y:S01]  /*4a50*/  ISETP.GE.AND P0, PT, R112, c[0x0][0x1d4], PT ;  /* 0x0000750070007a0c */ /* 0x000fe20003f06270 */
[----:B------:R-:W-:Y:S01]  /*4a60*/  @!UPT UIADD3 URZ, URZ, URZ, URZ ;  /* 0x0000003f3f3ff290 */ /* 0x000fe2000fffe03f */
[----:B------:R-:W-:Y:S11]  /*4a70*/  BSSY B0, `(.L_x_1569) ;  /* 0x000003c000007945 */ /* 0x000ff60003800000 */
[----:B------:R-:W-:-:S05]  /*4a80*/  @P0 BRA `(.L_x_1570) ;  /* 0x000003a000000947 */ /* 0x000fca0003800000 */
[----:B---3--:R-:W-:Y:S01]  /*4a90*/  IMAD.MOV.U32 R5, RZ, RZ, R53 ;  /* 0x000000ffff057224 */ /* 0x008fe200078e0035 */
[----:B----4-:R-:W-:Y:S01]  /*4aa0*/  MOV R4, R52 ;  /* 0x0000003400047202 */ /* 0x010fe20000000f00 */
[----:B------:R-:W3:Y:S04]  /*4ab0*/  LDL R3, [R1+0x28] ;  /* 0x0000280001037983 */ /* 0x000ee80000100800 */
[----:B------:R-:W4:Y:S01]  /*4ac0*/  LDS.128 R8, [R246+0x3000] ;  /* 0x00300000f6087984 */ /* 0x000f220000000c00 */
[----:B---3--:R-:W-:Y:S04]  /*4ad0*/  SHF.L.U32 R3, R3, 0x3, RZ ;  /* 0x0000000303037819 */ /* 0x008fe800000006ff */
[C---:B-12---:R-:W-:Y:S04]  /*4ae0*/  LEA R34, P0, R3.reuse, R4, 0x1 ;  /* 0x0000000403227211 */ /* 0x046fe800078008ff */
[----:B------:R-:W-:Y:S02]  /*4af0*/  LEA.HI.X.SX32 R35, R3, R5, 0x1, P0 ;  /* 0x0000000503237211 */ /* 0x000fe400000f0eff */
[----:B------:R-:W-:Y:S11]  /*4b00*/  ISETP.GE.AND P0, PT, R166, c[0x0][0x27c], PT ;  /* 0x00009f00a6007a0c */ /* 0x000ff60003f06270 */
[----:B------:R-:W-:Y:S02]  /*4b10*/  @!UPT UIADD3 URZ, URZ, URZ, URZ ;  /* 0x0000003f3f3ff290 */ /* 0x000fe4000fffe03f */
[----:B----4-:R-:W-:Y:S01]  /*4b20*/  @!P0 MOV R4, R8 ;  /* 0x0000000800048202 */ /* 0x010fe20000000f00 */
[----:B------:R-:W-:Y:S01]  /*4b30*/  @!P0 HADD2.F32 R3, -RZ, R26.H0_H0 ;  /* 0x2000001aff038230 */ /* 0x000fe20000004100 */
[----:B------:R-:W-:Y:S01]  /*4b40*/  @!P0 MOV R5, R9 ;  /* 0x0000000900058202 */ /* 0x000fe20000000f00 */
[----:B------:R-:W-:Y:S01]  /*4b50*/  @!P0 HADD2.F32 R14, -RZ, R48.H0_H0 ;  /* 0x20000030ff0e8230 */ /* 0x000fe20000004100 */
        /* <DEDUP_REMOVED lines=15> */
[----:B------:R-:W-:Y:S01]  /*4c50*/  @!P0 HADD2.F32 R22, -RZ, R48.H1_H1 ;  /* 0x30000030ff168230 */ /* 0x000fe20000004100 */
[-C--:B------:R-:W-:Y:S01]  /*4c60*/  @!P0 FMUL.FTZ R17, R15, R6.reuse ;  /* 0x000000060f118220 */ /* 0x080fe20000410000 */
[----:B------:R-:W-:Y:S01]  /*4c70*/  @!P0 SHF.R.U32.HI R30, RZ, 0x10, R41 ;  /* 0x00000010ff1e8819 */ /* 0x000fe20000011629 */
        /* <DEDUP_REMOVED lines=27> */
.L_x_1570:
[----:B------:R-:W-:Y:S05]  /*4e30*/  BSYNC B0 ;  /* 0x0000000000007941 */ /* 0x000fea0003800000 */
.L_x_1569:
[----:B------:R-:W-:Y:S01]  /*4e40*/  ISETP.GE.AND P0, PT, R250, c[0x0][0x1d4], PT ;  /* 0x00007500fa007a0c */ /* 0x000fe20003f06270 */
[----:B------:R-:W-:Y:S01]  /*4e50*/  @!UPT UIADD3 URZ, URZ, URZ, URZ ;  /* 0x0000003f3f3ff290 */ /* 0x000fe2000fffe03f */
[----:B------:R-:W-:Y:S11]  /*4e60*/  BSSY B0, `(.L_x_1571) ;  /* 0x0000039000007945 */ /* 0x000ff60003800000 */
[----:B------:R-:W-:-:S05]  /*4e70*/  @P0 BRA `(.L_x_1572) ;  /* 0x0000037000000947 */ /* 0x000fca0003800000 */
[C---:B----4-:R-:W-:Y:S01]  /*4e80*/  LEA R30, P0, R250.reuse, R52, 0x1 ;  /* 0x00000034fa1e7211 */ /* 0x050fe200078008ff */
[----:B------:R-:W4:Y:S04]  /*4e90*/  LDL R3, [R1+0x58] ;  /* 0x0000580001037983 */ /* 0x000f280000100800 */
[----:B-1----:R-:W1:Y:S01]  /*4ea0*/  LDS.128 R8, [R247+0x3000] ;  /* 0x00300000f7087984 */ /* 0x002e620000000c00 */
[----:B---34-:R-:W-:Y:S02]  /*4eb0*/  LEA.HI.X R31, R250, R53, R3, 0x1, P0 ;  /* 0x00000035fa1f7211 */ /* 0x018fe400000f0c03 */
        /* <DEDUP_REMOVED lines=16> */
[-C--:B--2---:R-:W-:Y:S01]  /*4fc0*/  @!P0 FFMA.FTZ R32, R4, R13.reuse, -R17 ;  /* 0x0000000d04208223 */ /* 0x084fe20000010811 */
        /* <DEDUP_REMOVED lines=34> */
.L_x_1572:
[----:B------:R-:W-:Y:S05]  /*51f0*/  BSYNC B0 ;  /* 0x0000000000007941 */ /* 0x000fea0003800000 */
.L_x_1571:
        /* <DEDUP_REMOVED lines=59> */
.L_x_1574:
[----:B------:R-:W-:Y:S05]  /*55b0*/  BSYNC B0 ;  /* 0x0000000000007941 */ /* 0x000fea0003800000 */
.L_x_1573:
[----:B------:R-:W-:Y:S11]  /*55c0*/  ISETP.GE.AND P0, PT, R248, c[0x0][0x1d4], PT ;  /* 0x00007500f8007a0c */ /* 0x000ff60003f06270 */
[----:B------:R-:W-:Y:S02]  /*55d0*/  @!UPT UIADD3 URZ, URZ, URZ, URZ ;  /* 0x0000003f3f3ff290 */ /* 0x000fe4000fffe03f */
[----:B------:R-:W-:-:S05]  /*55e0*/  @P0 BRA `(.L_x_1564) ;  /* 0x000022d000000947 */ /* 0x000fca0003800000 */
[C---:B-1--4-:R-:W-:Y:S01]  /*55f0*/  LEA R22, P0, R248.reuse, R52, 0x1 ;  /* 0x00000034f8167211 */ /* 0x052fe200078008ff */
[----:B------:R-:W4:Y:S04]  /*5600*/  LDL R3, [R1+0x50] ;  /* 0x0000500001037983 */ /* 0x000f280000100800 */
[----:B------:R-:W1:Y:S01]  /*5610*/  LDS.128 R8, [R247+0x3c00] ;  /* 0x003c0000f7087984 */ /* 0x000e620000000c00 */
        /* <DEDUP_REMOVED lines=53> */
.L_x_1561:
        /* <DEDUP_REMOVED lines=47> */
.L_x_1576:
[----:B------:R-:W-:Y:S05]  /*5c60*/  BSYNC B0 ;  /* 0x0000000000007941 */ /* 0x000fea0003800000 */
.L_x_1575:
        /* <DEDUP_REMOVED lines=159> */
.L_x_1578:
[----:B------:R-:W-:Y:S05]  /*6660*/  BSYNC B0 ;  /* 0x0000000000007941 */ /* 0x000fea0003800000 */
.L_x_1577:
        /* <DEDUP_REMOVED lines=122> */
.L_x_1580:
[----:B------:R-:W-:Y:S05]  /*6e10*/  BSYNC B0 ;  /* 0x0000000000007941 */ /* 0x000fea0003800000 */
.L_x_1579:
        /* <DEDUP_REMOVED lines=125> */
.L_x_1560:
        /* <DEDUP_REMOVED lines=8> */
[----:B------:R-:W-:Y:S02]  /*7670*/  ISETP.GE.AND P0, PT, R108, c[0x0][0x1d4], PT ;  /* 0x000075006c007a0c */ /* 0x000fe40003f06270 */
[----:B------:R-:W-:Y:S01]  /*7680*/  ISETP.GE.AND P5, PT, R250, c[0x0][0x1d4], PT ;  /* 0x00007500fa007a0c */ /* 0x000fe20003fa6270 */
[----:B------:R-:W5:Y:S04]  /*7690*/  LDL R6, [R1+0x50] ;  /* 0x0000500001067983 */ /* 0x000f680000100800 */
[----:B---3--:R-:W3:Y:S04]  /*76a0*/  LDL R16, [R1+0x54] ;  /* 0x0000540001107983 */ /* 0x008ee80000100800 */
[----:B--2---:R-:W2:Y:S02]  /*76b0*/  LDL R15, [R1+0x2c] ;  /* 0x00002c00010f7983 */ /* 0x004ea40000100800 */
[CC--:B------:R-:W-:Y:S02]  /*76c0*/  @!P0 LEA R8, P4, R108.reuse, R4.reuse, 0x1 ;  /* 0x000000046c088211 */ /* 0x0c0fe400078808ff */
[----:B------:R-:W2:Y:S02]  /*76d0*/  LDL R14, [R1+0x28] ;  /* 0x00002800010e7983 */ /* 0x000ea40000100800 */
[-C--:B------:R-:W-:Y:S02]  /*76e0*/  @!P0 LEA.HI.X R9, R108, R5.reuse, R109, 0x1, P4 ;  /* 0x000000056c098211 */ /* 0x080fe400020f0c6d */
[CC--:B------:R-:W-:Y:S04]  /*76f0*/  @!P5 LEA R12, P4, R250.reuse, R4.reuse, 0x1 ;  /* 0x00000004fa0cd211 */ /* 0x0c0fe800078808ff */
[-C--:B----4-:R-:W-:Y:S02]  /*7700*/  @!P5 LEA.HI.X R13, R250, R5.reuse, R10, 0x1, P4 ;  /* 0x00000005fa0dd211 */ /* 0x090fe400020f0c0a */
[C---:B------:R-:W-:Y:S11]  /*7710*/  ISETP.GE.AND P4, PT, R249.reuse, c[0x0][0x1d4], PT ;  /* 0x00007500f9007a0c */ /* 0x040ff60003f86270 */
[----:B------:R-:W-:Y:S02]  /*7720*/  @!UPT UIADD3 URZ, URZ, URZ, URZ ;  /* 0x0000003f3f3ff290 */ /* 0x000fe4000fffe03f */
[CC--:B------:R-:W-:Y:S04]  /*7730*/  @!P4 LEA R10, P6, R249.reuse, R4.reuse, 0x1 ;  /* 0x00000004f90ac211 */ /* 0x0c0fe800078c08ff */
[-C--:B---3--:R-:W-:Y:S02]  /*7740*/  @!P4 LEA.HI.X R11, R249, R5.reuse, R16, 0x1, P6 ;  /* 0x00000005f90bc211 */ /* 0x088fe400030f0c10 */
[----:B------:R-:W3:Y:S04]  /*7750*/  @!P0 LDS.128 R16, [R246+0x2400] ;  /* 0x00240000f6108984 */ /* 0x000ee80000000c00 */
[----:B---3--:R3:W-:Y:S01]  /*7760*/  @!P0 ST.E.128 [R8.64], R16 ;  /* 0x0000001008008985 */ /* 0x0087e2000c101d08 */
[----:B------:R-:W-:Y:S11]  /*7770*/  ISETP.GE.AND P0, PT, R113, c[0x0][0x1d4], PT ;  /* 0x0000750071007a0c */ /* 0x000ff60003f06270 */
[----:B------:R-:W-:Y:S02]  /*7780*/  @!UPT UIADD3 URZ, URZ, URZ, URZ ;  /* 0x0000003f3f3ff290 */ /* 0x000fe4000fffe03f */
[----:B------:R-:W4:Y:S01]  /*7790*/  @!P0 LDS.128 R16, [R247+0x2400] ;  /* 0x00240000f7108984 */ /* 0x000f220000000c00 */
[----:B--2---:R-:W-:Y:S04]  /*77a0*/  @!P0 IMAD.SHL.U32 R3, R15, 0x8, RZ ;  /* 0x000000080f038824 */ /* 0x004fe800078e00ff */
[--C-:B---3--:R-:W-:Y:S05]  /*77b0*/  @!P0 IMAD.WIDE R8, R3, 0x2, R4.reuse ;  /* 0x0000000203088825 */ /* 0x108fea00078e0204 */
[----:B----4-:R2:W-:Y:S01]  /*77c0*/  @!P0 ST.E.128 [R8.64], R16 ;  /* 0x0000001008008985 */ /* 0x0105e2000c101d08 */
        /* <DEDUP_REMOVED lines=9> */
[----:B-----5:R-:W-:Y:S01]  /*7860*/  @!P0 LEA.HI.X R5, R248, R5, R6, 0x1, P6 ;  /* 0x00000005f8058211 */ /* 0x020fe200030f0c06 */
[----:B--2---:R-:W-:Y:S04]  /*7870*/  @!P5 ST.E.128 [R12.64], R16 ;  /* 0x000000100c00d985 */ /* 0x004fe8000c101d08 */
[----:B------:R-:W2:Y:S04]  /*7880*/  @!P4 LDS.128 R12, [R246+0x3c00] ;  /* 0x003c0000f60cc984 */ /* 0x000ea80000000c00 */
[----:B--2---:R-:W-:Y:S04]  /*7890*/  @!P4 ST.E.128 [R10.64], R12 ;  /* 0x0000000c0a00c985 */ /* 0x004fe8000c101d08 */
[----:B------:R-:W2:Y:S04]  /*78a0*/  @!P0 LDS.128 R8, [R247+0x3c00] ;  /* 0x003c0000f7088984 */ /* 0x000ea80000000c00 */
[----:B--2---:R2:W-:Y:S02]  /*78b0*/  @!P0 ST.E.128 [R4.64], R8 ;  /* 0x0000000804008985 */ /* 0x0045e4000c101d08 */
.L_x_1564:
[----:B------:R-:W-:Y:S05]  /*78c0*/  BSYNC B1 ;  /* 0x0000000000017941 */ /* 0x000fea0003800000 */
.L_x_1559:
[----:B-12--5:R-:W-:Y:S01]  /*78d0*/  IMAD.WIDE R8, R33, 0x30, R88 ;  /* 0x0000003021087825 */ /* 0x026fe200078e0258 */
[----:B------:R-:W2:Y:S01]  /*78e0*/  LDL R24, [R1+0x14] ;  /* 0x0000140001187983 */ /* 0x000ea20000100800 */
[----:B------:R-:W-:Y:S01]  /*78f0*/  P2R R14, PR, RZ, 0x2 ;  /* 0x00000002ff0e7803 */ /* 0x000fe20000000000 */
[----:B------:R-:W-:Y:S01]  /*7900*/  BSSY B0, `(.L_x_1581) ;  /* 0x0000063000007945 */ /* 0x000fe20003800000 */
[C---:B------:R-:W-:Y:S01]  /*7910*/  LOP3.LUT P1, RZ, R245.reuse, 0x4, RZ, 0xc0, !PT ;  /* 0x00000004f5ff7812 */ /* 0x040fe2000782c0ff */
[----:B------:R-:W1:Y:S01]  /*7920*/  S2R R3, SR_TID.X ;  /* 0x0000000000037919 */ /* 0x000e620000002100 */
[----:B------:R-:W-:Y:S02]  /*7930*/  LOP3.LUT P6, RZ, R245, 0x1, RZ, 0xc0, !PT ;  /* 0x00000001f5ff7812 */ /* 0x000fe400078cc0ff */
        /* <DEDUP_REMOVED lines=10> */
[----:B------:R-:W-:Y:S01]  /*79e0*/  @P4 IMAD R3, R9, c[0x0][0x258], RZ ;  /* 0x0000960009034a24 */ /* 0x000fe200078e02ff */
[----:B------:R-:W-:Y:S01]  /*79f0*/  @P4 MOV R5, R81 ;  /* 0x0000005100054202 */ /* 0x000fe20000000f00 */
[----:B---3--:R-:W-:Y:S02]  /*7a00*/  @P4 IMAD.MOV.U32 R4, RZ, RZ, R82 ;  /* 0x000000ffff044224 */ /* 0x008fe400078e0052 */
[C---:B------:R-:W-:Y:S02]  /*7a10*/  @P4 IMAD R3, R8.reuse, c[0x0][0x25c], R3 ;  /* 0x0000970008034a24 */ /* 0x040fe400078e0203 */
[----:B------:R-:W-:Y:S04]  /*7a20*/  @P4 IMAD.WIDE.U32 R4, R8, c[0x0][0x258], R4 ;  /* 0x0000960008044a25 */ /* 0x000fe800078e0004 */
[----:B------:R-:W-:Y:S01]  /*7a30*/  @P4 IMAD.IADD R3, R5, 0x1, R3 ;  /* 0x0000000105034824 */ /* 0x000fe200078e0203 */
[----:B------:R-:W-:Y:S01]  /*7a40*/  @P4 LEA R10, P5, R4, c[0x0][0x250], 0x1 ;  /* 0x00009400040a4a11 */ /* 0x000fe200078a08ff */
[----:B------:R-:W-:Y:S03]  /*7a50*/  IMAD R8, R80, c[0x0][0x218], RZ ;  /* 0x0000860050087a24 */ /* 0x000fe600078e02ff */
[----:B------:R-:W-:Y:S01]  /*7a60*/  @P4 LEA.HI.X R11, R4, c[0x0][0x254], R3, 0x1, P5 ;  /* 0x00009500040b4a11 */ /* 0x000fe200028f0c03 */
[----:B------:R-:W-:Y:S02]  /*7a70*/  IMAD R3, R79, c[0x0][0x208], RZ ;  /* 0x000082004f037a24 */ /* 0x000fe400078e02ff */
[C---:B------:R-:W-:Y:S04]  /*7a80*/  IMAD.WIDE.U32 R4, R78.reuse, c[0x0][0x208], RZ ;  /* 0x000082004e047a25 */ /* 0x040fe800078e00ff */
[----:B------:R-:W-:Y:S02]  /*7a90*/  IMAD R3, R78, c[0x0][0x20c], R3 ;  /* 0x000083004e037a24 */ /* 0x000fe400078e0203 */
[----:B------:R-:W-:Y:S02]  /*7aa0*/  IMAD R8, R77, c[0x0][0x21c], R8 ;  /* 0x000087004d087a24 */ /* 0x000fe400078e0208 */
[----:B------:R-:W-:Y:S04]  /*7ab0*/  IMAD.IADD R5, R5, 0x1, R3 ;  /* 0x0000000105057824 */ /* 0x000fe800078e0203 */
[----:B------:R-:W-:Y:S05]  /*7ac0*/  IMAD.WIDE.U32 R4, R77, c[0x0][0x218], R4 ;  /* 0x000086004d047a25 */ /* 0x000fea00078e0004 */
[----:B------:R-:W-:Y:S02]  /*7ad0*/  IADD3 R3, P5, R102, R4, RZ ;  /* 0x0000000466037210 */ /* 0x000fe40007fbe0ff */
[----:B------:R-:W-:Y:S02]  /*7ae0*/  @P0 MOV R4, R82 ;  /* 0x0000005200040202 */ /* 0x000fe40000000f00 */
[----:B------:R-:W-:Y:S01]  /*7af0*/  IADD3.X R12, R125, R5, R8, P5, !PT ;  /* 0x000000057d0c7210 */ /* 0x000fe20002ffe408 */
[----:B------:R-:W-:Y:S02]  /*7b00*/  @P0 IMAD R8, R13, c[0x0][0x258], RZ ;  /* 0x000096000d080a24 */ /* 0x000fe400078e02ff */
[----:B------:R-:W-:Y:S04]  /*7b10*/  @P0 IMAD.MOV.U32 R5, RZ, RZ, R81 ;  /* 0x000000ffff050224 */ /* 0x000fe800078e0051 */
[C---:B------:R-:W-:Y:S04]  /*7b20*/  @P0 IMAD.WIDE.U32 R4, R6.reuse, c[0x0][0x258], R4 ;  /* 0x0000960006040a25 */ /* 0x040fe800078e0004 */
[----:B------:R-:W-:Y:S01]  /*7b30*/  @P0 IMAD R6, R6, c[0x0][0x25c], R8 ;  /* 0x0000970006060a24 */ /* 0x000fe200078e0208 */
[C---:B------:R-:W-:Y:S03]  /*7b40*/  @P0 LEA R8, P5, R4.reuse, c[0x0][0x250], 0x1 ;  /* 0x0000940004080a11 */ /* 0x040fe600078a08ff */
[----:B------:R-:W-:Y:S05]  /*7b50*/  @P0 IMAD.IADD R6, R5, 0x1, R6 ;  /* 0x0000000105060824 */ /* 0x000fea00078e0206 */
[----:B------:R-:W-:Y:S02]  /*7b60*/  @P0 LEA.HI.X R9, R4, c[0x0][0x254], R6, 0x1, P5 ;  /* 0x0000950004090a11 */ /* 0x000fe400028f0c06 */
[C---:B------:R-:W-:Y:S04]  /*7b70*/  LEA R4, P5, R3.reuse, c[0x0][0x1f8], 0x1 ;  /* 0x00007e0003047a11 */ /* 0x040fe800078a08ff */
[----:B------:R-:W-:Y:S02]  /*7b80*/  LEA.HI.X R5, R3, c[0x0][0x1fc], R12, 0x1, P5 ;  /* 0x00007f0003057a11 */ /* 0x000fe400028f0c0c */
[----:B------:R-:W1:Y:S01]  /*7b90*/  SHFL.IDX PT, R4, R4, RZ, 0x1e1f ;  /* 0x001e1fff04047589 */ /* 0x000e6200000e0000 */
[C---:B------:R-:W-:Y:S03]  /*7ba0*/  LOP3.LUT P5, RZ, R245.reuse, 0x2, RZ, 0xc0, !PT ;  /* 0x00000002f5ff7812 */ /* 0x040fe600078ac0ff */
[----:B------:R-:W3:Y:S01]  /*7bb0*/  SHFL.IDX PT, R5, R5, RZ, 0x1e1f ;  /* 0x001e1fff05057589 */ /* 0x000ee200000e0000 */
[C---:B--2---:R-:W-:Y:S01]  /*7bc0*/  @P4 SHF.L.U32 R6, R24.reuse, 0x1, RZ ;  /* 0x0000000118064819 */ /* 0x044fe200000006ff */
[----:B------:R-:W-:Y:S04]  /*7bd0*/  @P0 IMAD.SHL.U32 R3, R24, 0x2, RZ ;  /* 0x0000000218030824 */ /* 0x000fe800078e00ff */
[----:B------:R-:W-:Y:S01]  /*7be0*/  @!PT LDS RZ, [RZ] ;  /* 0x00000000fffff984 */ /* 0x000fe20000000800 */
[----:B------:R2:W-:Y:S01]  /*7bf0*/  @P4 LDGSTS.E.BYPASS.LTC128B.128 [R6+0x1880], [R10.64], !P1 ;  /* 0x018800000a064fae */ /* 0x0005e2000c901d48 */
[----:B------:R-:W-:Y:S03]  /*7c00*/  ISETP.NE.AND P1, PT, R14, RZ, PT ;  /* 0x000000ff0e00720c */ /* 0x000fe60003f25270 */
[----:B------:R2:W-:Y:S04]  /*7c10*/  @P4 LDGSTS.E.BYPASS.LTC128B.128 [R6+0x2480], [R10.64+0x40], !P5 ;  /* 0x024800400a064fae */ /* 0x0005e8000e901d48 */
[----:B------:R2:W-:Y:S01]  /*7c20*/  @P4 LDGSTS.E.BYPASS.LTC128B.128 [R6+0x3080], [R10.64+0x80], !P6 ;  /* 0x030800800a064fae */ /* 0x0005e2000f101d48 */
[----:B------:R-:W-:Y:S11]  /*7c30*/  LOP3.LUT P4, RZ, R245, 0x4, RZ, 0xc0, !PT ;  /* 0x00000004f5ff7812 */ /* 0x000ff6000788c0ff */
[----:B------:R-:W-:Y:S02]  /*7c40*/  @!UPT UIADD3 URZ, URZ, URZ, URZ ;  /* 0x0000003f3f3ff290 */ /* 0x000fe4000fffe03f */
        /* <DEDUP_REMOVED lines=9> */
[----:B------:R-:W-:Y:S02]  /*7ce0*/  ISETP.GE.AND P0, PT, R108, c[0x0][0x1d4], PT ;  /* 0x000075006c007a0c */ /* 0x000fe40003f06270 */
[----:B------:R-:W-:Y:S01]  /*7cf0*/  ISETP.GE.AND P5, PT, R250, c[0x0][0x1d4], PT ;  /* 0x00007500fa007a0c */ /* 0x000fe20003fa6270 */
[----:B------:R-:W3:Y:S04]  /*7d00*/  LDL R16, [R1+0x54] ;  /* 0x0000540001107983 */ /* 0x000ee80000100800 */
[----:B------:R-:W5:Y:S04]  /*7d10*/  LDL R20, [R1+0x2c] ;  /* 0x00002c0001147983 */ /* 0x000f680000100800 */
[----:B----4-:R-:W4:Y:S02]  /*7d20*/  LDL R26, [R1+0x28] ;  /* 0x00002800011a7983 */ /* 0x010f240000100800 */
[CC--:B------:R-:W-:Y:S02]  /*7d30*/  @!P0 LEA R8, P4, R108.reuse, R4.reuse, 0x1 ;  /* 0x000000046c088211 */ /* 0x0c0fe400078808ff */
[----:B------:R-:W3:Y:S02]  /*7d40*/  LDL R15, [R1+0x50] ;  /* 0x00005000010f7983 */ /* 0x000ee40000100800 */
[-C--:B------:R-:W-:Y:S02]  /*7d50*/  @!P0 LEA.HI.X R9, R108, R5.reuse, R109, 0x1, P4 ;  /* 0x000000056c098211 */ /* 0x080fe400020f0c6d */
[CC--:B------:R-:W-:Y:S04]  /*7d60*/  @!P5 LEA R12, P4, R250.reuse, R4.reuse, 0x1 ;  /* 0x00000004fa0cd211 */ /* 0x0c0fe800078808ff */
[-C--:B--2---:R-:W-:Y:S02]  /*7d70*/  @!P5 LEA.HI.X R13, R250, R5.reuse, R17, 0x1, P4 ;  /* 0x00000005fa0dd211 */ /* 0x084fe400020f0c11 */
[C---:B------:R-:W-:Y:S11]  /*7d80*/  ISETP.GE.AND P4, PT, R249.reuse, c[0x0][0x1d4], PT ;  /* 0x00007500f9007a0c */ /* 0x040ff60003f86270 */
[----:B------:R-:W-:Y:S02]  /*7d90*/  @!UPT UIADD3 URZ, URZ, URZ, URZ ;  /* 0x0000003f3f3ff290 */ /* 0x000fe4000fffe03f */
[CC--:B------:R-:W-:Y:S04]  /*7da0*/  @!P4 LEA R10, P6, R249.reuse, R4.reuse, 0x1 ;  /* 0x00000004f90ac211 */ /* 0x0c0fe800078c08ff */
[-C--:B---3--:R-:W-:Y:S02]  /*7db0*/  @!P4 LEA.HI.X R11, R249, R5.reuse, R16, 0x1, P6 ;  /* 0x00000005f90bc211 */ /* 0x088fe400030f0c10 */
[----:B------:R-:W1:Y:S04]  /*7dc0*/  @!P0 LDS.128 R16, [R246] ;  /* 0x00000000f6108984 */ /* 0x000e680000000c00 */
[----:B-1----:R1:W-:Y:S01]  /*7dd0*/  @!P0 ST.E.128 [R8.64], R16 ;  /* 0x0000001008008985 */ /* 0x0023e2000c101d08 */
[----:B------:R-:W-:Y:S11]  /*7de0*/  ISETP.GE.AND P0, PT, R113, c[0x0][0x1d4], PT ;  /* 0x0000750071007a0c */ /* 0x000ff60003f06270 */
[----:B------:R-:W-:Y:S02]  /*7df0*/  @!UPT UIADD3 URZ, URZ, URZ, URZ ;  /* 0x0000003f3f3ff290 */ /* 0x000fe4000fffe03f */
[----:B------:R-:W2:Y:S01]  /*7e00*/  @!P0 LDS.128 R16, [R247] ;  /* 0x00000000f7108984 */ /* 0x000ea20000000c00 */
[----:B-----5:R-:W-:Y:S04]  /*7e10*/  @!P0 IMAD.SHL.U32 R3, R20, 0x8, RZ ;  /* 0x0000000814038824 */ /* 0x020fe800078e00ff */
[--C-:B-1----:R-:W-:Y:S05]  /*7e20*/  @!P0 IMAD.WIDE R8, R3, 0x2, R4.reuse ;  /* 0x0000000203088825 */ /* 0x102fea00078e0204 */
[----:B--2---:R1:W-:Y:S01]  /*7e30*/  @!P0 ST.E.128 [R8.64], R16 ;  /* 0x0000001008008985 */ /* 0x0043e2000c101d08 */
[----:B------:R-:W-:Y:S11]  /*7e40*/  ISETP.GE.AND P0, PT, R112, c[0x0][0x1d4], PT ;  /* 0x0000750070007a0c */ /* 0x000ff60003f06270 */
[----:B------:R-:W-:Y:S02]  /*7e50*/  @!UPT UIADD3 URZ, URZ, URZ, URZ ;  /* 0x0000003f3f3ff290 */ /* 0x000fe4000fffe03f */
[----:B------:R-:W2:Y:S01]  /*7e60*/  @!P0 LDS.128 R20, [R246+0xc00] ;  /* 0x000c0000f6148984 */ /* 0x000ea20000000c00 */
[----:B----4-:R-:W-:Y:S04]  /*7e70*/  @!P0 IMAD.SHL.U32 R3, R26, 0x8, RZ ;  /* 0x000000081a038824 */ /* 0x010fe800078e00ff */
        /* <DEDUP_REMOVED lines=11> */
.L_x_1582:
[----:B-123--:R-:W-:Y:S05]  /*7f30*/  BSYNC B0 ;  /* 0x0000000000007941 */ /* 0x00efea0003800000 */
.L_x_1581:
        /* <DEDUP_REMOVED lines=43> */
.L_x_1584:
[----:B------:R-:W-:Y:S05]  /*81f0*/  BSYNC B0 ;  /* 0x0000000000007941 */ /* 0x000fea0003800000 */
.L_x_1583:
[----:B------:R-:W0:Y:S01]  /*8200*/  LDGDEPBAR ;  /* 0x00000000000079af */ /* 0x000e220000000000 */
[----:B------:R-:W-:Y:S01]  /*8210*/  IADD3 R33, R33, -0x1, RZ ;  /* 0xffffffff21217810 */ /* 0x000fe20007ffe0ff */
[----:B------:R-:W-:-:S05]  /*8220*/  @P5 BRA `(.L_x_1585) ;  /* 0xffffb7b000005947 */ /* 0x000fca000383ffff */
[----:B------:R-:W-:Y:S01]  /*8230*/  WARPSYNC 0xffffffff ;  /* 0xffffffff00007948 */ /* 0x000fe20003800000 */
[----:B------:R-:W-:Y:S06]  /*8240*/  BAR.SYNC.DEFER_BLOCKING 0x0 ;  /* 0x0000000000007b1d */ /* 0x000fec0000010000 */
.L_x_1558:
[----:B------:R-:W2:Y:S01]  /*8250*/  LDL R11, [R1+0x60] ;  /* 0x00006000010b7983 */ /* 0x000ea20000100800 */
[----:B------:R-:W-:-:S05]  /*8260*/  IMAD.MOV.U32 R0, RZ, RZ, c[0x0][0x2c4] ;  /* 0x0000b100ff007624 */ /* 0x000fca00078e00ff */
[----:B------:R-:W-:Y:S01]  /*8270*/  ISETP.NE.AND P3, PT, R0, 0x1, PT ;  /* 0x000000010000780c */ /* 0x000fe20003f65270 */
[----:B------:R-:W-:Y:S01]  /*8280*/  BSSY B0, `(.L_x_1586) ;  /* 0x0000028000007945 */ /* 0x000fe20003800000 */
[----:B--2---:R-:W-:-:S11]  /*8290*/  IADD3 R0, R11, 0x7f, RZ ;  /* 0x0000007f0b007810 */ /* 0x004fd60007ffe0ff */
[----:B------:R-:W-:-:S05]  /*82a0*/  @P3 IMAD.HI.U32 R2, R0, c[0x0][0x2c8], RZ ;  /* 0x0000b20000023a27 */ /* 0x000fca00078e00ff */
[----:B------:R-:W-:-:S05]  /*82b0*/  @P3 SHF.R.U32.HI R0, RZ, c[0x0][0x2cc], R2 ;  /* 0x0000b300ff003a19 */ /* 0x000fca0000011602 */
[----:B------:R-:W-:-:S04]  /*82c0*/  IMAD.IADD R0, R138, 0x1, R0 ;  /* 0x000000018a007824 */ /* 0x000fc800078e0200 */
[----:B------:R-:W-:-:S05]  /*82d0*/  IMAD.HI R0, R0, 0x2aaaaaab, RZ ;  /* 0x2aaaaaab00007827 */ /* 0x000fca00078e02ff */
[----:B------:R-:W-:-:S04]  /*82e0*/  SHF.R.U32.HI R2, RZ, 0x1f, R0 ;  /* 0x0000001fff027819 */ /* 0x000fc80000011600 */
[----:B------:R-:W-:-:S04]  /*82f0*/  LEA.HI.SX32 R0, R0, R2, 0x1d ;  /* 0x0000000200007211 */ /* 0x000fc800078feaff */
[----:B------:R-:W-:-:S04]  /*8300*/  IMNMX R6, R137, R0, PT ;  /* 0x0000000089067217 */ /* 0x000fc80003800200 */
[----:B------:R-:W-:Y:S01]  /*8310*/  ISETP.GE.AND P0, PT, R6, 0x1, PT ;  /* 0x000000010600780c */ /* 0x000fe20003f06270 */
[----:B------:R-:W-:-:S12]  /*8320*/  IMAD.MOV.U32 R0, RZ, RZ, RZ ;  /* 0x000000ffff007224 */ /* 0x000fd800078e00ff */
[----:B------:R-:W-:Y:S05]  /*8330*/  @!P0 BRA `(.L_x_1587) ;  /* 0x000001c000008947 */ /* 0x000fea0003800000 */
[----:B------:R-:W-:Y:S01]  /*8340*/  IABS R2, R128 ;  /* 0x0000008000027213 */ /* 0x000fe20000000000 */
[----:B-1----:R-:W-:Y:S01]  /*8350*/  IMAD.MOV.U32 R4, RZ, RZ, RZ ;  /* 0x000000ffff047224 */ /* 0x002fe200078e00ff */
[----:B------:R-:W-:Y:S02]  /*8360*/  IADD3 R8, R128, -0x1, R6 ;  /* 0xffffffff80087810 */ /* 0x000fe40007ffe006 */
[----:B------:R-:W1:Y:S02]  /*8370*/  I2F.RP R0, R2 ;  /* 0x0000000200007306 */ /* 0x000e640000209400 */
[----:B------:R-:W-:-:S06]  /*8380*/  IABS R10, R8 ;  /* 0x00000008000a7213 */ /* 0x000fcc0000000000 */
[----:B-1----:R-:W1:Y:S02]  /*8390*/  MUFU.RCP R0, R0 ;  /* 0x0000000000007308 */ /* 0x002e640000001000 */
        /* <DEDUP_REMOVED lines=22> */
.L_x_1587:
[----:B------:R-:W-:Y:S05]  /*8500*/  BSYNC B0 ;  /* 0x0000000000007941 */ /* 0x000fea0003800000 */
.L_x_1586:
[----:B------:R-:W2:Y:S01]  /*8510*/  LDL R2, [R1+0xd8] ;  /* 0x0000d80001027983 */ /* 0x000ea20000100800 */
        /* <DEDUP_REMOVED lines=50> */
[----:B-12---:R-:W-:-:S04]  /*8840*/  IMAD R3, R2, R0, RZ ;  /* 0x0000000002037224 */ /* 0x006fc800078e02ff */
[--C-:B------:R-:W-:Y:S01]  /*8850*/  IMAD.IADD R2, R3, 0x1, R0.reuse ;  /* 0x0000000103027824 */ /* 0x100fe200078e0200 */
[----:B------:R1:W-:Y:S01]  /*8860*/  STL [R1+0xc], R3 ;  /* 0x00000c0301007387 */ /* 0x0003e20000100800 */
[----:B------:R-:W-:-:S03]  /*8870*/  PRMT R0, RZ, 0x7610, R0 ;  /* 0x00007610ff007816 */ /* 0x000fc60000000000 */
[----:B------:R-:W-:-:S04]  /*8880*/  IMNMX R220, R6, R2, PT ;  /* 0x0000000206dc7217 */ /* 0x000fc80003800200 */
[----:B------:R-:W-:-:S13]  /*8890*/  ISETP.GT.AND P0, PT, R220, R3, PT ;  /* 0x00000003dc00720c */ /* 0x000fda0003f04270 */
[----:B------:R-:W-:Y:S05]  /*88a0*/  @!P0 BRA `(.L_x_1588) ;  /* 0x0001213000008947 */ /* 0x000fea0003800000 */
[----:B-1----:R-:W2:Y:S04]  /*88b0*/  LDL R3, [R1+0x8c] ;  /* 0x00008c0001037983 */ /* 0x002ea80000100800 */
[----:B------:R-:W3:Y:S04]  /*88c0*/  LDL R8, [R1+0x90] ;  /* 0x0000900001087983 */ /* 0x000ee80000100800 */
[----:B------:R-:W4:Y:S04]  /*88d0*/  LDL R4, [R1+0x78] ;  /* 0x0000780001047983 */ /* 0x000f280000100800 */
[----:B------:R-:W4:Y:S04]  /*88e0*/  LDL R5, [R1+0xd4] ;  /* 0x0000d40001057983 */ /* 0x000f280000100800 */
[----:B------:R-:W4:Y:S01]  /*88f0*/  LDL R9, [R1+0x94] ;  /* 0x0000940001097983 */ /* 0x000f220000100800 */
[----:B------:R-:W-:-:S03]  /*8900*/  ISETP.NE.U32.AND P0, PT, RZ, c[0x0][0x340], PT ;  /* 0x0000d000ff007a0c */ /* 0x000fc60003f05070 */
[----:B------:R-:W4:Y:S01]  /*8910*/  LDL.64 R16, [R1] ;  /* 0x0000000001107983 */ /* 0x000f220000100a00 */
[----:B------:R-:W-:-:S03]  /*8920*/  ISETP.NE.AND.EX P1, PT, RZ, c[0x0][0x344], PT, P0 ;  /* 0x0000d100ff007a0c */ /* 0x000fc60003f25300 */
[----:B------:R-:W4:Y:S01]  /*8930*/  LDL R14, [R1+0x8] ;  /* 0x00000800010e7983 */ /* 0x000f220000100800 */
[----:B------:R-:W-:-:S05]  /*8940*/  SHF.R.S32.HI R0, RZ, 0x1f, R136 ;  /* 0x0000001fff007819 */ /* 0x000fca0000011488 */
[----:B------:R-:W-:-:S04]  /*8950*/  IMAD R0, R0, c[0x0][0x178], RZ ;  /* 0x00005e0000007a24 */ /* 0x000fc800078e02ff */
[----:B------:R-:W-:Y:S01]  /*8960*/  IMAD R0, R136, c[0x0][0x17c], R0 ;  /* 0x00005f0088007a24 */ /* 0x000fe200078e0200 */
[----:B--2---:R-:W-:-:S04]  /*8970*/  @P1 IADD3 R2, P0, R3, c[0x0][0x340], RZ ;  /* 0x0000d00003021a10 */ /* 0x004fc80007f1e0ff */
[----:B---3--:R-:W-:-:S05]  /*8980*/  @P1 IADD3.X R3, R8, c[0x0][0x344], RZ, P0, !PT ;  /* 0x0000d10008031a10 */ /* 0x008fca00007fe4ff */
[----:B------:R1:W5:Y:S01]  /*8990*/  @P1 LDG.E R13, [R2.64] ;  /* 0x00000008020d1981 */ /* 0x000362000c1e1900 */
[----:B------:R-:W-:Y:S02]  /*89a0*/  ISETP.NE.U32.AND P0, PT, RZ, c[0x0][0x348], PT ;  /* 0x0000d200ff007a0c */ /* 0x000fe40003f05070 */
[----:B----4-:R-:W-:Y:S01]  /*89b0*/  LOP3.LUT R95, R4, 0xffff, RZ, 0xc0, !PT ;  /* 0x0000ffff045f7812 */ /* 0x010fe200078ec0ff */
[----:B------:R-:W-:Y:S01]  /*89c0*/  IMAD.IADD R4, R251, 0x1, R11 ;  /* 0x00000001fb047824 */ /* 0x000fe200078e020b */
[----:B------:R-:W-:Y:S01]  /*89d0*/  ISETP.NE.AND.EX P0, PT, RZ, c[0x0][0x34c], PT, P0 ;  /* 0x0000d300ff007a0c */ /* 0x000fe20003f05300 */
[----:B------:R-:W2:Y:S02]  /*89e0*/  S2R R15, SR_TID.X ;  /* 0x00000000000f7919 */ /* 0x000ea40000002100 */
[----:B------:R-:W-:Y:S01]  /*89f0*/  @P3 IMAD.HI.U32 R8, R4, c[0x0][0x2c8], RZ ;  /* 0x0000b20004083a27 */ /* 0x000fe200078e00ff */
[----:B------:R-:W-:Y:S02]  /*8a00*/  SEL R6, R5, RZ, !P0 ;  /* 0x000000ff05067207 */ /* 0x000fe40004000000 */
[----:B------:R-:W-:Y:S01]  /*8a10*/  SEL R5, R9, RZ, !P0 ;  /* 0x000000ff09057207 */ /* 0x000fe20004000000 */
[----:B-1----:R-:W-:-:S04]  /*8a20*/  IMAD.WIDE.U32 R2, R136, c[0x0][0x178], RZ ;  /* 0x00005e0088027a25 */ /* 0x002fc800078e00ff */
[----:B------:R-:W-:-:S04]  /*8a30*/  IMAD.IADD R3, R3, 0x1, R0 ;  /* 0x0000000103037824 */ /* 0x000fc800078e0200 */
        /* <DEDUP_REMOVED lines=33> */
.L_x_1758:
[----:B------:R-:W-:Y:S05]  /*8c50*/  BRA.DIV ~URZ, `(.L_x_1590) ;  /* 0x00016e927f007947 */ /* 0x000fea000b800000 */
[----:B------:R3:W4:Y:S02]  /*8c60*/  SHFL.IDX PT, R0, R12, RZ, 0x1c1f ;  /* 0x001c1fff0c007589 */ /* 0x00072400000e0000 */
.L_x_1759:
[----:B---3--:R-:W3:Y:S01]  /*8c70*/  LDL R2, [R1+0x64] ;  /* 0x0000640001027983 */ /* 0x008ee20000100800 */
[----:B------:R-:W-:Y:S01]  /*8c80*/  BSSY B0, `(.L_x_1591) ;  /* 0x0000016000007945 */ /* 0x000fe20003800000 */
[----:B---3--:R-:W-:-:S05]  /*8c90*/  IMAD R38, R2, c[0x0][0x2c4], RZ ;  /* 0x0000b10002267a24 */ /* 0x008fca00078e02ff */
[----:B------:R-:W-:-:S13]  /*8ca0*/  ISETP.GE.AND P0, PT, R5, R38, PT ;  /* 0x000000260500720c */ /* 0x000fda0003f06270 */
[----:B------:R-:W-:Y:S05]  /*8cb0*/  @P0 BRA `(.L_x_1592) ;  /* 0x0000012000000947 */ /* 0x000fea0003800000 */
[----:B------:R-:W3:Y:S04]  /*8cc0*/  LDL.64 R18, [R1] ;  /* 0x0000000001127983 */ /* 0x000ee80000100a00 */
[----:B----4-:R-:W4:Y:S04]  /*8cd0*/  LDL R15, [R1+0x8] ;  /* 0x00000800010f7983 */ /* 0x010f280000100800 */
[----:B--2---:R-:W2:Y:S04]  /*8ce0*/  LDL R14, [R1+0x14] ;  /* 0x00001400010e7983 */ /* 0x004ea80000100800 */
[----:B------:R-:W2:Y:S04]  /*8cf0*/  LDL R17, [R1+0x88] ;  /* 0x0000880001117983 */ /* 0x000ea80000100800 */
[----:B------:R-:W2:Y:S01]  /*8d00*/  LDL R16, [R1+0x84] ;  /* 0x0000840001107983 */ /* 0x000ea20000100800 */
[----:B------:R-:W-:-:S02]  /*8d10*/  LEA R8, P1, R252, R0, 0x1 ;  /* 0x00000000fc087211 */ /* 0x000fc400078208ff */
[CC--:B---3--:R-:W-:Y:S02]  /*8d20*/  LEA R10, P2, R18.reuse, R0.reuse, 0x1 ;  /* 0x00000000120a7211 */ /* 0x0c8fe400078408ff */
[----:B----4-:R-:W-:Y:S02]  /*8d30*/  LEA R2, P0, R15, R0, 0x1 ;  /* 0x000000000f027211 */ /* 0x010fe400078008ff */
[-C--:B------:R-:W-:Y:S01]  /*8d40*/  LEA.HI.X R11, R18, R4.reuse, R19, 0x1, P2 ;  /* 0x00000004120b7211 */ /* 0x080fe200010f0c13 */
        /* <DEDUP_REMOVED lines=9> */
.L_x_1592:
[----:B------:R-:W-:Y:S05]  /*8de0*/  BSYNC B0 ;  /* 0x0000000000007941 */ /* 0x000fea0003800000 */
.L_x_1591:
[----:B------:R-:W-:Y:S05]  /*8df0*/  BRA.DIV ~URZ, `(.L_x_1593) ;  /* 0x00016d527f007947 */ /* 0x000fea000b800000 */
[----:B--2---:R2:W3:Y:S04]  /*8e00*/  SHFL.IDX PT, R4, R6, 0x1, 0x1c1f ;  /* 0x003c1f0006047f89 */ /* 0x0044e800000e0000 */
[----:B----4-:R2:W4:Y:S02]  /*8e10*/  SHFL.IDX PT, R0, R12, 0x1, 0x1c1f ;  /* 0x003c1f000c007f89 */ /* 0x01052400000e0000 */
.L_x_1760:
[----:B------:R-:W-:Y:S01]  /*8e20*/  IADD3 R2, R5, 0x20, RZ ;  /* 0x0000002005027810 */ /* 0x000fe20007ffe0ff */
[----:B------:R-:W-:Y:S03]  /*8e30*/  BSSY B0, `(.L_x_1594) ;  /* 0x0000015000007945 */ /* 0x000fe60003800000 */
[----:B------:R-:W-:-:S13]  /*8e40*/  ISETP.GE.AND P0, PT, R2, R38, PT ;  /* 0x000000260200720c */ /* 0x000fda0003f06270 */
[----:B------:R-:W-:Y:S05]  /*8e50*/  @P0 BRA `(.L_x_1595) ;  /* 0x0000012000000947 */ /* 0x000fea0003800000 */
[----:B--2---:R-:W2:Y:S04]  /*8e60*/  LDL.64 R18, [R1] ;  /* 0x0000000001127983 */ /* 0x004ea80000100a00 */
[----:B----4-:R-:W4:Y:S04]  /*8e70*/  LDL R15, [R1+0x8] ;  /* 0x00000800010f7983 */ /* 0x010f280000100800 */
[----:B---3--:R-:W3:Y:S04]  /*8e80*/  LDL R14, [R1+0x14] ;  /* 0x00001400010e7983 */ /* 0x008ee80000100800 */
[----:B------:R-:W3:Y:S04]  /*8e90*/  LDL R17, [R1+0x88] ;  /* 0x0000880001117983 */ /* 0x000ee80000100800 */
[----:B------:R-:W3:Y:S01]  /*8ea0*/  LDL R16, [R1+0x84] ;  /* 0x0000840001107983 */ /* 0x000ee20000100800 */
[----:B------:R-:W-:-:S02]  /*8eb0*/  LEA R8, P1, R252, R0, 0x1 ;  /* 0x00000000fc087211 */ /* 0x000fc400078208ff */
[CC--:B--2---:R-:W-:Y:S02]  /*8ec0*/  LEA R10, P2, R18.reuse, R0.reuse, 0x1 ;  /* 0x00000000120a7211 */ /* 0x0c4fe400078408ff */
[----:B----4-:R-:W-:Y:S02]  /*8ed0*/  LEA R2, P0, R15, R0, 0x1 ;  /* 0x000000000f027211 */ /* 0x010fe400078008ff */
[-C--:B------:R-:W-:Y:S01]  /*8ee0*/  LEA.HI.X R11, R18, R4.reuse, R19, 0x1, P2 ;  /* 0x00000004120b7211 */ /* 0x080fe200010f0c13 */
[----:B---3--:R-:W-:Y:S01]  /*8ef0*/  IMAD.SHL.U32 R0, R14, 0x2, RZ ;  /* 0x000000020e007824 */ /* 0x008fe200078e00ff */
        /* <DEDUP_REMOVED lines=8> */
.L_x_1595:
[----:B------:R-:W-:Y:S05]  /*8f80*/  BSYNC B0 ;  /* 0x0000000000007941 */ /* 0x000fea0003800000 */
.L_x_1594:
[----:B------:R-:W-:Y:S05]  /*8f90*/  BRA.DIV ~URZ, `(.L_x_1596) ;  /* 0x00016c727f007947 */ /* 0x000fea000b800000 */
[----:B---3--:R3:W1:Y:S02]  /*8fa0*/  SHFL.IDX PT, R4, R6, 0x2, 0x1c1f ;  /* 0x005c1f0006047f89 */ /* 0x00866400000e0000 */
.L_x_1761:
[----:B------:R-:W-:Y:S05]  /*8fb0*/  BRA.DIV ~URZ, `(.L_x_1597) ;  /* 0x00016cc27f007947 */ /* 0x000fea000b800000 */
[----:B--2-4-:R2:W4:Y:S02]  /*8fc0*/  SHFL.IDX PT, R0, R12, 0x2, 0x1c1f ;  /* 0x005c1f000c007f89 */ /* 0x01452400000e0000 */
.L_x_1762:
        /* <DEDUP_REMOVED lines=10> */
[CC--:B--2---:R-:W-:Y:S02]  /*9070*/  LEA R10, P2, R18.reuse, R0.reuse, 0x1 ;  /* 0x00000000120a7211 */ /* 0x0c4fe400078408ff */
[----:B---3--:R-:W-:Y:S02]  /*9080*/  LEA R2, P0, R15, R0, 0x1 ;  /* 0x000000000f027211 */ /* 0x008fe400078008ff */
[-C--:B-1----:R-:W-:Y:S01]  /*9090*/  LEA.HI.X R11, R18, R4.reuse, R19, 0x1, P2 ;  /* 0x00000004120b7211 */ /* 0x082fe200010f0c13 */
        /* <DEDUP_REMOVED lines=9> */
.L_x_1599:
[----:B------:R-:W-:Y:S05]  /*9130*/  BSYNC B0 ;  /* 0x0000000000007941 */ /* 0x000fea0003800000 */
.L_x_1598:
[----:B------:R-:W-:Y:S05]  /*9140*/  BRA.DIV ~URZ, `(.L_x_1600) ;  /* 0x00016b927f007947 */ /* 0x000fea000b800000 */
[----:B-1----:R1:W2:Y:S04]  /*9150*/  SHFL.IDX PT, R4, R6, 0x3, 0x1c1f ;  /* 0x007c1f0006047f89 */ /* 0x0022a800000e0000 */
[----:B----4-:R1:W4:Y:S02]  /*9160*/  SHFL.IDX PT, R0, R12, 0x3, 0x1c1f ;  /* 0x007c1f000c007f89 */ /* 0x01032400000e0000 */
.L_x_1763:
[----:B---3--:R-:W3:Y:S04]  /*9170*/  LDL.64 R120, [R1] ;  /* 0x0000000001787983 */ /* 0x008ee80000100a00 */
[----:B----4-:R-:W4:Y:S04]  /*9180*/  LDL R110, [R1+0x8] ;  /* 0x00000800016e7983 */ /* 0x010f280000100800 */
[----:B--2---:R-:W2:Y:S04]  /*9190*/  LDL R118, [R1+0x14] ;  /* 0x0000140001767983 */ /* 0x004ea80000100800 */
[----:B------:R-:W2:Y:S04]  /*91a0*/  LDL R116, [R1+0x88] ;  /* 0x0000880001747983 */ /* 0x000ea80000100800 */
[----:B------:R-:W2:Y:S01]  /*91b0*/  LDL R111, [R1+0x84] ;  /* 0x00008400016f7983 */ /* 0x000ea20000100800 */
[----:B------:R-:W-:-:S04]  /*91c0*/  IADD3 R2, R5, 0x60, RZ ;  /* 0x0000006005027810 */ /* 0x000fc80007ffe0ff */
[----:B------:R-:W-:-:S13]  /*91d0*/  ISETP.GE.AND P0, PT, R2, R38, PT ;  /* 0x000000260200720c */ /* 0x000fda0003f06270 */
[----:B------:R-:W-:Y:S01]  /*91e0*/  @!P0 LEA R8, P2, R252, R0, 0x1 ;  /* 0x00000000fc088211 */ /* 0x000fe200078408ff */
[----:B-----5:R-:W-:-:S05]  /*91f0*/  IMAD.WIDE.U32 R14, R13, c[0x0][0x2b0], RZ ;  /* 0x0000ac000d0e7a25 */ /* 0x020fca00078e00ff */
[----:B------:R1:W-:Y:S01]  /*9200*/  STL.64 [R1+0x40], R14 ;  /* 0x0000400e01007387 */ /* 0x0003e20000100a00 */
[----:B---3--:R-:W-:-:S04]  /*9210*/  @!P0 LEA R10, P1, R120, R0, 0x1 ;  /* 0x00000000780a8211 */ /* 0x008fc800078208ff */
[----:B------:R-:W-:Y:S02]  /*9220*/  @!P0 LEA.HI.X R11, R120, R4, R121, 0x1, P1 ;  /* 0x00000004780b8211 */ /* 0x000fe400008f0c79 */
[----:B----4-:R-:W-:Y:S01]  /*9230*/  @!P0 LEA R2, P1, R110, R0, 0x1 ;  /* 0x000000006e028211 */ /* 0x010fe200078208ff */
[----:B--2---:R-:W-:Y:S01]  /*9240*/  @!P0 IMAD.SHL.U32 R0, R118, 0x2, RZ ;  /* 0x0000000276008824 */ /* 0x004fe200078e00ff */
[----:B------:R-:W-:-:S04]  /*9250*/  @!P0 LEA.HI.X R9, R252, R4, R116, 0x1, P2 ;  /* 0x00000004fc098211 */ /* 0x000fc800010f0c74 */
[----:B------:R-:W-:Y:S01]  /*9260*/  @!PT LDS RZ, [RZ] ;  /* 0x00000000fffff984 */ /* 0x000fe20000000800 */
[----:B------:R-:W-:Y:S01]  /*9270*/  @!PT LDS RZ, [RZ] ;  /* 0x00000000fffff984 */ /* 0x000fe20000000800 */
[----:B------:R-:W-:Y:S01]  /*9280*/  @!PT LDS RZ, [RZ] ;  /* 0x00000000fffff984 */ /* 0x000fe20000000800 */
[----:B------:R2:W-:Y:S01]  /*9290*/  @!P0 LDGSTS.E.BYPASS.LTC128B.128 [R0+0x7880], [R10.64], !P5 ;  /* 0x078800000a008fae */ /* 0x0005e2000e901d48 */
[----:B------:R-:W-:-:S03]  /*92a0*/  @!P0 LEA.HI.X R3, R110, R4, R111, 0x1, P1 ;  /* 0x000000046e038211 */ /* 0x000fc600008f0c6f */
[----:B------:R2:W-:Y:S04]  /*92b0*/  @!P0 LDGSTS.E.BYPASS.LTC128B.128 [R0+0x9880], [R8.64], !P4 ;  /* 0x0988000008008fae */ /* 0x0005e8000e101d48 */
[----:B------:R2:W-:Y:S04]  /*92c0*/  @!P0 LDGSTS.E.BYPASS.LTC128B.128 [R0+0xb880], [R2.64], !P3 ;  /* 0x0b88000002008fae */ /* 0x0005e8000d901d48 */
[----:B------:R-:W0:Y:S01]  /*92d0*/  LDGDEPBAR ;  /* 0x00000000000079af */ /* 0x000e220000000000 */
[----:B--2---:R-:W-:-:S05]  /*92e0*/  SHF.R.S32.HI R0, RZ, 0x1f, R13 ;  /* 0x0000001fff007819 */ /* 0x004fca000001140d */
[----:B------:R-:W-:-:S04]  /*92f0*/  IMAD R0, R0, c[0x0][0x2b0], RZ ;  /* 0x0000ac0000007a24 */ /* 0x000fc800078e02ff */
[----:B------:R-:W-:-:S04]  /*9300*/  IMAD R0, R13, c[0x0][0x2b4], R0 ;  /* 0x0000ad000d007a24 */ /* 0x000fc800078e0200 */
[----:B-1----:R-:W-:-:S05]  /*9310*/  IMAD.IADD R6, R15, 0x1, R0 ;  /* 0x000000010f067824 */ /* 0x002fca00078e0200 */
        /* <DEDUP_REMOVED lines=8> */
[----:B------:R-:W-:Y:S01]  /*93a0*/  ISETP.NE.AND P6, PT, R0, 0x1, PT ;  /* 0x000000010000780c */ /* 0x000fe20003fc5270 */
[----:B------:R-:W-:-:S02]  /*93b0*/  IMAD.IADD R2, R251, 0x1, R134 ;  /* 0x00000001fb027824 */ /* 0x000fc400078e0286 */
[----:B------:R-:W-:-:S03]  /*93c0*/  IMAD.MOV.U32 R219, RZ, RZ, RZ ;  /* 0x000000ffffdb7224 */ /* 0x000fc600078e00ff */
[C---:B--2---:R-:W-:Y:S01]  /*93d0*/  ISETP.GE.AND P0, PT, R2.reuse, R12, PT ;  /* 0x0000000c0200720c */ /* 0x044fe20003f06270 */
[----:B---3--:R-:W-:-:S03]  /*93e0*/  IMAD.IADD R2, R2, 0x1, R16 ;  /* 0x0000000102027824 */ /* 0x008fc600078e0210 */
[----:B------:R-:W-:-:S03]  /*93f0*/  ISETP.GT.OR P0, PT, R251, 0x2f, P0 ;  /* 0x0000002ffb00780c */ /* 0x000fc60000704670 */
[----:B------:R-:W-:-:S04]  /*9400*/  @P6 IMAD.HI.U32 R3, R2, c[0x0][0x2bc], RZ ;  /* 0x0000af0002036a27 */ /* 0x000fc800078e00ff */
[----:B------:R-:W-:Y:S01]  /*9410*/  IMAD.MOV.U32 R0, RZ, RZ, R2 ;  /* 0x000000ffff007224 */ /* 0x000fe200078e0002 */
[----:B------:R-:W-:-:S05]  /*9420*/  @P6 SHF.R.U32.HI R0, RZ, c[0x0][0x2c0], R3 ;  /* 0x0000b000ff006a19 */ /* 0x000fca0000011603 */
        /* <DEDUP_REMOVED lines=14> */
[----:B------:R-:W-:Y:S01]  /*9510*/  IMAD R8, R95, c[0x0][0x1ec], R11 ;  /* 0x00007b005f087a24 */ /* 0x000fe200078e020b */
[----:B-1----:R-:W-:Y:S01]  /*9520*/  SHF.R.S32.HI R117, RZ, 0x1f, R6 ;  /* 0x0000001fff757819 */ /* 0x002fe20000011406 */
[----:B------:R-:W-:-:S03]  /*9530*/  IMAD R133, R135, -0x30, R12 ;  /* 0xffffffd087857824 */ /* 0x000fc600078e020c */
[----:B------:R-:W-:Y:S02]  /*9540*/  LEA.HI R117, R117, R6, RZ, 0x2 ;  /* 0x0000000675757211 */ /* 0x000fe400078f10ff */
[----:B------:R-:W-:Y:S02]  /*9550*/  IMNMX R6, R133, 0x30, PT ;  /* 0x0000003085067817 */ /* 0x000fe40003800200 */
[----:B------:R-:W-:-:S05]  /*9560*/  SHF.R.S32.HI R117, RZ, 0x2, R117 ;  /* 0x00000002ff757819 */ /* 0x000fca0000011475 */
[----:B------:R-:W-:-:S05]  /*9570*/  IMAD.IADD R6, R6, 0x1, -R117 ;  /* 0x0000000106067824 */ /* 0x000fca00078e0a75 */
[----:B------:R-:W-:Y:S01]  /*9580*/  ISETP.GE.AND P1, PT, R6, 0x1, PT ;  /* 0x000000010600780c */ /* 0x000fe20003f26270 */
[----:B------:R-:W-:Y:S04]  /*9590*/  STL.64 [R1+0x38], R10 ;  /* 0x0000380a01007387 */ /* 0x000fe80000100a00 */
[----:B------:R-:W-:Y:S08]  /*95a0*/  STL [R1+0x48], R8 ;  /* 0x0000480801007387 */ /* 0x000ff00000100800 */
[----:B------:R-:W-:-:S02]  /*95b0*/  @P1 ISETP.GE.AND P2, PT, R120, c[0x0][0x1d4], PT ;  /* 0x0000750078001a0c */ /* 0x000fc40003f46270 */
[----:B------:R-:W-:Y:S02]  /*95c0*/  @P1 ISETP.GE.AND P4, PT, R252, c[0x0][0x1d4], PT ;  /* 0x00007500fc001a0c */ /* 0x000fe40003f86270 */
        /* <DEDUP_REMOVED lines=14> */
[----:B------:R-:W-:Y:S01]  /*96b0*/  @P1 LEA R10, P3, R252, R3, 0x1 ;  /* 0x00000003fc0a1211 */ /* 0x000fe200078608ff */
[----:B----4-:R-:W-:Y:S01]  /*96c0*/  @P1 IMAD.SHL.U32 R0, R118, 0x2, RZ ;  /* 0x0000000276001824 */ /* 0x010fe200078e00ff */
[----:B------:R-:W-:-:S04]  /*96d0*/  ISETP.GE.AND P0, PT, R6, 0x21, PT ;  /* 0x000000210600780c */ /* 0x000fc80003f06270 */
[----:B------:R1:W-:Y:S01]  /*96e0*/  @P1 LDGSTS.E.BYPASS.LTC128B.128 [R0+0x3c80], [R8.64], !P2 ;  /* 0x03c8000008001fae */ /* 0x0003e2000d101d48 */
[----:B------:R-:W-:Y:S02]  /*96f0*/  @P1 ISETP.GE.AND P2, PT, R110, c[0x0][0x1d4], PT ;  /* 0x000075006e001a0c */ /* 0x000fe40003f46270 */
[----:B------:R-:W-:-:S05]  /*9700*/  @P1 LEA.HI.X R11, R252, R4, R116, 0x1, P3 ;  /* 0x00000004fc0b1211 */ /* 0x000fca00018f0c74 */
[----:B------:R3:W-:Y:S01]  /*9710*/  @P1 LDGSTS.E.BYPASS.LTC128B.128 [R0+0x4880], [R10.64], !P4 ;  /* 0x048800000a001fae */ /* 0x0007e2000e101d48 */
[----:B------:R-:W-:Y:S02]  /*9720*/  @P0 ISETP.GE.AND P4, PT, R120, c[0x0][0x1d4], PT ;  /* 0x0000750078000a0c */ /* 0x000fe40003f86270 */
[----:B-1----:R-:W-:-:S04]  /*9730*/  @P1 LEA R8, P3, R110, R3, 0x1 ;  /* 0x000000036e081211 */ /* 0x002fc800078608ff */
[----:B------:R-:W-:Y:S02]  /*9740*/  @P1 LEA.HI.X R9, R110, R4, R111, 0x1, P3 ;  /* 0x000000046e091211 */ /* 0x000fe400018f0c6f */
[----:B------:R-:W-:-:S03]  /*9750*/  @P0 ISETP.GE.AND P3, PT, R252, c[0x0][0x1d4], PT ;  /* 0x00007500fc000a0c */ /* 0x000fc60003f66270 */
[----:B------:R1:W-:Y:S01]  /*9760*/  @P1 LDGSTS.E.BYPASS.LTC128B.128 [R0+0x5480], [R8.64], !P2 ;  /* 0x0548000008001fae */ /* 0x0003e2000d101d48 */
[----:B------:R-:W-:Y:S02]  /*9770*/  @P0 ISETP.GE.AND P2, PT, R110, c[0x0][0x1d4], PT ;  /* 0x000075006e000a0c */ /* 0x000fe40003f46270 */
[----:B---3--:R-:W-:-:S04]  /*9780*/  @P0 LEA R10, P5, R120, R2, 0x1 ;  /* 0x00000002780a0211 */ /* 0x008fc800078a08ff */
[----:B-----5:R-:W-:Y:S02]  /*9790*/  @P0 LEA.HI.X R11, R120, R5, R121, 0x1, P5 ;  /* 0x00000005780b0211 */ /* 0x020fe400028f0c79 */
[----:B-1----:R-:W-:Y:S01]  /*97a0*/  @P0 LEA R8, P1, R252, R2, 0x1 ;  /* 0x00000002fc080211 */ /* 0x002fe200078208ff */
[----:B------:R-:W-:-:S03]  /*97b0*/  @P0 IMAD.SHL.U32 R0, R118, 0x2, RZ ;  /* 0x0000000276000824 */ /* 0x000fc600078e00ff */
[-C--:B------:R-:W-:Y:S02]  /*97c0*/  @P0 LEA.HI.X R9, R252, R5.reuse, R116, 0x1, P1 ;  /* 0x00000005fc090211 */ /* 0x080fe400008f0c74 */
[C---:B------:R-:W-:Y:S01]  /*97d0*/  @P0 LEA R2, P1, R110.reuse, R2, 0x1 ;  /* 0x000000026e020211 */ /* 0x040fe200078208ff */
[----:B------:R1:W-:Y:S03]  /*97e0*/  @P0 LDGSTS.E.BYPASS.LTC128B.128 [R0+0x4480], [R10.64], !P4 ;  /* 0x044800000a000fae */ /* 0x0003e6000e101d48 */
[----:B------:R-:W-:Y:S01]  /*97f0*/  @P0 LEA.HI.X R3, R110, R5, R111, 0x1, P1 ;  /* 0x000000056e030211 */ /* 0x000fe200008f0c6f */
        /* <DEDUP_REMOVED lines=8> */
.L_x_1601:
[----:B------:R-:W2:Y:S01]  /*9880*/  LDL R119, [R1+0x60] ;  /* 0x0000600001777983 */ /* 0x000ea20000100800 */
[----:B------:R-:W-:Y:S01]  /*9890*/  ULDC.U8 UR4, c[0x0][0x298] ;  /* 0x0000a60000047ab9 */ /* 0x000fe20000000000 */
[----:B-1----:R-:W-:Y:S01]  /*98a0*/  SHF.R.S32.HI R0, RZ, 0x1f, R129 ;  /* 0x0000001fff007819 */ /* 0x002fe20000011481 */
        /* <DEDUP_REMOVED lines=60> */
[----:B------:R-:W-:-:S11]  /*9c70*/  ISETP.GE.AND P2, PT, R166, c[0x0][0x27c], PT ;  /* 0x00009f00a6007a0c */ /* 0x000fd60003f46270 */
[C---:B------:R-:W-:Y:S01]  /*9c80*/  @!P0 IMAD.SHL.U32 R0, R169.reuse, 0x2, RZ ;  /* 0x00000002a9008824 */ /* 0x040fe200078e00ff */
[----:B-----5:R-:W-:Y:S01]  /*9c90*/  @!P0 SHF.L.U64.HI R6, R169, 0x1, R82 ;  /* 0x00000001a9068819 */ /* 0x020fe20000010252 */
[----:B------:R-:W-:Y:S01]  /*9ca0*/  CS2R R24, SRZ ;  /* 0x0000000000187805 */ /* 0x000fe2000001ff00 */
[----:B------:R-:W-:Y:S02]  /*9cb0*/  @!P2 IMAD.SHL.U32 R14, R166, 0x2, RZ ;  /* 0x00000002a60ea824 */ /* 0x000fe400078e00ff */
[-C--:B---3--:R-:W-:Y:S02]  /*9cc0*/  @!P0 IADD3 R8, P3, R4, R0.reuse, RZ ;  /* 0x0000000004088210 */ /* 0x088fe40007f7e0ff */
[----:B------:R-:W-:-:S03]  /*9cd0*/  @!P0 IADD3 R12, P1, R2, R0, RZ ;  /* 0x00000000020c8210 */ /* 0x000fc60007f3e0ff */
[--C-:B----4-:R-:W-:Y:S01]  /*9ce0*/  @!P0 IMAD.X R9, R5, 0x1, R6.reuse, P3 ;  /* 0x0000000105098824 */ /* 0x110fe200018e0606 */
[----:B------:R-:W-:Y:S01]  /*9cf0*/  ISETP.GE.AND P3, PT, R168, c[0x0][0x27c], PT ;  /* 0x00009f00a8007a0c */ /* 0x000fe20003f66270 */
[----:B-1----:R-:W-:Y:S01]  /*9d00*/  @!P0 IMAD.X R13, R3, 0x1, R6, P1 ;  /* 0x00000001030d8824 */ /* 0x002fe200008e0606 */
[----:B------:R-:W-:Y:S02]  /*9d10*/  ISETP.GE.AND P1, PT, R115, c[0x0][0x27c], PT ;  /* 0x00009f0073007a0c */ /* 0x000fe40003f26270 */
[----:B------:R1:W5:Y:S01]  /*9d20*/  @!P0 LD.E.64 R26, [R8.64] ;  /* 0x00000008081a8980 */ /* 0x000362000c101b00 */
[----:B------:R-:W-:Y:S02]  /*9d30*/  @!P2 SHF.L.U64.HI R0, R166, 0x1, R81 ;  /* 0x00000001a600a819 */ /* 0x000fe40000010251 */
[----:B------:R-:W-:Y:S01]  /*9d40*/  @!P2 IADD3 R10, P4, R4, R14, RZ ;  /* 0x0000000e040aa210 */ /* 0x000fe20007f9e0ff */
[----:B------:R2:W5:Y:S01]  /*9d50*/  @!P0 LD.E.64 R24, [R12.64] ;  /* 0x000000080c188980 */ /* 0x000562000c101b00 */
[----:B------:R-:W-:Y:S01]  /*9d60*/  CS2R R28, SRZ ;  /* 0x00000000001c7805 */ /* 0x000fe2000001ff00 */
[----:B------:R-:W-:-:S02]  /*9d70*/  CS2R R32, SRZ ;  /* 0x0000000000207805 */ /* 0x000fc4000001ff00 */
[----:B------:R-:W-:Y:S01]  /*9d80*/  @!P2 IMAD.X R11, R5, 0x1, R0, P4 ;  /* 0x00000001050ba824 */ /* 0x000fe200020e0600 */
[----:B------:R-:W-:-:S04]  /*9d90*/  @!P3 SHF.L.U64.HI R6, R168, 0x1, R80 ;  /* 0x00000001a806b819 */ /* 0x000fc80000010250 */
[----:B------:R3:W5:Y:S01]  /*9da0*/  @!P2 LD.E.64 R32, [R10.64] ;  /* 0x000000080a20a980 */ /* 0x000762000c101b00 */
[----:B-1----:R-:W-:-:S05]  /*9db0*/  @!P2 IADD3 R8, P0, R2, R14, RZ ;  /* 0x0000000e0208a210 */ /* 0x002fca0007f1e0ff */
[----:B------:R-:W-:Y:S02]  /*9dc0*/  @!P2 IMAD.X R9, R3, 0x1, R0, P0 ;  /* 0x000000010309a824 */ /* 0x000fe400000e0600 */
[----:B------:R-:W-:-:S03]  /*9dd0*/  @!P3 IMAD.SHL.U32 R0, R168, 0x2, RZ ;  /* 0x00000002a800b824 */ /* 0x000fc600078e00ff */
[----:B------:R1:W5:Y:S02]  /*9de0*/  @!P2 LD.E.64 R28, [R8.64] ;  /* 0x00000008081ca980 */ /* 0x000364000c101b00 */
[----:B------:R-:W-:-:S05]  /*9df0*/  @!P3 IADD3 R18, P0, R4, R0, RZ ;  /* 0x000000000412b210 */ /* 0x000fca0007f1e0ff */
[----:B------:R-:W-:Y:S01]  /*9e00*/  @!P3 IMAD.X R19, R5, 0x1, R6, P0 ;  /* 0x000000010513b824 */ /* 0x000fe200000e0606 */
[----:B------:R-:W-:Y:S01]  /*9e10*/  @!P3 IADD3 R16, P2, R2, R0, RZ ;  /* 0x000000000210b210 */ /* 0x000fe20007f5e0ff */
[C---:B-1----:R-:W-:Y:S01]  /*9e20*/  @!P1 IMAD.SHL.U32 R8, R115.reuse, 0x2, RZ ;  /* 0x0000000273089824 */ /* 0x042fe200078e00ff */
[----:B------:R-:W-:-:S04]  /*9e30*/  @!P1 SHF.L.U64.HI R9, R115, 0x1, R79 ;  /* 0x0000000173099819 */ /* 0x000fc8000001024f */
[----:B------:R-:W-:-:S05]  /*9e40*/  @!P1 IADD3 R14, P0, R4, R8, RZ ;  /* 0x00000008040e9210 */ /* 0x000fca0007f1e0ff */
[----:B------:R-:W-:Y:S01]  /*9e50*/  @!P1 IMAD.X R15, R5, 0x1, R9, P0 ;  /* 0x00000001050f9824 */ /* 0x000fe200000e0609 */
[----:B--2---:R-:W-:Y:S01]  /*9e60*/  @!P1 IADD3 R12, P0, R2, R8, RZ ;  /* 0x00000008020c9210 */ /* 0x004fe20007f1e0ff */
[----:B------:R-:W-:Y:S01]  /*9e70*/  @!P3 IMAD.X R17, R3, 0x1, R6, P2 ;  /* 0x000000010311b824 */ /* 0x000fe200010e0606 */
[----:B------:R-:W-:-:S03]  /*9e80*/  ISETP.GE.AND P2, PT, R164, c[0x0][0x27c], PT ;  /* 0x00009f00a4007a0c */ /* 0x000fc60003f46270 */
[----:B------:R-:W-:Y:S01]  /*9e90*/  @!P1 IMAD.X R13, R3, 0x1, R9, P0 ;  /* 0x00000001030d9824 */ /* 0x000fe200000e0609 */
[----:B------:R-:W-:Y:S01]  /*9ea0*/  ISETP.GE.AND P0, PT, R167, c[0x0][0x27c], PT ;  /* 0x00009f00a7007a0c */ /* 0x000fe20003f06270 */
[----:B---3--:R-:W-:Y:S01]  /*9eb0*/  CS2R R10, SRZ ;  /* 0x00000000000a7805 */ /* 0x008fe2000001ff00 */
[----:B------:R-:W-:-:S07]  /*9ec0*/  CS2R R8, SRZ ;  /* 0x0000000000087805 */ /* 0x000fce000001ff00 */
[----:B------:R-:W-:-:S04]  /*9ed0*/  @!P2 IMAD.WIDE R22, R164, 0x2, R4 ;  /* 0x00000002a416a825 */ /* 0x000fc800078e0204 */
[----:B------:R-:W-:Y:S01]  /*9ee0*/  @!P2 IMAD.WIDE R20, R164, 0x2, R2 ;  /* 0x00000002a414a825 */ /* 0x000fe200078e0202 */
[----:B------:R1:W5:Y:S03]  /*9ef0*/  @!P2 LD.E.64 R10, [R22.64] ;  /* 0x00000008160aa980 */ /* 0x000366000c101b00 */
        /* <DEDUP_REMOVED lines=10> */
[----:B------:R-:W-:Y:S01]  /*9fa0*/  CS2R R46, SRZ ;  /* 0x00000000002e7805 */ /* 0x000fe2000001ff00 */
[----:B------:R-:W-:Y:S01]  /*9fb0*/  CS2R R48, SRZ ;  /* 0x0000000000307805 */ /* 0x000fe2000001ff00 */
[----:B------:R-:W-:Y:S01]  /*9fc0*/  @!P0 IMAD.X R3, R3, 0x1, R6, P2 ;  /* 0x0000000103038824 */ /* 0x000fe200010e0606 */
[----:B------:R1:W5:Y:S04]  /*9fd0*/  @!P3 LD.E.64 R34, [R18.64] ;  /* 0x000000081222b980 */ /* 0x000368000c101b00 */
[----:B------:R1:W5:Y:S04]  /*9fe0*/  @!P3 LD.E.64 R36, [R16.64] ;  /* 0x000000081024b980 */ /* 0x000368000c101b00 */
[----:B------:R1:W5:Y:S04]  /*9ff0*/  @!P1 LD.E.64 R40, [R14.64] ;  /* 0x000000080e289980 */ /* 0x000368000c101b00 */
[----:B------:R1:W5:Y:S04]  /*a000*/  @!P1 LD.E.64 R42, [R12.64] ;  /* 0x000000080c2a9980 */ /* 0x000368000c101b00 */
[----:B------:R1:W5:Y:S04]  /*a010*/  @!P0 LD.E.64 R46, [R4.64] ;  /* 0x00000008042e8980 */ /* 0x000368000c101b00 */
[----:B------:R1:W5:Y:S02]  /*a020*/  @!P0 LD.E.64 R48, [R2.64] ;  /* 0x0000000802308980 */ /* 0x000364000c101b00 */
.L_x_1605:
[----:B--2---:R-:W-:Y:S05]  /*a030*/  BSYNC B0 ;  /* 0x0000000000007941 */ /* 0x004fea0003800000 */
.L_x_1604:
        /* <DEDUP_REMOVED lines=58> */
[----:B------:R-:W-:-:S11]  /*a3e0*/  ISETP.GE.AND P2, PT, R166, c[0x0][0x27c], PT ;  /* 0x00009f00a6007a0c */ /* 0x000fd60003f46270 */
[C---:B------:R-:W-:Y:S01]  /*a3f0*/  @!P0 IMAD.SHL.U32 R0, R169.reuse, 0x2, RZ ;  /* 0x00000002a9008824 */ /* 0x040fe200078e00ff */
[----:B------:R-:W-:Y:S01]  /*a400*/  @!P0 SHF.L.U64.HI R6, R169, 0x1, R82 ;  /* 0x00000001a9068819 */ /* 0x000fe20000010252 */
[----:B------:R-:W-:Y:S01]  /*a410*/  CS2R R50, SRZ ;  /* 0x0000000000327805 */ /* 0x000fe2000001ff00 */
[----:B------:R-:W-:Y:S02]  /*a420*/  @!P2 IMAD.SHL.U32 R18, R166, 0x2, RZ ;  /* 0x00000002a612a824 */ /* 0x000fe400078e00ff */
[-C--:B------:R-:W-:Y:S02]  /*a430*/  @!P0 IADD3 R12, P3, R4, R0.reuse, RZ ;  /* 0x00000000040c8210 */ /* 0x080fe40007f7e0ff */
[----:B------:R-:W-:-:S03]  /*a440*/  @!P0 IADD3 R16, P1, R2, R0, RZ ;  /* 0x0000000002108210 */ /* 0x000fc60007f3e0ff */
[--C-:B------:R-:W-:Y:S01]  /*a450*/  @!P0 IMAD.X R13, R5, 0x1, R6.reuse, P3 ;  /* 0x00000001050d8824 */ /* 0x100fe200018e0606 */
[----:B------:R-:W-:Y:S01]  /*a460*/  ISETP.GE.AND P3, PT, R168, c[0x0][0x27c], PT ;  /* 0x00009f00a8007a0c */ /* 0x000fe20003f66270 */
[----:B------:R-:W-:Y:S01]  /*a470*/  @!P0 IMAD.X R17, R3, 0x1, R6, P1 ;  /* 0x0000000103118824 */ /* 0x000fe200008e0606 */
[----:B------:R-:W-:Y:S02]  /*a480*/  ISETP.GE.AND P1, PT, R115, c[0x0][0x27c], PT ;  /* 0x00009f0073007a0c */ /* 0x000fe40003f26270 */
[----:B------:R1:W5:Y:S01]  /*a490*/  @!P0 LD.E.64 R52, [R12.64] ;  /* 0x000000080c348980 */ /* 0x000362000c101b00 */
[----:B------:R-:W-:Y:S02]  /*a4a0*/  @!P2 SHF.L.U64.HI R0, R166, 0x1, R81 ;  /* 0x00000001a600a819 */ /* 0x000fe40000010251 */
[----:B------:R-:W-:Y:S01]  /*a4b0*/  @!P2 IADD3 R14, P4, R4, R18, RZ ;  /* 0x00000012040ea210 */ /* 0x000fe20007f9e0ff */
[----:B------:R2:W5:Y:S01]  /*a4c0*/  @!P0 LD.E.64 R50, [R16.64] ;  /* 0x0000000810328980 */ /* 0x000562000c101b00 */
[----:B------:R-:W-:Y:S01]  /*a4d0*/  CS2R R56, SRZ ;  /* 0x0000000000387805 */ /* 0x000fe2000001ff00 */
[----:B------:R-:W-:-:S02]  /*a4e0*/  CS2R R54, SRZ ;  /* 0x0000000000367805 */ /* 0x000fc4000001ff00 */
[----:B------:R-:W-:-:S03]  /*a4f0*/  @!P2 IMAD.X R15, R5, 0x1, R0, P4 ;  /* 0x00000001050fa824 */ /* 0x000fc600020e0600 */
[----:B------:R-:W-:Y:S02]  /*a500*/  @!P1 IMAD.SHL.U32 R6, R115, 0x2, RZ ;  /* 0x0000000273069824 */ /* 0x000fe400078e00ff */
[----:B------:R3:W5:Y:S01]  /*a510*/  @!P2 LD.E.64 R54, [R14.64] ;  /* 0x000000080e36a980 */ /* 0x000762000c101b00 */
[----:B-1----:R-:W-:-:S05]  /*a520*/  @!P2 IADD3 R12, P0, R2, R18, RZ ;  /* 0x00000012020ca210 */ /* 0x002fca0007f1e0ff */
[----:B------:R-:W-:Y:S02]  /*a530*/  @!P2 IMAD.X R13, R3, 0x1, R0, P0 ;  /* 0x00000001030da824 */ /* 0x000fe400000e0600 */
[----:B------:R-:W-:-:S03]  /*a540*/  @!P3 IMAD.SHL.U32 R0, R168, 0x2, RZ ;  /* 0x00000002a800b824 */ /* 0x000fc600078e00ff */
[----:B------:R1:W5:Y:S02]  /*a550*/  @!P2 LD.E.64 R56, [R12.64] ;  /* 0x000000080c38a980 */ /* 0x000364000c101b00 */
[-C--:B------:R-:W-:Y:S02]  /*a560*/  @!P3 IADD3 R18, P0, R4, R0.reuse, RZ ;  /* 0x000000000412b210 */ /* 0x080fe40007f1e0ff */
[----:B--2---:R-:W-:Y:S02]  /*a570*/  @!P3 IADD3 R16, P2, R2, R0, RZ ;  /* 0x000000000210b210 */ /* 0x004fe40007f5e0ff */
[----:B-1----:R-:W-:Y:S02]  /*a580*/  @!P3 SHF.L.U64.HI R12, R168, 0x1, R80 ;  /* 0x00000001a80cb819 */ /* 0x002fe40000010250 */
[----:B------:R-:W-:-:S03]  /*a590*/  @!P1 SHF.L.U64.HI R13, R115, 0x1, R79 ;  /* 0x00000001730d9819 */ /* 0x000fc6000001024f */
[--C-:B------:R-:W-:Y:S01]  /*a5a0*/  @!P3 IMAD.X R19, R5, 0x1, R12.reuse, P0 ;  /* 0x000000010513b824 */ /* 0x100fe200000e060c */
[----:B---3--:R-:W-:Y:S01]  /*a5b0*/  @!P1 IADD3 R14, P0, R4, R6, RZ ;  /* 0x00000006040e9210 */ /* 0x008fe20007f1e0ff */
[----:B------:R-:W-:-:S04]  /*a5c0*/  @!P3 IMAD.X R17, R3, 0x1, R12, P2 ;  /* 0x000000010311b824 */ /* 0x000fc800010e060c */
[----:B------:R-:W-:Y:S01]  /*a5d0*/  @!P1 IMAD.X R15, R5, 0x1, R13, P0 ;  /* 0x00000001050f9824 */ /* 0x000fe200000e060d */
[----:B------:R-:W-:Y:S02]  /*a5e0*/  @!P1 IADD3 R12, P0, R2, R6, RZ ;  /* 0x00000006020c9210 */ /* 0x000fe40007f1e0ff */
[----:B------:R-:W-:-:S03]  /*a5f0*/  ISETP.GE.AND P2, PT, R164, c[0x0][0x27c], PT ;  /* 0x00009f00a4007a0c */ /* 0x000fc60003f46270 */
[----:B------:R-:W-:Y:S01]  /*a600*/  @!P1 IMAD.X R13, R3, 0x1, R13, P0 ;  /* 0x00000001030d9824 */ /* 0x000fe200000e060d */
[----:B------:R-:W-:Y:S01]  /*a610*/  ISETP.GE.AND P0, PT, R167, c[0x0][0x27c], PT ;  /* 0x00009f00a7007a0c */ /* 0x000fe20003f06270 */
[----:B------:R-:W-:Y:S01]  /*a620*/  CS2R R30, SRZ ;  /* 0x00000000001e7805 */ /* 0x000fe2000001ff00 */
        /* <DEDUP_REMOVED lines=15> */
[----:B------:R3:W5:Y:S01]  /*a720*/  @!P1 LD.E.64 R58, [R14.64] ;  /* 0x000000080e3a9980 */ /* 0x000762000c101b00 */
[----:B-1----:R-:W-:-:S03]  /*a730*/  CS2R R22, SRZ ;  /* 0x0000000000167805 */ /* 0x002fc6000001ff00 */
[----:B------:R3:W5:Y:S01]  /*a740*/  @!P1 LD.E.64 R60, [R12.64] ;  /* 0x000000080c3c9980 */ /* 0x000762000c101b00 */
[----:B--2---:R-:W-:-:S03]  /*a750*/  CS2R R20, SRZ ;  /* 0x0000000000147805 */ /* 0x004fc6000001ff00 */
[----:B------:R3:W5:Y:S04]  /*a760*/  @!P0 LD.E.64 R64, [R4.64] ;  /* 0x0000000804408980 */ /* 0x000768000c101b00 */
[----:B------:R3:W5:Y:S04]  /*a770*/  @!P3 LD.E.64 R22, [R16.64] ;  /* 0x000000081016b980 */ /* 0x000768000c101b00 */
[----:B------:R3:W5:Y:S04]  /*a780*/  @!P3 LD.E.64 R20, [R18.64] ;  /* 0x000000081214b980 */ /* 0x000768000c101b00 */
[----:B------:R3:W5:Y:S02]  /*a790*/  @!P0 LD.E.64 R62, [R2.64] ;  /* 0x00000008023e8980 */ /* 0x000764000c101b00 */
.L_x_1607:
[----:B---34-:R-:W-:Y:S05]  /*a7a0*/  BSYNC B0 ;  /* 0x0000000000007941 */ /* 0x018fea0003800000 */
.L_x_1606:
[----:B-----5:R-:W-:Y:S01]  /*a7b0*/  IMAD.MOV.U32 R0, RZ, RZ, R64 ;  /* 0x000000ffff007224 */ /* 0x020fe200078e0040 */
[----:B------:R-:W-:-:S04]  /*a7c0*/  DEPBAR.LE SB0, 0x1 ;  /* 0x000080400000791a */ /* 0x000fc80000000000 */
[----:B------:R-:W-:Y:S01]  /*a7d0*/  IMAD.MOV.U32 R4, RZ, RZ, R65 ;  /* 0x000000ffff047224 */ /* 0x000fe200078e0041 */
        /* <DEDUP_REMOVED lines=48> */
[----:B------:R-:W1:Y:S01]  /*aae0*/  LDS.128 R12, [R246+0x4800] ;  /* 0x00480000f60c7984 */ /* 0x000e620000000c00 */
[----:B------:R-:W-:Y:S02]  /*aaf0*/  SHF.R.U32.HI R0, RZ, 0x10, R9 ;  /* 0x00000010ff007819 */ /* 0x000fe40000011609 */
[--C-:B------:R-:W-:Y:S02]  /*ab00*/  SHF.R.U64 R17, R10, 0x10, R11.reuse ;  /* 0x000000100a117819 */ /* 0x100fe4000000120b */
[----:B------:R-:W-:Y:S02]  /*ab10*/  SHF.R.U32.HI R3, RZ, 0x10, R11 ;  /* 0x00000010ff037819 */ /* 0x000fe4000001160b */
[----:B------:R-:W-:Y:S01]  /*ab20*/  SHF.R.U64 R16, R8, 0x10, R9 ;  /* 0x0000001008107819 */ /* 0x000fe20000001209 */
[----:B------:R-:W-:Y:S02]  /*ab30*/  HADD2.F32 R17, -RZ, R17.H0_H0 ;  /* 0x20000011ff117230 */ /* 0x000fe40000004100 */
[----:B------:R-:W-:-:S02]  /*ab40*/  HADD2.F32 R18, -RZ, R3.H0_H0 ;  /* 0x20000003ff127230 */ /* 0x000fc40000004100 */
[----:B------:R-:W-:Y:S02]  /*ab50*/  HADD2.F32 R3, -RZ, R66.H0_H0 ;  /* 0x20000042ff037230 */ /* 0x000fe40000004100 */
        /* <DEDUP_REMOVED lines=34> */
.L_x_1611:
[----:B------:R-:W-:Y:S05]  /*ad80*/  BSYNC B0 ;  /* 0x0000000000007941 */ /* 0x000fea0003800000 */
.L_x_1610:
[----:B------:R-:W-:Y:S01]  /*ad90*/  ISETP.GE.AND P0, PT, R169, c[0x0][0x27c], PT ;  /* 0x00009f00a9007a0c */ /* 0x000fe20003f06270 */
[----:B------:R-:W-:-:S12]  /*ada0*/  BSSY B0, `(.L_x_1612) ;  /* 0x000002c000007945 */ /* 0x000fd80003800000 */
[----:B------:R-:W-:Y:S05]  /*adb0*/  @P0 BRA `(.L_x_1613) ;  /* 0x000002a000000947 */ /* 0x000fea0003800000 */
[----:B-1----:R-:W1:Y:S01]  /*adc0*/  LDS.128 R8, [R247+0x4800] ;  /* 0x00480000f7087984 */ /* 0x002e620000000c00 */
[----:B------:R-:W-:Y:S02]  /*add0*/  SHF.R.U32.HI R0, RZ, 0x10, R25 ;  /* 0x00000010ff007819 */ /* 0x000fe40000011619 */
[----:B------:R-:W-:Y:S02]  /*ade0*/  SHF.R.U32.HI R2, RZ, 0x10, R27 ;  /* 0x00000010ff027819 */ /* 0x000fe4000001161b */
[----:B------:R-:W-:Y:S02]  /*adf0*/  SHF.R.U64 R16, R24, 0x10, R25 ;  /* 0x0000001018107819 */ /* 0x000fe40000001219 */
[----:B------:R-:W-:Y:S01]  /*ae00*/  SHF.R.U64 R17, R26, 0x10, R27 ;  /* 0x000000101a117819 */ /* 0x000fe2000000121b */
[----:B------:R-:W-:Y:S02]  /*ae10*/  HADD2.F32 R18, -RZ, R2.H0_H0 ;  /* 0x20000002ff127230 */ /* 0x000fe40000004100 */
[----:B------:R-:W-:-:S02]  /*ae20*/  HADD2.F32 R2, -RZ, R68.H0_H0 ;  /* 0x20000044ff027230 */ /* 0x000fc40000004100 */
[--C-:B-1----:R-:W-:Y:S02]  /*ae30*/  HADD2.F32 R13, -RZ, R10.reuse.H0_H0 ;  /* 0x2000000aff0d7230 */ /* 0x102fe40000004100 */
[----:B------:R-:W-:Y:S02]  /*ae40*/  HADD2.F32 R5, -RZ, R10.H1_H1 ;  /* 0x3000000aff057230 */ /* 0x000fe40000004100 */
[--C-:B------:R-:W-:Y:S02]  /*ae50*/  HADD2.F32 R4, -RZ, R11.reuse.H1_H1 ;  /* 0x3000000bff047230 */ /* 0x100fe40000004100 */
[----:B------:R-:W-:Y:S02]  /*ae60*/  HADD2.F32 R10, -RZ, R0.H0_H0 ;  /* 0x20000000ff0a7230 */ /* 0x000fe40000004100 */
[----:B------:R-:W-:Y:S02]  /*ae70*/  HADD2.F32 R12, -RZ, R11.H0_H0 ;  /* 0x2000000bff0c7230 */ /* 0x000fe40000004100 */
[----:B------:R-:W-:-:S02]  /*ae80*/  HADD2.F32 R6, -RZ, R9.H0_H0 ;  /* 0x20000009ff067230 */ /* 0x000fc40000004100 */
[----:B------:R-:W-:Y:S01]  /*ae90*/  HADD2.F32 R3, -RZ, R9.H1_H1 ;  /* 0x30000009ff037230 */ /* 0x000fe20000004100 */
[-C--:B------:R-:W-:Y:S01]  /*aea0*/  FMUL.FTZ R9, R4, R10.reuse ;  /* 0x0000000a04097220 */ /* 0x080fe20000410000 */
[--C-:B------:R-:W-:Y:S01]  /*aeb0*/  HADD2.F32 R11, -RZ, R8.reuse.H0_H0 ;  /* 0x20000008ff0b7230 */ /* 0x100fe20000004100 */
[C---:B------:R-:W-:Y:S01]  /*aec0*/  FMUL.FTZ R10, R12.reuse, R10 ;  /* 0x0000000a0c0a7220 */ /* 0x040fe20000410000 */
[--C-:B------:R-:W-:Y:S01]  /*aed0*/  HADD2.F32 R0, -RZ, R67.reuse.H0_H0 ;  /* 0x20000043ff007230 */ /* 0x100fe20000004100 */
[-C--:B------:R-:W-:Y:S01]  /*aee0*/  FFMA.FTZ R15, R12, R18.reuse, -R9 ;  /* 0x000000120c0f7223 */ /* 0x080fe20000010809 */
[----:B------:R-:W-:Y:S01]  /*aef0*/  HADD2.F32 R8, -RZ, R8.H1_H1 ;  /* 0x30000008ff087230 */ /* 0x000fe20000004100 */
[----:B------:R-:W-:Y:S02]  /*af00*/  FFMA.FTZ R10, R4, R18, R10 ;  /* 0x00000012040a7223 */ /* 0x000fe4000001000a */
        /* <DEDUP_REMOVED lines=21> */
.L_x_1613:
[----:B------:R-:W-:Y:S05]  /*b060*/  BSYNC B0 ;  /* 0x0000000000007941 */ /* 0x000fea0003800000 */
.L_x_1612:
        /* <DEDUP_REMOVED lines=45> */
.L_x_1615:
[----:B------:R-:W-:Y:S05]  /*b340*/  BSYNC B0 ;  /* 0x0000000000007941 */ /* 0x000fea0003800000 */
.L_x_1614:
        /* <DEDUP_REMOVED lines=45> */
.L_x_1617:
[----:B------:R-:W-:Y:S05]  /*b620*/  BSYNC B0 ;  /* 0x0000000000007941 */ /* 0x000fea0003800000 */
.L_x_1616:
        /* <DEDUP_REMOVED lines=45> */
.L_x_1619:
[----:B------:R-:W-:Y:S05]  /*b900*/  BSYNC B0 ;  /* 0x0000000000007941 */ /* 0x000fea0003800000 */
.L_x_1618:
[----:B------:R-:W-:-:S13]  /*b910*/  ISETP.GE.AND P0, PT, R167, c[0x0][0x27c], PT ;  /* 0x00009f00a7007a0c */ /* 0x000fda0003f06270 */
[----:B------:R-:W-:Y:S05]  /*b920*/  @P0 BRA `(.L_x_1609) ;  /* 0x000002a000000947 */ /* 0x000fea0003800000 */
[----:B-1----:R-:W1:Y:S01]  /*b930*/  LDS.128 R8, [R247+0x8800] ;  /* 0x00880000f7087984 */ /* 0x002e620000000c00 */
[----:B------:R-:W-:Y:S02]  /*b940*/  SHF.R.U32.HI R0, RZ, 0x10, R49 ;  /* 0x00000010ff007819 */ /* 0x000fe40000011631 */
[----:B------:R-:W-:Y:S02]  /*b950*/  SHF.R.U32.HI R2, RZ, 0x10, R47 ;  /* 0x00000010ff027819 */ /* 0x000fe4000001162f */
[----:B------:R-:W-:Y:S02]  /*b960*/  SHF.R.U64 R15, R48, 0x10, R49 ;  /* 0x00000010300f7819 */ /* 0x000fe40000001231 */
[----:B------:R-:W-:Y:S01]  /*b970*/  SHF.R.U64 R16, R46, 0x10, R47 ;  /* 0x000000102e107819 */ /* 0x000fe2000000122f */
[----:B------:R-:W-:Y:S02]  /*b980*/  HADD2.F32 R18, -RZ, R2.H0_H0 ;  /* 0x20000002ff127230 */ /* 0x000fe40000004100 */
[----:B------:R-:W-:-:S02]  /*b990*/  HADD2.F32 R2, -RZ, R77.H1_H1 ;  /* 0x3000004dff027230 */ /* 0x000fc40000004100 */
        /* <DEDUP_REMOVED lines=8> */
[----:B------:R-:W-:Y:S01]  /*ba20*/  HADD2.F32 R11, -RZ, R8.H0_H0 ;  /* 0x20000008ff0b7230 */ /* 0x000fe20000004100 */
[C---:B------:R-:W-:Y:S01]  /*ba30*/  FMUL.FTZ R10, R12.reuse, R10 ;  /* 0x0000000a0c0a7220 */ /* 0x040fe20000410000 */
[----:B------:R-:W-:Y:S01]  /*ba40*/  HADD2.F32 R0, -RZ, R76.H0_H0 ;  /* 0x2000004cff007230 */ /* 0x000fe20000004100 */
        /* <DEDUP_REMOVED lines=24> */
.L_x_1609:
[----:B------:R-:W-:Y:S05]  /*bbd0*/  BSYNC B1 ;  /* 0x0000000000017941 */ /* 0x000fea0003800000 */
.L_x_1608:
[----:B------:R-:W-:-:S04]  /*bbe0*/  IADD3 R0, R114, 0x40, RZ ;  /* 0x0000004072007810 */ /* 0x000fc80007ffe0ff */
[----:B------:R-:W-:-:S13]  /*bbf0*/  ISETP.GE.AND P0, PT, R0, R19, PT ;  /* 0x000000130000720c */ /* 0x000fda0003f06270 */
[----:B------:R-:W-:Y:S05]  /*bc00*/  @P0 BRA `(.L_x_1620) ;  /* 0x0000452000000947 */ /* 0x000fea0003800000 */
        /* <DEDUP_REMOVED lines=45> */
.L_x_1622:
[----:B------:R-:W-:Y:S05]  /*bee0*/  BSYNC B0 ;  /* 0x0000000000007941 */ /* 0x000fea0003800000 */
.L_x_1621:
        /* <DEDUP_REMOVED lines=20> */
[----:B------:R-:W-:Y:S01]  /*c030*/  HADD2.F32 R0, -RZ, R77.H0_H0 ;  /* 0x2000004dff007230 */ /* 0x000fe20000004100 */
[-C--:B------:R-:W-:Y:S01]  /*c040*/  FFMA.FTZ R17, R12, R18.reuse, -R9 ;  /* 0x000000120c117223 */ /* 0x080fe20000010809 */
[----:B------:R-:W-:Y:S01]  /*c050*/  HADD2.F32 R8, -RZ, R8.H1_H1 ;  /* 0x30000008ff087230 */ /* 0x000fe20000004100 */
[----:B------:R-:W-:Y:S02]  /*c060*/  FFMA.FTZ R10, R4, R18, R10 ;  /* 0x00000012040a7223 */ /* 0x000fe4000001000a */
        /* <DEDUP_REMOVED lines=21> */
.L_x_1624:
[----:B------:R-:W-:Y:S05]  /*c1c0*/  BSYNC B0 ;  /* 0x0000000000007941 */ /* 0x000fea0003800000 */
.L_x_1623:
        /* <DEDUP_REMOVED lines=45> */
.L_x_1626:
[----:B------:R-:W-:Y:S05]  /*c4a0*/  BSYNC B0 ;  /* 0x0000000000007941 */ /* 0x000fea0003800000 */
.L_x_1625:
        /* <DEDUP_REMOVED lines=45> */
.L_x_1628:
[----:B------:R-:W-:Y:S05]  /*c780*/  BSYNC B0 ;  /* 0x0000000000007941 */ /* 0x000fea0003800000 */
.L_x_1627:
        /* <DEDUP_REMOVED lines=45> */
.L_x_1630:
[----:B------:R-:W-:Y:S05]  /*ca60*/  BSYNC B0 ;  /* 0x0000000000007941 */ /* 0x000fea0003800000 */
.L_x_1629:
        /* <DEDUP_REMOVED lines=45> */
.L_x_1603:
        /* <DEDUP_REMOVED lines=46> */
[----:B------:R-:W-:Y:S01]  /*d020*/  ISETP.GE.AND P1, PT, R112, c[0x0][0x27c], PT ;  /* 0x00009f0070007a0c */ /* 0x000fe20003f26270 */
[----:B------:R-:W-:Y:S01]  /*d030*/  CS2R R14, SRZ ;  /* 0x00000000000e7805 */ /* 0x000fe2000001ff00 */
[----:B------:R-:W-:Y:S01]  /*d040*/  CS2R R12, SRZ ;  /* 0x00000000000c7805 */ /* 0x000fe2000001ff00 */
[----:B------:R-:W-:Y:S01]  /*d050*/  CS2R R46, SRZ ;  /* 0x00000000002e7805 */ /* 0x000fe2000001ff00 */
[----:B------:R-:W-:-:S05]  /*d060*/  CS2R R44, SRZ ;  /* 0x00000000002c7805 */ /* 0x000fca000001ff00 */
[C---:B------:R-:W-:Y:S01]  /*d070*/  @!P0 IMAD.SHL.U32 R0, R108.reuse, 0x2, RZ ;  /* 0x000000026c008824 */ /* 0x040fe200078e00ff */
[----:B------:R-:W-:Y:S01]  /*d080*/  @!P0 SHF.L.U64.HI R8, R108, 0x1, R109 ;  /* 0x000000016c088819 */ /* 0x000fe2000001026d */
[----:B-----5:R-:W-:-:S03]  /*d090*/  @!P2 IMAD.SHL.U32 R6, R36, 0x8, RZ ;  /* 0x000000082406a824 */ /* 0x020fc600078e00ff */
[----:B---3--:R-:W-:Y:S01]  /*d0a0*/  @!P0 IADD3 R26, P3, R4, R0, RZ ;  /* 0x00000000041a8210 */ /* 0x008fe20007f7e0ff */
[----:B----4-:R-:W-:-:S03]  /*d0b0*/  @!P2 IMAD.WIDE R16, R6, 0x2, R4 ;  /* 0x000000020610a825 */ /* 0x010fc600078e0204 */
[----:B------:R-:W-:Y:S01]  /*d0c0*/  @!P0 IADD3.X R27, R5, R8, RZ, P3, !PT ;  /* 0x00000008051b8210 */ /* 0x000fe20001ffe4ff */
[----:B-1----:R-:W-:Y:S01]  /*d0d0*/  @!P2 IMAD.WIDE R10, R6, 0x2, R2 ;  /* 0x00000002060aa825 */ /* 0x002fe200078e0202 */
[----:B------:R-:W-:Y:S01]  /*d0e0*/  @!P0 IADD3 R24, P3, R2, R0, RZ ;  /* 0x0000000002188210 */ /* 0x000fe20007f7e0ff */
[----:B------:R1:W5:Y:S01]  /*d0f0*/  @!P2 LD.E.128 R20, [R16.64] ;  /* 0x000000081014a980 */ /* 0x000362000c101d00 */
[----:B------:R-:W-:Y:S01]  /*d100*/  @!P1 SHF.L.U32 R0, R35, 0x3, RZ ;  /* 0x0000000323009819 */ /* 0x000fe200000006ff */
[----:B------:R-:W-:Y:S01]  /*d110*/  CS2R R42, SRZ ;  /* 0x00000000002a7805 */ /* 0x000fe2000001ff00 */
[----:B------:R-:W-:Y:S01]  /*d120*/  CS2R R40, SRZ ;  /* 0x0000000000287805 */ /* 0x000fe2000001ff00 */
[----:B------:R-:W-:Y:S01]  /*d130*/  @!P0 IMAD.X R25, R3, 0x1, R8, P3 ;  /* 0x0000000103198824 */ /* 0x000fe200018e0608 */
[----:B------:R2:W5:Y:S01]  /*d140*/  @!P2 LD.E.128 R12, [R10.64] ;  /* 0x000000080a0ca980 */ /* 0x000562000c101d00 */
[----:B------:R-:W-:Y:S01]  /*d150*/  CS2R R18, SRZ ;  /* 0x0000000000127805 */ /* 0x000fe2000001ff00 */
[----:B------:R-:W-:Y:S01]  /*d160*/  CS2R R8, SRZ ;  /* 0x0000000000087805 */ /* 0x000fe2000001ff00 */
[----:B------:R-:W-:-:S04]  /*d170*/  @!P1 IMAD.WIDE R4, R0, 0x2, R4 ;  /* 0x0000000200049825 */ /* 0x000fc800078e0204 */
[----:B------:R-:W-:Y:S01]  /*d180*/  @!P1 IMAD.WIDE R28, R0, 0x2, R2 ;  /* 0x00000002001c9825 */ /* 0x000fe200078e0202 */
[----:B------:R3:W5:Y:S04]  /*d190*/  @!P1 LD.E.128 R44, [R4.64] ;  /* 0x00000008042c9980 */ /* 0x000768000c101d00 */
[----:B------:R3:W5:Y:S01]  /*d1a0*/  @!P1 LD.E.128 R40, [R28.64] ;  /* 0x000000081c289980 */ /* 0x000762000c101d00 */
[----:B-1----:R-:W-:Y:S01]  /*d1b0*/  CS2R R16, SRZ ;  /* 0x0000000000107805 */ /* 0x002fe2000001ff00 */
[----:B--2---:R-:W-:-:S05]  /*d1c0*/  CS2R R10, SRZ ;  /* 0x00000000000a7805 */ /* 0x004fca000001ff00 */
[----:B------:R3:W5:Y:S04]  /*d1d0*/  @!P0 LD.E.128 R16, [R26.64] ;  /* 0x000000081a108980 */ /* 0x000768000c101d00 */
[----:B------:R3:W5:Y:S02]  /*d1e0*/  @!P0 LD.E.128 R8, [R24.64] ;  /* 0x0000000818088980 */ /* 0x000764000c101d00 */
.L_x_1632:
[----:B--2---:R-:W-:Y:S05]  /*d1f0*/  BSYNC B0 ;  /* 0x0000000000007941 */ /* 0x004fea0003800000 */
.L_x_1631:
        /* <DEDUP_REMOVED lines=71> */
[----:B------:R-:W-:-:S03]  /*d670*/  @!P0 SHF.L.U64.HI R25, R108, 0x1, R109 ;  /* 0x000000016c198819 */ /* 0x000fc6000001026d */
[----:B------:R-:W-:Y:S01]  /*d680*/  @!P2 IMAD.SHL.U32 R6, R36, 0x8, RZ ;  /* 0x000000082406a824 */ /* 0x000fe200078e00ff */
[-C--:B---3--:R-:W-:Y:S01]  /*d690*/  @!P0 IADD3 R26, P3, R4, R0.reuse, RZ ;  /* 0x00000000041a8210 */ /* 0x088fe20007f7e0ff */
[----:B------:R-:W-:Y:S01]  /*d6a0*/  CS2R R78, SRZ ;  /* 0x00000000004e7805 */ /* 0x000fe2000001ff00 */
[----:B------:R-:W-:Y:S01]  /*d6b0*/  CS2R R76, SRZ ;  /* 0x00000000004c7805 */ /* 0x000fe2000001ff00 */
[----:B-1----:R-:W-:Y:S01]  /*d6c0*/  @!P2 IMAD.WIDE R32, R6, 0x2, R4 ;  /* 0x000000020620a825 */ /* 0x002fe200078e0204 */
[----:B------:R-:W-:Y:S02]  /*d6d0*/  @!P0 IADD3.X R27, R5, R25, RZ, P3, !PT ;  /* 0x00000019051b8210 */ /* 0x000fe40001ffe4ff */
[----:B------:R-:W-:Y:S01]  /*d6e0*/  @!P0 IADD3 R24, P3, R2, R0, RZ ;  /* 0x0000000002188210 */ /* 0x000fe20007f7e0ff */
[----:B------:R-:W-:Y:S01]  /*d6f0*/  CS2R R50, SRZ ;  /* 0x0000000000327805 */ /* 0x000fe2000001ff00 */
[----:B------:R-:W-:Y:S01]  /*d700*/  @!P1 SHF.L.U32 R0, R35, 0x3, RZ ;  /* 0x0000000323009819 */ /* 0x000fe200000006ff */
[----:B------:R-:W-:Y:S01]  /*d710*/  CS2R R48, SRZ ;  /* 0x0000000000307805 */ /* 0x000fe2000001ff00 */
[----:B------:R-:W-:Y:S01]  /*d720*/  CS2R R54, SRZ ;  /* 0x0000000000367805 */ /* 0x000fe2000001ff00 */
[----:B------:R-:W-:Y:S01]  /*d730*/  CS2R R52, SRZ ;  /* 0x0000000000347805 */ /* 0x000fe2000001ff00 */
[----:B----4-:R-:W-:Y:S01]  /*d740*/  @!P2 IMAD.WIDE R30, R6, 0x2, R2 ;  /* 0x00000002061ea825 */ /* 0x010fe200078e0202 */
[----:B------:R1:W5:Y:S03]  /*d750*/  @!P2 LD.E.128 R64, [R32.64] ;  /* 0x000000082040a980 */ /* 0x000366000c101d00 */
[C---:B------:R-:W-:Y:S01]  /*d760*/  @!P1 IMAD.WIDE R28, R0.reuse, 0x2, R4 ;  /* 0x00000002001c9825 */ /* 0x040fe200078e0204 */
[----:B------:R1:W5:Y:S03]  /*d770*/  @!P2 LD.E.128 R68, [R30.64] ;  /* 0x000000081e44a980 */ /* 0x000366000c101d00 */
[----:B------:R-:W-:Y:S01]  /*d780*/  @!P1 IMAD.WIDE R4, R0, 0x2, R2 ;  /* 0x0000000200049825 */ /* 0x000fe200078e0202 */
[----:B------:R1:W5:Y:S03]  /*d790*/  @!P1 LD.E.128 R80, [R28.64] ;  /* 0x000000081c509980 */ /* 0x000366000c101d00 */
[----:B------:R-:W-:Y:S01]  /*d7a0*/  @!P0 IMAD.X R25, R3, 0x1, R25, P3 ;  /* 0x0000000103198824 */ /* 0x000fe200018e0619 */
[----:B------:R1:W5:Y:S04]  /*d7b0*/  @!P1 LD.E.128 R76, [R4.64] ;  /* 0x00000008044c9980 */ /* 0x000368000c101d00 */
[----:B------:R1:W5:Y:S04]  /*d7c0*/  @!P0 LD.E.128 R48, [R26.64] ;  /* 0x000000081a308980 */ /* 0x000368000c101d00 */
[----:B------:R1:W5:Y:S02]  /*d7d0*/  @!P0 LD.E.128 R52, [R24.64] ;  /* 0x0000000818348980 */ /* 0x000364000c101d00 */
.L_x_1634:
[----:B--2---:R-:W-:Y:S05]  /*d7e0*/  BSYNC B0 ;  /* 0x0000000000007941 */ /* 0x004fea0003800000 */
.L_x_1633:
        /* <DEDUP_REMOVED lines=152> */
.L_x_1638:
[----:B------:R-:W-:Y:S05]  /*e170*/  BSYNC B0 ;  /* 0x0000000000007941 */ /* 0x000fea0003800000 */
.L_x_1637:
        /* <DEDUP_REMOVED lines=8> */
[----:B------:R-:W-:-:S02]  /*e200*/  SHF.R.U64 R56, R20, 0x10, R21 ;  /* 0x0000001014387819 */ /* 0x000fc40000001215 */
[----:B------:R-:W-:Y:S02]  /*e210*/  SHF.R.U32.HI R26, RZ, 0x10, R21 ;  /* 0x00000010ff1a7819 */ /* 0x000fe40000011615 */
[----:B------:R-:W-:Y:S02]  /*e220*/  SHF.R.U64 R39, R22, 0x10, R23 ;  /* 0x0000001016277819 */ /* 0x000fe40000001217 */
[--C-:B--2---:R-:W-:Y:S01]  /*e230*/  SHF.R.U64 R35, R14, 0x10, R15.reuse ;  /* 0x000000100e237819 */ /* 0x104fe2000000120f */
[----:B------:R-:W-:Y:S01]  /*e240*/  HADD2.F32 R58, -RZ, R26.H0_H0 ;  /* 0x2000001aff3a7230 */ /* 0x000fe20000004100 */
[----:B------:R-:W-:Y:S02]  /*e250*/  SHF.R.U32.HI R27, RZ, 0x10, R15 ;  /* 0x00000010ff1b7819 */ /* 0x000fe4000001160f */
[----:B------:R-:W-:-:S05]  /*e260*/  SHF.R.U32.HI R28, RZ, 0x10, R23 ;  /* 0x00000010ff1c7819 */ /* 0x000fca0000011617 */
        /* <DEDUP_REMOVED lines=34> */
[----:B------:R-:W-:Y:S01]  /*e490*/  FMUL.FTZ R31, R2, R16 ;  /* 0x00000010021f7220 */ /* 0x000fe20000410000 */
[----:B------:R-:W-:Y:S01]  /*e4a0*/  HADD2.F32 R10, -RZ, R19.H0_H0 ;  /* 0x20000013ff0a7230 */ /* 0x000fe20000004100 */
[----:B------:R-:W-:Y:S01]  /*e4b0*/  FMUL.FTZ R3, R22, R4 ;  /* 0x0000000416037220 */ /* 0x000fe20000410000 */
[----:B------:R-:W-:Y:S01]  /*e4c0*/  HADD2.F32 R17, -RZ, R27.H0_H0 ;  /* 0x2000001bff117230 */ /* 0x000fe20000004100 */
[----:B------:R-:W-:Y:S01]  /*e4d0*/  FFMA.FTZ R36, R2, R58, R0 ;  /* 0x0000003a02247223 */ /* 0x000fe20000010000 */
[--C-:B------:R-:W-:Y:S01]  /*e4e0*/  HADD2.F32 R0, -RZ, R86.reuse.H1_H1 ;  /* 0x30000056ff007230 */ /* 0x100fe20000004100 */
[C---:B------:R-:W-:Y:S01]  /*e4f0*/  FFMA.FTZ R33, R5.reuse, R6, R3 ;  /* 0x0000000605217223 */ /* 0x040fe20000010003 */
[----:B------:R-:W-:Y:S01]  /*e500*/  HADD2.F32 R2, -RZ, R86.H0_H0 ;  /* 0x20000056ff027230 */ /* 0x000fe20000004100 */
[----:B------:R-:W-:Y:S01]  /*e510*/  FMUL.FTZ R29, R5, R4 ;  /* 0x00000004051d7220 */ /* 0x000fe20000410000 */
[----:B------:R-:W-:Y:S01]  /*e520*/  HADD2.F32 R3, -RZ, R87.H1_H1 ;  /* 0x30000057ff037230 */ /* 0x000fe20000004100 */
[----:B------:R-:W-:Y:S01]  /*e530*/  FMUL.FTZ R5, R15, R0 ;  /* 0x000000000f057220 */ /* 0x000fe20000410000 */
[----:B------:R-:W-:Y:S01]  /*e540*/  HADD2.F32 R12, -RZ, R18.H0_H0 ;  /* 0x20000012ff0c7230 */ /* 0x000fe20000004100 */
[----:B------:R-:W-:Y:S01]  /*e550*/  FMUL.FTZ R16, R20, R2 ;  /* 0x0000000214107220 */ /* 0x000fe20000410000 */
[----:B------:R-:W-:Y:S01]  /*e560*/  HADD2.F32 R4, -RZ, R88.H0_H0 ;  /* 0x20000058ff047230 */ /* 0x000fe20000004100 */
[C---:B------:R-:W-:Y:S01]  /*e570*/  FFMA.FTZ R26, R10.reuse, R3, R5 ;  /* 0x000000030a1a7223 */ /* 0x040fe20000010005 */
[----:B------:R-:W-:Y:S01]  /*e580*/  HADD2.F32 R11, -RZ, R18.H1_H1 ;  /* 0x30000012ff0b7230 */ /* 0x000fe20000004100 */
[----:B------:R-:W-:Y:S01]  /*e590*/  FMUL.FTZ R18, R10, R0 ;  /* 0x000000000a127220 */ /* 0x000fe20000410000 */
[----:B------:R-:W-:Y:S01]  /*e5a0*/  HADD2.F32 R9, -RZ, R19.H1_H1 ;  /* 0x30000013ff097230 */ /* 0x000fe20000004100 */
[-C--:B------:R-:W-:Y:S01]  /*e5b0*/  FMUL.FTZ R0, R14, R17.reuse ;  /* 0x000000110e007220 */ /* 0x080fe20000410000 */
[----:B------:R-:W-:Y:S01]  /*e5c0*/  HADD2.F32 R5, -RZ, R38.H0_H0 ;  /* 0x20000026ff057230 */ /* 0x000fe20000004100 */
[C---:B------:R-:W-:Y:S01]  /*e5d0*/  FFMA.FTZ R34, R12.reuse, R4, R16 ;  /* 0x000000040c227223 */ /* 0x040fe20000010010 */
[----:B------:R-:W-:Y:S01]  /*e5e0*/  HADD2.F32 R10, -RZ, R35.H0_H0 ;  /* 0x20000023ff0a7230 */ /* 0x000fe20000004100 */
[C---:B------:R-:W-:Y:S01]  /*e5f0*/  FMUL.FTZ R16, R9.reuse, R17 ;  /* 0x0000001109107220 */ /* 0x040fe20000410000 */
[----:B------:R-:W-:Y:S01]  /*e600*/  HADD2.F32 R38, -RZ, R56.H0_H0 ;  /* 0x20000038ff267230 */ /* 0x000fe20000004100 */
[----:B------:R-:W-:Y:S01]  /*e610*/  FMUL.FTZ R27, R12, R2 ;  /* 0x000000020c1b7220 */ /* 0x000fe20000410000 */
[----:B------:R-:W-:Y:S01]  /*e620*/  HADD2.F32 R35, -RZ, R39.H0_H0 ;  /* 0x20000027ff237230 */ /* 0x000fe20000004100 */
[----:B------:R-:W-:-:S02]  /*e630*/  FFMA.FTZ R17, R9, R57, R0 ;  /* 0x0000003909117223 */ /* 0x000fc40000010000 */
[-C--:B------:R-:W-:Y:S02]  /*e640*/  FMUL.FTZ R2, R25, R5.reuse ;  /* 0x0000000519027220 */ /* 0x080fe40000410000 */
[-C--:B------:R-:W-:Y:S02]  /*e650*/  FMUL.FTZ R0, R23, R10.reuse ;  /* 0x0000000a17007220 */ /* 0x080fe40000410000 */
[----:B------:R-:W-:Y:S02]  /*e660*/  FMUL.FTZ R12, R13, R5 ;  /* 0x000000050d0c7220 */ /* 0x000fe40000410000 */
[----:B------:R-:W-:Y:S02]  /*e670*/  FMUL.FTZ R9, R11, R10 ;  /* 0x0000000a0b097220 */ /* 0x000fe40000410000 */
[----:B------:R-:W-:Y:S02]  /*e680*/  FFMA.FTZ R19, R13, R38, R2 ;  /* 0x000000260d137223 */ /* 0x000fe40000010002 */
[----:B------:R-:W-:Y:S01]  /*e690*/  FFMA.FTZ R28, R11, R35, R0 ;  /* 0x000000230b1c7223 */ /* 0x000fe20000010000 */
[----:B------:R-:W-:Y:S01]  /*e6a0*/  F2FP.PACK_AB R11, R17, R26 ;  /* 0x0000001a110b723e */ /* 0x000fe200000000ff */
[----:B------:R-:W-:-:S02]  /*e6b0*/  FFMA.FTZ R5, R20, R4, -R27 ;  /* 0x0000000414057223 */ /* 0x000fc4000001081b */
        /* <DEDUP_REMOVED lines=8> */
[----:B------:R-:W-:-:S02]  /*e740*/  FFMA.FTZ R2, R25, R38, -R12 ;  /* 0x0000002619027223 */ /* 0x000fc4000001080c */
[----:B------:R-:W-:Y:S01]  /*e750*/  FFMA.FTZ R4, R23, R35, -R9 ;  /* 0x0000002317047223 */ /* 0x000fe20000010809 */
[----:B------:R-:W-:Y:S02]  /*e760*/  F2FP.PACK_AB R15, R0, R3 ;  /* 0x00000003000f723e */ /* 0x000fe400000000ff */
[----:B------:R-:W-:Y:S02]  /*e770*/  F2FP.PACK_AB R12, R2, R6 ;  /* 0x00000006020c723e */ /* 0x000fe400000000ff */
[----:B------:R-:W-:Y:S02]  /*e780*/  F2FP.PACK_AB R14, R4, R5 ;  /* 0x00000005040e723e */ /* 0x000fe400000000ff */
[----:B------:R-:W-:-:S03]  /*e790*/  F2FP.PACK_AB R9, R36, R37 ;  /* 0x000000252409723e */ /* 0x000fc600000000ff */
[----:B------:R2:W-:Y:S04]  /*e7a0*/  STS.128 [R59], R12 ;  /* 0x0000000c3b007388 */ /* 0x0005e80000000c00 */
[----:B------:R2:W-:Y:S02]  /*e7b0*/  STS.128 [R30+0x6080], R8 ;  /* 0x006080081e007388 */ /* 0x0005e40000000c00 */
.L_x_1640:
[----:B------:R-:W-:Y:S05]  /*e7c0*/  BSYNC B0 ;  /* 0x0000000000007941 */ /* 0x000fea0003800000 */
.L_x_1639:
        /* <DEDUP_REMOVED lines=11> */
[----:B------:R-:W-:Y:S02]  /*e880*/  SHF.R.U32.HI R28, RZ, 0x10, R47 ;  /* 0x00000010ff1c7819 */ /* 0x000fe4000001162f */
[----:B------:R-:W-:Y:S01]  /*e890*/  SHF.R.U64 R34, R42, 0x10, R43 ;  /* 0x000000102a227819 */ /* 0x000fe2000000122b */
[----:B------:R-:W-:Y:S01]  /*e8a0*/  HADD2.F32 R24, -RZ, R25.H0_H0 ;  /* 0x20000019ff187230 */ /* 0x000fe20000004100 */
[----:B------:R-:W-:Y:S01]  /*e8b0*/  SHF.R.U64 R39, R44, 0x10, R45 ;  /* 0x000000102c277819 */ /* 0x000fe2000000122d */
[----:B------:R-:W-:Y:S01]  /*e8c0*/  HADD2.F32 R40, -RZ, R28.H0_H0 ;  /* 0x2000001cff287230 */ /* 0x000fe20000004100 */
[----:B------:R-:W-:-:S03]  /*e8d0*/  SHF.R.U64 R38, R46, 0x10, R47 ;  /* 0x000000102e267819 */ /* 0x000fc6000000122f */
        /* <DEDUP_REMOVED lines=34> */
[----:B------:R-:W-:Y:S01]  /*eb00*/  FMUL.FTZ R0, R19, R14 ;  /* 0x0000000e13007220 */ /* 0x000fe20000410000 */
[--C-:B------:R-:W-:Y:S01]  /*eb10*/  HADD2.F32 R10, -RZ, R15.reuse.H0_H0 ;  /* 0x2000000fff0a7230 */ /* 0x100fe20000004100 */
[-C--:B------:R-:W-:Y:S01]  /*eb20*/  FMUL.FTZ R3, R20, R4.reuse ;  /* 0x0000000414037220 */ /* 0x080fe20000410000 */
[----:B------:R-:W-:Y:S01]  /*eb30*/  HADD2.F32 R8, -RZ, R15.H1_H1 ;  /* 0x3000000fff087230 */ /* 0x000fe20000004100 */
[----:B------:R-:W-:Y:S01]  /*eb40*/  FFMA.FTZ R35, R2, R41, R0 ;  /* 0x0000002902237223 */ /* 0x000fe20000010000 */
[----:B------:R-:W-:Y:S01]  /*eb50*/  HADD2.F32 R0, -RZ, R90.H1_H1 ;  /* 0x3000005aff007230 */ /* 0x000fe20000004100 */
[C---:B------:R-:W-:Y:S01]  /*eb60*/  FFMA.FTZ R32, R9.reuse, R5, R3 ;  /* 0x0000000509207223 */ /* 0x040fe20000010003 */
[--C-:B------:R-:W-:Y:S01]  /*eb70*/  HADD2.F32 R3, -RZ, R92.reuse.H0_H0 ;  /* 0x2000005cff037230 */ /* 0x100fe20000004100 */
[----:B------:R-:W-:Y:S01]  /*eb80*/  FMUL.FTZ R29, R9, R4 ;  /* 0x00000004091d7220 */ /* 0x000fe20000410000 */
[----:B------:R-:W-:Y:S01]  /*eb90*/  HADD2.F32 R4, -RZ, R92.H1_H1 ;  /* 0x3000005cff047230 */ /* 0x000fe20000004100 */
[----:B------:R-:W-:-:S02]  /*eba0*/  FMUL.FTZ R9, R17, R0 ;  /* 0x0000000011097220 */ /* 0x000fc40000410000 */
[----:B------:R-:W-:Y:S01]  /*ebb0*/  FMUL.FTZ R30, R2, R14 ;  /* 0x0000000e021e7220 */ /* 0x000fe20000410000 */
[----:B------:R-:W-:Y:S01]  /*ebc0*/  HADD2.F32 R2, -RZ, R90.H0_H0 ;  /* 0x2000005aff027230 */ /* 0x000fe20000004100 */
[C---:B------:R-:W-:Y:S01]  /*ebd0*/  FFMA.FTZ R25, R10.reuse, R3, R9 ;  /* 0x000000030a197223 */ /* 0x040fe20000010009 */
[----:B------:R-:W-:Y:S01]  /*ebe0*/  HADD2.F32 R9, -RZ, R37.H0_H0 ;  /* 0x20000025ff097230 */ /* 0x000fe20000004100 */
[----:B------:R-:W-:Y:S01]  /*ebf0*/  FMUL.FTZ R15, R10, R0 ;  /* 0x000000000a0f7220 */ /* 0x000fe20000410000 */
[----:B------:R-:W-:Y:S01]  /*ec00*/  HADD2.F32 R10, -RZ, R34.H0_H0 ;  /* 0x20000022ff0a7230 */ /* 0x000fe20000004100 */
[----:B------:R-:W-:Y:S01]  /*ec10*/  FMUL.FTZ R14, R18, R2 ;  /* 0x00000002120e7220 */ /* 0x000fe20000410000 */
[----:B------:R-:W-:Y:S01]  /*ec20*/  HADD2.F32 R34, -RZ, R38.H0_H0 ;  /* 0x20000026ff227230 */ /* 0x000fe20000004100 */
[----:B------:R-:W-:Y:S02]  /*ec30*/  FMUL.FTZ R0, R16, R24 ;  /* 0x0000001810007220 */ /* 0x000fe40000410000 */
[----:B------:R-:W-:-:S02]  /*ec40*/  FMUL.FTZ R27, R12, R2 ;  /* 0x000000020c1b7220 */ /* 0x000fc40000410000 */
[-C--:B------:R-:W-:Y:S02]  /*ec50*/  FMUL.FTZ R2, R23, R9.reuse ;  /* 0x0000000917027220 */ /* 0x080fe40000410000 */
[----:B------:R-:W-:Y:S02]  /*ec60*/  FFMA.FTZ R33, R12, R4, R14 ;  /* 0x000000040c217223 */ /* 0x000fe4000001000e */
[C---:B------:R-:W-:Y:S02]  /*ec70*/  FFMA.FTZ R14, R8.reuse, R40, R0 ;  /* 0x00000028080e7223 */ /* 0x040fe40000010000 */
[----:B------:R-:W-:Y:S02]  /*ec80*/  FMUL.FTZ R12, R8, R24 ;  /* 0x00000018080c7220 */ /* 0x000fe40000410000 */
[----:B------:R-:W-:Y:S02]  /*ec90*/  FMUL.FTZ R0, R21, R10 ;  /* 0x0000000a15007220 */ /* 0x000fe40000410000 */
[----:B------:R-:W-:-:S02]  /*eca0*/  FMUL.FTZ R9, R13, R9 ;  /* 0x000000090d097220 */ /* 0x000fc40000410000 */
[----:B------:R-:W-:Y:S02]  /*ecb0*/  FFMA.FTZ R24, R13, R39, R2 ;  /* 0x000000270d187223 */ /* 0x000fe40000010002 */
[C---:B------:R-:W-:Y:S02]  /*ecc0*/  FMUL.FTZ R8, R11.reuse, R10 ;  /* 0x0000000a0b087220 */ /* 0x040fe40000410000 */
[----:B------:R-:W-:Y:S02]  /*ecd0*/  FFMA.FTZ R13, R22, R6, -R31 ;  /* 0x00000006160d7223 */ /* 0x000fe4000001081f */
[----:B------:R-:W-:Y:S02]  /*ece0*/  FFMA.FTZ R6, R20, R5, -R29 ;  /* 0x0000000514067223 */ /* 0x000fe4000001081d */
[----:B------:R-:W-:Y:S01]  /*ecf0*/  FFMA.FTZ R28, R11, R34, R0 ;  /* 0x000000220b1c7223 */ /* 0x000fe20000010000 */
[----:B------:R-:W-:Y:S01]  /*ed00*/  F2FP.PACK_AB R11, R14, R25 ;  /* 0x000000190e0b723e */ /* 0x000fe200000000ff */
[----:B------:R-:W-:-:S02]  /*ed10*/  FFMA.FTZ R5, R18, R4, -R27 ;  /* 0x0000000412057223 */ /* 0x000fc4000001081b */
[----:B------:R-:W-:Y:S02]  /*ed20*/  FFMA.FTZ R10, R19, R41, -R30 ;  /* 0x00000029130a7223 */ /* 0x000fe4000001081e */
[----:B------:R-:W-:Y:S02]  /*ed30*/  FFMA.FTZ R3, R17, R3, -R15 ;  /* 0x0000000311037223 */ /* 0x000fe4000001080f */
[----:B------:R-:W-:Y:S01]  /*ed40*/  FFMA.FTZ R0, R16, R40, -R12 ;  /* 0x0000002810007223 */ /* 0x000fe2000001080c */
[----:B------:R-:W-:Y:S01]  /*ed50*/  F2FP.PACK_AB R13, R10, R13 ;  /* 0x0000000d0a0d723e */ /* 0x000fe200000000ff */
[----:B------:R-:W-:Y:S01]  /*ed60*/  FFMA.FTZ R2, R23, R39, -R9 ;  /* 0x0000002717027223 */ /* 0x000fe20000010809 */
[----:B------:R-:W-:Y:S01]  /*ed70*/  F2FP.PACK_AB R9, R35, R36 ;  /* 0x000000242309723e */ /* 0x000fe200000000ff */
[----:B------:R-:W-:Y:S01]  /*ed80*/  FFMA.FTZ R4, R21, R34, -R8 ;  /* 0x0000002215047223 */ /* 0x000fe20000010808 */
[----:B------:R-:W-:Y:S02]  /*ed90*/  F2FP.PACK_AB R15, R0, R3 ;  /* 0x00000003000f723e */ /* 0x000fe400000000ff */
[----:B------:R-:W-:-:S02]  /*eda0*/  F2FP.PACK_AB R12, R2, R6 ;  /* 0x00000006020c723e */ /* 0x000fc400000000ff */
[----:B------:R-:W-:Y:S02]  /*edb0*/  F2FP.PACK_AB R14, R4, R5 ;  /* 0x00000005040e723e */ /* 0x000fe400000000ff */
[----:B------:R-:W-:Y:S02]  /*edc0*/  F2FP.PACK_AB R8, R24, R32 ;  /* 0x000000201808723e */ /* 0x000fe400000000ff */
[----:B------:R-:W-:Y:S01]  /*edd0*/  F2FP.PACK_AB R10, R28, R33 ;  /* 0x000000211c0a723e */ /* 0x000fe200000000ff */
[----:B------:R2:W-:Y:S04]  /*ede0*/  STS.128 [R56], R12 ;  /* 0x0000000c38007388 */ /* 0x0005e80000000c00 */
[----:B------:R2:W-:Y:S02]  /*edf0*/  STS.128 [R26+0x6080], R8 ;  /* 0x006080081a007388 */ /* 0x0005e40000000c00 */
.L_x_1636:
[----:B------:R-:W-:Y:S05]  /*ee00*/  BSYNC B1 ;  /* 0x0000000000017941 */ /* 0x000fea0003800000 */
.L_x_1635:
[----:B------:R-:W-:-:S04]  /*ee10*/  IADD3 R0, R114, 0x40, RZ ;  /* 0x0000004072007810 */ /* 0x000fc80007ffe0ff */
[----:B------:R-:W-:-:S13]  /*ee20*/  ISETP.GE.AND P0, PT, R0, R84, PT ;  /* 0x000000540000720c */ /* 0x000fda0003f06270 */
[----:B------:R-:W-:Y:S05]  /*ee30*/  @P0 BRA `(.L_x_1620) ;  /* 0x000012f000000947 */ /* 0x000fea0003800000 */
[----:B------:R3:W5:Y:S04]  /*ee40*/  LDL R45, [R1+0x10c] ;  /* 0x00010c00012d7983 */ /* 0x0007680000100800 */
[----:B------:R3:W5:Y:S04]  /*ee50*/  LDL R44, [R1+0x110] ;  /* 0x00011000012c7983 */ /* 0x0007680000100800 */
[----:B------:R3:W5:Y:S01]  /*ee60*/  LDL R43, [R1+0x114] ;  /* 0x00011400012b7983 */ /* 0x0007620000100800 */
[----:B------:R-:W-:Y:S01]  /*ee70*/  ISETP.GE.AND P0, PT, R108, c[0x0][0x27c], PT ;  /* 0x00009f006c007a0c */ /* 0x000fe20003f06270 */
[----:B------:R-:W-:-:S12]  /*ee80*/  BSSY B0, `(.L_x_1641) ;  /* 0x0000062000007945 */ /* 0x000fd80003800000 */
[----:B------:R-:W-:Y:S05]  /*ee90*/  @P0 BRA `(.L_x_1642) ;  /* 0x0000060000000947 */ /* 0x000fea0003800000 */
[----:B------:R-:W4:Y:S01]  /*eea0*/  LDL R42, [R1+0x140] ;  /* 0x00014000012a7983 */ /* 0x000f220000100800 */
        /* <DEDUP_REMOVED lines=15> */
[----:B------:R-:W-:Y:S01]  /*efa0*/  SHF.R.U64 R37, R52, 0x10, R53 ;  /* 0x0000001034257819 */ /* 0x000fe20000001235 */
[----:B------:R-:W-:Y:S01]  /*efb0*/  HADD2.F32 R24, -RZ, R25.H0_H0 ;  /* 0x20000019ff187230 */ /* 0x000fe20000004100 */
[----:B--2---:R-:W-:Y:S01]  /*efc0*/  SHF.L.U32 R26, R0, 0x1, RZ ;  /* 0x00000001001a7819 */ /* 0x004fe200000006ff */
[----:B------:R-:W-:Y:S01]  /*efd0*/  HADD2.F32 R0, -RZ, R91.H1_H1 ;  /* 0x3000005bff007230 */ /* 0x000fe20000004100 */
[----:B------:R-:W-:Y:S02]  /*efe0*/  SHF.R.U32.HI R28, RZ, 0x10, R51 ;  /* 0x00000010ff1c7819 */ /* 0x000fe40000011633 */
[----:B------:R-:W-:Y:S01]  /*eff0*/  SHF.R.U64 R32, R54, 0x10, R55 ;  /* 0x0000001036207819 */ /* 0x000fe20000001237 */
[----:B------:R-:W2:Y:S01]  /*f000*/  LDS.128 R12, [R26+0x6080] ;  /* 0x006080001a0c7984 */ /* 0x000ea20000000c00 */
[----:B------:R-:W-:Y:S01]  /*f010*/  SHF.R.U64 R39, R48, 0x10, R49 ;  /* 0x0000001030277819 */ /* 0x000fe20000001231 */
[----:B------:R-:W-:Y:S01]  /*f020*/  HADD2.F32 R40, -RZ, R28.H0_H0 ;  /* 0x2000001cff287230 */ /* 0x000fe20000004100 */
[----:B------:R-:W-:-:S03]  /*f030*/  SHF.R.U64 R38, R50, 0x10, R51 ;  /* 0x0000001032267819 */ /* 0x000fc60000001233 */
[----:B------:R-:W-:Y:S02]  /*f040*/  HADD2.F32 R39, -RZ, R39.H0_H0 ;  /* 0x20000027ff277230 */ /* 0x000fe40000004100 */
[--C-:B--2---:R-:W-:Y:S02]  /*f050*/  HADD2.F32 R3, -RZ, R13.reuse.H0_H0 ;  /* 0x2000000dff037230 */ /* 0x104fe40000004100 */
[----:B------:R-:W-:Y:S02]  /*f060*/  HADD2.F32 R2, -RZ, R13.H1_H1 ;  /* 0x3000000dff027230 */ /* 0x000fe40000004100 */
[----:B------:R-:W-:Y:S01]  /*f070*/  HADD2.F32 R13, -RZ, R12.H1_H1 ;  /* 0x3000000cff0d7230 */ /* 0x000fe20000004100 */
[----:B------:R-:W-:Y:S01]  /*f080*/  FMUL.FTZ R31, R3, R0 ;  /* 0x00000000031f7220 */ /* 0x000fe20000410000 */
[----:B----4-:R-:W2:Y:S02]  /*f090*/  LDS.128 R8, [R42] ;  /* 0x000000002a087984 */ /* 0x010ea40000000c00 */
[----:B--2---:R-:W-:-:S02]  /*f0a0*/  HADD2.F32 R22, -RZ, R9.H0_H0 ;  /* 0x20000009ff167230 */ /* 0x004fc40000004100 */
        /* <DEDUP_REMOVED lines=20> */
[----:B------:R-:W-:Y:S01]  /*f1f0*/  HADD2.F32 R10, -RZ, R15.H0_H0 ;  /* 0x2000000fff0a7230 */ /* 0x000fe20000004100 */
[----:B------:R-:W-:Y:S01]  /*f200*/  FMUL.FTZ R29, R9, R4 ;  /* 0x00000004091d7220 */ /* 0x000fe20000410000 */
[----:B------:R-:W-:Y:S01]  /*f210*/  HADD2.F32 R3, -RZ, R96.H1_H1 ;  /* 0x30000060ff037230 */ /* 0x000fe20000004100 */
[----:B------:R-:W-:Y:S01]  /*f220*/  FMUL.FTZ R9, R17, R0 ;  /* 0x0000000011097220 */ /* 0x000fe20000410000 */
[----:B------:R-:W-:-:S02]  /*f230*/  HADD2.F32 R2, -RZ, R94.H0_H0 ;  /* 0x2000005eff027230 */ /* 0x000fc40000004100 */
[----:B------:R-:W-:Y:S01]  /*f240*/  HADD2.F32 R23, -RZ, R8.H1_H1 ;  /* 0x30000008ff177230 */ /* 0x000fe20000004100 */
[----:B------:R-:W-:Y:S01]  /*f250*/  FFMA.FTZ R25, R10, R3, R9 ;  /* 0x000000030a197223 */ /* 0x000fe20000010009 */
[----:B------:R-:W-:Y:S01]  /*f260*/  HADD2.F32 R9, -RZ, R37.H0_H0 ;  /* 0x20000025ff097230 */ /* 0x000fe20000004100 */
[----:B------:R-:W-:Y:S01]  /*f270*/  FMUL.FTZ R14, R18, R2 ;  /* 0x00000002120e7220 */ /* 0x000fe20000410000 */
[----:B------:R-:W-:Y:S01]  /*f280*/  HADD2.F32 R8, -RZ, R15.H1_H1 ;  /* 0x3000000fff087230 */ /* 0x000fe20000004100 */
[----:B------:R-:W-:Y:S01]  /*f290*/  FMUL.FTZ R15, R10, R0 ;  /* 0x000000000a0f7220 */ /* 0x000fe20000410000 */
[----:B------:R-:W-:Y:S01]  /*f2a0*/  HADD2.F32 R4, -RZ, R97.H0_H0 ;  /* 0x20000061ff047230 */ /* 0x000fe20000004100 */
[----:B------:R-:W-:Y:S01]  /*f2b0*/  FMUL.FTZ R0, R16, R24 ;  /* 0x0000001810007220 */ /* 0x000fe20000410000 */
[----:B------:R-:W-:Y:S01]  /*f2c0*/  HADD2.F32 R10, -RZ, R32.H0_H0 ;  /* 0x20000020ff0a7230 */ /* 0x000fe20000004100 */
[----:B------:R-:W-:Y:S01]  /*f2d0*/  FMUL.FTZ R27, R12, R2 ;  /* 0x000000020c1b7220 */ /* 0x000fe20000410000 */
[----:B------:R-:W-:Y:S01]  /*f2e0*/  HADD2.F32 R32, -RZ, R38.H0_H0 ;  /* 0x20000026ff207230 */ /* 0x000fe20000004100 */
[----:B------:R-:W-:-:S02]  /*f2f0*/  FMUL.FTZ R2, R23, R9 ;  /* 0x0000000917027220 */ /* 0x000fc40000410000 */
[----:B------:R-:W-:Y:S02]  /*f300*/  FFMA.FTZ R34, R12, R4, R14 ;  /* 0x000000040c227223 */ /* 0x000fe4000001000e */
[C---:B------:R-:W-:Y:S02]  /*f310*/  FFMA.FTZ R14, R8.reuse, R40, R0 ;  /* 0x00000028080e7223 */ /* 0x040fe40000010000 */
[----:B------:R-:W-:Y:S02]  /*f320*/  FMUL.FTZ R12, R8, R24 ;  /* 0x00000018080c7220 */ /* 0x000fe40000410000 */
[----:B------:R-:W-:Y:S02]  /*f330*/  FMUL.FTZ R0, R21, R10 ;  /* 0x0000000a15007220 */ /* 0x000fe40000410000 */
[C---:B------:R-:W-:Y:S02]  /*f340*/  FMUL.FTZ R9, R13.reuse, R9 ;  /* 0x000000090d097220 */ /* 0x040fe40000410000 */
[----:B------:R-:W-:-:S02]  /*f350*/  FFMA.FTZ R24, R13, R39, R2 ;  /* 0x000000270d187223 */ /* 0x000fc40000010002 */
[C---:B------:R-:W-:Y:S02]  /*f360*/  FMUL.FTZ R8, R11.reuse, R10 ;  /* 0x0000000a0b087220 */ /* 0x040fe40000410000 */
[----:B------:R-:W-:Y:S02]  /*f370*/  FFMA.FTZ R13, R22, R6, -R31 ;  /* 0x00000006160d7223 */ /* 0x000fe4000001081f */
[----:B------:R-:W-:Y:S02]  /*f380*/  FFMA.FTZ R6, R20, R5, -R29 ;  /* 0x0000000514067223 */ /* 0x000fe4000001081d */
[----:B------:R-:W-:Y:S01]  /*f390*/  FFMA.FTZ R28, R11, R32, R0 ;  /* 0x000000200b1c7223 */ /* 0x000fe20000010000 */
[----:B------:R-:W-:Y:S01]  /*f3a0*/  F2FP.PACK_AB R11, R14, R25 ;  /* 0x000000190e0b723e */ /* 0x000fe200000000ff */
[----:B------:R-:W-:Y:S02]  /*f3b0*/  FFMA.FTZ R5, R18, R4, -R27 ;  /* 0x0000000412057223 */ /* 0x000fe4000001081b */
        /* <DEDUP_REMOVED lines=11> */
[----:B------:R-:W-:Y:S01]  /*f470*/  F2FP.PACK_AB R10, R28, R34 ;  /* 0x000000221c0a723e */ /* 0x000fe200000000ff */
[----:B------:R2:W-:Y:S04]  /*f480*/  STS.128 [R42], R12 ;  /* 0x0000000c2a007388 */ /* 0x0005e80000000c00 */
[----:B------:R2:W-:Y:S02]  /*f490*/  STS.128 [R26+0x6080], R8 ;  /* 0x006080081a007388 */ /* 0x0005e40000000c00 */
.L_x_1642:
[----:B------:R-:W-:Y:S05]  /*f4a0*/  BSYNC B0 ;  /* 0x0000000000007941 */ /* 0x000fea0003800000 */
.L_x_1641:
[----:B------:R-:W-:Y:S01]  /*f4b0*/  ISETP.GE.AND P0, PT, R113, c[0x0][0x27c], PT ;  /* 0x00009f0071007a0c */ /* 0x000fe20003f06270 */
[----:B------:R-:W-:-:S12]  /*f4c0*/  BSSY B0, `(.L_x_1643) ;  /* 0x0000063000007945 */ /* 0x000fd80003800000 */
[----:B------:R-:W-:Y:S05]  /*f4d0*/  @P0 BRA `(.L_x_1644) ;  /* 0x0000061000000947 */ /* 0x000fea0003800000 */
[----:B------:R-:W4:Y:S04]  /*f4e0*/  LDL R2, [R1+0x2c] ;  /* 0x00002c0001027983 */ /* 0x000f280000100800 */
[----:B--2---:R-:W2:Y:S01]  /*f4f0*/  LDL R42, [R1+0x138] ;  /* 0x00013800012a7983 */ /* 0x004ea20000100800 */
[----:B------:R-:W-:Y:S01]  /*f500*/  MOV R0, c[0x0][0x27c] ;  /* 0x00009f0000007a02 */ /* 0x000fe20000000f00 */
[----:B------:R-:W-:Y:S01]  /*f510*/  HADD2.F32 R6, -RZ, R98.H1_H1 ;  /* 0x30000062ff067230 */ /* 0x000fe20000004100 */
[----:B------:R-:W-:Y:S02]  /*f520*/  SHF.R.U32.HI R4, RZ, 0x10, R69 ;  /* 0x00000010ff047819 */ /* 0x000fe40000011645 */
[----:B------:R-:W-:Y:S02]  /*f530*/  SHF.R.U32.HI R24, RZ, 0x10, R65 ;  /* 0x00000010ff187819 */ /* 0x000fe40000011641 */
[----:B------:R-:W-:-:S02]  /*f540*/  SHF.R.U32.HI R25, RZ, 0x10, R71 ;  /* 0x00000010ff197819 */ /* 0x000fc40000011647 */
[----:B------:R-:W-:Y:S01]  /*f550*/  SHF.R.U64 R32, R68, 0x10, R69 ;  /* 0x0000001044207819 */ /* 0x000fe20000001245 */
[----:B------:R-:W-:Y:S01]  /*f560*/  HADD2.F32 R41, -RZ, R24.H0_H0 ;  /* 0x20000018ff297230 */ /* 0x000fe20000004100 */
[----:B------:R-:W-:Y:S01]  /*f570*/  SHF.R.U32.HI R28, RZ, 0x10, R67 ;  /* 0x00000010ff1c7819 */ /* 0x000fe20000011643 */
[----:B------:R-:W-:Y:S01]  /*f580*/  HADD2.F32 R24, -RZ, R25.H0_H0 ;  /* 0x20000019ff187230 */ /* 0x000fe20000004100 */
[----:B------:R-:W-:Y:S02]  /*f590*/  SHF.R.U64 R33, R70, 0x10, R71 ;  /* 0x0000001046217819 */ /* 0x000fe40000001247 */
[----:B------:R-:W-:Y:S01]  /*f5a0*/  SHF.R.U64 R36, R64, 0x10, R65 ;  /* 0x0000001040247819 */ /* 0x000fe20000001241 */
[----:B------:R-:W-:Y:S01]  /*f5b0*/  HADD2.F32 R40, -RZ, R28.H0_H0 ;  /* 0x2000001cff287230 */ /* 0x000fe20000004100 */
[----:B------:R-:W-:Y:S02]  /*f5c0*/  SHF.R.U64 R38, R66, 0x10, R67 ;  /* 0x0000001042267819 */ /* 0x000fe40000001243 */
        /* <DEDUP_REMOVED lines=33> */
[----:B------:R-:W-:Y:S01]  /*f7e0*/  FMUL.FTZ R0, R19, R14 ;  /* 0x0000000e13007220 */ /* 0x000fe20000410000 */
[--C-:B------:R-:W-:Y:S01]  /*f7f0*/  HADD2.F32 R10, -RZ, R15.reuse.H0_H0 ;  /* 0x2000000fff0a7230 */ /* 0x100fe20000004100 */
[-C--:B------:R-:W-:Y:S01]  /*f800*/  FMUL.FTZ R3, R20, R4.reuse ;  /* 0x0000000414037220 */ /* 0x080fe20000410000 */
[----:B------:R-:W-:Y:S01]  /*f810*/  HADD2.F32 R8, -RZ, R15.H1_H1 ;  /* 0x3000000fff087230 */ /* 0x000fe20000004100 */
[----:B------:R-:W-:Y:S01]  /*f820*/  FFMA.FTZ R37, R2, R41, R0 ;  /* 0x0000002902257223 */ /* 0x000fe20000010000 */
[----:B------:R-:W-:Y:S01]  /*f830*/  HADD2.F32 R0, -RZ, R99.H1_H1 ;  /* 0x30000063ff007230 */ /* 0x000fe20000004100 */
[C---:B------:R-:W-:Y:S01]  /*f840*/  FFMA.FTZ R34, R9.reuse, R5, R3 ;  /* 0x0000000509227223 */ /* 0x040fe20000010003 */
[----:B------:R-:W-:Y:S01]  /*f850*/  HADD2.F32 R3, -RZ, R100.H1_H1 ;  /* 0x30000064ff037230 */ /* 0x000fe20000004100 */
[----:B------:R-:W-:Y:S01]  /*f860*/  FMUL.FTZ R29, R9, R4 ;  /* 0x00000004091d7220 */ /* 0x000fe20000410000 */
[----:B------:R-:W-:Y:S01]  /*f870*/  HADD2.F32 R4, -RZ, R101.H0_H0 ;  /* 0x20000065ff047230 */ /* 0x000fe20000004100 */
        /* <DEDUP_REMOVED lines=9> */
[----:B------:R-:W-:Y:S01]  /*f910*/  FMUL.FTZ R0, R16, R24 ;  /* 0x0000001810007220 */ /* 0x000fe20000410000 */
[----:B------:R-:W-:Y:S01]  /*f920*/  HADD2.F32 R32, -RZ, R38.H0_H0 ;  /* 0x20000026ff207230 */ /* 0x000fe20000004100 */
        /* <DEDUP_REMOVED lines=28> */
.L_x_1644:
[----:B------:R-:W-:Y:S05]  /*faf0*/  BSYNC B0 ;  /* 0x0000000000007941 */ /* 0x000fea0003800000 */
.L_x_1643:
[----:B------:R-:W-:-:S13]  /*fb00*/  ISETP.GE.AND P0, PT, R112, c[0x0][0x27c], PT ;  /* 0x00009f0070007a0c */ /* 0x000fda0003f06270 */
        /* <DEDUP_REMOVED lines=98> */
.L_x_1620:
[----:B------:R-:W-:Y:S05]  /*10130*/  BSYNC B2 ;  /* 0x0000000000027941 */ /* 0x000fea0003800000 */
.L_x_1602:
[----:B-1----:R-:W-:Y:S01]  /*10140*/  IMAD R0, R106, c[0x0][0x208], RZ ;  /* 0x000082006a007a24 */ /* 0x002fe200078e02ff */
[----:B------:R-:W-:-:S04]  /*10150*/  DEPBAR.LE SB0, 0x0 ;  /* 0x000080000000791a */ /* 0x000fc80000000000 */
[C---:B------:R-:W-:Y:S01]  /*10160*/  IMAD.WIDE.U32 R2, R221.reuse, c[0x0][0x208], RZ ;  /* 0x00008200dd027a25 */ /* 0x040fe200078e00ff */
[----:B------:R-:W-:Y:S01]  /*10170*/  BAR.SYNC.DEFER_BLOCKING 0x0 ;  /* 0x0000000000007b1d */ /* 0x000fe20000010000 */
[C---:B------:R-:W-:Y:S02]  /*10180*/  ISETP.GE.AND P3, PT, R120.reuse, c[0x0][0x1d4], PT ;  /* 0x0000750078007a0c */ /* 0x040fe40003f66270 */
[----:B------:R-:W-:Y:S01]  /*10190*/  IMAD R0, R221, c[0x0][0x20c], R0 ;  /* 0x00008300dd007a24 */ /* 0x000fe200078e0200 */
[----:B------:R-:W-:Y:S01]  /*101a0*/  SHF.L.U64.HI R233, R120, 0x1, R121 ;  /* 0x0000000178e97819 */ /* 0x000fe20000010279 */
[----:B--2---:R-:W-:Y:S01]  /*101b0*/  IMAD.WIDE.U32 R8, R95, c[0x0][0x210], RZ ;  /* 0x000084005f087a25 */ /* 0x004fe200078e00ff */
[----:B------:R-:W-:Y:S01]  /*101c0*/  SHF.L.U64.HI R230, R252, 0x1, R116 ;  /* 0x00000001fce67819 */ /* 0x000fe20000010274 */
[----:B------:R-:W-:Y:S01]  /*101d0*/  BSSY B0, `(.L_x_1645) ;  /* 0x0000044000007945 */ /* 0x000fe20003800000 */
[----:B------:R-:W-:Y:S01]  /*101e0*/  SHF.L.U64.HI R231, R110, 0x1, R111 ;  /* 0x000000016ee77819 */ /* 0x000fe2000001026f */
[----:B------:R-:W-:Y:S01]  /*101f0*/  IMAD.IADD R3, R3, 0x1, R0 ;  /* 0x0000000103037824 */ /* 0x000fe200078e0200 */
[----:B------:R-:W-:Y:S01]  /*10200*/  STL.64 [R1+0x20], R8 ;  /* 0x0000200801007387 */ /* 0x000fe20000100a00 */
[----:B------:R-:W-:Y:S01]  /*10210*/  IMAD R0, R107, c[0x0][0x218], RZ ;  /* 0x000086006b007a24 */ /* 0x000fe200078e02ff */
[----:B------:R-:W-:Y:S01]  /*10220*/  ISETP.GE.AND P4, PT, R252, c[0x0][0x1d4], PT ;  /* 0x00007500fc007a0c */ /* 0x000fe20003f86270 */
[----:B------:R-:W-:-:S04]  /*10230*/  IMAD.WIDE.U32 R2, R219, c[0x0][0x218], R2 ;  /* 0x00008600db027a25 */ /* 0x000fc800078e0002 */
[----:B------:R-:W-:Y:S01]  /*10240*/  IMAD R4, R219, c[0x0][0x21c], R0 ;  /* 0x00008700db047a24 */ /* 0x000fe200078e0200 */
[----:B------:R-:W-:Y:S01]  /*10250*/  IADD3 R0, P0, R2, R8, RZ ;  /* 0x0000000802007210 */ /* 0x000fe20007f1e0ff */
[----:B------:R-:W-:Y:S02]  /*10260*/  IMAD R5, R95, c[0x0][0x214], R9 ;  /* 0x000085005f057a24 */ /* 0x000fe400078e0209 */
[----:B------:R-:W-:Y:S02]  /*10270*/  IMAD.SHL.U32 R234, R120, 0x2, RZ ;  /* 0x0000000278ea7824 */ /* 0x000fe400078e00ff */
[----:B------:R-:W-:Y:S01]  /*10280*/  IMAD.SHL.U32 R235, R252, 0x2, RZ ;  /* 0x00000002fceb7824 */ /* 0x000fe200078e00ff */
[----:B------:R-:W-:Y:S01]  /*10290*/  IADD3.X R2, R5, R3, R4, P0, !PT ;  /* 0x0000000305027210 */ /* 0x000fe200007fe404 */
[----:B------:R-:W-:Y:S01]  /*102a0*/  IMAD.IADD R4, R133, 0x1, -R117 ;  /* 0x0000000185047824 */ /* 0x000fe200078e0a75 */
[----:B------:R-:W-:Y:S01]  /*102b0*/  LEA R6, P0, R0, c[0x0][0x1f8], 0x1 ;  /* 0x00007e0000067a11 */ /* 0x000fe200078008ff */
[----:B------:R-:W-:Y:S01]  /*102c0*/  IMAD.SHL.U32 R209, R118, 0x2, RZ ;  /* 0x0000000276d17824 */ /* 0x000fe200078e00ff */
[----:B------:R-:W-:Y:S01]  /*102d0*/  STL [R1+0x18], R5 ;  /* 0x0000180501007387 */ /* 0x000fe20000100800 */
[----:B------:R-:W-:Y:S01]  /*102e0*/  IMAD.SHL.U32 R232, R110, 0x2, RZ ;  /* 0x000000026ee87824 */ /* 0x000fe200078e00ff */
[----:B------:R-:W-:-:S02]  /*102f0*/  LEA.HI.X R3, R0, c[0x0][0x1fc], R2, 0x1, P0 ;  /* 0x00007f0000037a11 */ /* 0x000fc400000f0c02 */
[----:B------:R-:W1:Y:S01]  /*10300*/  SHFL.IDX PT, R0, R6, RZ, 0x1c1f ;  /* 0x001c1fff06007589 */ /* 0x000e6200000e0000 */
[C---:B------:R-:W-:Y:S02]  /*10310*/  ISETP.LT.OR P1, PT, R4.reuse, 0x1, P3 ;  /* 0x000000010400780c */ /* 0x040fe40001f21670 */
[----:B------:R-:W-:Y:S01]  /*10320*/  ISETP.LT.OR P2, PT, R4, 0x1, P4 ;  /* 0x000000010400780c */ /* 0x000fe20002741670 */
[----:B------:R-:W2:Y:S04]  /*10330*/  SHFL.IDX PT, R2, R3, RZ, 0x1c1f ;  /* 0x001c1fff03027589 */ /* 0x000ea800000e0000 */
[----:B------:R4:W3:Y:S04]  /*10340*/  LDSM.16.M88.4 R16, [R198] ;  /* 0x00000000c610783b */ /* 0x0008e80000000200 */
[----:B------:R4:W3:Y:S04]  /*10350*/  LDSM.16.M88.4 R12, [R198+0x1000] ;  /* 0x00100000c60c783b */ /* 0x0008e80000000200 */
[----:B------:R4:W3:Y:S04]  /*10360*/  LDSM.16.M88.4 R24, [R171] ;  /* 0x00000000ab18783b */ /* 0x0008e80000000200 */
[----:B------:R4:W3:Y:S01]  /*10370*/  LDSM.16.M88.4 R32, [R171+0x400] ;  /* 0x00040000ab20783b */ /* 0x0008e20000000200 */
[----:B-1----:R-:W-:-:S03]  /*10380*/  IADD3 R20, P0, R0, R234, RZ ;  /* 0x000000ea00147210 */ /* 0x002fc60007f1e0ff */
[----:B------:R-:W1:Y:S02]  /*10390*/  S2R R5, SR_TID.X ;  /* 0x0000000000057919 */ /* 0x000e640000002100 */
[----:B--2---:R-:W-:Y:S01]  /*103a0*/  IMAD.X R21, R2, 0x1, R233, P0 ;  /* 0x0000000102157824 */ /* 0x004fe200000e06e9 */
[----:B------:R-:W-:Y:S01]  /*103b0*/  IADD3 R22, P0, R0, R235, RZ ;  /* 0x000000eb00167210 */ /* 0x000fe20007f1e0ff */
[----:B------:R4:W2:Y:S04]  /*103c0*/  LDSM.16.M88.4 R28, [R171+0x800] ;  /* 0x00080000ab1c783b */ /* 0x0008a80000000200 */
[----:B------:R4:W1:Y:S01]  /*103d0*/  LDSM.16.M88.4 R36, [R199] ;  /* 0x00000000c724783b */ /* 0x0008620000000200 */
[----:B------:R-:W-:-:S03]  /*103e0*/  IMAD.X R23, R2, 0x1, R230, P0 ;  /* 0x0000000102177824 */ /* 0x000fc600000e06e6 */
        /* <DEDUP_REMOVED lines=9> */
[----:B------:R4:W-:Y:S01]  /*10480*/  LDGSTS.E.BYPASS.LTC128B.128 [R209+0x2480], [R22.64], !P2 ;  /* 0x0248000016d17fae */ /* 0x0009e2000d101d48 */
[----:B--2---:R-:W-:-:S05]  /*10490*/  IADD3 R20, P0, R0, R232, RZ ;  /* 0x000000e800147210 */ /* 0x004fca0007f1e0ff */
[----:B------:R-:W-:Y:S01]  /*104a0*/  IMAD.X R21, R2, 0x1, R231, P0 ;  /* 0x0000000102157824 */ /* 0x000fe200000e06e7 */
[----:B------:R-:W-:-:S13]  /*104b0*/  ISETP.LT.OR P0, PT, R4, 0x1, P1 ;  /* 0x000000010400780c */ /* 0x000fda0000f01670 */
[----:B------:R4:W-:Y:S01]  /*104c0*/  LDGSTS.E.BYPASS.LTC128B.128 [R209+0x3080], [R20.64], !P0 ;  /* 0x0308000014d17fae */ /* 0x0009e2000c101d48 */
[----:B-1----:R-:W-:-:S13]  /*104d0*/  ISETP.GT.AND P0, PT, R5, 0x3f, PT ;  /* 0x0000003f0500780c */ /* 0x002fda0003f04270 */
[----:B------:R-:W-:Y:S05]  /*104e0*/  @P0 BRA `(.L_x_1646) ;  /* 0x0000012000000947 */ /* 0x000fea0003800000 */
[----:B---3--:R-:W-:Y:S05]  /*104f0*/  BRA.DIV ~URZ, `(.L_x_1647) ;  /* 0x0000f8a27f007947 */ /* 0x008fea000b800000 */
[----:B------:R1:W2:Y:S04]  /*10500*/  SHFL.IDX PT, R5, R3, 0x1, 0x1c1f ;  /* 0x003c1f0003057f89 */ /* 0x0002a800000e0000 */
[----:B------:R1:W3:Y:S02]  /*10510*/  SHFL.IDX PT, R0, R6, 0x1, 0x1c1f ;  /* 0x003c1f0006007f89 */ /* 0x0002e400000e0000 */
.L_x_1764:
[----:B---34-:R-:W-:Y:S02]  /*10520*/  IADD3 R22, P0, R0, R234, RZ ;  /* 0x000000ea00167210 */ /* 0x018fe40007f1e0ff */
[C---:B------:R-:W-:Y:S02]  /*10530*/  ISETP.LT.OR P3, PT, R4.reuse, 0x21, P3 ;  /* 0x000000210400780c */ /* 0x040fe40001f61670 */
[----:B------:R-:W-:Y:S01]  /*10540*/  ISETP.LT.OR P2, PT, R4, 0x21, P4 ;  /* 0x000000210400780c */ /* 0x000fe20002741670 */
[----:B--2---:R-:W-:Y:S01]  /*10550*/  IMAD.X R23, R5, 0x1, R233, P0 ;  /* 0x0000000105177824 */ /* 0x004fe200000e06e9 */
[----:B------:R-:W-:-:S02]  /*10560*/  IADD3 R20, P0, R0, R235, RZ ;  /* 0x000000eb00147210 */ /* 0x000fc40007f1e0ff */
[----:B------:R-:W-:-:S03]  /*10570*/  ISETP.LT.OR P1, PT, R4, 0x21, P1 ;  /* 0x000000210400780c */ /* 0x000fc60000f21670 */
[----:B------:R-:W-:Y:S01]  /*10580*/  IMAD.X R21, R5, 0x1, R230, P0 ;  /* 0x0000000105157824 */ /* 0x000fe200000e06e6 */
[----:B------:R-:W-:-:S03]  /*10590*/  IADD3 R2, P0, R0, R232, RZ ;  /* 0x000000e800027210 */ /* 0x000fc60007f1e0ff */
[----:B------:R-:W-:Y:S01]  /*105a0*/  @!PT LDS RZ, [RZ] ;  /* 0x00000000fffff984 */ /* 0x000fe20000000800 */
[----:B------:R-:W-:Y:S01]  /*105b0*/  @!PT LDS RZ, [RZ] ;  /* 0x00000000fffff984 */ /* 0x000fe20000000800 */
[----:B------:R-:W-:Y:S01]  /*105c0*/  @!PT LDS RZ, [RZ] ;  /* 0x00000000fffff984 */ /* 0x000fe20000000800 */
[----:B------:R2:W-:Y:S02]  /*105d0*/  LDGSTS.E.BYPASS.LTC128B.128 [R209+0x2080], [R22.64], !P3 ;  /* 0x0208000016d17fae */ /* 0x0005e4000d901d48 */
[----:B-1----:R-:W-:Y:S02]  /*105e0*/  IMAD.X R3, R5, 0x1, R231, P0 ;  /* 0x0000000105037824 */ /* 0x002fe400000e06e7 */
[----:B------:R2:W-:Y:S04]  /*105f0*/  LDGSTS.E.BYPASS.LTC128B.128 [R209+0x2c80], [R20.64], !P2 ;  /* 0x02c8000014d17fae */ /* 0x0005e8000d101d48 */
[----:B------:R2:W-:Y:S02]  /*10600*/  LDGSTS.E.BYPASS.LTC128B.128 [R209+0x3880], [R2.64], !P1 ;  /* 0x0388000002d17fae */ /* 0x0005e4000c901d48 */
.L_x_1646:
[----:B---3--:R-:W-:Y:S05]  /*10610*/  BSYNC B0 ;  /* 0x0000000000007941 */ /* 0x008fea0003800000 */
.L_x_1645:
[----:B------:R-:W0:Y:S01]  /*10620*/  LDGDEPBAR ;  /* 0x00000000000079af */ /* 0x000e220000000000 */
[----:B------:R-:W-:Y:S01]  /*10630*/  WARPSYNC 0xffffffff ;  /* 0xffffffff00007948 */ /* 0x000fe20003800000 */
[-C--:B--2-4-:R-:W-:Y:S02]  /*10640*/  HMMA.16816.F32 R20, R16, R24.reuse, RZ ;  /* 0x000000181014723c */ /* 0x094fe400000018ff */
[----:B------:R-:W-:Y:S04]  /*10650*/  LDSM.16.M88.4 R56, [R171+0xc00] ;  /* 0x000c0000ab38783b */ /* 0x000fe80000000200 */
[----:B-----5:R-:W1:Y:S02]  /*10660*/  LDSM.16.M88.4 R40, [R198+0x2000] ;  /* 0x00200000c628783b */ /* 0x020e640000000200 */
[C---:B------:R-:W-:Y:S02]  /*10670*/  HMMA.16816.F32 R60, R12.reuse, R24, RZ ;  /* 0x000000180c3c723c */ /* 0x040fe400000018ff */
[----:B------:R-:W-:Y:S04]  /*10680*/  LDSM.16.M88.4 R44, [R206] ;  /* 0x00000000ce2c783b */ /* 0x000fe80000000200 */
[----:B------:R-:W2:Y:S01]  /*10690*/  LDL R2, [R1+0xc] ;  /* 0x00000c0001027983 */ /* 0x000ea20000100800 */
        /* <DEDUP_REMOVED lines=26> */
[----:B------:R-:W1:Y:S07]  /*10840*/  LDSM.16.M88.4 R52, [R171+0x1800] ;  /* 0x00180000ab34783b */ /* 0x000e6e0000000200 */
        /* <DEDUP_REMOVED lines=10> */
[----:B------:R-:W-:Y:S01]  /*108f0*/  HMMA.16816.F32 R64, R20, R52, R48 ;  /* 0x000000341440723c */ /* 0x000fe20000001830 */
        /* <DEDUP_REMOVED lines=34> */
[----:B------:R-:W2:Y:S07]  /*10b20*/  LDSM.16.M88.4 R52, [R204] ;  /* 0x00000000cc34783b */ /* 0x000eae0000000200 */
        /* <DEDUP_REMOVED lines=13> */
[----:B------:R-:W3:Y:S07]  /*10c00*/  LDSM.16.M88.4 R48, [R171+0x2000] ;  /* 0x00200000ab30783b */ /* 0x000eee0000000200 */
[----:B--2---:R-:W-:Y:S01]  /*10c10*/  HMMA.16816.F32 R44, R28, R52, R64 ;  /* 0x000000341c2c723c */ /* 0x004fe20000001840 */
[----:B-1----:R-:W-:-:S04]  /*10c20*/  FMUL.FTZ R0, R80, c[0x0][0x320] ;  /* 0x0000c80050007a20 */ /* 0x002fc80000410000 */
[----:B------:R1:W2:Y:S03]  /*10c30*/  MUFU.TANH R94, R0 ;  /* 0x00000000005e7308 */ /* 0x0002a60000002400 */
[-C--:B------:R-:W-:Y:S08]  /*10c40*/  HMMA.16816.F32 R68, R8, R62.reuse, R68 ;  /* 0x0000003e0844723c */ /* 0x080ff00000001844 */
[----:B------:R-:W-:Y:S01]  /*10c50*/  HMMA.16816.F32 R76, R12, R62, R36 ;  /* 0x0000003e0c4c723c */ /* 0x000fe20000001824 */
[----:B------:R-:W2:Y:S01]  /*10c60*/  LDSM.16.M88.4 R36, [R201] ;  /* 0x00000000c924783b */ /* 0x000ea20000000200 */
[----:B------:R-:W-:-:S04]  /*10c70*/  DEPBAR.LE SB0, 0x0 ;  /* 0x000080000000791a */ /* 0x000fc80000000000 */
[----:B-1----:R-:W-:Y:S02]  /*10c80*/  FMUL.FTZ R0, R81, c[0x0][0x320] ;  /* 0x0000c80051007a20 */ /* 0x002fe40000410000 */
[----:B------:R-:W-:Y:S02]  /*10c90*/  HMMA.16816.F32 R28, R28, R54, R40 ;  /* 0x000000361c1c723c */ /* 0x000fe40000001828 */
[----:B------:R1:W1:Y:S06]  /*10ca0*/  MUFU.TANH R92, R0 ;  /* 0x00000000005c7308 */ /* 0x00026c0000002400 */
[----:B---3--:R-:W-:Y:S01]  /*10cb0*/  HMMA.16816.F32 R44, R20, R48, R44 ;  /* 0x00000030142c723c */ /* 0x008fe2000000182c */
[----:B-1----:R-:W-:-:S04]  /*10cc0*/  FMUL.FTZ R0, R82, c[0x0][0x320] ;  /* 0x0000c80052007a20 */ /* 0x002fc80000410000 */
[----:B------:R1:W3:Y:S11]  /*10cd0*/  MUFU.TANH R98, R0 ;  /* 0x0000000000627308 */ /* 0x0002f60000002400 */
[----:B------:R-:W-:Y:S08]  /*10ce0*/  HMMA.16816.F32 R20, R20, R50, R28 ;  /* 0x000000321414723c */ /* 0x000ff0000000181c */
[----:B--2---:R-:W-:Y:S01]  /*10cf0*/  HMMA.16816.F32 R44, R12, R36, R44 ;  /* 0x000000240c2c723c */ /* 0x004fe2000000182c */
[----:B-1----:R-:W-:-:S07]  /*10d00*/  FMUL.FTZ R0, R83, c[0x0][0x320] ;  /* 0x0000c80053007a20 */ /* 0x002fce0000410000 */
[----:B------:R-:W-:Y:S01]  /*10d10*/  HMMA.16816.F32 R80, R12, R60, R72 ;  /* 0x0000003c0c50723c */ /* 0x000fe20000001848 */
[----:B------:R1:W2:Y:S07]  /*10d20*/  MUFU.TANH R97, R0 ;  /* 0x0000000000617308 */ /* 0x0002ae0000002400 */
        /* <DEDUP_REMOVED lines=87> */
[----:B------:R-:W4:Y:S01]  /*112a0*/  LDL R4, [R1+0x4c] ;  /* 0x00004c0001047983 */ /* 0x000f220000100800 */
[----:B------:R-:W-:-:S03]  /*112b0*/  IMAD.MOV.U32 R219, RZ, RZ, RZ ;  /* 0x000000ffffdb7224 */ /* 0x000fc600078e00ff */
[----:B------:R-:W5:Y:S04]  /*112c0*/  LDL.64 R138, [R1+0x38] ;  /* 0x00003800018a7983 */ /* 0x000f680000100a00 */
[----:B------:R-:W3:Y:S01]  /*112d0*/  LDL R136, [R1+0x48] ;  /* 0x0000480001887983 */ /* 0x000ee20000100800 */
[----:B--2---:R-:W-:-:S04]  /*112e0*/  IADD3 R2, R251, R134, R2 ;  /* 0x00000086fb027210 */ /* 0x004fc80007ffe002 */
        /* <DEDUP_REMOVED lines=24> */
[----:B------:R-:W-:Y:S01]  /*11470*/  IMAD R4, R0, c[0x0][0x1f0], RZ ;  /* 0x00007c0000047a24 */ /* 0x000fe200078e02ff */
[----:B-----5:R-:W-:-:S03]  /*11480*/  IADD3 R0, P2, R138, R2, RZ ;  /* 0x000000028a007210 */ /* 0x020fc60007f5e0ff */
[----:B------:R-:W-:Y:S01]  /*11490*/  IMAD R2, R219, c[0x0][0x1f4], R4 ;  /* 0x00007d00db027a24 */ /* 0x000fe200078e0204 */
[----:B------:R-:W-:-:S04]  /*114a0*/  LEA R6, P1, R0, c[0x0][0x1c8], 0x1 ;  /* 0x0000720000067a11 */ /* 0x000fc800078208ff */
[----:B------:R-:W-:-:S04]  /*114b0*/  IADD3.X R2, R136, R3, R2, P2, !PT ;  /* 0x0000000388027210 */ /* 0x000fc800017fe402 */
[----:B------:R-:W-:Y:S01]  /*114c0*/  LEA.HI.X R5, R0, c[0x0][0x1cc], R2, 0x1, P1 ;  /* 0x0000730000057a11 */ /* 0x000fe200008f0c02 */
[----:B------:R-:W-:Y:S05]  /*114d0*/  BRA.DIV ~URZ, `(.L_x_1650) ;  /* 0x0000e9827f007947 */ /* 0x000fea000b800000 */
[----:B------:R1:W2:Y:S02]  /*114e0*/  SHFL.IDX PT, R4, R5, RZ, 0x1c1f ;  /* 0x001c1fff05047589 */ /* 0x0002a400000e0000 */
.L_x_1765:
[----:B------:R-:W-:Y:S05]  /*114f0*/  BRA.DIV ~URZ, `(.L_x_1651) ;  /* 0x0000e9d27f007947 */ /* 0x000fea000b800000 */
[----:B------:R3:W4:Y:S02]  /*11500*/  SHFL.IDX PT, R0, R6, RZ, 0x1c1f ;  /* 0x001c1fff06007589 */ /* 0x00072400000e0000 */
.L_x_1766:
[----:B------:R-:W-:Y:S01]  /*11510*/  BSSY B0, `(.L_x_1652) ;  /* 0x0000013000007945 */ /* 0x000fe20003800000 */
[----:B------:R-:W-:Y:S05]  /*11520*/  @!P0 BRA `(.L_x_1653) ;  /* 0x0000011000008947 */ /* 0x000fea0003800000 */
[----:B------:R-:W5:Y:S04]  /*11530*/  LDL.64 R8, [R1] ;  /* 0x0000000001087983 */ /* 0x000f680000100a00 */
[----:B---3--:R-:W3:Y:S01]  /*11540*/  LDL R2, [R1+0x8] ;  /* 0x0000080001027983 */ /* 0x008ee20000100800 */
[----:B----4-:R-:W-:Y:S02]  /*11550*/  IADD3 R10, P0, R0, R234, RZ ;  /* 0x000000ea000a7210 */ /* 0x010fe40007f1e0ff */
[----:B------:R-:W-:-:S03]  /*11560*/  ISETP.GE.AND P2, PT, R252, c[0x0][0x1d4], PT ;  /* 0x00007500fc007a0c */ /* 0x000fc60003f46270 */
[----:B--2---:R-:W-:Y:S01]  /*11570*/  IMAD.X R11, R4, 0x1, R233, P0 ;  /* 0x00000001040b7824 */ /* 0x004fe200000e06e9 */
[----:B-----5:R-:W-:Y:S02]  /*11580*/  ISETP.GE.AND P3, PT, R8, c[0x0][0x1d4], PT ;  /* 0x0000750008007a0c */ /* 0x020fe40003f66270 */
[----:B------:R-:W-:Y:S02]  /*11590*/  IADD3 R8, P1, R0, R235, RZ ;  /* 0x000000eb00087210 */ /* 0x000fe40007f3e0ff */
[----:B---3--:R-:W-:-:S03]  /*115a0*/  ISETP.GE.AND P0, PT, R2, c[0x0][0x1d4], PT ;  /* 0x0000750002007a0c */ /* 0x008fc60003f06270 */
[----:B------:R-:W-:Y:S01]  /*115b0*/  IMAD.X R9, R4, 0x1, R230, P1 ;  /* 0x0000000104097824 */ /* 0x000fe200008e06e6 */
[----:B------:R-:W-:-:S05]  /*115c0*/  IADD3 R2, P1, R0, R232, RZ ;  /* 0x000000e800027210 */ /* 0x000fca0007f3e0ff */
[----:B------:R-:W-:Y:S01]  /*115d0*/  IMAD.X R3, R4, 0x1, R231, P1 ;  /* 0x0000000104037824 */ /* 0x000fe200008e06e7 */
[----:B------:R-:W-:Y:S01]  /*115e0*/  @!PT LDS RZ, [RZ] ;  /* 0x00000000fffff984 */ /* 0x000fe20000000800 */
[----:B------:R-:W-:Y:S01]  /*115f0*/  @!PT LDS RZ, [RZ] ;  /* 0x00000000fffff984 */ /* 0x000fe20000000800 */
[----:B------:R-:W-:Y:S01]  /*11600*/  @!PT LDS RZ, [RZ] ;  /* 0x00000000fffff984 */ /* 0x000fe20000000800 */
[----:B------:R2:W-:Y:S04]  /*11610*/  LDGSTS.E.BYPASS.LTC128B.128 [R209+0x3c80], [R10.64], !P3 ;  /* 0x03c800000ad17fae */ /* 0x0005e8000d901d48 */
[----:B------:R2:W-:Y:S04]  /*11620*/  LDGSTS.E.BYPASS.LTC128B.128 [R209+0x4880], [R8.64], !P2 ;  /* 0x0488000008d17fae */ /* 0x0005e8000d101d48 */
[----:B------:R2:W-:Y:S02]  /*11630*/  LDGSTS.E.BYPASS.LTC128B.128 [R209+0x5480], [R2.64], !P0 ;  /* 0x0548000002d17fae */ /* 0x0005e4000c101d48 */
.L_x_1653:
[----:B------:R-:W-:Y:S05]  /*11640*/  BSYNC B0 ;  /* 0x0000000000007941 */ /* 0x000fea0003800000 */
.L_x_1652:
[----:B------:R-:W-:Y:S01]  /*11650*/  ISETP.GE.AND P0, PT, R12, 0x21, PT ;  /* 0x000000210c00780c */ /* 0x000fe20003f06270 */
[----:B------:R-:W-:Y:S06]  /*11660*/  BRA.DIV ~URZ, `(.L_x_1654) ;  /* 0x0000e8c27f007947 */ /* 0x000fec000b800000 */
[----:B--2---:R2:W1:Y:S04]  /*11670*/  SHFL.IDX PT, R4, R5, 0x1, 0x1c1f ;  /* 0x003c1f0005047f89 */ /* 0x00446800000e0000 */
[----:B----4-:R2:W4:Y:S02]  /*11680*/  SHFL.IDX PT, R0, R6, 0x1, 0x1c1f ;  /* 0x003c1f0006007f89 */ /* 0x01052400000e0000 */
.L_x_1767:
[----:B------:R-:W-:Y:S05]  /*11690*/  @!P0 BRA `(.L_x_1649) ;  /* 0x0000011000008947 */ /* 0x000fea0003800000 */
[----:B------:R-:W5:Y:S04]  /*116a0*/  LDL.64 R8, [R1] ;  /* 0x0000000001087983 */ /* 0x000f680000100a00 */
[----:B--2---:R-:W2:Y:S01]  /*116b0*/  LDL R2, [R1+0x8] ;  /* 0x0000080001027983 */ /* 0x004ea20000100800 */
[----:B----4-:R-:W-:-:S02]  /*116c0*/  IADD3 R10, P0, R0, R234, RZ ;  /* 0x000000ea000a7210 */ /* 0x010fc40007f1e0ff */
[----:B------:R-:W-:-:S03]  /*116d0*/  ISETP.GE.AND P2, PT, R252, c[0x0][0x1d4], PT ;  /* 0x00007500fc007a0c */ /* 0x000fc60003f46270 */
[----:B-1----:R-:W-:Y:S01]  /*116e0*/  IMAD.X R11, R4, 0x1, R233, P0 ;  /* 0x00000001040b7824 */ /* 0x002fe200000e06e9 */
[----:B-----5:R-:W-:Y:S02]  /*116f0*/  ISETP.GE.AND P3, PT, R8, c[0x0][0x1d4], PT ;  /* 0x0000750008007a0c */ /* 0x020fe40003f66270 */
[----:B------:R-:W-:Y:S02]  /*11700*/  IADD3 R8, P1, R0, R235, RZ ;  /* 0x000000eb00087210 */ /* 0x000fe40007f3e0ff */
[----:B--2---:R-:W-:-:S03]  /*11710*/  ISETP.GE.AND P0, PT, R2, c[0x0][0x1d4], PT ;  /* 0x0000750002007a0c */ /* 0x004fc60003f06270 */
        /* <DEDUP_REMOVED lines=9> */
.L_x_1649:
[----:B--234-:R-:W-:Y:S05]  /*117b0*/  BSYNC B1 ;  /* 0x0000000000017941 */ /* 0x01cfea0003800000 */
.L_x_1648:
[----:B-1----:R-:W2:Y:S01]  /*117c0*/  LDL R2, [R1+0x60] ;  /* 0x0000600001027983 */ /* 0x002ea20000100800 */
[----:B------:R-:W-:-:S03]  /*117d0*/  IMAD.MOV.U32 R4, RZ, RZ, c[0x0][0x2c4] ;  /* 0x0000b100ff047624 */ /* 0x000fc600078e00ff */
[----:B------:R-:W2:Y:S04]  /*117e0*/  LDL R0, [R1+0x80] ;  /* 0x0000800001007983 */ /* 0x000ea80000100800 */
[----:B------:R-:W3:Y:S04]  /*117f0*/  LDL R5, [R1+0x68] ;  /* 0x0000680001057983 */ /* 0x000ee80000100800 */
[----:B------:R-:W4:Y:S01]  /*11800*/  LDL R3, [R1+0x64] ;  /* 0x0000640001037983 */ /* 0x000f220000100800 */
[----:B------:R-:W-:-:S03]  /*11810*/  ISETP.NE.AND P0, PT, R4, 0x1, PT ;  /* 0x000000010400780c */ /* 0x000fc60003f05270 */
[----:B------:R-:W0:Y:S01]  /*11820*/  LDGDEPBAR ;  /* 0x00000000000079af */ /* 0x000e220000000000 */
[----:B--2---:R-:W-:Y:S02]  /*11830*/  IADD3 R0, R0, R2, RZ ;  /* 0x0000000200007210 */ /* 0x004fe40007ffe0ff */
[----:B---3--:R-:W-:-:S07]  /*11840*/  IADD3 R6, -R5, R133, RZ ;  /* 0x0000008505067210 */ /* 0x008fce0007ffe1ff */
[----:B------:R-:W-:-:S04]  /*11850*/  @P0 IMAD.HI.U32 R2, R0, c[0x0][0x2c8], RZ ;  /* 0x0000b20000020a27 */ /* 0x000fc800078e00ff */
[----:B------:R-:W-:Y:S01]  /*11860*/  IMAD.MOV.U32 R4, RZ, RZ, R0 ;  /* 0x000000ffff047224 */ /* 0x000fe200078e0000 */
[----:B------:R-:W-:Y:S02]  /*11870*/  IADD3 R0, -R5, 0x1, R133 ;  /* 0x0000000105007810 */ /* 0x000fe40007ffe185 */
[----:B------:R-:W-:-:S03]  /*11880*/  @P0 SHF.R.U32.HI R4, RZ, c[0x0][0x2cc], R2 ;  /* 0x0000b300ff040a19 */ /* 0x000fc60000011602 */
[----:B----4-:R-:W-:Y:S01]  /*11890*/  IMAD.IADD R5, R0, 0x1, -R3 ;  /* 0x0000000100057824 */ /* 0x010fe200078e0a03 */
[----:B------:R-:W-:Y:S05]  /*118a0*/  BRA.DIV ~URZ, `(.L_x_1655) ;  /* 0x0000e7427f007947 */ /* 0x000fea000b800000 */
[----:B------:R1:W2:Y:S02]  /*118b0*/  SHFL.IDX PT, R0, R4, RZ, 0x1c1f ;  /* 0x001c1fff04007589 */ /* 0x0002a400000e0000 */
.L_x_1768:
[----:B--2---:R-:W-:-:S05]  /*118c0*/  IMAD.IADD R0, R5, 0x1, R0 ;  /* 0x0000000105007824 */ /* 0x004fca00078e0200 */
[----:B------:R-:W-:-:S04]  /*118d0*/  IMNMX R0, R6, R0, PT ;  /* 0x0000000006007217 */ /* 0x000fc80003800200 */
[C---:B------:R-:W-:Y:S02]  /*118e0*/  ISETP.GT.AND P1, PT, R0.reuse, RZ, PT ;  /* 0x000000ff0000720c */ /* 0x040fe40003f24270 */
[----:B------:R-:W-:Y:S02]  /*118f0*/  ISETP.GT.AND P0, PT, R0, 0x1, PT ;  /* 0x000000010000780c */ /* 0x000fe40003f04270 */
[----:B------:R-:W-:Y:S02]  /*11900*/  FSEL R11, R110, -INF , P1 ;  /* 0xff8000006e0b7808 */ /* 0x000fe40000800000 */
[----:B------:R-:W-:Y:S02]  /*11910*/  FSEL R13, R99, -INF , P0 ;  /* 0xff800000630d7808 */ /* 0x000fe40000000000 */
[C---:B------:R-:W-:Y:S02]  /*11920*/  ISETP.GT.AND P3, PT, R0.reuse, 0x8, PT ;  /* 0x000000080000780c */ /* 0x040fe40003f64270 */
        /* <DEDUP_REMOVED lines=29> */
[----:B------:R-:W-:Y:S02]  /*11b00*/  ISETP.GT.AND P0, PT, R2, 0x1, PT ;  /* 0x000000010200780c */ /* 0x000fe40003f04270 */
        /* <DEDUP_REMOVED lines=39> */
[----:B------:R-:W-:Y:S02]  /*11d80*/  IMNMX R0, R6, R0, PT ;  /* 0x0000000006007217 */ /* 0x000fe40003800200 */
[----:B------:R-:W-:Y:S02]  /*11d90*/  FSEL R81, R48, -INF , P3 ;  /* 0xff80000030517808 */ /* 0x000fe40001800000 */
[----:B------:R-:W-:Y:S02]  /*11da0*/  FSEL R80, R45, -INF , P2 ;  /* 0xff8000002d507808 */ /* 0x000fe40001000000 */
[----:B------:R-:W-:Y:S02]  /*11db0*/  FSEL R55, R37, -INF , P1 ;  /* 0xff80000025377808 */ /* 0x000fe40000800000 */
[----:B------:R-:W-:-:S02]  /*11dc0*/  FSEL R54, R35, -INF , P0 ;  /* 0xff80000023367808 */ /* 0x000fc40000000000 */
[C---:B------:R-:W-:Y:S02]  /*11dd0*/  ISETP.GT.AND P3, PT, R0.reuse, RZ, PT ;  /* 0x000000ff0000720c */ /* 0x040fe40003f64270 */
[C---:B------:R-:W-:Y:S02]  /*11de0*/  ISETP.GT.AND P2, PT, R0.reuse, 0x1, PT ;  /* 0x000000010000780c */ /* 0x040fe40003f44270 */
[C---:B------:R-:W-:Y:S02]  /*11df0*/  ISETP.GT.AND P1, PT, R0.reuse, 0x8, PT ;  /* 0x000000080000780c */ /* 0x040fe40003f24270 */
[----:B------:R-:W-:Y:S02]  /*11e00*/  ISETP.GT.AND P0, PT, R0, 0x9, PT ;  /* 0x000000090000780c */ /* 0x000fe40003f04270 */
        /* <DEDUP_REMOVED lines=10> */
[----:B------:R-:W-:Y:S02]  /*11eb0*/  ISETP.GT.AND P4, PT, R2, 0x19, PT ;  /* 0x000000190200780c */ /* 0x000fe40003f84270 */
[----:B------:R-:W-:Y:S02]  /*11ec0*/  FSEL R39, R72, -INF , P3 ;  /* 0xff80000048277808 */ /* 0x000fe40001800000 */
[----:B------:R-:W-:Y:S02]  /*11ed0*/  FSEL R40, R63, -INF , P2 ;  /* 0xff8000003f287808 */ /* 0x000fe40001000000 */
[----:B------:R-:W-:-:S02]  /*11ee0*/  FSEL R48, R59, -INF , P1 ;  /* 0xff8000003b307808 */ /* 0x000fc40000800000 */
[----:B------:R-:W-:Y:S02]  /*11ef0*/  FSEL R49, R49, -INF , P0 ;  /* 0xff80000031317808 */ /* 0x000fe40000000000 */
[----:B------:R-:W-:Y:S02]  /*11f00*/  FMNMX.FTZ R2, R15, R4, !PT ;  /* 0x000000040f027209 */ /* 0x000fe40007810000 */
[C---:B------:R-:W-:Y:S02]  /*11f10*/  ISETP.GT.AND P3, PT, R0.reuse, 0x20, PT ;  /* 0x000000200000780c */ /* 0x040fe40003f64270 */
[C---:B------:R-:W-:Y:S02]  /*11f20*/  ISETP.GT.AND P2, PT, R0.reuse, 0x21, PT ;  /* 0x000000210000780c */ /* 0x040fe40003f44270 */
[C---:B------:R-:W-:Y:S02]  /*11f30*/  ISETP.GT.AND P1, PT, R0.reuse, 0x28, PT ;  /* 0x000000280000780c */ /* 0x040fe40003f24270 */
[----:B------:R-:W-:-:S02]  /*11f40*/  ISETP.GT.AND P0, PT, R0, 0x29, PT ;  /* 0x000000290000780c */ /* 0x000fc40003f04270 */
        /* <DEDUP_REMOVED lines=62> */
.L_x_1769:
[C---:B------:R-:W-:Y:S01]  /*12330*/  FMUL.FTZ R0, R106.reuse, c[0x0][0x2d0] ;  /* 0x0000b4006a007a20 */ /* 0x040fe20000410000 */
[----:B------:R-:W-:Y:S01]  /*12340*/  FSETP.NEU.FTZ.AND P0, PT, R106, -INF , PT ;  /* 0xff8000006a00780b */ /* 0x000fe20003f1d000 */
[----:B------:R-:W2:Y:S03]  /*12350*/  LDL R195, [R1+0x60] ;  /* 0x0000600001c37983 */ /* 0x000ea60000100800 */
[----:B------:R-:W-:Y:S01]  /*12360*/  FSEL R4, R0, RZ, P0 ;  /* 0x000000ff00047208 */ /* 0x000fe20000000000 */
[----:B------:R-:W3:Y:S04]  /*12370*/  LDL R194, [R1+0x64] ;  /* 0x0000640001c27983 */ /* 0x000ee80000100800 */
[--C-:B------:R-:W-:Y:S01]  /*12380*/  FFMA.FTZ R0, R11, c[0x0][0x2d0], -R4.reuse ;  /* 0x0000b4000b007a23 */ /* 0x100fe20000010804 */
[----:B------:R-:W3:Y:S03]  /*12390*/  LDL R193, [R1+0x6c] ;  /* 0x00006c0001c17983 */ /* 0x000ee60000100800 */
[----:B------:R1:W-:Y:S01]  /*123a0*/  MUFU.EX2 R107, R0 ;  /* 0x00000000006b7308 */ /* 0x0003e20000000800 */
[----:B------:R-:W5:Y:S01]  /*123b0*/  LDL R192, [R1+0xc] ;  /* 0x00000c0001c07983 */ /* 0x000f620000100800 */
[C---:B------:R-:W-:Y:S01]  /*123c0*/  FMUL.FTZ R3, R105.reuse, c[0x0][0x2d0] ;  /* 0x0000b40069037a20 */ /* 0x040fe20000410000 */
[----:B------:R-:W-:Y:S01]  /*123d0*/  FSETP.NEU.FTZ.AND P0, PT, R105, -INF , PT ;  /* 0xff8000006900780b */ /* 0x000fe20003f1d000 */
[--C-:B------:R-:W-:Y:S01]  /*123e0*/  FFMA.FTZ R2, R23, c[0x0][0x2d0], -R4.reuse ;  /* 0x0000b40017027a23 */ /* 0x100fe20000010804 */
[----:B------:R-:W-:Y:S01]  /*123f0*/  WARPSYNC 0xffffffff ;  /* 0xffffffff00007948 */ /* 0x000fe20003800000 */
[----:B------:R-:W-:Y:S01]  /*12400*/  LDSM.16.MT88.4 R56, [R197] ;  /* 0x00000000c538783b */ /* 0x000fe20000004200 */
[----:B------:R-:W-:Y:S01]  /*12410*/  FSEL R3, R3, RZ, P0 ;  /* 0x000000ff03037208 */ /* 0x000fe20000000000 */
[----:B------:R4:W-:Y:S01]  /*12420*/  MUFU.EX2 R145, R2 ;  /* 0x0000000200917308 */ /* 0x0009e20000000800 */
[----:B------:R-:W-:Y:S01]  /*12430*/  FSETP.NEU.FTZ.AND P0, PT, R104, -INF , PT ;  /* 0xff8000006800780b */ /* 0x000fe20003f1d000 */
[----:B------:R-:W4:Y:S01]  /*12440*/  LDSM.16.MT88.4 R44, [R196] ;  /* 0x00000000c42c783b */ /* 0x000f220000004200 */
[----:B------:R-:W-:Y:S01]  /*12450*/  MOV R210, c[0x0][0x2c4] ;  /* 0x0000b10000d27a02 */ /* 0x000fe20000000f00 */
[----:B------:R-:W-:Y:S01]  /*12460*/  FFMA.FTZ R5, R24, c[0x0][0x2d0], -R3 ;  /* 0x0000b40018057a23 */ /* 0x000fe20000010803 */
[----:B------:R-:W-:Y:S01]  /*12470*/  IADD3 R220, R220, -0x2, RZ ;  /* 0xfffffffedcdc7810 */ /* 0x000fe20007ffe0ff */
[----:B------:R-:W-:Y:S01]  /*12480*/  LDSM.16.MT88.4 R68, [R196+0xc00] ;  /* 0x000c0000c444783b */ /* 0x000fe20000004200 */
[----:B------:R-:W-:Y:S01]  /*12490*/  ISETP.NE.AND P1, PT, R210, 0x1, PT ;  /* 0x00000001d200780c */ /* 0x000fe20003f25270 */
[----:B-1----:R-:W-:Y:S01]  /*124a0*/  FFMA.FTZ R0, R13, c[0x0][0x2d0], -R4 ;  /* 0x0000b4000d007a23 */ /* 0x002fe20000010804 */
[----:B------:R1:W-:Y:S01]  /*124b0*/  MUFU.EX2 R135, R5 ;  /* 0x0000000500877308 */ /* 0x0003e20000000800 */
[----:B------:R-:W-:Y:S04]  /*124c0*/  LDSM.16.MT88.4 R72, [R197+0x400] ;  /* 0x00040000c548783b */ /* 0x000fe80000004200 */
[----:B------:R-:W2:Y:S01]  /*124d0*/  LDSM.16.MT88.4 R60, [R196+0x400] ;  /* 0x00040000c43c783b */ /* 0x000ea20000004200 */
[----:B----4-:R-:W-:-:S02]  /*124e0*/  FMUL.FTZ R2, R104, c[0x0][0x2d0] ;  /* 0x0000b40068027a20 */ /* 0x010fc40000410000 */
[----:B------:R4:W-:Y:S01]  /*124f0*/  MUFU.EX2 R103, R0 ;  /* 0x0000000000677308 */ /* 0x0009e20000000800 */
[----:B------:R-:W2:Y:S02]  /*12500*/  LDSM.16.MT88.4 R76, [R196+0x1000] ;  /* 0x00100000c44c783b */ /* 0x000ea40000004200 */
[----:B------:R-:W-:Y:S02]  /*12510*/  FSEL R2, R2, RZ, P0 ;  /* 0x000000ff02027208 */ /* 0x000fe40000000000 */
[----:B------:R-:W2:Y:S01]  /*12520*/  LDSM.16.MT88.4 R64, [R197+0xc00] ;  /* 0x000c0000c540783b */ /* 0x000ea20000004200 */
[----:B-1----:R-:W-:Y:S02]  /*12530*/  FMNMX.FTZ R5, R10, R9, !PT ;  /* 0x000000090a057209 */ /* 0x002fe40007810000 */
[----:B------:R-:W-:Y:S02]  /*12540*/  FFMA.FTZ R6, R36, c[0x0][0x2d0], -R2 ;  /* 0x0000b40024067a23 */ /* 0x000fe40000010802 */
[----:B------:R-:W-:-:S02]  /*12550*/  FSETP.NEU.FTZ.AND P0, PT, R5, -INF , PT ;  /* 0xff8000000500780b */ /* 0x000fc40003f1d000 */
[----:B------:R1:W-:Y:S01]  /*12560*/  MUFU.EX2 R132, R6 ;  /* 0x0000000600847308 */ /* 0x0003e20000000800 */
[----:B----4-:R-:W-:-:S07]  /*12570*/  FFMA.FTZ R0, R15, c[0x0][0x2d0], -R4 ;  /* 0x0000b4000f007a23 */ /* 0x010fce0000010804 */
[----:B------:R4:W-:Y:S01]  /*12580*/  MUFU.EX2 R111, R0 ;  /* 0x00000000006f7308 */ /* 0x0009e20000000800 */
[----:B-1----:R-:W-:-:S07]  /*12590*/  FFMA.FTZ R6, R38, c[0x0][0x2d0], -R2 ;  /* 0x0000b40026067a23 */ /* 0x002fce0000010802 */
[----:B------:R-:W-:Y:S01]  /*125a0*/  MUFU.EX2 R133, R6 ;  /* 0x0000000600857308 */ /* 0x000fe20000000800 */
[----:B----4-:R-:W-:-:S07]  /*125b0*/  FFMA.FTZ R0, R17, c[0x0][0x2d0], -R4 ;  /* 0x0000b40011007a23 */ /* 0x010fce0000010804 */
[----:B------:R1:W-:Y:S02]  /*125c0*/  MUFU.EX2 R126, R0 ;  /* 0x00000000007e7308 */ /* 0x0003e40000000800 */
[----:B-1----:R-:W-:-:S06]  /*125d0*/  FFMA.FTZ R0, R19, c[0x0][0x2d0], -R4 ;  /* 0x0000b40013007a23 */ /* 0x002fcc0000010804 */
[----:B------:R1:W-:Y:S02]  /*125e0*/  MUFU.EX2 R127, R0 ;  /* 0x00000000007f7308 */ /* 0x0003e40000000800 */
[----:B-1----:R-:W-:-:S06]  /*125f0*/  FFMA.FTZ R0, R21, c[0x0][0x2d0], -R4 ;  /* 0x0000b40015007a23 */ /* 0x002fcc0000010804 */
[----:B------:R1:W4:Y:S02]  /*12600*/  MUFU.EX2 R134, R0 ;  /* 0x0000000000867308 */ /* 0x0003240000000800 */
[----:B-1----:R-:W-:-:S06]  /*12610*/  FFMA.FTZ R0, R25, c[0x0][0x2d0], -R4 ;  /* 0x0000b40019007a23 */ /* 0x002fcc0000010804 */
[----:B------:R1:W1:Y:S02]  /*12620*/  MUFU.EX2 R146, R0 ;  /* 0x0000000000927308 */ /* 0x0002640000000800 */
[----:B-1----:R-:W-:Y:S01]  /*12630*/  FFMA.FTZ R0, R12, c[0x0][0x2d0], -R3 ;  /* 0x0000b4000c007a23 */ /* 0x002fe20000010803 */
[----:B----4-:R-:W-:-:S05]  /*12640*/  F2FP.PACK_AB R12, R134, R127 ;  /* 0x0000007f860c723e */ /* 0x010fca00000000ff */
[----:B------:R1:W-:Y:S02]  /*12650*/  MUFU.EX2 R99, R0 ;  /* 0x0000000000637308 */ /* 0x0003e40000000800 */
[----:B-1----:R-:W-:Y:S01]  /*12660*/  FFMA.FTZ R0, R14, c[0x0][0x2d0], -R3 ;  /* 0x0000b4000e007a23 */ /* 0x002fe20000010803 */
[----:B------:R-:W-:-:S05]  /*12670*/  F2FP.PACK_AB R14, R146, R145 ;  /* 0x00000091920e723e */ /* 0x000fca00000000ff */
[----:B------:R1:W4:Y:S02]  /*12680*/  MUFU.EX2 R98, R0 ;  /* 0x0000000000627308 */ /* 0x0003240000000800 */
[----:B-1----:R-:W-:Y:S01]  /*12690*/  FFMA.FTZ R0, R16, c[0x0][0x2d0], -R3 ;  /* 0x0000b40010007a23 */ /* 0x002fe20000010803 */
[----:B----4-:R-:W-:-:S05]  /*126a0*/  F2FP.PACK_AB R21, R98, R99 ;  /* 0x000000636215723e */ /* 0x010fca00000000ff */
[----:B------:R1:W-:Y:S02]  /*126b0*/  MUFU.EX2 R101, R0 ;  /* 0x0000000000657308 */ /* 0x0003e40000000800 */
[----:B-1----:R-:W-:-:S06]  /*126c0*/  FFMA.FTZ R0, R18, c[0x0][0x2d0], -R3 ;  /* 0x0000b40012007a23 */ /* 0x002fcc0000010803 */
[----:B------:R1:W4:Y:S02]  /*126d0*/  MUFU.EX2 R116, R0 ;  /* 0x0000000000747308 */ /* 0x0003240000000800 */
[----:B-1----:R-:W-:Y:S01]  /*126e0*/  FFMA.FTZ R0, R20, c[0x0][0x2d0], -R3 ;  /* 0x0000b40014007a23 */ /* 0x002fe20000010803 */
[----:B------:R-:W-:Y:S02]  /*126f0*/  F2FP.PACK_AB R20, R103, R107 ;  /* 0x0000006b6714723e */ /* 0x000fe400000000ff */
[----:B----4-:R-:W-:-:S03]  /*12700*/  F2FP.PACK_AB R23, R116, R101 ;  /* 0x000000657417723e */ /* 0x010fc600000000ff */
[----:B------:R1:W-:Y:S02]  /*12710*/  MUFU.EX2 R117, R0 ;  /* 0x0000000000757308 */ /* 0x0003e40000000800 */
[----:B-1----:R-:W-:Y:S01]  /*12720*/  FFMA.FTZ R0, R22, c[0x0][0x2d0], -R3 ;  /* 0x0000b40016007a23 */ /* 0x002fe20000010803 */
[----:B------:R-:W-:-:S05]  /*12730*/  F2FP.PACK_AB R22, R126, R111 ;  /* 0x0000006f7e16723e */ /* 0x000fca00000000ff */
[----:B------:R1:W4:Y:S02]  /*12740*/  MUFU.EX2 R125, R0 ;  /* 0x00000000007d7308 */ /* 0x0003240000000800 */
[----:B------:R-:W-:Y:S01]  /*12750*/  HMMA.16816.F32 R8, R20, R44, RZ ;  /* 0x0000002c1408723c */ /* 0x000fe200000018ff */
[----:B-1----:R-:W-:Y:S01]  /*12760*/  FFMA.FTZ R0, R27, c[0x0][0x2d0], -R3 ;  /* 0x0000b4001b007a23 */ /* 0x002fe20000010803 */
[----:B----4-:R-:W-:-:S04]  /*12770*/  F2FP.PACK_AB R13, R125, R117 ;  /* 0x000000757d0d723e */ /* 0x010fc800000000ff */
[----:B------:R1:W4:Y:S02]  /*12780*/  MUFU.EX2 R144, R0 ;  /* 0x0000000000907308 */ /* 0x0003240000000800 */
[----:B-1----:R-:W-:Y:S01]  /*12790*/  FFMA.FTZ R0, R26, c[0x0][0x2d0], -R2 ;  /* 0x0000b4001a007a23 */ /* 0x002fe20000010802 */
[----:B----4-:R-:W-:-:S05]  /*127a0*/  F2FP.PACK_AB R15, R144, R135 ;  /* 0x00000087900f723e */ /* 0x010fca00000000ff */
[----:B------:R1:W-:Y:S10]  /*127b0*/  MUFU.EX2 R94, R0 ;  /* 0x00000000005e7308 */ /* 0x0003f40000000800 */
[----:B--2---:R-:W-:Y:S07]  /*127c0*/  HMMA.16816.F32 R140, R12, R60, R8 ;  /* 0x0000003c0c8c723c */ /* 0x004fee0000001808 */
        /* <DEDUP_REMOVED lines=15> */
[----:B------:R-:W-:-:S05]  /*128c0*/  FSEL R0, R0, RZ, P0 ;  /* 0x000000ff00007208 */ /* 0x000fca0000000000 */
[----:B------:R-:W-:-:S04]  /*128d0*/  FFMA.FTZ R6, R31, c[0x0][0x2d0], -R0 ;  /* 0x0000b4001f067a23 */ /* 0x000fc80000010800 */
        /* <DEDUP_REMOVED lines=10> */
[----:B------:R-:W-:Y:S04]  /*12980*/  HMMA.16816.F32 R36, R20, R68, RZ ;  /* 0x000000441424723c */ /* 0x000fe800000018ff */
[----:B------:R1:W-:Y:S04]  /*12990*/  MUFU.EX2 R97, R6 ;  /* 0x0000000600617308 */ /* 0x0003e80000000800 */
[C---:B------:R-:W-:Y:S08]  /*129a0*/  HMMA.16816.F32 R28, R16.reuse, R56, RZ ;  /* 0x00000038101c723c */ /* 0x040ff000000018ff */
[----:B------:R-:W-:Y:S01]  /*129b0*/  HMMA.16816.F32 R24, R16, R68, RZ ;  /* 0x000000441018723c */ /* 0x000fe200000018ff */
[----:B-1----:R-:W-:-:S04]  /*129c0*/  FFMA.FTZ R6, R40, c[0x0][0x2d0], -R0 ;  /* 0x0000b40028067a23 */ /* 0x002fc80000010800 */
[----:B------:R1:W2:Y:S02]  /*129d0*/  MUFU.EX2 R119, R6 ;  /* 0x0000000600777308 */ /* 0x0002a40000000800 */
[--C-:B------:R-:W-:Y:S01]  /*129e0*/  FFMA.FTZ R69, R89, c[0x0][0x2d0], -R4.reuse ;  /* 0x0000b40059457a23 */ /* 0x100fe20000010804 */
[----:B------:R-:W-:Y:S01]  /*129f0*/  HMMA.16816.F32 R40, R20, R56, RZ ;  /* 0x000000381428723c */ /* 0x000fe200000018ff */
[----:B------:R-:W-:-:S06]  /*12a00*/  FFMA.FTZ R68, R88, c[0x0][0x2d0], -R4 ;  /* 0x0000b40058447a23 */ /* 0x000fcc0000010804 */
[--C-:B------:R-:W-:Y:S01]  /*12a10*/  FFMA.FTZ R57, R55, c[0x0][0x2d0], -R3.reuse ;  /* 0x0000b40037397a23 */ /* 0x100fe20000010803 */
[----:B------:R-:W-:Y:S01]  /*12a20*/  HMMA.16816.F32 R156, R12, R76, R36 ;  /* 0x0000004c0c9c723c */ /* 0x000fe20000001824 */
[----:B------:R-:W-:Y:S01]  /*12a30*/  LDSM.16.MT88.4 R36, [R196+0x1800] ;  /* 0x00180000c424783b */ /* 0x000fe20000004200 */
[----:B------:R-:W-:-:S03]  /*12a40*/  FFMA.FTZ R56, R54, c[0x0][0x2d0], -R3 ;  /* 0x0000b40036387a23 */ /* 0x000fc60000010803 */
[----:B------:R-:W-:Y:S01]  /*12a50*/  MUFU.EX2 R57, R57 ;  /* 0x0000003900397308 */ /* 0x000fe20000000800 */
[----:B-1----:R-:W-:Y:S01]  /*12a60*/  FFMA.FTZ R6, R48, c[0x0][0x2d0], -R0 ;  /* 0x0000b40030067a23 */ /* 0x002fe20000010800 */
[----:B--2---:R-:W-:Y:S01]  /*12a70*/  F2FP.PACK_AB R9, R119, R97 ;  /* 0x000000617709723e */ /* 0x004fe200000000ff */
[----:B------:R-:W-:Y:S05]  /*12a80*/  HMMA.16816.F32 R32, R16, R44, RZ ;  /* 0x0000002c1020723c */ /* 0x000fea00000018ff */
[----:B------:R1:W-:Y:S02]  /*12a90*/  MUFU.EX2 R118, R6 ;  /* 0x0000000600767308 */ /* 0x0003e40000000800 */
[--C-:B------:R-:W-:Y:S01]  /*12aa0*/  FFMA.FTZ R45, R85, c[0x0][0x2d0], -R2.reuse ;  /* 0x0000b400552d7a23 */ /* 0x100fe20000010802 */
[----:B------:R-:W-:Y:S01]  /*12ab0*/  HMMA.16816.F32 R148, R12, R72, R40 ;  /* 0x000000480c94723c */ /* 0x000fe20000001828 */
[----:B------:R-:W2:Y:S01]  /*12ac0*/  LDSM.16.MT88.4 R40, [R197+0x1000] ;  /* 0x00100000c528783b */ /* 0x000ea20000004200 */
[----:B------:R-:W-:-:S03]  /*12ad0*/  FFMA.FTZ R44, R84, c[0x0][0x2d0], -R2 ;  /* 0x0000b400542c7a23 */ /* 0x000fc60000010802 */
[----:B------:R-:W-:Y:S01]  /*12ae0*/  MUFU.EX2 R45, R45 ;  /* 0x0000002d002d7308 */ /* 0x000fe20000000800 */
[----:B-1----:R-:W-:-:S07]  /*12af0*/  FFMA.FTZ R6, R49, c[0x0][0x2d0], -R0 ;  /* 0x0000b40031067a23 */ /* 0x002fce0000010800 */
[----:B------:R-:W-:Y:S08]  /*12b00*/  MUFU.EX2 R56, R56 ;  /* 0x0000003800387308 */ /* 0x000ff00000000800 */
[----:B------:R-:W1:Y:S08]  /*12b10*/  MUFU.EX2 R124, R6 ;  /* 0x00000006007c7308 */ /* 0x000e700000000800 */
[----:B------:R-:W4:Y:S01]  /*12b20*/  MUFU.EX2 R44, R44 ;  /* 0x0000002c002c7308 */ /* 0x000f220000000800 */
[----:B-1----:R-:W-:-:S07]  /*12b30*/  F2FP.PACK_AB R11, R124, R118 ;  /* 0x000000767c0b723e */ /* 0x002fce00000000ff */
[----:B------:R-:W-:Y:S07]  /*12b40*/  HMMA.16816.F32 R128, R8, R72, R28 ;  /* 0x000000480880723c */ /* 0x000fee000000181c */
[--C-:B------:R-:W-:Y:S01]  /*12b50*/  FFMA.FTZ R72, R53, c[0x0][0x2d0], -R0.reuse ;  /* 0x0000b40035487a23 */ /* 0x100fe20000010800 */
[----:B------:R-:W-:Y:S01]  /*12b60*/  HMMA.16816.F32 R28, R20, R64, RZ ;  /* 0x00000040141c723c */ /* 0x000fe200000018ff */
[----:B------:R-:W-:-:S07]  /*12b70*/  FFMA.FTZ R73, R52, c[0x0][0x2d0], -R0 ;  /* 0x0000b40034497a23 */ /* 0x000fce0000010800 */
[C---:B------:R-:W-:Y:S07]  /*12b80*/  HMMA.16816.F32 R120, R8.reuse, R76, R24 ;  /* 0x0000004c0878723c */ /* 0x040fee0000001818 */
[--C-:B------:R-:W-:Y:S01]  /*12b90*/  FFMA.FTZ R76, R51, c[0x0][0x2d0], -R0.reuse ;  /* 0x0000b400334c7a23 */ /* 0x100fe20000010800 */
[----:B------:R-:W-:Y:S01]  /*12ba0*/  HMMA.16816.F32 R136, R8, R60, R32 ;  /* 0x0000003c0888723c */ /* 0x000fe20000001820 */
[----:B------:R-:W-:Y:S02]  /*12bb0*/  FFMA.FTZ R77, R50, c[0x0][0x2d0], -R0 ;  /* 0x0000b400324d7a23 */ /* 0x000fe40000010800 */
[----:B------:R-:W-:-:S04]  /*12bc0*/  FADD.FTZ R0, R94, R93 ;  /* 0x0000005d5e007221 */ /* 0x000fc80000010000 */
[--C-:B------:R-:W-:Y:S01]  /*12bd0*/  FFMA.FTZ R61, R81, c[0x0][0x2d0], -R3.reuse ;  /* 0x0000b400513d7a23 */ /* 0x100fe20000010803 */
[----:B--2---:R-:W-:Y:S01]  /*12be0*/  HMMA.16816.F32 R188, R12, R40, R28 ;  /* 0x000000280cbc723c */ /* 0x004fe2000000181c */
[----:B------:R-:W1:Y:S01]  /*12bf0*/  LDSM.16.MT88.4 R28, [R196+0x1c00] ;  /* 0x001c0000c41c783b */ /* 0x000e620000004200 */
[----:B------:R-:W-:Y:S02]  /*12c00*/  FFMA.FTZ R60, R80, c[0x0][0x2d0], -R3 ;  /* 0x0000b400503c7a23 */ /* 0x000fe40000010803 */
[----:B------:R-:W-:Y:S01]  /*12c10*/  FADD.FTZ R3, R107, R103 ;  /* 0x000000676b037221 */ /* 0x000fe20000010000 */
[----:B------:R-:W-:Y:S01]  /*12c20*/  F2FP.PACK_AB R103, R56, R57 ;  /* 0x000000393867723e */ /* 0x000fe200000000ff */
[----:B------:R-:W-:Y:S01]  /*12c30*/  FADD.FTZ R0, R96, R0 ;  /* 0x0000000060007221 */ /* 0x000fe20000010000 */
[----:B----4-:R-:W-:Y:S01]  /*12c40*/  F2FP.PACK_AB R96, R44, R45 ;  /* 0x0000002d2c60723e */ /* 0x010fe200000000ff */
[----:B------:R-:W-:Y:S01]  /*12c50*/  HMMA.16816.F32 R24, R16, R64, RZ ;  /* 0x000000401018723c */ /* 0x000fe200000018ff */
[----:B------:R-:W-:-:S02]  /*12c60*/  FADD.FTZ R3, R111, R3 ;  /* 0x000000036f037221 */ /* 0x000fc40000010000 */
[----:B------:R-:W-:Y:S02]  /*12c70*/  FADD.FTZ R0, R100, R0 ;  /* 0x0000000064007221 */ /* 0x000fe40000010000 */
[----:B------:R-:W-:Y:S02]  /*12c80*/  FADD.FTZ R3, R126, R3 ;  /* 0x000000037e037221 */ /* 0x000fe40000010000 */
[--C-:B------:R-:W-:Y:S01]  /*12c90*/  FFMA.FTZ R65, R87, c[0x0][0x2d0], -R4.reuse ;  /* 0x0000b40057417a23 */ /* 0x100fe20000010804 */
[----:B------:R-:W-:Y:S01]  /*12ca0*/  HMMA.16816.F32 R32, R20, R36, RZ ;  /* 0x000000241420723c */ /* 0x000fe200000018ff */
[----:B------:R-:W-:Y:S02]  /*12cb0*/  FFMA.FTZ R64, R86, c[0x0][0x2d0], -R4 ;  /* 0x0000b40056407a23 */ /* 0x000fe40000010804 */
[----:B------:R-:W-:Y:S02]  /*12cc0*/  FADD.FTZ R4, R91, R90 ;  /* 0x0000005a5b047221 */ /* 0x000fe40000010000 */
[----:B------:R-:W-:Y:S01]  /*12cd0*/  FADD.FTZ R3, R127, R3 ;  /* 0x000000037f037221 */ /* 0x000fe20000010000 */
[----:B------:R-:W-:Y:S01]  /*12ce0*/  MUFU.EX2 R65, R65 ;  /* 0x0000004100417308 */ /* 0x000fe20000000800 */
[----:B------:R-:W-:Y:S01]  /*12cf0*/  FADD.FTZ R4, R92, R4 ;  /* 0x000000045c047221 */ /* 0x000fe20000010000 */
[----:B------:R-:W-:Y:S01]  /*12d00*/  HMMA.16816.F32 R88, R16, R46, RZ ;  /* 0x0000002e1058723c */ /* 0x000fe200000018ff */
[----:B------:R-:W-:-:S02]  /*12d10*/  FADD.FTZ R0, R102, R0 ;  /* 0x0000000066007221 */ /* 0x000fc40000010000 */
[----:B------:R-:W-:Y:S02]  /*12d20*/  FADD.FTZ R6, R134, R3 ;  /* 0x0000000386067221 */ /* 0x000fe40000010000 */
[----:B------:R-:W-:Y:S01]  /*12d30*/  FADD.FTZ R3, R110, R0 ;  /* 0x000000006e037221 */ /* 0x000fe20000010000 */
[----:B------:R-:W2:Y:S01]  /*12d40*/  MUFU.EX2 R64, R64 ;  /* 0x0000004000407308 */ /* 0x000ea20000000800 */
[----:B------:R-:W-:Y:S01]  /*12d50*/  FADD.FTZ R0, R145, R6 ;  /* 0x0000000691007221 */ /* 0x000fe20000010000 */
[----:B------:R-:W-:Y:S01]  /*12d60*/  HMMA.16816.F32 R184, R8, R40, R24 ;  /* 0x0000002808b8723c */ /* 0x000fe20000001818 */
[----:B------:R-:W-:Y:S02]  /*12d70*/  FADD.FTZ R6, R132, R3 ;  /* 0x0000000384067221 */ /* 0x000fe40000010000 */
[----:B------:R-:W-:Y:S02]  /*12d80*/  FADD.FTZ R0, R146, R0 ;  /* 0x0000000092007221 */ /* 0x000fe40000010000 */
[----:B------:R-:W-:-:S02]  /*12d90*/  FADD.FTZ R6, R133, R6 ;  /* 0x0000000685067221 */ /* 0x000fc40000010000 */
[--C-:B------:R-:W-:Y:S01]  /*12da0*/  FFMA.FTZ R41, R83, c[0x0][0x2d0], -R2.reuse ;  /* 0x0000b40053297a23 */ /* 0x100fe20000010802 */
[----:B------:R-:W-:Y:S01]  /*12db0*/  HMMA.16816.F32 R24, R16, R36, RZ ;  /* 0x000000241018723c */ /* 0x000fe200000018ff */
[----:B------:R-:W-:Y:S01]  /*12dc0*/  FFMA.FTZ R40, R82, c[0x0][0x2d0], -R2 ;  /* 0x0000b40052287a23 */ /* 0x000fe20000010802 */
[----:B------:R-:W4:Y:S01]  /*12dd0*/  MUFU.EX2 R37, R69 ;  /* 0x0000004500257308 */ /* 0x000f220000000800 */
[----:B------:R-:W-:Y:S01]  /*12de0*/  FADD.FTZ R2, R99, R98 ;  /* 0x0000006263027221 */ /* 0x000fe20000010000 */
[----:B--2---:R-:W-:-:S03]  /*12df0*/  F2FP.PACK_AB R102, R64, R65 ;  /* 0x000000414066723e */ /* 0x004fc600000000ff */
[----:B------:R-:W-:Y:S01]  /*12e00*/  FADD.FTZ R2, R101, R2 ;  /* 0x0000000265027221 */ /* 0x000fe20000010000 */
[----:B-1----:R-:W-:Y:S01]  /*12e10*/  HMMA.16816.F32 R176, R12, R28, R32 ;  /* 0x0000001c0cb0723c */ /* 0x002fe20000001820 */
[----:B------:R-:W1:Y:S01]  /*12e20*/  LDSM.16.MT88.4 R32, [R197+0x1800] ;  /* 0x00180000c520783b */ /* 0x000e620000004200 */
[----:B------:R-:W2:Y:S01]  /*12e30*/  MUFU.EX2 R36, R68 ;  /* 0x0000004400247308 */ /* 0x000ea20000000800 */
[----:B------:R-:W-:-:S04]  /*12e40*/  FADD.FTZ R2, R116, R2 ;  /* 0x0000000274027221 */ /* 0x000fc80000010000 */
[----:B------:R-:W-:Y:S01]  /*12e50*/  FADD.FTZ R2, R117, R2 ;  /* 0x0000000275027221 */ /* 0x000fe20000010000 */
[----:B------:R-:W-:Y:S01]  /*12e60*/  HMMA.16816.F32 R84, R16, R58, RZ ;  /* 0x0000003a1054723c */ /* 0x000fe200000018ff */
[----:B----4-:R-:W-:Y:S01]  /*12e70*/  FADD.FTZ R0, R37, R0 ;  /* 0x0000000025007221 */ /* 0x010fe20000010000 */
[----:B------:R-:W-:Y:S06]  /*12e80*/  MUFU.EX2 R41, R41 ;  /* 0x0000002900297308 */ /* 0x000fec0000000800 */
[----:B------:R-:W-:Y:S01]  /*12e90*/  HMMA.16816.F32 R180, R8, R28, R24 ;  /* 0x0000001c08b4723c */ /* 0x000fe20000001818 */
[----:B------:R-:W4:Y:S01]  /*12ea0*/  LDSM.16.MT88.4 R24, [R197+0x1c00] ;  /* 0x001c0000c518783b */ /* 0x000f220000004200 */
[C---:B--2---:R-:W-:Y:S01]  /*12eb0*/  FADD.FTZ R0, R36.reuse, R0 ;  /* 0x0000000024007221 */ /* 0x044fe20000010000 */
[----:B------:R-:W2:Y:S01]  /*12ec0*/  MUFU.EX2 R29, R40 ;  /* 0x00000028001d7308 */ /* 0x000ea20000000800 */
[----:B------:R-:W-:-:S02]  /*12ed0*/  F2FP.PACK_AB R100, R36, R37 ;  /* 0x000000252464723e */ /* 0x000fc400000000ff */
[----:B------:R-:W-:Y:S02]  /*12ee0*/  FADD.FTZ R0, R65, R0 ;  /* 0x0000000041007221 */ /* 0x000fe40000010000 */
[----:B------:R-:W-:Y:S01]  /*12ef0*/  FADD.FTZ R28, R95, R4 ;  /* 0x000000045f1c7221 */ /* 0x000fe20000010000 */
[----:B------:R-:W-:Y:S01]  /*12f00*/  HMMA.16816.F32 R80, R16, R70, RZ ;  /* 0x000000461050723c */ /* 0x000fe200000018ff */
[----:B------:R-:W-:Y:S02]  /*12f10*/  FADD.FTZ R4, R125, R2 ;  /* 0x000000027d047221 */ /* 0x000fe40000010000 */
[----:B------:R-:W-:Y:S02]  /*12f20*/  FADD.FTZ R2, R97, R28 ;  /* 0x0000001c61027221 */ /* 0x000fe40000010000 */
[----:B------:R-:W-:Y:S01]  /*12f30*/  FADD.FTZ R225, R64, R0 ;  /* 0x0000000040e17221 */ /* 0x000fe20000010000 */
[----:B------:R-:W-:Y:S01]  /*12f40*/  MUFU.EX2 R28, R72 ;  /* 0x00000048001c7308 */ /* 0x000fe20000000800 */
[----:B------:R-:W-:Y:S01]  /*12f50*/  FADD.FTZ R2, R119, R2 ;  /* 0x0000000277027221 */ /* 0x000fe20000010000 */
[----:B------:R-:W-:Y:S01]  /*12f60*/  HMMA.16816.F32 R88, R8, R62, R88 ;  /* 0x0000003e0858723c */ /* 0x000fe20000001858 */
[----:B------:R-:W-:Y:S01]  /*12f70*/  FADD.FTZ R4, R135, R4 ;  /* 0x0000000487047221 */ /* 0x000fe20000010000 */
[----:B--2---:R-:W-:Y:S01]  /*12f80*/  F2FP.PACK_AB R98, R29, R41 ;  /* 0x000000291d62723e */ /* 0x004fe200000000ff */
[----:B------:R-:W-:Y:S01]  /*12f90*/  FADD.FTZ R3, R118, R2 ;  /* 0x0000000276037221 */ /* 0x000fe20000010000 */
[----:B------:R-:W-:Y:S01]  /*12fa0*/  LDSM.16.MT88.4 R132, [R196+0x800] ;  /* 0x00080000c484783b */ /* 0x000fe20000004200 */
[----:B------:R-:W-:-:S02]  /*12fb0*/  FADD.FTZ R2, R144, R4 ;  /* 0x0000000490027221 */ /* 0x000fc40000010000 */
[----:B------:R-:W-:Y:S01]  /*12fc0*/  MUFU.EX2 R4, R77 ;  /* 0x0000004d00047308 */ /* 0x000fe20000000800 */
[-C--:B-1----:R-:W-:Y:S01]  /*12fd0*/  HMMA.16816.F32 R52, R20, R32.reuse, RZ ;  /* 0x000000201434723c */ /* 0x082fe200000018ff */
[----:B------:R-:W1:Y:S01]  /*12fe0*/  LDSM.16.MT88.4 R116, [R196+0x1400] ;  /* 0x00140000c474783b */ /* 0x000e620000004200 */
[----:B------:R-:W-:Y:S02]  /*12ff0*/  FADD.FTZ R0, R45, R6 ;  /* 0x000000062d007221 */ /* 0x000fe40000010000 */
[----:B------:R-:W-:Y:S02]  /*13000*/  FADD.FTZ R3, R124, R3 ;  /* 0x000000037c037221 */ /* 0x000fe40000010000 */
[----:B------:R-:W-:Y:S01]  /*13010*/  FADD.FTZ R0, R44, R0 ;  /* 0x000000002c007221 */ /* 0x000fe20000010000 */
[----:B------:R-:W-:Y:S01]  /*13020*/  LDSM.16.MT88.4 R124, [R197+0x800] ;  /* 0x00080000c57c783b */ /* 0x000fe20000004200 */
[----:B------:R-:W-:Y:S01]  /*13030*/  HMMA.16816.F32 R48, R16, R32, RZ ;  /* 0x000000201030723c */ /* 0x000fe200000018ff */
[----:B------:R-:W2:Y:S01]  /*13040*/  MUFU.EX2 R33, R61 ;  /* 0x0000003d00217308 */ /* 0x000ea20000000800 */
[----:B------:R-:W-:-:S04]  /*13050*/  FADD.FTZ R0, R41, R0 ;  /* 0x0000000029007221 */ /* 0x000fc80000010000 */
[----:B------:R-:W-:Y:S02]  /*13060*/  FADD.FTZ R237, R29, R0 ;  /* 0x000000001ded7221 */ /* 0x000fe40000010000 */
[----:B------:R-:W-:Y:S01]  /*13070*/  HMMA.16816.F32 R84, R8, R74, R84 ;  /* 0x0000004a0854723c */ /* 0x000fe20000001854 */
[----:B------:R-:W3:Y:S07]  /*13080*/  MUFU.EX2 R32, R60 ;  /* 0x0000003c00207308 */ /* 0x000eee0000000800 */
[----:B----4-:R-:W-:Y:S01]  /*13090*/  HMMA.16816.F32 R92, R12, R24, R52 ;  /* 0x000000180c5c723c */ /* 0x010fe20000001834 */
[----:B--2---:R-:W-:-:S07]  /*130a0*/  FADD.FTZ R2, R33, R2 ;  /* 0x0000000221027221 */ /* 0x004fce0000010000 */
[----:B------:R-:W-:Y:S01]  /*130b0*/  HMMA.16816.F32 R172, R8, R24, R48 ;  /* 0x0000001808ac723c */ /* 0x000fe20000001830 */
[----:B------:R-:W2:Y:S01]  /*130c0*/  MUFU.EX2 R25, R73 ;  /* 0x0000004900197308 */ /* 0x000ea20000000800 */
[C---:B---3--:R-:W-:Y:S01]  /*130d0*/  FADD.FTZ R2, R32.reuse, R2 ;  /* 0x0000000220027221 */ /* 0x048fe20000010000 */
[----:B------:R-:W-:-:S03]  /*130e0*/  F2FP.PACK_AB R101, R32, R33 ;  /* 0x000000212065723e */ /* 0x000fc600000000ff */
[----:B------:R-:W-:Y:S02]  /*130f0*/  FADD.FTZ R2, R57, R2 ;  /* 0x0000000239027221 */ /* 0x000fe40000010000 */
[----:B------:R-:W-:Y:S01]  /*13100*/  HMMA.16816.F32 R52, R16, R66, RZ ;  /* 0x000000421034723c */ /* 0x000fe200000018ff */
[----:B------:R-:W3:Y:S01]  /*13110*/  MUFU.EX2 R24, R76 ;  /* 0x0000004c00187308 */ /* 0x000ee20000000800 */
[----:B------:R-:W-:Y:S02]  /*13120*/  FADD.FTZ R236, R56, R2 ;  /* 0x0000000238ec7221 */ /* 0x000fe40000010000 */
[----:B------:R-:W-:-:S04]  /*13130*/  FADD.FTZ R2, R28, R3 ;  /* 0x000000031c027221 */ /* 0x000fc80000010000 */
[----:B------:R-:W-:Y:S01]  /*13140*/  HMMA.16816.F32 R48, R16, R38, RZ ;  /* 0x000000261030723c */ /* 0x000fe200000018ff */
[C---:B--2---:R-:W-:Y:S01]  /*13150*/  FADD.FTZ R2, R25.reuse, R2 ;  /* 0x0000000219027221 */ /* 0x044fe20000010000 */
[----:B------:R-:W-:-:S06]  /*13160*/  F2FP.PACK_AB R97, R25, R28 ;  /* 0x0000001c1961723e */ /* 0x000fcc00000000ff */
[----:B------:R-:W-:Y:S01]  /*13170*/  HMMA.16816.F32 R16, R16, R34, RZ ;  /* 0x000000221010723c */ /* 0x000fe200000018ff */
[----:B---3--:R-:W-:Y:S01]  /*13180*/  F2FP.PACK_AB R99, R4, R24 ;  /* 0x000000180463723e */ /* 0x008fe200000000ff */
[----:B------:R-:W-:Y:S02]  /*13190*/  FADD.FTZ R0, R24, R2 ;  /* 0x0000000218007221 */ /* 0x000fe40000010000 */
[----:B------:R-:W-:-:S04]  /*131a0*/  @P1 IMAD.HI.U32 R2, R195, c[0x0][0x2c8], RZ ;  /* 0x0000b200c3021a27 */ /* 0x000fc800078e00ff */
[----:B------:R-:W-:Y:S01]  /*131b0*/  HMMA.16816.F32 R80, R8, R78, R80 ;  /* 0x0000004e0850723c */ /* 0x000fe20000001850 */
[----:B------:R-:W-:Y:S01]  /*131c0*/  FADD.FTZ R238, R4, R0 ;  /* 0x0000000004ee7221 */ /* 0x000fe20000010000 */
[----:B------:R-:W-:Y:S02]  /*131d0*/  MOV R0, R195 ;  /* 0x000000c300007202 */ /* 0x000fe40000000f00 */
[----:B------:R-:W-:-:S04]  /*131e0*/  @P1 SHF.R.U32.HI R0, RZ, c[0x0][0x2cc], R2 ;  /* 0x0000b300ff001a19 */ /* 0x000fc80000011602 */
[----:B------:R-:W-:Y:S01]  /*131f0*/  HMMA.16816.F32 R52, R8, R42, R52 ;  /* 0x0000002a0834723c */ /* 0x000fe20000001834 */
[----:B------:R-:W-:-:S05]  /*13200*/  IADD3 R0, R0, R193, -R194 ;  /* 0x000000c100007210 */ /* 0x000fca0007ffe8c2 */
[----:B------:R-:W-:Y:S02]  /*13210*/  IMAD.HI R0, R0, 0x2aaaaaab, RZ ;  /* 0x2aaaaaab00007827 */ /* 0x000fe400078e02ff */
[----:B------:R-:W-:Y:S03]  /*13220*/  HMMA.16816.F32 R48, R8, R30, R48 ;  /* 0x0000001e0830723c */ /* 0x000fe60000001830 */
[----:B------:R-:W-:-:S04]  /*13230*/  SHF.R.U32.HI R2, RZ, 0x1f, R0 ;  /* 0x0000001fff027819 */ /* 0x000fc80000011600 */
[----:B------:R-:W-:Y:S01]  /*13240*/  LEA.HI.SX32 R0, R0, R2, 0x1d ;  /* 0x0000000200007211 */ /* 0x000fe200078feaff */
[----:B------:R-:W-:Y:S03]  /*13250*/  HMMA.16816.F32 R16, R8, R26, R16 ;  /* 0x0000001a0810723c */ /* 0x000fe60000001810 */
[----:B-----5:R-:W-:-:S04]  /*13260*/  IMNMX R3, R192, R0, !PT ;  /* 0x00000000c0037217 */ /* 0x020fc80007800200 */
[----:B------:R-:W-:Y:S01]  /*13270*/  ISETP.GE.AND P0, PT, R220, R3, PT ;  /* 0x00000003dc00720c */ /* 0x000fe20003f06270 */
[C---:B------:R-:W-:Y:S01]  /*13280*/  HMMA.16816.F32 R8, R20.reuse, R58, RZ ;  /* 0x0000003a1408723c */ /* 0x040fe200000018ff */
[----:B------:R-:W-:Y:S07]  /*13290*/  STL [R1+0x10], R3 ;  /* 0x0000100301007387 */ /* 0x000fee0000100800 */
[C---:B------:R-:W-:Y:S08]  /*132a0*/  HMMA.16816.F32 R44, R20.reuse, R46, RZ ;  /* 0x0000002e142c723c */ /* 0x040ff000000018ff */
[----:B------:R-:W-:Y:S08]  /*132b0*/  HMMA.16816.F32 R36, R20, R38, RZ ;  /* 0x000000261424723c */ /* 0x000ff000000018ff */
[----:B------:R-:W-:Y:S08]  /*132c0*/  HMMA.16816.F32 R152, R12, R74, R8 ;  /* 0x0000004a0c98723c */ /* 0x000ff00000001808 */
[----:B------:R-:W-:Y:S08]  /*132d0*/  HMMA.16816.F32 R8, R20, R70, RZ ;  /* 0x000000461408723c */ /* 0x000ff000000018ff */
[-C--:B-1----:R-:W-:Y:S08]  /*132e0*/  HMMA.16816.F32 R156, R100, R116.reuse, R156 ;  /* 0x00000074649c723c */ /* 0x082ff0000000189c */
[----:B------:R-:W-:Y:S08]  /*132f0*/  HMMA.16816.F32 R120, R96, R116, R120 ;  /* 0x000000746078723c */ /* 0x000ff00000001878 */
[----:B------:R-:W-:Y:S08]  /*13300*/  HMMA.16816.F32 R160, R12, R78, R8 ;  /* 0x0000004e0ca0723c */ /* 0x000ff00000001808 */
[C---:B------:R-:W-:Y:S01]  /*13310*/  HMMA.16816.F32 R8, R20.reuse, R66, RZ ;  /* 0x000000421408723c */ /* 0x040fe200000018ff */
[----:B------:R-:W1:Y:S07]  /*13320*/  LDSM.16.MT88.4 R64, [R197+0x1400] ;  /* 0x00140000c540783b */ /* 0x000e6e0000004200 */
[----:B------:R-:W-:Y:S08]  /*13330*/  HMMA.16816.F32 R20, R20, R34, RZ ;  /* 0x000000221414723c */ /* 0x000ff000000018ff */
[----:B------:R-:W-:Y:S08]  /*13340*/  HMMA.16816.F32 R160, R100, R118, R160 ;  /* 0x0000007664a0723c */ /* 0x000ff000000018a0 */
[----:B------:R-:W-:Y:S08]  /*13350*/  HMMA.16816.F32 R8, R12, R42, R8 ;  /* 0x0000002a0c08723c */ /* 0x000ff00000001808 */
[----:B------:R-:W-:Y:S01]  /*13360*/  HMMA.16816.F32 R116, R96, R118, R80 ;  /* 0x000000766074723c */ /* 0x000fe20000001850 */
[----:B------:R-:W2:Y:S07]  /*13370*/  LDSM.16.MT88.4 R80, [R196+0x2000] ;  /* 0x00200000c450783b */ /* 0x000eae0000004200 */
[----:B------:R-:W-:Y:S08]  /*13380*/  HMMA.16816.F32 R44, R12, R62, R44 ;  /* 0x0000003e0c2c723c */ /* 0x000ff0000000182c */
[----:B-1----:R-:W-:Y:S01]  /*13390*/  HMMA.16816.F32 R68, R100, R66, R8 ;  /* 0x000000426444723c */ /* 0x002fe20000001808 */
[----:B------:R-:W1:Y:S07]  /*133a0*/  LDSM.16.MT88.4 R8, [R197+0x2000] ;  /* 0x00200000c508783b */ /* 0x000e6e0000004200 */
[C---:B------:R-:W-:Y:S08]  /*133b0*/  HMMA.16816.F32 R36, R12.reuse, R30, R36 ;  /* 0x0000001e0c24723c */ /* 0x040ff00000001824 */
[----:B------:R-:W-:Y:S08]  /*133c0*/  HMMA.16816.F32 R20, R12, R26, R20 ;  /* 0x0000001a0c14723c */ /* 0x000ff00000001814 */
[-C--:B------:R-:W-:Y:S08]  /*133d0*/  HMMA.16816.F32 R140, R100, R132.reuse, R140 ;  /* 0x00000084648c723c */ /* 0x080ff0000000188c */
[----:B------:R-:W-:Y:S08]  /*133e0*/  HMMA.16816.F32 R136, R96, R132, R136 ;  /* 0x000000846088723c */ /* 0x000ff00000001888 */
[C---:B------:R-:W-:Y:S08]  /*133f0*/  HMMA.16816.F32 R144, R100.reuse, R134, R44 ;  /* 0x000000866490723c */ /* 0x040ff0000000182c */
[-C--:B------:R-:W-:Y:S08]  /*13400*/  HMMA.16816.F32 R148, R100, R124.reuse, R148 ;  /* 0x0000007c6494723c */ /* 0x080ff00000001894 */
[----:B------:R-:W-:Y:S08]  /*13410*/  HMMA.16816.F32 R128, R96, R124, R128 ;  /* 0x0000007c6080723c */ /* 0x000ff00000001880 */
[----:B------:R-:W-:Y:S08]  /*13420*/  HMMA.16816.F32 R152, R100, R126, R152 ;  /* 0x0000007e6498723c */ /* 0x000ff00000001898 */
        /* <DEDUP_REMOVED lines=13> */
[----:B------:R-:W-:Y:S02]  /*13500*/  @!UPT UIADD3 URZ, URZ, URZ, URZ ;  /* 0x0000003f3f3ff290 */ /* 0x000fe4000fffe03f */
[----:B------:R-:W-:Y:S11]  /*13510*/  @!P0 BRA `(.L_x_1657) ;  /* 0x00003a2000008947 */ /* 0x000ff60003800000 */
[----:B------:R-:W-:Y:S01]  /*13520*/  IMAD.MOV.U32 R107, RZ, RZ, R105 ;  /* 0x000000ffff6b7224 */ /* 0x000fe200078e0069 */
[----:B------:R-:W-:Y:S01]  /*13530*/  MOV R111, R5 ;  /* 0x00000005006f7202 */ /* 0x000fe20000000f00 */
[----:B------:R-:W-:Y:S01]  /*13540*/  IMAD.MOV.U32 R6, RZ, RZ, R106 ;  /* 0x000000ffff067224 */ /* 0x000fe200078e006a */
[----:B------:R-:W-:-:S07]  /*13550*/  MOV R110, R104 ;  /* 0x00000068006e7202 */ /* 0x000fce0000000f00 */
.L_x_1670:
[----:B------:R-:W2:Y:S01]  /*13560*/  LDL R0, [R1+0xc] ;  /* 0x00000c0001007983 */ /* 0x000ea20000100800 */
[----:B------:R-:W-:Y:S04]  /*13570*/  DEPBAR.LE SB0, 0x0 ;  /* 0x000080000000791a */ /* 0x000fe80000000000 */
[----:B------:R-:W-:Y:S01]  /*13580*/  WARPSYNC 0xffffffff ;  /* 0xffffffff00007948 */ /* 0x000fe20003800000 */
[----:B------:R-:W-:Y:S06]  /*13590*/  BAR.SYNC.DEFER_BLOCKING 0x0 ;  /* 0x0000000000007b1d */ /* 0x000fec0000010000 */
        /* <DEDUP_REMOVED lines=14> */
[C---:B-1-34-:R-:W-:Y:S01]  /*13680*/  IMAD.WIDE.U32 R2, R221.reuse, c[0x0][0x208], RZ ;  /* 0x00008200dd027a25 */ /* 0x05afe200078e00ff */
[----:B------:R-:W-:Y:S01]  /*13690*/  SHF.R.S32.HI R0, RZ, 0x1f, R221 ;  /* 0x0000001fff007819 */ /* 0x000fe200000114dd */
[----:B------:R-:W2:Y:S04]  /*136a0*/  LDL.64 R8, [R1+0x20] ;  /* 0x0000200001087983 */ /* 0x000ea80000100a00 */
[----:B------:R-:W-:Y:S02]  /*136b0*/  IMAD R0, R0, c[0x0][0x208], RZ ;  /* 0x0000820000007a24 */ /* 0x000fe400078e02ff */
[----:B------:R-:W3:Y:S02]  /*136c0*/  LDL R5, [R1+0x18] ;  /* 0x0000180001057983 */ /* 0x000ee40000100800 */
[----:B------:R-:W-:Y:S05]  /*136d0*/  IMAD R0, R221, c[0x0][0x20c], R0 ;  /* 0x00008300dd007a24 */ /* 0x000fea00078e0200 */
[----:B------:R-:W-:Y:S02]  /*136e0*/  IADD3 R3, R3, R0, RZ ;  /* 0x0000000003037210 */ /* 0x000fe40007ffe0ff */
[----:B------:R-:W-:Y:S03]  /*136f0*/  SHF.R.S32.HI R0, RZ, 0x1f, R219 ;  /* 0x0000001fff007819 */ /* 0x000fe600000114db */
[C---:B------:R-:W-:Y:S04]  /*13700*/  IMAD.WIDE.U32 R2, R219.reuse, c[0x0][0x218], R2 ;  /* 0x00008600db027a25 */ /* 0x040fe800078e0002 */
        /* <DEDUP_REMOVED lines=8> */
.L_x_1770:
[----:B------:R-:W-:-:S05]  /*13790*/  BRA.DIV ~URZ, `(.L_x_1661) ;  /* 0x0000d4427f007947 */ /* 0x000fca000b800000 */
[----:B------:R3:W4:Y:S02]  /*137a0*/  SHFL.IDX PT, R0, R10, RZ, 0x1c1f ;  /* 0x001c1fff0a007589 */ /* 0x00072400000e0000 */
.L_x_1771:
[----:B------:R-:W5:Y:S01]  /*137b0*/  LDL.64 R2, [R1] ;  /* 0x0000000001027983 */ /* 0x000f620000100a00 */
[----:B------:R-:W-:Y:S03]  /*137c0*/  ISETP.GE.AND P3, PT, R252, c[0x0][0x1d4], PT ;  /* 0x00007500fc007a0c */ /* 0x000fe60003f66270 */
[----:B---3--:R-:W3:Y:S02]  /*137d0*/  LDL R11, [R1+0x8] ;  /* 0x00000800010b7983 */ /* 0x008ee40000100800 */
[----:B---3--:R-:W-:Y:S02]  /*137e0*/  ISETP.GE.AND P2, PT, R11, c[0x0][0x1d4], PT ;  /* 0x000075000b007a0c */ /* 0x008fe40003f46270 */
[----:B------:R-:W3:Y:S01]  /*137f0*/  S2R R11, SR_TID.X ;  /* 0x00000000000b7919 */ /* 0x000ee20000002100 */
[----:B-----5:R-:W-:Y:S02]  /*13800*/  ISETP.GE.AND P1, PT, R2, c[0x0][0x1d4], PT ;  /* 0x0000750002007a0c */ /* 0x020fe40003f26270 */
[----:B----4-:R-:W-:Y:S05]  /*13810*/  IADD3 R2, P0, R0, R234, RZ ;  /* 0x000000ea00027210 */ /* 0x010fea0007f1e0ff */
[----:B--2---:R-:W-:Y:S01]  /*13820*/  IMAD.X R3, R4, 0x1, R233, P0 ;  /* 0x0000000104037824 */ /* 0x004fe200000e06e9 */
[----:B------:R-:W-:Y:S05]  /*13830*/  IADD3 R8, P0, R0, R235, RZ ;  /* 0x000000eb00087210 */ /* 0x000fea0007f1e0ff */
[----:B------:R-:W-:Y:S01]  /*13840*/  @!PT LDS RZ, [RZ] ;  /* 0x00000000fffff984 */ /* 0x000fe20000000800 */
[----:B------:R-:W-:Y:S01]  /*13850*/  @!PT LDS RZ, [RZ] ;  /* 0x00000000fffff984 */ /* 0x000fe20000000800 */
[----:B------:R-:W-:Y:S01]  /*13860*/  @!PT LDS RZ, [RZ] ;  /* 0x00000000fffff984 */ /* 0x000fe20000000800 */
[----:B------:R2:W-:Y:S01]  /*13870*/  LDGSTS.E.BYPASS.LTC128B.128 [R209+0x1880], [R2.64], !P1 ;  /* 0x0188000002d17fae */ /* 0x0005e2000c901d48 */
[----:B------:R-:W-:Y:S05]  /*13880*/  IMAD.X R9, R4, 0x1, R230, P0 ;  /* 0x0000000104097824 */ /* 0x000fea00000e06e6 */
[----:B------:R4:W-:Y:S01]  /*13890*/  LDGSTS.E.BYPASS.LTC128B.128 [R209+0x2480], [R8.64], !P3 ;  /* 0x0248000008d17fae */ /* 0x0009e2000d901d48 */
[----:B--2---:R-:W-:Y:S05]  /*138a0*/  IADD3 R2, P0, R0, R232, RZ ;  /* 0x000000e800027210 */ /* 0x004fea0007f1e0ff */
[----:B------:R-:W-:Y:S01]  /*138b0*/  IMAD.X R3, R4, 0x1, R231, P0 ;  /* 0x0000000104037824 */ /* 0x000fe200000e06e7 */
[----:B---3--:R-:W-:Y:S04]  /*138c0*/  ISETP.GT.AND P0, PT, R11, 0x3f, PT ;  /* 0x0000003f0b00780c */ /* 0x008fe80003f04270 */
[----:B------:R4:W-:Y:S09]  /*138d0*/  LDGSTS.E.BYPASS.LTC128B.128 [R209+0x3080], [R2.64], !P2 ;  /* 0x0308000002d17fae */ /* 0x0009f2000d101d48 */
[----:B------:R-:W-:-:S05]  /*138e0*/  @P0 BRA `(.L_x_1659) ;  /* 0x000000f000000947 */ /* 0x000fca0003800000 */
[----:B------:R-:W-:-:S05]  /*138f0*/  BRA.DIV ~URZ, `(.L_x_1662) ;  /* 0x0000d3427f007947 */ /* 0x000fca000b800000 */
[----:B------:R2:W3:Y:S04]  /*13900*/  SHFL.IDX PT, R4, R5, 0x1, 0x1c1f ;  /* 0x003c1f0005047f89 */ /* 0x0004e800000e0000 */
[----:B------:R2:W1:Y:S02]  /*13910*/  SHFL.IDX PT, R0, R10, 0x1, 0x1c1f ;  /* 0x003c1f000a007f89 */ /* 0x00046400000e0000 */
.L_x_1772:
[----:B-1--4-:R-:W-:Y:S05]  /*13920*/  IADD3 R2, P0, R0, R234, RZ ;  /* 0x000000ea00027210 */ /* 0x012fea0007f1e0ff */
[----:B---3--:R-:W-:Y:S01]  /*13930*/  IMAD.X R3, R4, 0x1, R233, P0 ;  /* 0x0000000104037824 */ /* 0x008fe200000e06e9 */
[----:B------:R-:W-:Y:S04]  /*13940*/  IADD3 R8, P0, R0, R235, RZ ;  /* 0x000000eb00087210 */ /* 0x000fe80007f1e0ff */
[----:B------:R-:W-:Y:S01]  /*13950*/  @!PT LDS RZ, [RZ] ;  /* 0x00000000fffff984 */ /* 0x000fe20000000800 */
[----:B------:R-:W-:Y:S01]  /*13960*/  @!PT LDS RZ, [RZ] ;  /* 0x00000000fffff984 */ /* 0x000fe20000000800 */
[----:B------:R-:W-:Y:S01]  /*13970*/  @!PT LDS RZ, [RZ] ;  /* 0x00000000fffff984 */ /* 0x000fe20000000800 */
[----:B------:R1:W-:Y:S01]  /*13980*/  LDGSTS.E.BYPASS.LTC128B.128 [R209+0x2080], [R2.64], !P1 ;  /* 0x0208000002d17fae */ /* 0x0003e2000c901d48 */
[----:B------:R-:W-:Y:S05]  /*13990*/  IMAD.X R9, R4, 0x1, R230, P0 ;  /* 0x0000000104097824 */ /* 0x000fea00000e06e6 */
[----:B------:R3:W-:Y:S01]  /*139a0*/  LDGSTS.E.BYPASS.LTC128B.128 [R209+0x2c80], [R8.64], !P3 ;  /* 0x02c8000008d17fae */ /* 0x0007e2000d901d48 */
[----:B-1----:R-:W-:Y:S05]  /*139b0*/  IADD3 R2, P0, R0, R232, RZ ;  /* 0x000000e800027210 */ /* 0x002fea0007f1e0ff */
[----:B------:R-:W-:Y:S05]  /*139c0*/  IMAD.X R3, R4, 0x1, R231, P0 ;  /* 0x0000000104037824 */ /* 0x000fea00000e06e7 */
[----:B------:R3:W-:Y:S03]  /*139d0*/  LDGSTS.E.BYPASS.LTC128B.128 [R209+0x3880], [R2.64], !P2 ;  /* 0x0388000002d17fae */ /* 0x0007e6000d101d48 */
.L_x_1659:
[----:B-1-34-:R-:W-:Y:S05]  /*139e0*/  BSYNC B0 ;  /* 0x0000000000007941 */ /* 0x01afea0003800000 */
.L_x_1658:
        /* <DEDUP_REMOVED lines=199> */
[----:B------:R-:W-:Y:S03]  /*14660*/  IMAD.MOV.U32 R219, RZ, RZ, RZ ;  /* 0x000000ffffdb7224 */ /* 0x000fe600078e00ff */
[----:B------:R-:W3:Y:S04]  /*14670*/  LDL.64 R222, [R1+0x40] ;  /* 0x0000400001de7983 */ /* 0x000ee80000100a00 */
[----:B------:R-:W4:Y:S04]  /*14680*/  LDL R5, [R1+0x4c] ;  /* 0x00004c0001057983 */ /* 0x000f280000100800 */
[----:B------:R-:W5:Y:S04]  /*14690*/  LDL.64 R226, [R1+0x38] ;  /* 0x0000380001e27983 */ /* 0x000f680000100a00 */
[----:B------:R-:W3:Y:S01]  /*146a0*/  LDL R218, [R1+0x48] ;  /* 0x0000480001da7983 */ /* 0x000ee20000100800 */
[----:B--2---:R-:W-:Y:S05]  /*146b0*/  IMAD R2, R220, 0x30, R4 ;  /* 0x00000030dc027824 */ /* 0x004fea00078e0204 */
[----:B------:R-:W-:Y:S05]  /*146c0*/  IADD3 R2, R2, -0x30, R251 ;  /* 0xffffffd002027810 */ /* 0x000fea0007ffe0fb */
[----:B------:R-:W-:Y:S04]  /*146d0*/  @P6 IMAD.HI.U32 R3, R2, c[0x0][0x2bc], RZ ;  /* 0x0000af0002036a27 */ /* 0x000fe800078e00ff */
[----:B-1----:R-:W-:Y:S01]  /*146e0*/  IMAD.MOV.U32 R0, RZ, RZ, R2 ;  /* 0x000000ffff007224 */ /* 0x002fe200078e0002 */
[----:B------:R-:W-:Y:S04]  /*146f0*/  @P6 SHF.R.U32.HI R0, RZ, c[0x0][0x2c0], R3 ;  /* 0x0000b000ff006a19 */ /* 0x000fe80000011603 */
[C---:B---3--:R-:W-:Y:S01]  /*14700*/  @!P5 IADD3 R3, P0, R0.reuse, R222, RZ ;  /* 0x000000de0003d210 */ /* 0x048fe20007f1e0ff */
[----:B------:R-:W-:Y:S01]  /*14710*/  IMAD.MOV R4, RZ, RZ, -R0 ;  /* 0x000000ffff047224 */ /* 0x000fe200078e0a00 */
[----:B------:R-:W1:Y:S02]  /*14720*/  S2R R222, SR_TID.X ;  /* 0x0000000000de7919 */ /* 0x000e640000002100 */
[----:B----4-:R-:W-:Y:S01]  /*14730*/  @!P5 LEA.HI.X.SX32 R0, R0, R5, 0x1, P0 ;  /* 0x000000050000d211 */ /* 0x010fe200000f0eff */
[----:B------:R-:W-:Y:S01]  /*14740*/  IMAD R221, R4, c[0x0][0x2b8], R2 ;  /* 0x0000ae0004dd7a24 */ /* 0x000fe200078e0202 */
[C---:B------:R-:W-:Y:S04]  /*14750*/  @!P5 LEA R2, P0, R3.reuse, c[0x0][0x2a0], 0x2 ;  /* 0x0000a8000302da11 */ /* 0x040fe800078010ff */
[----:B------:R-:W-:Y:S02]  /*14760*/  @!P5 LEA.HI.X R3, R3, c[0x0][0x2a4], R0, 0x2, P0 ;  /* 0x0000a9000303da11 */ /* 0x000fe400000f1400 */
[----:B------:R-:W-:Y:S03]  /*14770*/  SHF.R.S32.HI R0, RZ, 0x1f, R221 ;  /* 0x0000001fff007819 */ /* 0x000fe600000114dd */
[----:B------:R2:W3:Y:S02]  /*14780*/  @!P5 LDG.E R219, [R2.64] ;  /* 0x0000000802dbd981 */ /* 0x0004e4000c1e1900 */
[----:B------:R-:W-:Y:S04]  /*14790*/  IMAD R0, R0, c[0x0][0x1e0], RZ ;  /* 0x0000780000007a24 */ /* 0x000fe800078e02ff */
[----:B------:R-:W-:Y:S01]  /*147a0*/  IMAD R0, R221, c[0x0][0x1e4], R0 ;  /* 0x00007900dd007a24 */ /* 0x000fe200078e0200 */
[----:B-1----:R-:W-:Y:S04]  /*147b0*/  SHF.R.S32.HI R5, RZ, 0x1f, R222 ;  /* 0x0000001fff057819 */ /* 0x002fe800000114de */
[----:B------:R-:W-:Y:S04]  /*147c0*/  LEA.HI R5, R5, R222, RZ, 0x2 ;  /* 0x000000de05057211 */ /* 0x000fe800078f10ff */
[----:B------:R-:W-:Y:S04]  /*147d0*/  SHF.R.S32.HI R5, RZ, 0x2, R5 ;  /* 0x00000002ff057819 */ /* 0x000fe80000011405 */
[----:B------:R-:W-:Y:S01]  /*147e0*/  IADD3 R5, -R5, 0x30, RZ ;  /* 0x0000003005057810 */ /* 0x000fe20007ffe1ff */
[----:B--2---:R-:W-:Y:S04]  /*147f0*/  IMAD.WIDE.U32 R2, R221, c[0x0][0x1e0], RZ ;  /* 0x00007800dd027a25 */ /* 0x004fe800078e00ff */
[----:B------:R-:W-:Y:S01]  /*14800*/  IMAD.IADD R3, R3, 0x1, R0 ;  /* 0x0000000103037824 */ /* 0x000fe200078e0200 */
[----:B---3--:R-:W-:Y:S03]  /*14810*/  SHF.R.S32.HI R0, RZ, 0x1f, R219 ;  /* 0x0000001fff007819 */ /* 0x008fe600000114db */
[C---:B------:R-:W-:Y:S04]  /*14820*/  IMAD.WIDE.U32 R2, R219.reuse, c[0x0][0x1f0], R2 ;  /* 0x00007c00db027a25 */ /* 0x040fe800078e0002 */
[----:B------:R-:W-:Y:S01]  /*14830*/  IMAD R4, R0, c[0x0][0x1f0], RZ ;  /* 0x00007c0000047a24 */ /* 0x000fe200078e02ff */
[----:B-----5:R-:W-:Y:S03]  /*14840*/  IADD3 R0, P0, R226, R2, RZ ;  /* 0x00000002e2007210 */ /* 0x020fe60007f1e0ff */
[----:B------:R-:W-:Y:S05]  /*14850*/  IMAD R4, R219, c[0x0][0x1f4], R4 ;  /* 0x00007d00db047a24 */ /* 0x000fea00078e0204 */
[----:B------:R-:W-:Y:S02]  /*14860*/  IADD3.X R2, R218, R3, R4, P0, !PT ;  /* 0x00000003da027210 */ /* 0x000fe400007fe404 */
[C---:B------:R-:W-:Y:S04]  /*14870*/  LEA R11, P0, R0.reuse, c[0x0][0x1c8], 0x1 ;  /* 0x00007200000b7a11 */ /* 0x040fe800078008ff */
[----:B------:R-:W-:Y:S02]  /*14880*/  LEA.HI.X R10, R0, c[0x0][0x1cc], R2, 0x1, P0 ;  /* 0x00007300000a7a11 */ /* 0x000fe400000f0c02 */
[----:B------:R-:W-:Y:S01]  /*14890*/  ISETP.GE.AND P0, PT, R5, 0x1, PT ;  /* 0x000000010500780c */ /* 0x000fe20003f06270 */
[----:B------:R-:W-:-:S10]  /*148a0*/  BRA.DIV ~URZ, `(.L_x_1665) ;  /* 0x0000c4527f007947 */ /* 0x000fd4000b800000 */
[----:B------:R1:W2:Y:S02]  /*148b0*/  SHFL.IDX PT, R4, R10, RZ, 0x1c1f ;  /* 0x001c1fff0a047589 */ /* 0x0002a400000e0000 */
.L_x_1773:
[----:B------:R-:W-:-:S05]  /*148c0*/  BRA.DIV ~URZ, `(.L_x_1666) ;  /* 0x0000c4a27f007947 */ /* 0x000fca000b800000 */
[----:B------:R3:W4:Y:S02]  /*148d0*/  SHFL.IDX PT, R0, R11, RZ, 0x1c1f ;  /* 0x001c1fff0b007589 */ /* 0x00072400000e0000 */
.L_x_1774:
[----:B------:R-:W5:Y:S01]  /*148e0*/  LDL.64 R2, [R1] ;  /* 0x0000000001027983 */ /* 0x000f620000100a00 */
[----:B------:R-:W-:Y:S03]  /*148f0*/  @P0 ISETP.GE.AND P3, PT, R252, c[0x0][0x1d4], PT ;  /* 0x00007500fc000a0c */ /* 0x000fe60003f66270 */
[----:B---3--:R-:W3:Y:S01]  /*14900*/  LDL R13, [R1+0x8] ;  /* 0x00000800010d7983 */ /* 0x008ee20000100800 */
[----:B-----5:R-:W-:Y:S02]  /*14910*/  @P0 ISETP.GE.AND P1, PT, R2, c[0x0][0x1d4], PT ;  /* 0x0000750002000a0c */ /* 0x020fe40003f26270 */
[----:B----4-:R-:W-:Y:S05]  /*14920*/  @P0 IADD3 R2, P2, R0, R234, RZ ;  /* 0x000000ea00020210 */ /* 0x010fea0007f5e0ff */
[----:B--2---:R-:W-:Y:S01]  /*14930*/  @P0 IMAD.X R3, R4, 0x1, R233, P2 ;  /* 0x0000000104030824 */ /* 0x004fe200010e06e9 */
[----:B---3--:R-:W-:Y:S05]  /*14940*/  @P0 ISETP.GE.AND P2, PT, R13, c[0x0][0x1d4], PT ;  /* 0x000075000d000a0c */ /* 0x008fea0003f46270 */
[----:B------:R-:W-:Y:S01]  /*14950*/  @!PT LDS RZ, [RZ] ;  /* 0x00000000fffff984 */ /* 0x000fe20000000800 */
[----:B------:R-:W-:Y:S01]  /*14960*/  @!PT LDS RZ, [RZ] ;  /* 0x00000000fffff984 */ /* 0x000fe20000000800 */
[----:B------:R-:W-:Y:S01]  /*14970*/  @!PT LDS RZ, [RZ] ;  /* 0x00000000fffff984 */ /* 0x000fe20000000800 */
[----:B------:R2:W-:Y:S01]  /*14980*/  @P0 LDGSTS.E.BYPASS.LTC128B.128 [R209+0x3c80], [R2.64], !P1 ;  /* 0x03c8000002d10fae */ /* 0x0005e2000c901d48 */
[----:B------:R-:W-:Y:S05]  /*14990*/  @P0 IADD3 R8, P1, R0, R235, RZ ;  /* 0x000000eb00080210 */ /* 0x000fea0007f3e0ff */
[----:B------:R-:W-:Y:S05]  /*149a0*/  @P0 IMAD.X R9, R4, 0x1, R230, P1 ;  /* 0x0000000104090824 */ /* 0x000fea00008e06e6 */
[----:B------:R3:W-:Y:S01]  /*149b0*/  @P0 LDGSTS.E.BYPASS.LTC128B.128 [R209+0x4880], [R8.64], !P3 ;  /* 0x0488000008d10fae */ /* 0x0007e2000d901d48 */
[----:B--2---:R-:W-:Y:S05]  /*149c0*/  @P0 IADD3 R2, P1, R0, R232, RZ ;  /* 0x000000e800020210 */ /* 0x004fea0007f3e0ff */
[----:B------:R-:W-:Y:S05]  /*149d0*/  @P0 IMAD.X R3, R4, 0x1, R231, P1 ;  /* 0x0000000104030824 */ /* 0x000fea00008e06e7 */
[----:B------:R3:W-:Y:S01]  /*149e0*/  @P0 LDGSTS.E.BYPASS.LTC128B.128 [R209+0x5480], [R2.64], !P2 ;  /* 0x0548000002d10fae */ /* 0x0007e2000d101d48 */
[----:B------:R-:W-:Y:S01]  /*149f0*/  ISETP.GE.AND P0, PT, R5, 0x21, PT ;  /* 0x000000210500780c */ /* 0x000fe20003f06270 */
[----:B------:R-:W-:-:S06]  /*14a00*/  BRA.DIV ~URZ, `(.L_x_1667) ;  /* 0x0000c3c27f007947 */ /* 0x000fcc000b800000 */
[----:B------:R2:W4:Y:S04]  /*14a10*/  SHFL.IDX PT, R4, R10, 0x1, 0x1c1f ;  /* 0x003c1f000a047f89 */ /* 0x00052800000e0000 */
[----:B------:R2:W1:Y:S02]  /*14a20*/  SHFL.IDX PT, R0, R11, 0x1, 0x1c1f ;  /* 0x003c1f000b007f89 */ /* 0x00046400000e0000 */
.L_x_1775:
[----:B---3--:R-:W3:Y:S01]  /*14a30*/  LDL.64 R2, [R1] ;  /* 0x0000000001027983 */ /* 0x008ee20000100a00 */
[----:B------:R-:W-:Y:S03]  /*14a40*/  @P0 ISETP.GE.AND P3, PT, R252, c[0x0][0x1d4], PT ;  /* 0x00007500fc000a0c */ /* 0x000fe60003f66270 */
[----:B------:R-:W5:Y:S01]  /*14a50*/  LDL R5, [R1+0x8] ;  /* 0x0000080001057983 */ /* 0x000f620000100800 */
[----:B---3--:R-:W-:Y:S02]  /*14a60*/  @P0 ISETP.GE.AND P1, PT, R2, c[0x0][0x1d4], PT ;  /* 0x0000750002000a0c */ /* 0x008fe40003f26270 */
[----:B-1----:R-:W-:Y:S05]  /*14a70*/  @P0 IADD3 R2, P2, R0, R234, RZ ;  /* 0x000000ea00020210 */ /* 0x002fea0007f5e0ff */
[----:B----4-:R-:W-:Y:S01]  /*14a80*/  @P0 IMAD.X R3, R4, 0x1, R233, P2 ;  /* 0x0000000104030824 */ /* 0x010fe200010e06e9 */
[----:B-----5:R-:W-:Y:S05]  /*14a90*/  @P0 ISETP.GE.AND P2, PT, R5, c[0x0][0x1d4], PT ;  /* 0x0000750005000a0c */ /* 0x020fea0003f46270 */
[----:B------:R-:W-:Y:S01]  /*14aa0*/  @!PT LDS RZ, [RZ] ;  /* 0x00000000fffff984 */ /* 0x000fe20000000800 */
[----:B------:R-:W-:Y:S01]  /*14ab0*/  @!PT LDS RZ, [RZ] ;  /* 0x00000000fffff984 */ /* 0x000fe20000000800 */
[----:B------:R-:W-:Y:S01]  /*14ac0*/  @!PT LDS RZ, [RZ] ;  /* 0x00000000fffff984 */ /* 0x000fe20000000800 */
[----:B------:R1:W-:Y:S01]  /*14ad0*/  @P0 LDGSTS.E.BYPASS.LTC128B.128 [R209+0x4480], [R2.64], !P1 ;  /* 0x0448000002d10fae */ /* 0x0003e2000c901d48 */
[----:B------:R-:W-:Y:S05]  /*14ae0*/  @P0 IADD3 R8, P1, R0, R235, RZ ;  /* 0x000000eb00080210 */ /* 0x000fea0007f3e0ff */
[----:B------:R-:W-:Y:S05]  /*14af0*/  @P0 IMAD.X R9, R4, 0x1, R230, P1 ;  /* 0x0000000104090824 */ /* 0x000fea00008e06e6 */
[----:B------:R3:W-:Y:S01]  /*14b00*/  @P0 LDGSTS.E.BYPASS.LTC128B.128 [R209+0x5080], [R8.64], !P3 ;  /* 0x0508000008d10fae */ /* 0x0007e2000d901d48 */
[----:B-1----:R-:W-:Y:S05]  /*14b10*/  @P0 IADD3 R2, P1, R0, R232, RZ ;  /* 0x000000e800020210 */ /* 0x002fea0007f3e0ff */
[----:B------:R-:W-:Y:S05]  /*14b20*/  @P0 IMAD.X R3, R4, 0x1, R231, P1 ;  /* 0x0000000104030824 */ /* 0x000fea00008e06e7 */
[----:B------:R3:W-:Y:S03]  /*14b30*/  @P0 LDGSTS.E.BYPASS.LTC128B.128 [R209+0x5c80], [R2.64], !P2 ;  /* 0x05c8000002d10fae */ /* 0x0007e6000d101d48 */
.L_x_1664:
[----:B--234-:R-:W-:Y:S05]  /*14b40*/  BSYNC B0 ;  /* 0x0000000000007941 */ /* 0x01cfea0003800000 */
.L_x_1663:
[----:B------:R-:W2:Y:S01]  /*14b50*/  LDL R4, [R1+0x60] ;  /* 0x0000600001047983 */ /* 0x000ea20000100800 */
[----:B------:R-:W-:Y:S03]  /*14b60*/  IMAD.MOV.U32 R8, RZ, RZ, c[0x0][0x2c4] ;  /* 0x0000b100ff087624 */ /* 0x000fe600078e00ff */
[----:B-1----:R-:W2:Y:S02]  /*14b70*/  LDL R0, [R1+0x80] ;  /* 0x0000800001007983 */ /* 0x002ea40000100800 */
[----:B------:R-:W-:Y:S02]  /*14b80*/  ISETP.NE.AND P0, PT, R8, 0x1, PT ;  /* 0x000000010800780c */ /* 0x000fe40003f05270 */
[----:B------:R-:W3:Y:S04]  /*14b90*/  LDL R5, [R1+0x68] ;  /* 0x0000680001057983 */ /* 0x000ee80000100800 */
[----:B------:R-:W4:Y:S04]  /*14ba0*/  LDL R3, [R1+0x6c] ;  /* 0x00006c0001037983 */ /* 0x000f280000100800 */
[----:B------:R-:W4:Y:S04]  /*14bb0*/  LDL R2, [R1+0x64] ;  /* 0x0000640001027983 */ /* 0x000f280000100800 */
[----:B------:R-:W0:Y:S01]  /*14bc0*/  LDGDEPBAR ;  /* 0x00000000000079af */ /* 0x000e220000000000 */
[----:B--2---:R-:W-:Y:S04]  /*14bd0*/  IMAD.IADD R4, R0, 0x1, R4 ;  /* 0x0000000100047824 */ /* 0x004fe800078e0204 */
[----:B------:R-:W-:Y:S05]  /*14be0*/  @P0 IMAD.HI.U32 R0, R4, c[0x0][0x2c8], RZ ;  /* 0x0000b20004000a27 */ /* 0x000fea00078e00ff */
[----:B------:R-:W-:Y:S01]  /*14bf0*/  @P0 SHF.R.U32.HI R4, RZ, c[0x0][0x2cc], R0 ;  /* 0x0000b300ff040a19 */ /* 0x000fe20000011600 */
[----:B------:R-:W-:Y:S05]  /*14c00*/  IMAD R0, R220, -0x30, RZ ;  /* 0xffffffd0dc007824 */ /* 0x000fea00078e02ff */
[----:B---3--:R-:W-:Y:S04]  /*14c10*/  IADD3 R0, -R5, 0x1, R0 ;  /* 0x0000000105007810 */ /* 0x008fe80007ffe100 */
[----:B----4-:R-:W-:Y:S01]  /*14c20*/  IADD3 R5, -R2, R0, R3 ;  /* 0x0000000002057210 */ /* 0x010fe20007ffe103 */
[----:B------:R-:W-:-:S05]  /*14c30*/  BRA.DIV ~URZ, `(.L_x_1668) ;  /* 0x0000c2527f007947 */ /* 0x000fca000b800000 */
[----:B------:R1:W2:Y:S02]  /*14c40*/  SHFL.IDX PT, R0, R4, RZ, 0x1c1f ;  /* 0x001c1fff04007589 */ /* 0x0002a400000e0000 */
.L_x_1776:
        /* <DEDUP_REMOVED lines=9> */
[----:B------:R-:W-:Y:S02]  /*14ce0*/  ISETP.GT.AND P0, PT, R0, 0x18, PT ;  /* 0x000000180000780c */ /* 0x000fe40003f04270 */
[----:B------:R-:W-:Y:S02]  /*14cf0*/  FSEL R18, R18, -INF , P3 ;  /* 0xff80000012127808 */ /* 0x000fe40001800000 */
        /* <DEDUP_REMOVED lines=8> */
[----:B------:R-:W-:Y:S02]  /*14d80*/  ISETP.GT.AND P0, PT, R0, 0x29, PT ;  /* 0x000000290000780c */ /* 0x000fe40003f04270 */
[----:B------:R-:W-:Y:S02]  /*14d90*/  FSEL R13, R25, -INF , P4 ;  /* 0xff800000190d7808 */ /* 0x000fe40002000000 */
        /* <DEDUP_REMOVED lines=32> */
[C---:B------:R-:W-:Y:S02]  /*14fa0*/  ISETP.GT.AND P0, PT, R2.reuse, RZ, PT ;  /* 0x000000ff0200720c */ /* 0x040fe40003f04270 */
[C---:B------:R-:W-:Y:S02]  /*14fb0*/  ISETP.GT.AND P4, PT, R2.reuse, 0x9, PT ;  /* 0x000000090200780c */ /* 0x040fe40003f84270 */
[----:B------:R-:W-:Y:S02]  /*14fc0*/  FSEL R27, R27, -INF , P1 ;  /* 0xff8000001b1b7808 */ /* 0x000fe40000800000 */
[C---:B------:R-:W-:Y:S02]  /*14fd0*/  ISETP.GT.AND P1, PT, R2.reuse, 0x1, PT ;  /* 0x000000010200780c */ /* 0x040fe40003f24270 */
[----:B------:R-:W-:Y:S02]  /*14fe0*/  FSEL R26, R23, -INF , P2 ;  /* 0xff800000171a7808 */ /* 0x000fe40001000000 */
[----:B------:R-:W-:Y:S02]  /*14ff0*/  ISETP.GT.AND P2, PT, R2, 0x8, PT ;  /* 0x000000080200780c */ /* 0x000fe40003f44270 */
[----:B------:R-:W-:Y:S02]  /*15000*/  FSEL R25, R22, -INF , P3 ;  /* 0xff80000016197808 */ /* 0x000fe40001800000 */
[----:B------:R-:W-:Y:S02]  /*15010*/  FSEL R37, R213, -INF , P0 ;  /* 0xff800000d5257808 */ /* 0x000fe40000000000 */
[C---:B------:R-:W-:Y:S02]  /*15020*/  ISETP.GT.AND P0, PT, R2.reuse, 0x10, PT ;  /* 0x000000100200780c */ /* 0x040fe40003f04270 */
[----:B------:R-:W-:Y:S02]  /*15030*/  ISETP.GT.AND P3, PT, R2, 0x18, PT ;  /* 0x000000180200780c */ /* 0x000fe40003f64270 */
[----:B------:R-:W-:Y:S02]  /*15040*/  FSEL R54, R194, -INF , P4 ;  /* 0xff800000c2367808 */ /* 0x000fe40002000000 */
[----:B------:R-:W-:Y:S02]  /*15050*/  ISETP.GT.AND P4, PT, R2, 0x19, PT ;  /* 0x000000190200780c */ /* 0x000fe40003f84270 */
[----:B------:R-:W-:Y:S02]  /*15060*/  FSEL R49, R212, -INF , P1 ;  /* 0xff800000d4317808 */ /* 0x000fe40000800000 */
[C---:B------:R-:W-:Y:S02]  /*15070*/  ISETP.GT.AND P1, PT, R2.reuse, 0x11, PT ;  /* 0x000000110200780c */ /* 0x040fe40003f24270 */
[----:B------:R-:W-:Y:S02]  /*15080*/  FSEL R55, R195, -INF , P2 ;  /* 0xff800000c3377808 */ /* 0x000fe40001000000 */
[----:B------:R-:W-:Y:S02]  /*15090*/  FSEL R53, R181, -INF , P0 ;  /* 0xff800000b5357808 */ /* 0x000fe40000000000 */
[C---:B------:R-:W-:Y:S02]  /*150a0*/  ISETP.GT.AND P0, PT, R2.reuse, 0x20, PT ;  /* 0x000000200200780c */ /* 0x040fe40003f04270 */
[----:B------:R-:W-:Y:S02]  /*150b0*/  ISETP.GT.AND P2, PT, R2, 0x21, PT ;  /* 0x000000210200780c */ /* 0x000fe40003f44270 */
[----:B------:R-:W-:Y:S02]  /*150c0*/  FSEL R51, R106, -INF , P3 ;  /* 0xff8000006a337808 */ /* 0x000fe40001800000 */
[C---:B------:R-:W-:Y:S02]  /*150d0*/  ISETP.GT.AND P3, PT, R2.reuse, 0x28, PT ;  /* 0x000000280200780c */ /* 0x040fe40003f64270 */
[----:B------:R-:W-:Y:S02]  /*150e0*/  FSEL R50, R105, -INF , P4 ;  /* 0xff80000069327808 */ /* 0x000fe40002000000 */
[----:B------:R-:W-:Y:S02]  /*150f0*/  ISETP.GT.AND P4, PT, R2, 0x29, PT ;  /* 0x000000290200780c */ /* 0x000fe40003f84270 */
[----:B------:R-:W-:Y:S02]  /*15100*/  FMNMX.FTZ R2, R8, R6, !PT ;  /* 0x0000000608027209 */ /* 0x000fe40007810000 */
[----:B------:R-:W-:Y:S02]  /*15110*/  FSEL R52, R180, -INF , P1 ;  /* 0xff800000b4347808 */ /* 0x000fe40000800000 */
[----:B------:R-:W-:Y:S02]  /*15120*/  FMNMX.FTZ R2, R19, R2, !PT ;  /* 0x0000000213027209 */ /* 0x000fe40007810000 */
[----:B------:R-:W-:Y:S02]  /*15130*/  FSEL R41, R41, -INF , P0 ;  /* 0xff80000029297808 */ /* 0x000fe40000000000 */
[----:B------:R-:W-:Y:S02]  /*15140*/  FMNMX.FTZ R2, R18, R2, !PT ;  /* 0x0000000212027209 */ /* 0x000fe40007810000 */
[C---:B------:R-:W-:Y:S02]  /*15150*/  ISETP.GT.AND P1, PT, R0.reuse, RZ, PT ;  /* 0x000000ff0000720c */ /* 0x040fe40003f24270 */
[----:B------:R-:W-:Y:S02]  /*15160*/  FMNMX.FTZ R2, R17, R2, !PT ;  /* 0x0000000211027209 */ /* 0x000fe40007810000 */
[----:B------:R-:W-:Y:S02]  /*15170*/  ISETP.GT.AND P0, PT, R0, 0x1, PT ;  /* 0x000000010000780c */ /* 0x000fe40003f04270 */
[----:B------:R-:W-:Y:S02]  /*15180*/  FMNMX.FTZ R2, R16, R2, !PT ;  /* 0x0000000210027209 */ /* 0x000fe40007810000 */
[----:B------:R-:W-:Y:S02]  /*15190*/  FSEL R40, R36, -INF , P2 ;  /* 0xff80000024287808 */ /* 0x000fe40001000000 */
        /* <DEDUP_REMOVED lines=12> */
[----:B------:R-:W-:Y:S02]  /*15260*/  FSEL R48, R216, -INF , P0 ;  /* 0xff800000d8307808 */ /* 0x000fe40000000000 */
[C---:B------:R-:W-:Y:S02]  /*15270*/  ISETP.GT.AND P1, PT, R0.reuse, 0x11, PT ;  /* 0x000000110000780c */ /* 0x040fe40003f24270 */
[----:B------:R-:W-:Y:S02]  /*15280*/  ISETP.GT.AND P0, PT, R0, 0x18, PT ;  /* 0x000000180000780c */ /* 0x000fe40003f04270 */
[----:B------:R-:W-:Y:S02]  /*15290*/  FMNMX.FTZ R2, R9, R2, !PT ;  /* 0x0000000209027209 */ /* 0x000fe40007810000 */
[----:B------:R-:W-:Y:S02]  /*152a0*/  FSEL R47, R215, -INF , P3 ;  /* 0xff800000d72f7808 */ /* 0x000fe40001800000 */
        /* <DEDUP_REMOVED lines=8> */
[----:B------:R-:W-:Y:S02]  /*15330*/  ISETP.GT.AND P0, PT, R0, 0x29, PT ;  /* 0x000000290000780c */ /* 0x000fe40003f04270 */
[----:B------:R-:W-:Y:S01]  /*15340*/  FSEL R42, R182, -INF , P4 ;  /* 0xff800000b62a7808 */ /* 0x000fe20002000000 */
[----:B------:R-:W2:Y:S01]  /*15350*/  SHFL.BFLY PT, R0, R2, 0x2, 0x1f ;  /* 0x0c401f0002007f89 */ /* 0x000ea200000e0000 */
[----:B------:R-:W-:Y:S02]  /*15360*/  FSEL R23, R185, -INF , P3 ;  /* 0xff800000b9177808 */ /* 0x000fe40001800000 */
        /* <DEDUP_REMOVED lines=53> */
.L_x_1777:
        /* <DEDUP_REMOVED lines=23> */
[----:B------:R-:W-:Y:S10]  /*15830*/  MUFU.EX2 R13, R8 ;  /* 0x00000008000d7308 */ /* 0x000ff40000000800 */
[----:B------:R-:W-:Y:S10]  /*15840*/  MUFU.EX2 R2, R6 ;  /* 0x0000000600027308 */ /* 0x000ff40000000800 */
[----:B------:R-:W1:Y:S02]  /*15850*/  MUFU.EX2 R12, R17 ;  /* 0x00000011000c7308 */ /* 0x000e640000000800 */
[----:B-1----:R-:W-:Y:S01]  /*15860*/  F2FP.PACK_AB R174, R12, R13 ;  /* 0x0000000d0cae723e */ /* 0x002fe200000000ff */
[----:B------:R-:W-:Y:S01]  /*15870*/  FFMA.FTZ R0, R4, R225, R3 ;  /* 0x000000e104007223 */ /* 0x000fe20000010003 */
[----:B------:R-:W-:Y:S01]  /*15880*/  F2FP.PACK_AB R172, R2, R3 ;  /* 0x0000000302ac723e */ /* 0x000fe200000000ff */
        /* <DEDUP_REMOVED lines=9> */
[----:B------:R-:W-:Y:S02]  /*15920*/  FMUL.FTZ R0, R0, c[0x0][0x2d0] ;  /* 0x0000b40000007a20 */ /* 0x000fe40000410000 */
        /* <DEDUP_REMOVED lines=14> */
[----:B------:R-:W-:Y:S01]  /*15a10*/  MUFU.EX2 R10, R10 ;  /* 0x0000000a000a7308 */ /* 0x000fe20000000800 */
[C---:B------:R-:W-:Y:S02]  /*15a20*/  FMUL.FTZ R69, R4.reuse, R69 ;  /* 0x0000004504457220 */ /* 0x040fe40000410000 */
[C---:B------:R-:W-:Y:S02]  /*15a30*/  FMUL.FTZ R72, R4.reuse, R72 ;  /* 0x0000004804487220 */ /* 0x040fe40000410000 */
[C---:B------:R-:W-:Y:S02]  /*15a40*/  FMUL.FTZ R73, R4.reuse, R73 ;  /* 0x0000004904497220 */ /* 0x040fe40000410000 */
[C---:B------:R-:W-:Y:S02]  /*15a50*/  FMUL.FTZ R84, R4.reuse, R84 ;  /* 0x0000005404547220 */ /* 0x040fe40000410000 */
[C---:B------:R-:W-:Y:S01]  /*15a60*/  FMUL.FTZ R85, R4.reuse, R85 ;  /* 0x0000005504557220 */ /* 0x040fe20000410000 */
[----:B------:R-:W2:Y:S01]  /*15a70*/  MUFU.EX2 R2, R6 ;  /* 0x0000000600027308 */ /* 0x000ea20000000800 */
[C---:B------:R-:W-:Y:S02]  /*15a80*/  FMUL.FTZ R100, R4.reuse, R100 ;  /* 0x0000006404647220 */ /* 0x040fe40000410000 */
[----:B------:R-:W-:Y:S02]  /*15a90*/  FMUL.FTZ R101, R4, R101 ;  /* 0x0000006504657220 */ /* 0x000fe40000410000 */
[C---:B-1----:R-:W-:Y:S02]  /*15aa0*/  FFMA.FTZ R0, R3.reuse, R236, R9 ;  /* 0x000000ec03007223 */ /* 0x042fe40000010009 */
[C---:B------:R-:W-:Y:S02]  /*15ab0*/  FMUL.FTZ R58, R3.reuse, R58 ;  /* 0x0000003a033a7220 */ /* 0x040fe40000410000 */
[C---:B------:R-:W-:Y:S01]  /*15ac0*/  FMUL.FTZ R59, R3.reuse, R59 ;  /* 0x0000003b033b7220 */ /* 0x040fe20000410000 */
[----:B------:R-:W1:Y:S01]  /*15ad0*/  MUFU.EX2 R228, R175 ;  /* 0x000000af00e47308 */ /* 0x000e620000000800 */
[C---:B------:R-:W-:Y:S02]  /*15ae0*/  FMUL.FTZ R70, R3.reuse, R70 ;  /* 0x0000004603467220 */ /* 0x040fe40000410000 */
[C---:B------:R-:W-:Y:S02]  /*15af0*/  FMUL.FTZ R71, R3.reuse, R71 ;  /* 0x0000004703477220 */ /* 0x040fe40000410000 */
[C---:B------:R-:W-:Y:S02]  /*15b00*/  FMUL.FTZ R74, R3.reuse, R74 ;  /* 0x0000004a034a7220 */ /* 0x040fe40000410000 */
[C---:B------:R-:W-:Y:S02]  /*15b10*/  FMUL.FTZ R75, R3.reuse, R75 ;  /* 0x0000004b034b7220 */ /* 0x040fe40000410000 */
[C---:B------:R-:W-:Y:S01]  /*15b20*/  FMUL.FTZ R86, R3.reuse, R86 ;  /* 0x0000005603567220 */ /* 0x040fe20000410000 */
[----:B------:R-:W-:Y:S01]  /*15b30*/  MUFU.EX2 R240, R186 ;  /* 0x000000ba00f07308 */ /* 0x000fe20000000800 */
[C---:B------:R-:W-:Y:S02]  /*15b40*/  FMUL.FTZ R87, R3.reuse, R87 ;  /* 0x0000005703577220 */ /* 0x040fe40000410000 */
[C---:B------:R-:W-:Y:S01]  /*15b50*/  FMUL.FTZ R90, R3.reuse, R90 ;  /* 0x0000005a035a7220 */ /* 0x040fe20000410000 */
[C---:B--2---:R-:W-:Y:S01]  /*15b60*/  F2FP.PACK_AB R173, R2.reuse, R9 ;  /* 0x0000000902ad723e */ /* 0x044fe200000000ff */
[----:B------:R-:W-:Y:S01]  /*15b70*/  FADD.FTZ R107, R2, R0 ;  /* 0x00000000026b7221 */ /* 0x000fe20000010000 */
[C---:B------:R-:W-:Y:S01]  /*15b80*/  FSEL R0, R104.reuse, RZ, P0 ;  /* 0x000000ff68007208 */ /* 0x040fe20000000000 */
[----:B------:R-:W-:Y:S02]  /*15b90*/  FMUL.FTZ R2, R104, c[0x0][0x2d0] ;  /* 0x0000b40068027a20 */ /* 0x000fe40000410000 */
[C---:B------:R-:W-:Y:S01]  /*15ba0*/  FMUL.FTZ R91, R3.reuse, R91 ;  /* 0x0000005b035b7220 */ /* 0x040fe20000410000 */
[----:B------:R-:W-:Y:S01]  /*15bb0*/  MUFU.EX2 R241, R185 ;  /* 0x000000b900f17308 */ /* 0x000fe20000000800 */
[----:B------:R-:W-:Y:S01]  /*15bc0*/  FADD.FTZ R0, -R0, R110 ;  /* 0x0000006e00007221 */ /* 0x000fe20000010100 */
[----:B------:R-:W-:Y:S01]  /*15bd0*/  FSEL R2, R2, RZ, P0 ;  /* 0x000000ff02027208 */ /* 0x000fe20000000000 */
[----:B------:R-:W-:Y:S01]  /*15be0*/  FMUL.FTZ R102, R3, R102 ;  /* 0x0000006603667220 */ /* 0x000fe20000410000 */
[----:B------:R-:W-:Y:S01]  /*15bf0*/  FSETP.NEU.FTZ.AND P0, PT, R5, -INF , PT ;  /* 0xff8000000500780b */ /* 0x000fe20003f1d000 */
[----:B------:R-:W-:Y:S01]  /*15c00*/  FMUL.FTZ R0, R0, c[0x0][0x2d0] ;  /* 0x0000b40000007a20 */ /* 0x000fe20000410000 */
[----:B-1----:R-:W-:Y:S01]  /*15c10*/  F2FP.PACK_AB R175, R228, R10 ;  /* 0x0000000ae4af723e */ /* 0x002fe200000000ff */
        /* <DEDUP_REMOVED lines=13> */
[----:B------:R-:W-:Y:S01]  /*15cf0*/  FFMA.FTZ R177, R50, c[0x0][0x2d0], -R2 ;  /* 0x0000b40032b17a23 */ /* 0x000fe20000010802 */
[----:B------:R-:W-:Y:S01]  /*15d00*/  FSEL R2, R5, RZ, P0 ;  /* 0x000000ff05027208 */ /* 0x000fe20000000000 */
[----:B------:R2:W-:Y:S01]  /*15d10*/  MUFU.EX2 R25, R8 ;  /* 0x0000000800197308 */ /* 0x0005e20000000800 */
[C---:B------:R-:W-:Y:S02]  /*15d20*/  FMUL.FTZ R38, R3.reuse, R154 ;  /* 0x0000009a03267220 */ /* 0x040fe40000410000 */
[----:B------:R-:W-:Y:S02]  /*15d30*/  FMUL.FTZ R39, R3, R155 ;  /* 0x0000009b03277220 */ /* 0x000fe40000410000 */
[----:B------:R-:W-:Y:S02]  /*15d40*/  FADD.FTZ R2, -R2, R111 ;  /* 0x0000006f02027221 */ /* 0x000fe40000010100 */
[----:B------:R-:W-:Y:S02]  /*15d50*/  FMUL.FTZ R52, R4, R160 ;  /* 0x000000a004347220 */ /* 0x000fe40000410000 */
[----:B------:R-:W-:Y:S01]  /*15d60*/  FMUL.FTZ R2, R2, c[0x0][0x2d0] ;  /* 0x0000b40002027a20 */ /* 0x000fe20000410000 */
[----:B------:R-:W3:Y:S01]  /*15d70*/  MUFU.EX2 R0, R0 ;  /* 0x0000000000007308 */ /* 0x000ee20000000800 */
[C---:B------:R-:W-:Y:S02]  /*15d80*/  FMUL.FTZ R53, R4.reuse, R161 ;  /* 0x000000a104357220 */ /* 0x040fe40000410000 */
[----:B-1----:R-:W-:Y:S02]  /*15d90*/  FMUL.FTZ R6, R5, c[0x0][0x2d0] ;  /* 0x0000b40005067a20 */ /* 0x002fe40000410000 */
[----:B------:R-:W-:Y:S02]  /*15da0*/  FMUL.FTZ R103, R3, R103 ;  /* 0x0000006703677220 */ /* 0x000fe40000410000 */
[----:B------:R-:W-:Y:S01]  /*15db0*/  FMUL.FTZ R88, R4, R88 ;  /* 0x0000005804587220 */ /* 0x000fe20000410000 */
[----:B------:R-:W-:Y:S01]  /*15dc0*/  FSEL R6, R6, RZ, P0 ;  /* 0x000000ff06067208 */ /* 0x000fe20000000000 */
[----:B------:R-:W-:Y:S01]  /*15dd0*/  FMUL.FTZ R89, R4, R89 ;  /* 0x0000005904597220 */ /* 0x000fe20000410000 */
[----:B------:R-:W1:Y:S03]  /*15de0*/  MUFU.EX2 R2, R2 ;  /* 0x0000000200027308 */ /* 0x000e660000000800 */
[--C-:B------:R-:W-:Y:S02]  /*15df0*/  FFMA.FTZ R183, R43, c[0x0][0x2d0], -R6.reuse ;  /* 0x0000b4002bb77a23 */ /* 0x100fe40000010806 */
[----:B--2---:R-:W-:Y:S02]  /*15e00*/  FADD.FTZ R8, R13, R11 ;  /* 0x0000000b0d087221 */ /* 0x004fe40000010000 */
[----:B------:R-:W-:Y:S02]  /*15e10*/  FFMA.FTZ R184, R42, c[0x0][0x2d0], -R6 ;  /* 0x0000b4002ab87a23 */ /* 0x000fe40000010806 */
[----:B------:R-:W-:Y:S01]  /*15e20*/  FADD.FTZ R181, R12, R8 ;  /* 0x000000080cb57221 */ /* 0x000fe20000010000 */
[----:B------:R-:W-:Y:S01]  /*15e30*/  MUFU.EX2 R227, R55 ;  /* 0x0000003700e37308 */ /* 0x000fe20000000800 */
[--C-:B------:R-:W-:Y:S01]  /*15e40*/  FFMA.FTZ R9, R36, c[0x0][0x2d0], -R6.reuse ;  /* 0x0000b40024097a23 */ /* 0x100fe20000010806 */
[----:B------:R-:W-:Y:S01]  /*15e50*/  LDSM.16.MT88.4 R40, [R197] ;  /* 0x00000000c528783b */ /* 0x000fe20000004200 */
[----:B------:R-:W-:Y:S02]  /*15e60*/  FFMA.FTZ R37, R48, c[0x0][0x2d0], -R6 ;  /* 0x0000b40030257a23 */ /* 0x000fe40000010806 */
[----:B---3--:R-:W-:Y:S02]  /*15e70*/  FFMA.FTZ R8, R0, R237, R26 ;  /* 0x000000ed00087223 */ /* 0x008fe4000001001a */
        /* <DEDUP_REMOVED lines=9> */
[----:B------:R-:W-:Y:S02]  /*15f10*/  FFMA.FTZ R6, R24, c[0x0][0x2d0], -R6 ;  /* 0x0000b40018067a23 */ /* 0x000fe40000010806 */
[----:B------:R-:W-:Y:S01]  /*15f20*/  FMUL.FTZ R48, R0, R116 ;  /* 0x0000007400307220 */ /* 0x000fe20000410000 */
[C---:B------:R-:W-:Y:S01]  /*15f30*/  F2FP.PACK_AB R116, R25.reuse, R26 ;  /* 0x0000001a1974723e */ /* 0x040fe200000000ff */
[----:B-1----:R-:W-:Y:S02]  /*15f40*/  FMUL.FTZ R14, R2, R138 ;  /* 0x0000008a020e7220 */ /* 0x002fe40000410000 */
[----:B------:R-:W-:Y:S02]  /*15f50*/  FADD.FTZ R138, R25, R8 ;  /* 0x00000008198a7221 */ /* 0x000fe40000010000 */
[----:B------:R-:W1:Y:S01]  /*15f60*/  LDSM.16.MT88.4 R24, [R196] ;  /* 0x00000000c418783b */ /* 0x000e620000004200 */
[C---:B------:R-:W-:Y:S01]  /*15f70*/  FMUL.FTZ R16, R0.reuse, R132 ;  /* 0x0000008400107220 */ /* 0x040fe20000410000 */
        /* <DEDUP_REMOVED lines=27> */
[C---:B------:R-:W-:Y:S02]  /*16130*/  FMUL.FTZ R11, R3.reuse, R143 ;  /* 0x0000008f030b7220 */ /* 0x040fe40000410000 */
[----:B------:R-:W-:Y:S02]  /*16140*/  FADD.FTZ R136, R10, R107 ;  /* 0x0000006b0a887221 */ /* 0x000fe40000010000 */
[----:B------:R-:W-:Y:S01]  /*16150*/  FMUL.FTZ R10, R3, R142 ;  /* 0x0000008e030a7220 */ /* 0x000fe20000410000 */
[----:B------:R-:W4:Y:S01]  /*16160*/  MUFU.EX2 R0, R9 ;  /* 0x0000000900007308 */ /* 0x000f220000000800 */
[----:B------:R-:W-:Y:S02]  /*16170*/  FMUL.FTZ R8, R4, R140 ;  /* 0x0000008c04087220 */ /* 0x000fe40000410000 */
[C---:B------:R-:W-:Y:S01]  /*16180*/  FMUL.FTZ R50, R2.reuse, R118 ;  /* 0x0000007602327220 */ /* 0x040fe20000410000 */
[----:B--2---:R-:W-:Y:S01]  /*16190*/  F2FP.PACK_AB R118, R243, R227 ;  /* 0x000000e3f376723e */ /* 0x004fe200000000ff */
[----:B------:R-:W-:Y:S01]  /*161a0*/  FMUL.FTZ R51, R2, R119 ;  /* 0x0000007702337220 */ /* 0x000fe20000410000 */
[----:B---3--:R-:W-:Y:S01]  /*161b0*/  F2FP.PACK_AB R119, R244, R226 ;  /* 0x000000e2f477723e */ /* 0x008fe200000000ff */
[C---:B------:R-:W-:Y:S02]  /*161c0*/  FMUL.FTZ R15, R2.reuse, R139 ;  /* 0x0000008b020f7220 */ /* 0x040fe40000410000 */
[C---:B------:R-:W-:Y:S01]  /*161d0*/  FMUL.FTZ R18, R2.reuse, R134 ;  /* 0x0000008602127220 */ /* 0x040fe20000410000 */
[----:B------:R-:W-:Y:S01]  /*161e0*/  MUFU.EX2 R140, R188 ;  /* 0x000000bc008c7308 */ /* 0x000fe20000000800 */
[----:B------:R-:W-:Y:S02]  /*161f0*/  FMUL.FTZ R19, R2, R135 ;  /* 0x0000008702137220 */ /* 0x000fe40000410000 */
[C---:B------:R-:W-:Y:S01]  /*16200*/  FMUL.FTZ R20, R4.reuse, R144 ;  /* 0x0000009004147220 */ /* 0x040fe20000410000 */
[----:B------:R-:W-:Y:S01]  /*16210*/  LDSM.16.MT88.4 R132, [R196+0x1000] ;  /* 0x00100000c484783b */ /* 0x000fe20000004200 */
[----:B------:R-:W-:Y:S02]  /*16220*/  FMUL.FTZ R21, R4, R145 ;  /* 0x0000009104157220 */ /* 0x000fe40000410000 */
[C---:B------:R-:W-:Y:S02]  /*16230*/  FMUL.FTZ R22, R3.reuse, R146 ;  /* 0x0000009203167220 */ /* 0x040fe40000410000 */
[----:B------:R-:W-:Y:S01]  /*16240*/  FMUL.FTZ R23, R3, R147 ;  /* 0x0000009303177220 */ /* 0x000fe20000410000 */
[----:B------:R-:W-:Y:S01]  /*16250*/  MUFU.EX2 R139, R182 ;  /* 0x000000b6008b7308 */ /* 0x000fe20000000800 */
[C---:B------:R-:W-:Y:S01]  /*16260*/  FMUL.FTZ R46, R2.reuse, R122 ;  /* 0x0000007a022e7220 */ /* 0x040fe20000410000 */
[----:B------:R-:W-:Y:S01]  /*16270*/  LDSM.16.MT88.4 R144, [R196+0x800] ;  /* 0x00080000c490783b */ /* 0x000fe20000004200 */
[----:B------:R-:W-:Y:S01]  /*16280*/  FMUL.FTZ R47, R2, R123 ;  /* 0x0000007b022f7220 */ /* 0x000fe20000410000 */
[----:B----4-:R-:W-:Y:S01]  /*16290*/  F2FP.PACK_AB R117, R225, R0 ;  /* 0x00000000e175723e */ /* 0x010fe200000000ff */
[----:B------:R-:W-:Y:S02]  /*162a0*/  FMUL.FTZ R9, R4, R141 ;  /* 0x0000008d04097220 */ /* 0x000fe40000410000 */
[C---:B------:R-:W-:Y:S02]  /*162b0*/  FMUL.FTZ R30, R2.reuse, R130 ;  /* 0x00000082021e7220 */ /* 0x040fe40000410000 */
[C---:B------:R-:W-:Y:S01]  /*162c0*/  FMUL.FTZ R31, R2.reuse, R131 ;  /* 0x00000083021f7220 */ /* 0x040fe20000410000 */
[----:B------:R-:W2:Y:S01]  /*162d0*/  LDSM.16.MT88.4 R120, [R196+0xc00] ;  /* 0x000c0000c478783b */ /* 0x000ea20000004200 */
[C---:B------:R-:W-:Y:S01]  /*162e0*/  FMUL.FTZ R34, R2.reuse, R126 ;  /* 0x0000007e02227220 */ /* 0x040fe20000410000 */
[-C--:B-1----:R-:W-:Y:S01]  /*162f0*/  HMMA.16816.F32 R8, R172, R24.reuse, R8 ;  /* 0x00000018ac08723c */ /* 0x082fe20000001808 */
[----:B------:R-:W1:Y:S04]  /*16300*/  MUFU.EX2 R107, R192 ;  /* 0x000000c0006b7308 */ /* 0x000e680000000800 */
[----:B------:R-:W-:Y:S01]  /*16310*/  FMUL.FTZ R35, R2, R127 ;  /* 0x0000007f02237220 */ /* 0x000fe20000410000 */
[----:B------:R-:W-:Y:S01]  /*16320*/  LDSM.16.MT88.4 R128, [R197+0x400] ;  /* 0x00040000c580783b */ /* 0x000fe20000004200 */
[C---:B------:R-:W-:Y:S01]  /*16330*/  FMUL.FTZ R36, R4.reuse, R152 ;  /* 0x0000009804247220 */ /* 0x040fe20000410000 */
[C---:B------:R-:W-:Y:S03]  /*16340*/  HMMA.16816.F32 R12, R116.reuse, R24, R12 ;  /* 0x00000018740c723c */ /* 0x040fe6000000180c */
[----:B------:R-:W-:Y:S01]  /*16350*/  MUFU.EX2 R242, R177 ;  /* 0x000000b100f27308 */ /* 0x000fe20000000800 */
[----:B------:R-:W-:Y:S02]  /*16360*/  FMUL.FTZ R37, R4, R153 ;  /* 0x0000009904257220 */ /* 0x000fe40000410000 */
[----:B------:R-:W-:Y:S01]  /*16370*/  LDSM.16.MT88.4 R124, [R196+0x400] ;  /* 0x00040000c47c783b */ /* 0x000fe20000004200 */
[C---:B------:R-:W-:Y:S01]  /*16380*/  FMUL.FTZ R54, R3.reuse, R162 ;  /* 0x000000a203367220 */ /* 0x040fe20000410000 */
[-C--:B------:R-:W-:Y:S04]  /*16390*/  HMMA.16816.F32 R16, R116, R26.reuse, R16 ;  /* 0x0000001a7410723c */ /* 0x080fe80000001810 */
[C---:B------:R-:W-:Y:S01]  /*163a0*/  FMUL.FTZ R55, R3.reuse, R163 ;  /* 0x000000a303377220 */ /* 0x040fe20000410000 */
[----:B------:R-:W-:Y:S01]  /*163b0*/  MUFU.EX2 R236, R176 ;  /* 0x000000b000ec7308 */ /* 0x000fe20000000800 */
[----:B------:R-:W-:Y:S01]  /*163c0*/  LDSM.16.MT88.4 R152, [R197+0x800] ;  /* 0x00080000c598783b */ /* 0x000fe20000004200 */
[----:B------:R-:W-:Y:S01]  /*163d0*/  FMUL.FTZ R62, R2, R62 ;  /* 0x0000003e023e7220 */ /* 0x000fe20000410000 */
[C---:B------:R-:W-:Y:S04]  /*163e0*/  HMMA.16816.F32 R20, R172.reuse, R26, R20 ;  /* 0x0000001aac14723c */ /* 0x040fe80000001814 */
[C---:B------:R-:W-:Y:S02]  /*163f0*/  FMUL.FTZ R24, R4.reuse, R148 ;  /* 0x0000009404187220 */ /* 0x040fe40000410000 */
[----:B------:R-:W-:Y:S01]  /*16400*/  FMUL.FTZ R25, R4, R149 ;  /* 0x0000009504197220 */ /* 0x000fe20000410000 */
[----:B------:R-:W-:Y:S01]  /*16410*/  LDSM.16.MT88.4 R160, [R196+0x1400] ;  /* 0x00140000c4a0783b */ /* 0x000fe20000004200 */
[C---:B------:R-:W-:Y:S01]  /*16420*/  FMUL.FTZ R26, R3.reuse, R150 ;  /* 0x00000096031a7220 */ /* 0x040fe20000410000 */
[----:B------:R-:W-:Y:S03]  /*16430*/  MUFU.EX2 R229, R178 ;  /* 0x000000b200e57308 */ /* 0x000fe60000000800 */
[C---:B------:R-:W-:Y:S02]  /*16440*/  FMUL.FTZ R27, R3.reuse, R151 ;  /* 0x00000097031b7220 */ /* 0x040fe40000410000 */
[C---:B------:R-:W-:Y:S02]  /*16450*/  FMUL.FTZ R63, R2.reuse, R63 ;  /* 0x0000003f023f7220 */ /* 0x040fe40000410000 */
[C---:B------:R-:W-:Y:S02]  /*16460*/  FMUL.FTZ R66, R2.reuse, R66 ;  /* 0x0000004202427220 */ /* 0x040fe40000410000 */
[C---:B------:R-:W-:Y:S01]  /*16470*/  FMUL.FTZ R67, R2.reuse, R67 ;  /* 0x0000004302437220 */ /* 0x040fe20000410000 */
[-C--:B------:R-:W-:Y:S01]  /*16480*/  HMMA.16816.F32 R24, R172, R40.reuse, R24 ;  /* 0x00000028ac18723c */ /* 0x080fe20000001818 */
        /* <DEDUP_REMOVED lines=11> */
[----:B------:R-:W-:Y:S02]  /*16540*/  FMUL.FTZ R41, R4, R157 ;  /* 0x0000009d04297220 */ /* 0x000fe40000410000 */
[C---:B------:R-:W-:Y:S04]  /*16550*/  HMMA.16816.F32 R36, R172.reuse, R42, R36 ;  /* 0x0000002aac24723c */ /* 0x040fe80000001824 */
[----:B------:R-:W-:Y:S02]  /*16560*/  FADD.FTZ R4, R228, R136 ;  /* 0x00000088e4047221 */ /* 0x000fe40000010000 */
[C---:B------:R-:W-:Y:S01]  /*16570*/  FMUL.FTZ R94, R2.reuse, R94 ;  /* 0x0000005e025e7220 */ /* 0x040fe20000410000 */
[----:B------:R-:W-:Y:S01]  /*16580*/  MUFU.EX2 R136, R218 ;  /* 0x000000da00887308 */ /* 0x000fe20000000800 */
[C---:B------:R-:W-:Y:S04]  /*16590*/  FMUL.FTZ R42, R3.reuse, R158 ;  /* 0x0000009e032a7220 */ /* 0x040fe80000410000 */
[----:B------:R-:W-:Y:S02]  /*165a0*/  FMUL.FTZ R43, R3, R159 ;  /* 0x0000009f032b7220 */ /* 0x000fe40000410000 */
[----:B------:R-:W-:Y:S02]  /*165b0*/  FADD.FTZ R3, R227, R138 ;  /* 0x0000008ae3037221 */ /* 0x000fe40000010000 */
[----:B------:R-:W3:Y:S01]  /*165c0*/  LDL R227, [R1+0x10] ;  /* 0x0000100001e37983 */ /* 0x000ee20000100800 */
[----:B------:R-:W-:Y:S01]  /*165d0*/  MUFU.EX2 R186, R216 ;  /* 0x000000d800ba7308 */ /* 0x000fe20000000800 */
[C---:B------:R-:W-:Y:S01]  /*165e0*/  FMUL.FTZ R95, R2.reuse, R95 ;  /* 0x0000005f025f7220 */ /* 0x040fe20000410000 */
[-C--:B--2---:R-:W-:Y:S03]  /*165f0*/  HMMA.16816.F32 R40, R172, R120.reuse, R40 ;  /* 0x00000078ac28723c */ /* 0x084fe60000001828 */
[C---:B------:R-:W-:Y:S02]  /*16600*/  FMUL.FTZ R98, R2.reuse, R98 ;  /* 0x0000006202627220 */ /* 0x040fe40000410000 */
[----:B------:R-:W-:Y:S02]  /*16610*/  FMUL.FTZ R99, R2, R99 ;  /* 0x0000006302637220 */ /* 0x000fe40000410000 */
[----:B-1----:R-:W-:Y:S01]  /*16620*/  FADD.FTZ R0, R107, R181 ;  /* 0x000000b56b007221 */ /* 0x002fe20000010000 */
[C---:B------:R-:W-:Y:S01]  /*16630*/  HMMA.16816.F32 R44, R116.reuse, R120, R44 ;  /* 0x00000078742c723c */ /* 0x040fe2000000182c */
[----:B------:R-:W1:Y:S07]  /*16640*/  MUFU.EX2 R2, R191 ;  /* 0x000000bf00027308 */ /* 0x000e6e0000000800 */
[-C--:B------:R-:W-:Y:S03]  /*16650*/  HMMA.16816.F32 R48, R116, R122.reuse, R48 ;  /* 0x0000007a7430723c */ /* 0x080fe60000001830 */
[----:B------:R-:W-:Y:S05]  /*16660*/  MUFU.EX2 R191, R184 ;  /* 0x000000b800bf7308 */ /* 0x000fea0000000800 */
[C---:B------:R-:W-:Y:S01]  /*16670*/  HMMA.16816.F32 R52, R172.reuse, R122, R52 ;  /* 0x0000007aac34723c */ /* 0x040fe20000001834 */
[----:B------:R-:W2:Y:S04]  /*16680*/  LDSM.16.MT88.4 R120, [R197+0xc00] ;  /* 0x000c0000c578783b */ /* 0x000ea80000004200 */
[----:B------:R-:W-:Y:S01]  /*16690*/  MUFU.EX2 R189, R215 ;  /* 0x000000d700bd7308 */ /* 0x000fe20000000800 */
[----:B-1----:R-:W-:Y:S06]  /*166a0*/  FADD.FTZ R0, R2, R0 ;  /* 0x0000000002007221 */ /* 0x002fec0000010000 */
[----:B------:R-:W-:Y:S03]  /*166b0*/  FADD.FTZ R0, R111, R0 ;  /* 0x000000006f007221 */ /* 0x000fe60000010000 */
[----:B------:R-:W-:Y:S10]  /*166c0*/  MUFU.EX2 R190, R214 ;  /* 0x000000d600be7308 */ /* 0x000ff40000000800 */
[----:B------:R-:W-:Y:S10]  /*166d0*/  MUFU.EX2 R184, R210 ;  /* 0x000000d200b87308 */ /* 0x000ff40000000800 */
[----:B------:R-:W1:Y:S01]  /*166e0*/  MUFU.EX2 R187, R195 ;  /* 0x000000c300bb7308 */ /* 0x000e620000000800 */
[-C--:B--2---:R-:W-:Y:S09]  /*166f0*/  HMMA.16816.F32 R56, R172, R120.reuse, R56 ;  /* 0x00000078ac38723c */ /* 0x084ff20000001838 */
[----:B------:R-:W-:Y:S01]  /*16700*/  MUFU.EX2 R188, R193 ;  /* 0x000000c100bc7308 */ /* 0x000fe20000000800 */
[C---:B------:R-:W-:Y:S09]  /*16710*/  HMMA.16816.F32 R60, R116.reuse, R120, R60 ;  /* 0x00000078743c723c */ /* 0x040ff2000000183c */
[----:B------:R-:W2:Y:S01]  /*16720*/  MUFU.EX2 R183, R212 ;  /* 0x000000d400b77308 */ /* 0x000ea20000000800 */
[-C--:B------:R-:W-:Y:S03]  /*16730*/  HMMA.16816.F32 R64, R116, R122.reuse, R64 ;  /* 0x0000007a7440723c */ /* 0x080fe60000001840 */
[----:B-1----:R-:W-:Y:S05]  /*16740*/  F2FP.PACK_AB R176, R187, R184 ;  /* 0x000000b8bbb0723e */ /* 0x002fea00000000ff */
[C---:B------:R-:W-:Y:S01]  /*16750*/  HMMA.16816.F32 R68, R172.reuse, R122, R68 ;  /* 0x0000007aac44723c */ /* 0x040fe20000001844 */
[----:B------:R-:W1:Y:S01]  /*16760*/  LDSM.16.MT88.4 R120, [R196+0x1800] ;  /* 0x00180000c478783b */ /* 0x000e620000004200 */
[----:B------:R-:W-:Y:S10]  /*16770*/  MUFU.EX2 R182, R194 ;  /* 0x000000c200b67308 */ /* 0x000ff40000000800 */
[----:B------:R-:W4:Y:S01]  /*16780*/  MUFU.EX2 R181, R211 ;  /* 0x000000d300b57308 */ /* 0x000f220000000800 */
[----:B--2---:R-:W-:Y:S09]  /*16790*/  F2FP.PACK_AB R178, R183, R188 ;  /* 0x000000bcb7b2723e */ /* 0x004ff200000000ff */
[----:B------:R-:W-:Y:S10]  /*167a0*/  MUFU.EX2 R180, R213 ;  /* 0x000000d500b47308 */ /* 0x000ff40000000800 */
[----:B------:R-:W2:Y:S01]  /*167b0*/  MUFU.EX2 R6, R6 ;  /* 0x0000000600067308 */ /* 0x000ea20000000800 */
[----:B----4-:R-:W-:Y:S01]  /*167c0*/  F2FP.PACK_AB R177, R181, R182 ;  /* 0x000000b6b5b1723e */ /* 0x010fe200000000ff */
[-C--:B-1----:R-:W-:Y:S08]  /*167d0*/  HMMA.16816.F32 R72, R172, R120.reuse, R72 ;  /* 0x00000078ac48723c */ /* 0x082ff00000001848 */
[C---:B------:R-:W-:Y:S04]  /*167e0*/  HMMA.16816.F32 R76, R116.reuse, R120, R76 ;  /* 0x00000078744c723c */ /* 0x040fe8000000184c */
[----:B--2---:R-:W-:Y:S04]  /*167f0*/  F2FP.PACK_AB R179, R6, R180 ;  /* 0x000000b406b3723e */ /* 0x004fe800000000ff */
        /* <DEDUP_REMOVED lines=24> */
[----:B------:R-:W4:Y:S04]  /*16980*/  MUFU.EX2 R110, R223 ;  /* 0x000000df006e7308 */ /* 0x000f280000000800 */
        /* <DEDUP_REMOVED lines=9> */
[C---:B----4-:R-:W-:Y:S01]  /*16a20*/  F2FP.PACK_AB R172, R110.reuse, R111 ;  /* 0x0000006f6eac723e */ /* 0x050fe200000000ff */
        /* <DEDUP_REMOVED lines=13> */
[----:B------:R-:W-:Y:S01]  /*16b00*/  FADD.FTZ R4, R139, R0 ;  /* 0x000000008b047221 */ /* 0x000fe20000010000 */
[C---:B---3--:R-:W-:Y:S01]  /*16b10*/  ISETP.GT.AND P0, PT, R220.reuse, R227, PT ;  /* 0x000000e3dc00720c */ /* 0x048fe20003f04270 */
[-C--:B------:R-:W-:Y:S04]  /*16b20*/  HMMA.16816.F32 R40, R116, R132.reuse, R40 ;  /* 0x000000847428723c */ /* 0x080fe80000001828 */
[----:B------:R-:W-:Y:S01]  /*16b30*/  FADD.FTZ R0, R237, R3 ;  /* 0x00000003ed007221 */ /* 0x000fe20000010000 */
[----:B------:R-:W-:Y:S01]  /*16b40*/  IADD3 R220, R220, -0x1, RZ ;  /* 0xffffffffdcdc7810 */ /* 0x000fe20007ffe0ff */
        /* <DEDUP_REMOVED lines=27> */
[----:B------:R-:W-:Y:S01]  /*16d00*/  FADD.FTZ R238, R6, R0 ;  /* 0x0000000006ee7221 */ /* 0x000fe20000010000 */
[----:B------:R-:W-:Y:S03]  /*16d10*/  MOV R6, R106 ;  /* 0x0000006a00067202 */ /* 0x000fe60000000f00 */
        /* <DEDUP_REMOVED lines=34> */
.L_x_1657:
[----:B------:R-:W2:Y:S02]  /*16f40*/  LDL R0, [R1+0xc] ;  /* 0x00000c0001007983 */ /* 0x000ea40000100800 */
[----:B--2---:R-:W-:-:S13]  /*16f50*/  ISETP.GE.AND P0, PT, R220, R0, PT ;  /* 0x00000000dc00720c */ /* 0x004fda0003f06270 */
[----:B------:R-:W-:Y:S05]  /*16f60*/  @!P0 BRA `(.L_x_1671) ;  /* 0x0000310000008947 */ /* 0x000fea0003800000 */
.L_x_1683:
        /* <DEDUP_REMOVED lines=9> */
[----:B------:R-:W-:Y:S01]  /*17000*/  MOV R110, R105 ;  /* 0x00000069006e7202 */ /* 0x000fe20000000f00 */
[----:B------:R-:W-:Y:S01]  /*17010*/  IMAD.MOV.U32 R107, RZ, RZ, R106 ;  /* 0x000000ffff6b7224 */ /* 0x000fe200078e006a */
[----:B------:R-:W-:Y:S01]  /*17020*/  MOV R111, R104 ;  /* 0x00000068006f7202 */ /* 0x000fe20000000f00 */
[----:B------:R-:W-:Y:S02]  /*17030*/  IMAD R0, R221, c[0x0][0x20c], R0 ;  /* 0x00008300dd007a24 */ /* 0x000fe400078e0200 */
        /* <DEDUP_REMOVED lines=20> */
.L_x_1778:
        /* <DEDUP_REMOVED lines=8> */
[----:B-----5:R-:W-:Y:S05]  /*17200*/  IADD3 R8, P0, R2, R234, RZ ;  /* 0x000000ea02087210 */ /* 0x020fea0007f1e0ff */
[----:B--2---:R-:W-:Y:S06]  /*17210*/  IMAD.X R9, R0, 0x1, R233, P0 ;  /* 0x0000000100097824 */ /* 0x004fec00000e06e9 */
[----:B------:R-:W-:Y:S01]  /*17220*/  @!PT LDS RZ, [RZ] ;  /* 0x00000000fffff984 */ /* 0x000fe20000000800 */
[----:B------:R-:W-:Y:S01]  /*17230*/  @!PT LDS RZ, [RZ] ;  /* 0x00000000fffff984 */ /* 0x000fe20000000800 */
[----:B------:R2:W-:Y:S02]  /*17240*/  LDGSTS.E.BYPASS.LTC128B.128 [R209+0x1880], [R8.64], !P2 ;  /* 0x0188000008d17fae */ /* 0x0005e4000d101d48 */
[----:B--2---:R-:W-:Y:S05]  /*17250*/  IADD3 R8, P0, R2, R235, RZ ;  /* 0x000000eb02087210 */ /* 0x004fea0007f1e0ff */
[----:B------:R-:W-:Y:S01]  /*17260*/  IMAD.X R9, R0, 0x1, R230, P0 ;  /* 0x0000000100097824 */ /* 0x000fe200000e06e6 */
[----:B------:R-:W-:Y:S04]  /*17270*/  IADD3 R2, P0, R2, R232, RZ ;  /* 0x000000e802027210 */ /* 0x000fe80007f1e0ff */
[----:B------:R2:W-:Y:S01]  /*17280*/  LDGSTS.E.BYPASS.LTC128B.128 [R209+0x2480], [R8.64], !P4 ;  /* 0x0248000008d17fae */ /* 0x0005e2000e101d48 */
[----:B------:R-:W-:Y:S01]  /*17290*/  IMAD.X R3, R0, 0x1, R231, P0 ;  /* 0x0000000100037824 */ /* 0x000fe200000e06e7 */
[----:B-1----:R-:W-:Y:S04]  /*172a0*/  ISETP.GT.AND P0, PT, R10, 0x3f, PT ;  /* 0x0000003f0a00780c */ /* 0x002fe80003f04270 */
[----:B------:R2:W-:Y:S09]  /*172b0*/  LDGSTS.E.BYPASS.LTC128B.128 [R209+0x3080], [R2.64], !P3 ;  /* 0x0308000002d17fae */ /* 0x0005f2000d901d48 */
[----:B------:R-:W-:-:S05]  /*172c0*/  @P0 BRA `(.L_x_1674) ;  /* 0x000000f000000947 */ /* 0x000fca0003800000 */
[----:B------:R-:W-:-:S05]  /*172d0*/  BRA.DIV ~URZ, `(.L_x_1675) ;  /* 0x0000a7427f007947 */ /* 0x000fca000b800000 */
[----:B------:R-:W1:Y:S04]  /*172e0*/  SHFL.IDX PT, R4, R4, 0x1, 0x1c1f ;  /* 0x003c1f0004047f89 */ /* 0x000e6800000e0000 */
[----:B------:R3:W4:Y:S02]  /*172f0*/  SHFL.IDX PT, R0, R6, 0x1, 0x1c1f ;  /* 0x003c1f0006007f89 */ /* 0x00072400000e0000 */
.L_x_1779:
[----:B--2-4-:R-:W-:Y:S05]  /*17300*/  IADD3 R2, P0, R0, R234, RZ ;  /* 0x000000ea00027210 */ /* 0x014fea0007f1e0ff */
[----:B-1----:R-:W-:Y:S01]  /*17310*/  IMAD.X R3, R4, 0x1, R233, P0 ;  /* 0x0000000104037824 */ /* 0x002fe200000e06e9 */
        /* <DEDUP_REMOVED lines=10> */
.L_x_1674:
[----:B------:R-:W-:Y:S05]  /*173c0*/  BSYNC B0 ;  /* 0x0000000000007941 */ /* 0x000fea0003800000 */
.L_x_1673:
[----:B------:R-:W0:Y:S01]  /*173d0*/  LDGDEPBAR ;  /* 0x00000000000079af */ /* 0x000e220000000000 */
[----:B------:R-:W-:Y:S01]  /*173e0*/  WARPSYNC 0xffffffff ;  /* 0xffffffff00007948 */ /* 0x000fe20003800000 */
[-C--:B--2---:R-:W-:Y:S01]  /*173f0*/  HMMA.16816.F32 R8, R52, R20.reuse, RZ ;  /* 0x000000143408723c */ /* 0x084fe200000018ff */
[----:B------:R-:W-:Y:S05]  /*17400*/  BSSY B0, `(.L_x_1676) ;  /* 0x0000109000007945 */ /* 0x000fea0003800000 */
[----:B---3--:R-:W2:Y:S02]  /*17410*/  LDL R6, [R1+0xc] ;  /* 0x00000c0001067983 */ /* 0x008ea40000100800 */
        /* <DEDUP_REMOVED lines=200> */
[----:B--2---:R-:W-:Y:S03]  /*180a0*/  IMAD R2, R220, 0x30, R223 ;  /* 0x00000030dc027824 */ /* 0x004fe600078e02df */
[----:B------:R-:W2:Y:S02]  /*180b0*/  S2R R223, SR_TID.X ;  /* 0x0000000000df7919 */ /* 0x000ea40000002100 */
[----:B------:R-:W-:Y:S05]  /*180c0*/  IADD3 R2, R2, -0x30, R251 ;  /* 0xffffffd002027810 */ /* 0x000fea0007ffe0fb */
[----:B------:R-:W-:Y:S04]  /*180d0*/  @P6 IMAD.HI.U32 R3, R2, c[0x0][0x2bc], RZ ;  /* 0x0000af0002036a27 */ /* 0x000fe800078e00ff */
[----:B-1----:R-:W-:Y:S01]  /*180e0*/  IMAD.MOV.U32 R0, RZ, RZ, R2 ;  /* 0x000000ffff007224 */ /* 0x002fe200078e0002 */
[----:B------:R-:W-:Y:S04]  /*180f0*/  @P6 SHF.R.U32.HI R0, RZ, c[0x0][0x2c0], R3 ;  /* 0x0000b000ff006a19 */ /* 0x000fe80000011603 */
[C---:B---3--:R-:W-:Y:S01]  /*18100*/  @!P5 IADD3 R3, P0, R0.reuse, R228, RZ ;  /* 0x000000e40003d210 */ /* 0x048fe20007f1e0ff */
[----:B------:R-:W-:Y:S03]  /*18110*/  IMAD.MOV R4, RZ, RZ, -R0 ;  /* 0x000000ffff047224 */ /* 0x000fe600078e0a00 */
[----:B----4-:R-:W-:Y:S01]  /*18120*/  @!P5 LEA.HI.X.SX32 R0, R0, R6, 0x1, P0 ;  /* 0x000000060000d211 */ /* 0x010fe200000f0eff */
[----:B------:R-:W-:Y:S01]  /*18130*/  IMAD R221, R4, c[0x0][0x2b8], R2 ;  /* 0x0000ae0004dd7a24 */ /* 0x000fe200078e0202 */
[C---:B------:R-:W-:Y:S02]  /*18140*/  @!P5 LEA R2, P0, R3.reuse, c[0x0][0x2a0], 0x2 ;  /* 0x0000a8000302da11 */ /* 0x040fe400078010ff */
[----:B--2---:R-:W-:Y:S02]  /*18150*/  SHF.R.S32.HI R6, RZ, 0x1f, R223 ;  /* 0x0000001fff067819 */ /* 0x004fe400000114df */
        /* <DEDUP_REMOVED lines=21> */
.L_x_1780:
[----:B------:R-:W-:-:S05]  /*182b0*/  BRA.DIV ~URZ, `(.L_x_1679) ;  /* 0x000098927f007947 */ /* 0x000fca000b800000 */
[----:B------:R3:W4:Y:S02]  /*182c0*/  SHFL.IDX PT, R0, R11, RZ, 0x1c1f ;  /* 0x001c1fff0b007589 */ /* 0x00072400000e0000 */
.L_x_1781:
        /* <DEDUP_REMOVED lines=16> */
.L_x_1782:
[----:B---34-:R-:W-:Y:S05]  /*183d0*/  @P0 IADD3 R2, P1, R0, R234, RZ ;  /* 0x000000ea00020210 */ /* 0x018fea0007f3e0ff */
[----:B-1----:R-:W-:Y:S01]  /*183e0*/  @P0 IMAD.X R3, R4, 0x1, R233, P1 ;  /* 0x0000000104030824 */ /* 0x002fe200008e06e9 */
[----:B------:R-:W-:Y:S04]  /*183f0*/  @P0 IADD3 R8, P1, R0, R235, RZ ;  /* 0x000000eb00080210 */ /* 0x000fe80007f3e0ff */
[----:B------:R-:W-:Y:S01]  /*18400*/  @!PT LDS RZ, [RZ] ;  /* 0x00000000fffff984 */ /* 0x000fe20000000800 */
[----:B------:R-:W-:Y:S01]  /*18410*/  @!PT LDS RZ, [RZ] ;  /* 0x00000000fffff984 */ /* 0x000fe20000000800 */
[----:B------:R-:W-:Y:S01]  /*18420*/  @!PT LDS RZ, [RZ] ;  /* 0x00000000fffff984 */ /* 0x000fe20000000800 */
[----:B------:R1:W-:Y:S01]  /*18430*/  @P0 LDGSTS.E.BYPASS.LTC128B.128 [R209+0x4480], [R2.64], !P2 ;  /* 0x0448000002d10fae */ /* 0x0003e2000d101d48 */
[----:B------:R-:W-:Y:S05]  /*18440*/  @P0 IMAD.X R9, R4, 0x1, R230, P1 ;  /* 0x0000000104090824 */ /* 0x000fea00008e06e6 */
[----:B------:R3:W-:Y:S01]  /*18450*/  @P0 LDGSTS.E.BYPASS.LTC128B.128 [R209+0x5080], [R8.64], !P4 ;  /* 0x0508000008d10fae */ /* 0x0007e2000e101d48 */
[----:B-1----:R-:W-:Y:S05]  /*18460*/  @P0 IADD3 R2, P1, R0, R232, RZ ;  /* 0x000000e800020210 */ /* 0x002fea0007f3e0ff */
[----:B------:R-:W-:Y:S05]  /*18470*/  @P0 IMAD.X R3, R4, 0x1, R231, P1 ;  /* 0x0000000104030824 */ /* 0x000fea00008e06e7 */
[----:B------:R3:W-:Y:S03]  /*18480*/  @P0 LDGSTS.E.BYPASS.LTC128B.128 [R209+0x5c80], [R2.64], !P3 ;  /* 0x05c8000002d10fae */ /* 0x0007e6000d901d48 */
.L_x_1677:
[----:B--234-:R-:W-:Y:S05]  /*18490*/  BSYNC B0 ;  /* 0x0000000000007941 */ /* 0x01cfea0003800000 */
.L_x_1676:
        /* <DEDUP_REMOVED lines=51> */
.L_x_1783:
        /* <DEDUP_REMOVED lines=15> */
.L_x_1784:
[----:B--2---:R-:W-:Y:S01]  /*188c0*/  FMNMX.FTZ R6, R0, R4, !PT ;  /* 0x0000000400067209 */ /* 0x004fe20007810000 */
[C---:B------:R-:W-:Y:S01]  /*188d0*/  FMUL.FTZ R2, R106.reuse, c[0x0][0x2d0] ;  /* 0x0000b4006a027a20 */ /* 0x040fe20000410000 */
[----:B------:R-:W-:Y:S01]  /*188e0*/  WARPSYNC 0xffffffff ;  /* 0xffffffff00007948 */ /* 0x000fe20003800000 */
[----:B------:R-:W-:Y:S01]  /*188f0*/  FADD.FTZ R0, -R106, R107 ;  /* 0x0000006b6a007221 */ /* 0x000fe20000010100 */
[----:B------:R-:W-:Y:S01]  /*18900*/  LDSM.16.MT88.4 R40, [R197] ;  /* 0x00000000c528783b */ /* 0x000fe20000004200 */
[--C-:B------:R-:W-:Y:S02]  /*18910*/  FFMA.FTZ R8, R194, c[0x0][0x2d0], -R2.reuse ;  /* 0x0000b400c2087a23 */ /* 0x100fe40000010802 */
        /* <DEDUP_REMOVED lines=200> */
[C---:B----4-:R-:W-:Y:S01]  /*195a0*/  FMUL.FTZ R10, R3.reuse, R142 ;  /* 0x0000008e030a7220 */ /* 0x050fe20000410000 */
        /* <DEDUP_REMOVED lines=13> */
[----:B------:R-:W-:Y:S02]  /*19680*/  FADD.FTZ R0, R111, R0 ;  /* 0x000000006f007221 */ /* 0x000fe40000010000 */
[C---:B------:R-:W-:Y:S02]  /*19690*/  FMUL.FTZ R25, R4.reuse, R149 ;  /* 0x0000009504197220 */ /* 0x040fe40000410000 */
        /* <DEDUP_REMOVED lines=64> */
[C---:B------:R-:W-:Y:S04]  /*19aa0*/  HMMA.16816.F32 R12, R120.reuse, R124, R12 ;  /* 0x0000007c780c723c */ /* 0x040fe8000000180c */
[----:B------:R-:W-:Y:S04]  /*19ab0*/  FADD.FTZ R4, R214, R0 ;  /* 0x00000000d6047221 */ /* 0x000fe80000010000 */
[-C--:B------:R-:W-:Y:S01]  /*19ac0*/  HMMA.16816.F32 R16, R120, R126.reuse, R16 ;  /* 0x0000007e7810723c */ /* 0x080fe20000001810 */
[----:B------:R-:W4:Y:S03]  /*19ad0*/  MUFU.EX2 R110, R228 ;  /* 0x000000e4006e7308 */ /* 0x000f260000000800 */
[----:B-1----:R-:W-:Y:S04]  /*19ae0*/  F2FP.PACK_AB R174, R136, R137 ;  /* 0x0000008988ae723e */ /* 0x002fe800000000ff */
[C---:B------:R-:W-:Y:S01]  /*19af0*/  HMMA.16816.F32 R20, R116.reuse, R126, R20 ;  /* 0x0000007e7414723c */ /* 0x040fe20000001814 */
[----:B------:R-:W1:Y:S03]  /*19b00*/  LDSM.16.MT88.4 R124, [R197+0x1000] ;  /* 0x00100000c57c783b */ /* 0x000e660000004200 */
[----:B---3--:R-:W-:Y:S04]  /*19b10*/  FADD.FTZ R0, R111, R2 ;  /* 0x000000026f007221 */ /* 0x008fe80000010000 */
[-C--:B------:R-:W-:Y:S04]  /*19b20*/  HMMA.16816.F32 R24, R116, R128.reuse, R24 ;  /* 0x000000807418723c */ /* 0x080fe80000001818 */
[----:B------:R-:W-:Y:S02]  /*19b30*/  FADD.FTZ R2, R244, R4 ;  /* 0x00000004f4027221 */ /* 0x000fe40000010000 */
[----:B------:R-:W-:Y:S02]  /*19b40*/  FADD.FTZ R4, R140, R3 ;  /* 0x000000038c047221 */ /* 0x000fe40000010000 */
[C---:B------:R-:W-:Y:S04]  /*19b50*/  HMMA.16816.F32 R28, R120.reuse, R128, R28 ;  /* 0x00000080781c723c */ /* 0x040fe8000000181c */
[C---:B----4-:R-:W-:Y:S01]  /*19b60*/  F2FP.PACK_AB R172, R110.reuse, R111 ;  /* 0x0000006f6eac723e */ /* 0x050fe200000000ff */
[----:B------:R-:W-:Y:S02]  /*19b70*/  FADD.FTZ R0, R110, R0 ;  /* 0x000000006e007221 */ /* 0x000fe40000010000 */
        /* <DEDUP_REMOVED lines=38> */
[----:B------:R-:W-:Y:S02]  /*19de0*/  FADD.FTZ R236, R194, R4 ;  /* 0x00000004c2ec7221 */ /* 0x000fe40000010000 */
[----:B------:R-:W-:Y:S02]  /*19df0*/  FADD.FTZ R237, R183, R3 ;  /* 0x00000003b7ed7221 */ /* 0x000fe40000010000 */
[-C--:B------:R-:W-:Y:S04]  /*19e00*/  HMMA.16816.F32 R80, R120, R130.reuse, R80 ;  /* 0x000000827850723c */ /* 0x080fe80000001850 */
[----:B------:R-:W-:Y:S01]  /*19e10*/  FADD.FTZ R238, R5, R2 ;  /* 0x0000000205ee7221 */ /* 0x000fe20000010000 */
[----:B------:R-:W-:Y:S03]  /*19e20*/  MOV R5, R6 ;  /* 0x0000000600057202 */ /* 0x000fe60000000f00 */
        /* <DEDUP_REMOVED lines=22> */
[C---:B------:R-:W-:Y:S04]  /*19f90*/  HMMA.16816.F32 R60, R176.reuse, R8, R60 ;  /* 0x00000008b03c723c */ /* 0x040fe8000000183c */
[----:B------:R-:W-:Y:S04]  /*19fa0*/  MOV R220, R0 ;  /* 0x0000000000dc7202 */ /* 0x000fe80000000f00 */
        /* <DEDUP_REMOVED lines=10> */
[----:B------:R-:W-:Y:S07]  /*1a050*/  @!UPT UIADD3 URZ, URZ, URZ, URZ ;  /* 0x0000003f3f3ff290 */ /* 0x000fee000fffe03f */
[----:B------:R-:W-:-:S11]  /*1a060*/  @P0 BRA `(.L_x_1683) ;  /* 0xffffcf0000000947 */ /* 0x000fd6000383ffff */
.L_x_1671:
[----:B------:R-:W-:Y:S05]  /*1a070*/  BRA.DIV ~URZ, `(.L_x_1684) ;  /* 0x00007e227f007947 */ /* 0x000fea000b800000 */
[----:B------:R1:W2:Y:S02]  /*1a080*/  SHFL.BFLY PT, R0, R225, 0x2, 0x1f ;  /* 0x0c401f00e1007f89 */ /* 0x0002a400000e0000 */
.L_x_1785:
        /* <DEDUP_REMOVED lines=15> */
.L_x_1786:
        /* <DEDUP_REMOVED lines=55> */
[----:B------:R-:W-:Y:S01]  /*1a4f0*/  FMUL.FTZ R155, R3, R87 ;  /* 0x00000057039b7220 */ /* 0x000fe20000410000 */
[----:B------:R-:W1:Y:S01]  /*1a500*/  @P0 MUFU.RCP R0, R4 ;  /* 0x0000000400000308 */ /* 0x000e620000001000 */
[----:B------:R-:W-:-:S02]  /*1a510*/  FMUL.FTZ R48, R2, R64 ;  /* 0x0000004002307220 */ /* 0x000fc40000410000 */
[----:B------:R-:W-:Y:S02]  /*1a520*/  FMUL.FTZ R49, R2, R65 ;  /* 0x0000004102317220 */ /* 0x000fe40000410000 */
        /* <DEDUP_REMOVED lines=75> */
.L_x_1588:
        /* <DEDUP_REMOVED lines=19> */
.L_x_1687:
[----:B--2---:R-:W-:Y:S05]  /*1ab10*/  BSYNC B0 ;  /* 0x0000000000007941 */ /* 0x004fea0003800000 */
.L_x_1686:
        /* <DEDUP_REMOVED lines=130> */
.L_x_1690:
        /* <DEDUP_REMOVED lines=26> */
[----:B------:R-:W-:Y:S02]  /*1b4e0*/  IMAD.IADD R3, R3, 0x1, R43 ;  /* 0x0000000103037824 */ /* 0x000fe400078e022b */
        /* <DEDUP_REMOVED lines=66> */
[----:B------:R-:W-:Y:S01]  /*1b910*/  IADD3 R6, R251, R43, RZ ;  /* 0x0000002bfb067210 */ /* 0x000fe20007ffe0ff */
[C---:B-1----:R-:W-:Y:S01]  /*1b920*/  IMAD.WIDE.U32 R8, R2.reuse, c[0x0][0x3a0], RZ ;  /* 0x0000e80002087a25 */ /* 0x042fe200078e00ff */
[----:B------:R-:W1:Y:S03]  /*1b930*/  S2R R12, SR_TID.X ;  /* 0x00000000000c7919 */ /* 0x000e660000002100 */
[----:B------:R-:W-:-:S02]  /*1b940*/  IMAD R2, R2, c[0x0][0x3a4], R16 ;  /* 0x0000e90002027a24 */ /* 0x000fc400078e0210 */
[----:B------:R-:W-:-:S03]  /*1b950*/  @P5 IMAD.HI.U32 R10, R6, c[0x0][0x4ec], RZ ;  /* 0x00013b00060a5a27 */ /* 0x000fc600078e00ff */
[----:B------:R-:W-:Y:S02]  /*1b960*/  IADD3 R3, R9, R2, RZ ;  /* 0x0000000209037210 */ /* 0x000fe40007ffe0ff */
[----:B------:R-:W-:-:S05]  /*1b970*/  MOV R2, R8 ;  /* 0x0000000800027202 */ /* 0x000fca0000000f00 */
[C---:B------:R-:W-:Y:S01]  /*1b980*/  IMAD.WIDE.U32 R8, R5.reuse, c[0x0][0x3e8], R2 ;  /* 0x0000fa0005087a25 */ /* 0x040fe200078e0002 */
[----:B------:R-:W-:Y:S02]  /*1b990*/  SHF.R.S32.HI R3, RZ, 0x1f, R0 ;  /* 0x0000001fff037819 */ /* 0x000fe40000011400 */
[----:B------:R-:W-:Y:S01]  /*1b9a0*/  MOV R2, R6 ;  /* 0x0000000600027202 */ /* 0x000fe20000000f00 */
[----:B------:R-:W-:Y:S01]  /*1b9b0*/  IMAD R9, R5, c[0x0][0x3ec], R9 ;  /* 0x0000fb0005097a24 */ /* 0x000fe200078e0209 */
[----:B------:R-:W-:Y:S01]  /*1b9c0*/  @P5 SHF.R.U32.HI R2, RZ, c[0x0][0x4f0], R10 ;  /* 0x00013c00ff025a19 */ /* 0x000fe2000001160a */
[----:B------:R-:W-:Y:S02]  /*1b9d0*/  IMAD R5, R3, c[0x0][0x3f0], RZ ;  /* 0x0000fc0003057a24 */ /* 0x000fe400078e02ff */
[----:B------:R-:W-:Y:S01]  /*1b9e0*/  IMAD.WIDE.U32 R8, R0, c[0x0][0x3f0], R8 ;  /* 0x0000fc0000087a25 */ /* 0x000fe200078e0008 */
[----:B-1----:R-:W-:-:S03]  /*1b9f0*/  SHF.R.S32.HI R11, RZ, 0x1f, R12 ;  /* 0x0000001fff0b7819 */ /* 0x002fc6000001140c */
[----:B------:R-:W-:Y:S01]  /*1ba00*/  IMAD R10, R0, c[0x0][0x3f4], R5 ;  /* 0x0000fd00000a7a24 */ /* 0x000fe200078e0205 */
[----:B------:R-:W-:Y:S02]  /*1ba10*/  SHF.R.S32.HI R5, RZ, 0x1f, R2 ;  /* 0x0000001fff057819 */ /* 0x000fe40000011402 */
[----:B------:R-:W-:Y:S02]  /*1ba20*/  IADD3 R0, -R2, RZ, RZ ;  /* 0x000000ff02007210 */ /* 0x000fe40007ffe1ff */
[----:B------:R-:W-:Y:S02]  /*1ba30*/  IADD3 R9, R9, R10, RZ ;  /* 0x0000000a09097210 */ /* 0x000fe40007ffe0ff */
[----:B------:R-:W-:Y:S01]  /*1ba40*/  LEA.HI R11, R11, R12, RZ, 0x2 ;  /* 0x0000000c0b0b7211 */ /* 0x000fe200078f10ff */
[----:B------:R-:W-:-:S03]  /*1ba50*/  IMAD R0, R0, c[0x0][0x4e8], R6 ;  /* 0x00013a0000007a24 */ /* 0x000fc600078e0206 */
[----:B------:R-:W-:Y:S02]  /*1ba60*/  SHF.R.S32.HI R11, RZ, 0x2, R11 ;  /* 0x00000002ff0b7819 */ /* 0x000fe4000001140b */
        /* <DEDUP_REMOVED lines=18> */
[----:B------:R-:W-:Y:S02]  /*1bb90*/  IADD3 R3, R3, R6, RZ ;  /* 0x0000000603037210 */ /* 0x000fe40007ffe0ff */
[----:B------:R-:W-:-:S03]  /*1bba0*/  IADD3 R6, R11, R43, RZ ;  /* 0x0000002b0b067210 */ /* 0x000fc60007ffe0ff */
[----:B------:R-:W-:-:S04]  /*1bbb0*/  IMAD.WIDE.U32 R2, R0, c[0x0][0x3d8], R2 ;  /* 0x0000f60000027a25 */ /* 0x000fc800078e0002 */
[----:B------:R-:W-:Y:S01]  /*1bbc0*/  IMAD R0, R0, c[0x0][0x3dc], R5 ;  /* 0x0000f70000007a24 */ /* 0x000fe200078e0205 */
[----:B------:R-:W-:-:S04]  /*1bbd0*/  LEA R13, P0, R2, c[0x0][0x380], 0x1 ;  /* 0x0000e000020d7a11 */ /* 0x000fc800078008ff */
[----:B------:R-:W-:-:S04]  /*1bbe0*/  IADD3 R0, R3, R0, RZ ;  /* 0x0000000003007210 */ /* 0x000fc80007ffe0ff */
[----:B------:R-:W-:Y:S01]  /*1bbf0*/  LEA.HI.X R12, R2, c[0x0][0x384], R0, 0x1, P0 ;  /* 0x0000e100020c7a11 */ /* 0x000fe200000f0c00 */
[----:B------:R-:W-:Y:S05]  /*1bc00*/  BRA.DIV ~URZ, `(.L_x_1692) ;  /* 0x000065127f007947 */ /* 0x000fea000b800000 */
[----:B-1234-:R1:W2:Y:S02]  /*1bc10*/  SHFL.IDX PT, R5, R12, RZ, 0x1c1f ;  /* 0x001c1fff0c057589 */ /* 0x01e2a400000e0000 */
.L_x_1787:
[----:B------:R-:W-:Y:S05]  /*1bc20*/  BRA.DIV ~URZ, `(.L_x_1693) ;  /* 0x000065627f007947 */ /* 0x000fea000b800000 */
[----:B------:R3:W4:Y:S02]  /*1bc30*/  SHFL.IDX PT, R0, R13, RZ, 0x1c1f ;  /* 0x001c1fff0d007589 */ /* 0x00072400000e0000 */
.L_x_1788:
[----:B------:R-:W-:Y:S01]  /*1bc40*/  ISETP.GE.AND P0, PT, R6, R4, PT ;  /* 0x000000040600720c */ /* 0x000fe20003f06270 */
[----:B------:R-:W-:-:S12]  /*1bc50*/  BSSY B0, `(.L_x_1694) ;  /* 0x0000012000007945 */ /* 0x000fd80003800000 */
        /* <DEDUP_REMOVED lines=14> */
[----:B------:R2:W-:Y:S04]  /*1bd40*/  @!P2 ST.E.128 [R10.64], R24 ;  /* 0x000000180a00a985 */ /* 0x0005e8000c101d08 */
[----:B------:R2:W-:Y:S04]  /*1bd50*/  @!P1 ST.E.128 [R8.64], R20 ;  /* 0x0000001408009985 */ /* 0x0005e8000c101d08 */
[----:B------:R2:W-:Y:S02]  /*1bd60*/  @!P0 ST.E.128 [R2.64], R16 ;  /* 0x0000001002008985 */ /* 0x0005e4000c101d08 */
.L_x_1695:
[----:B------:R-:W-:Y:S05]  /*1bd70*/  BSYNC B0 ;  /* 0x0000000000007941 */ /* 0x000fea0003800000 */
.L_x_1694:
[----:B------:R-:W-:Y:S05]  /*1bd80*/  BRA.DIV ~URZ, `(.L_x_1696) ;  /* 0x000064627f007947 */ /* 0x000fea000b800000 */
[----:B--2---:R2:W1:Y:S04]  /*1bd90*/  SHFL.IDX PT, R5, R12, 0x1, 0x1c1f ;  /* 0x003c1f000c057f89 */ /* 0x00446800000e0000 */
[----:B----4-:R2:W4:Y:S02]  /*1bda0*/  SHFL.IDX PT, R0, R13, 0x1, 0x1c1f ;  /* 0x003c1f000d007f89 */ /* 0x01052400000e0000 */
.L_x_1789:
        /* <DEDUP_REMOVED lines=17> */
[----:B------:R1:W-:Y:S04]  /*1bec0*/  @!P2 ST.E.128 [R10.64], R36 ;  /* 0x000000240a00a985 */ /* 0x0003e8000c101d08 */
[----:B------:R1:W-:Y:S04]  /*1bed0*/  @!P1 ST.E.128 [R8.64], R32 ;  /* 0x0000002008009985 */ /* 0x0003e8000c101d08 */
[----:B------:R1:W-:Y:S02]  /*1bee0*/  @!P0 ST.E.128 [R2.64], R28 ;  /* 0x0000001c02008985 */ /* 0x0003e4000c101d08 */
.L_x_1698:
[----:B------:R-:W-:Y:S05]  /*1bef0*/  BSYNC B0 ;  /* 0x0000000000007941 */ /* 0x000fea0003800000 */
.L_x_1697:
[----:B------:R-:W-:Y:S05]  /*1bf00*/  BRA.DIV ~URZ, `(.L_x_1699) ;  /* 0x000063a27f007947 */ /* 0x000fea000b800000 */
[----:B-1----:R1:W2:Y:S02]  /*1bf10*/  SHFL.IDX PT, R5, R12, 0x2, 0x1c1f ;  /* 0x005c1f000c057f89 */ /* 0x0022a400000e0000 */
.L_x_1790:
[----:B------:R-:W-:Y:S05]  /*1bf20*/  BRA.DIV ~URZ, `(.L_x_1700) ;  /* 0x000063f27f007947 */ /* 0x000fea000b800000 */
[----:B----4-:R4:W1:Y:S02]  /*1bf30*/  SHFL.IDX PT, R0, R13, 0x2, 0x1c1f ;  /* 0x005c1f000d007f89 */ /* 0x01086400000e0000 */
.L_x_1791:
        /* <DEDUP_REMOVED lines=20> */
.L_x_1702:
[----:B------:R-:W-:Y:S05]  /*1c080*/  BSYNC B0 ;  /* 0x0000000000007941 */ /* 0x000fea0003800000 */
.L_x_1701:
[----:B------:R-:W-:Y:S05]  /*1c090*/  BRA.DIV ~URZ, `(.L_x_1703) ;  /* 0x000062e27f007947 */ /* 0x000fea000b800000 */
[----:B--2---:R2:W3:Y:S04]  /*1c0a0*/  SHFL.IDX PT, R5, R12, 0x3, 0x1c1f ;  /* 0x007c1f000c057f89 */ /* 0x0044e800000e0000 */
[----:B-1----:R2:W1:Y:S02]  /*1c0b0*/  SHFL.IDX PT, R0, R13, 0x3, 0x1c1f ;  /* 0x007c1f000d007f89 */ /* 0x00246400000e0000 */
.L_x_1792:
[----:B------:R-:W-:-:S04]  /*1c0c0*/  IADD3 R2, R6, 0x60, RZ ;  /* 0x0000006006027810 */ /* 0x000fc80007ffe0ff */
[----:B------:R-:W-:-:S13]  /*1c0d0*/  ISETP.GE.AND P0, PT, R2, R4, PT ;  /* 0x000000040200720c */ /* 0x000fda0003f06270 */
[----:B------:R-:W-:Y:S05]  /*1c0e0*/  @P0 BRA `(.L_x_1704) ;  /* 0x000024b000000947 */ /* 0x000fea0003800000 */
[----:B--234-:R-:W2:Y:S04]  /*1c0f0*/  LDL.64 R12, [R1] ;  /* 0x00000000010c7983 */ /* 0x01cea80000100a00 */
[----:B------:R-:W3:Y:S04]  /*1c100*/  LDL R11, [R1+0x88] ;  /* 0x00008800010b7983 */ /* 0x000ee80000100800 */
[----:B------:R-:W4:Y:S01]  /*1c110*/  LDL R10, [R1+0x8] ;  /* 0x00000800010a7983 */ /* 0x000f220000100800 */
[----:B------:R-:W-:-:S13]  /*1c120*/  ISETP.GE.AND P0, PT, R252, c[0x0][0x3c8], PT ;  /* 0x0000f200fc007a0c */ /* 0x000fda0003f06270 */
[----:B-1----:R-:W-:Y:S02]  /*1c130*/  @!P0 LEA R2, P2, R252, R0, 0x1 ;  /* 0x00000000fc028211 */ /* 0x002fe400078408ff */
[----:B--2---:R-:W-:Y:S02]  /*1c140*/  ISETP.GE.AND P1, PT, R12, c[0x0][0x3c8], PT ;  /* 0x0000f2000c007a0c */ /* 0x004fe40003f26270 */
[----:B---3--:R-:W-:-:S11]  /*1c150*/  @!P0 LEA.HI.X R3, R252, R5, R11, 0x1, P2 ;  /* 0x00000005fc038211 */ /* 0x008fd600010f0c0b */
[----:B------:R-:W-:-:S04]  /*1c160*/  @!P1 LEA R8, P3, R12, R0, 0x1 ;  /* 0x000000000c089211 */ /* 0x000fc800078608ff */
[----:B------:R-:W-:-:S05]  /*1c170*/  @!P1 LEA.HI.X R9, R12, R5, R13, 0x1, P3 ;  /* 0x000000050c099211 */ /* 0x000fca00018f0c0d */
[----:B------:R1:W-:Y:S04]  /*1c180*/  @!P1 ST.E.128 [R8.64], R64 ;  /* 0x0000004008009985 */ /* 0x0003e8000c101d08 */
[----:B------:R1:W-:Y:S01]  /*1c190*/  @!P0 ST.E.128 [R2.64], R60 ;  /* 0x0000003c02008985 */ /* 0x0003e2000c101d08 */
[----:B----4-:R-:W-:-:S13]  /*1c1a0*/  ISETP.GE.AND P0, PT, R10, c[0x0][0x3c8], PT ;  /* 0x0000f2000a007a0c */ /* 0x010fda0003f06270 */
[----:B------:R-:W-:Y:S05]  /*1c1b0*/  @P0 BRA `(.L_x_1704) ;  /* 0x000023e000000947 */ /* 0x000fea0003800000 */
[----:B------:R-:W2:Y:S01]  /*1c1c0*/  LDL R11, [R1+0x84] ;  /* 0x00008400010b7983 */ /* 0x000ea20000100800 */
[----:B-1----:R-:W-:-:S04]  /*1c1d0*/  LEA R2, P0, R10, R0, 0x1 ;  /* 0x000000000a027211 */ /* 0x002fc800078008ff */
[----:B--2---:R-:W-:-:S05]  /*1c1e0*/  LEA.HI.X R3, R10, R5, R11, 0x1, P0 ;  /* 0x000000050a037211 */ /* 0x004fca00000f0c0b */
[----:B------:R1:W-:Y:S01]  /*1c1f0*/  ST.E.128 [R2.64], R56 ;  /* 0x0000003802007985 */ /* 0x0003e2000c101d08 */
[----:B------:R-:W-:Y:S05]  /*1c200*/  BRA `(.L_x_1704) ;  /* 0x0000239000007947 */ /* 0x000fea0003800000 */
.L_x_1691:
        /* <DEDUP_REMOVED lines=34> */
.L_x_1793:
[----:B------:R-:W-:Y:S05]  /*1c430*/  BRA.DIV ~URZ, `(.L_x_1706) ;  /* 0x000060727f007947 */ /* 0x000fea000b800000 */
[----:B------:R3:W4:Y:S02]  /*1c440*/  SHFL.IDX PT, R0, R5, RZ, 0x1c1f ;  /* 0x001c1fff05007589 */ /* 0x00072400000e0000 */
.L_x_1794:
        /* <DEDUP_REMOVED lines=25> */
[----:B------:R-:W-:-:S04]  /*1c5e0*/  @!P1 LEA R2, P0, R8, R0, 0x2 ;  /* 0x0000000008029211 */ /* 0x000fc800078010ff */
[----:B--2---:R-:W-:Y:S02]  /*1c5f0*/  @!P1 LEA.HI.X R3, R8, R4, R9, 0x2, P0 ;  /* 0x0000000408039211 */ /* 0x004fe400000f1409 */
[----:B------:R-:W-:-:S04]  /*1c600*/  @!P2 LEA R8, P0, R11, R0, 0x2 ;  /* 0x000000000b08a211 */ /* 0x000fc800078010ff */
[----:B------:R-:W-:Y:S02]  /*1c610*/  @!P2 LEA.HI.X R9, R11, R4, R17, 0x2, P0 ;  /* 0x000000040b09a211 */ /* 0x000fe400000f1411 */
[----:B------:R-:W2:Y:S04]  /*1c620*/  LDL R11, [R1+0xe8] ;  /* 0x0000e800010b7983 */ /* 0x000ea80000100800 */
[----:B------:R3:W-:Y:S04]  /*1c630*/  @!P1 ST.E.64 [R2.64], R172 ;  /* 0x000000ac02009985 */ /* 0x0007e8000c101b08 */
[----:B------:R-:W4:Y:S01]  /*1c640*/  LDL R17, [R1+0xe4] ;  /* 0x0000e40001117983 */ /* 0x000f220000100800 */
[----:B---3--:R-:W-:-:S04]  /*1c650*/  @!P4 LEA R2, P0, R13, R0, 0x2 ;  /* 0x000000000d02c211 */ /* 0x008fc800078010ff */
[----:B------:R-:W-:Y:S02]  /*1c660*/  @!P4 LEA.HI.X R3, R13, R4, R15, 0x2, P0 ;  /* 0x000000040d03c211 */ /* 0x000fe400000f140f */
[----:B------:R-:W3:Y:S04]  /*1c670*/  LDL R15, [R1+0xe0] ;  /* 0x0000e000010f7983 */ /* 0x000ee80000100800 */
[----:B------:R-:W5:Y:S01]  /*1c680*/  LDL R13, [R1+0xdc] ;  /* 0x0000dc00010d7983 */ /* 0x000f620000100800 */
[----:B------:R-:W-:Y:S02]  /*1c690*/  ISETP.GE.AND P3, PT, R43, c[0x0][0x3c8], PT ;  /* 0x0000f2002b007a0c */ /* 0x000fe40003f66270 */
[----:B------:R-:W-:Y:S01]  /*1c6a0*/  ISETP.GE.AND P1, PT, R24, c[0x0][0x3c8], PT ;  /* 0x0000f20018007a0c */ /* 0x000fe20003f26270 */
[----:B------:R1:W-:Y:S04]  /*1c6b0*/  @!P2 ST.E.64 [R8.64], R174 ;  /* 0x000000ae0800a985 */ /* 0x0003e8000c101b08 */
[----:B------:R1:W-:Y:S01]  /*1c6c0*/  @!P4 ST.E.64 [R2.64], R176 ;  /* 0x000000b00200c985 */ /* 0x0003e2000c101b08 */
[----:B------:R-:W-:-:S02]  /*1c6d0*/  ISETP.GE.AND P4, PT, R22, c[0x0][0x3c8], PT ;  /* 0x0000f20016007a0c */ /* 0x000fc40003f86270 */
[----:B------:R-:W-:-:S03]  /*1c6e0*/  ISETP.GE.AND P2, PT, R20, c[0x0][0x3c8], PT ;  /* 0x0000f20014007a0c */ /* 0x000fc60003f46270 */
[----:B-1----:R-:W-:-:S04]  /*1c6f0*/  @!P3 LEA R8, P0, R43, R0, 0x2 ;  /* 0x000000002b08b211 */ /* 0x002fc800078010ff */
[----:B------:R-:W-:Y:S02]  /*1c700*/  @!P3 LEA.HI.X R9, R43, R4, R76, 0x2, P0 ;  /* 0x000000042b09b211 */ /* 0x000fe400000f144c */
[----:B------:R-:W-:-:S04]  /*1c710*/  @!P1 LEA R2, P0, R24, R0, 0x2 ;  /* 0x0000000018029211 */ /* 0x000fc800078010ff */
[----:B------:R-:W-:Y:S01]  /*1c720*/  @!P1 LEA.HI.X R3, R24, R4, R25, 0x2, P0 ;  /* 0x0000000418039211 */ /* 0x000fe200000f1419 */
[----:B------:R1:W-:Y:S04]  /*1c730*/  @!P3 ST.E.64 [R8.64], R178 ;  /* 0x000000b20800b985 */ /* 0x0003e8000c101b08 */
[----:B------:R1:W-:Y:S01]  /*1c740*/  @!P1 ST.E.64 [R2.64], R156 ;  /* 0x0000009c02009985 */ /* 0x0003e2000c101b08 */
[----:B------:R-:W-:Y:S02]  /*1c750*/  ISETP.GE.AND P1, PT, R18, c[0x0][0x3c8], PT ;  /* 0x0000f20012007a0c */ /* 0x000fe40003f26270 */
[----:B------:R-:W-:Y:S02]  /*1c760*/  ISETP.GE.AND P3, PT, R16, c[0x0][0x3c8], PT ;  /* 0x0000f20010007a0c */ /* 0x000fe40003f66270 */
        /* <DEDUP_REMOVED lines=8> */
[----:B-1----:R-:W-:-:S04]  /*1c7f0*/  @!P1 LEA R8, P0, R18, R0, 0x2 ;  /* 0x0000000012089211 */ /* 0x002fc800078010ff */
[----:B------:R-:W-:Y:S02]  /*1c800*/  @!P1 LEA.HI.X R9, R18, R4, R19, 0x2, P0 ;  /* 0x0000000412099211 */ /* 0x000fe400000f1413 */
[----:B------:R-:W-:-:S03]  /*1c810*/  @!P4 LEA R2, P0, R10, R0, 0x2 ;  /* 0x000000000a02c211 */ /* 0x000fc600078010ff */
[----:B------:R1:W-:Y:S01]  /*1c820*/  @!P1 ST.E.64 [R8.64], R182 ;  /* 0x000000b608009985 */ /* 0x0003e2000c101b08 */
[----:B------:R-:W-:Y:S02]  /*1c830*/  ISETP.GE.AND P1, PT, R12, c[0x0][0x3c8], PT ;  /* 0x0000f2000c007a0c */ /* 0x000fe40003f26270 */
[----:B--2---:R-:W-:Y:S02]  /*1c840*/  @!P4 LEA.HI.X R3, R10, R4, R11, 0x2, P0 ;  /* 0x000000040a03c211 */ /* 0x004fe400000f140b */
[----:B------:R-:W-:-:S04]  /*1c850*/  @!P3 LEA R10, P0, R16, R0, 0x2 ;  /* 0x00000000100ab211 */ /* 0x000fc800078010ff */
[----:B----4-:R-:W-:Y:S02]  /*1c860*/  @!P3 LEA.HI.X R11, R16, R4, R17, 0x2, P0 ;  /* 0x00000004100bb211 */ /* 0x010fe400000f1411 */
[C---:B-1----:R-:W-:Y:S01]  /*1c870*/  @!P2 LEA R8, P0, R14.reuse, R0, 0x2 ;  /* 0x000000000e08a211 */ /* 0x042fe200078010ff */
[----:B------:R1:W-:Y:S04]  /*1c880*/  @!P4 ST.E.64 [R2.64], R110 ;  /* 0x0000006e0200c985 */ /* 0x0003e8000c101b08 */
[----:B------:R2:W-:Y:S01]  /*1c890*/  @!P3 ST.E.64 [R10.64], R186 ;  /* 0x000000ba0a00b985 */ /* 0x0005e2000c101b08 */
[----:B---3--:R-:W-:Y:S02]  /*1c8a0*/  @!P2 LEA.HI.X R9, R14, R4, R15, 0x2, P0 ;  /* 0x000000040e09a211 */ /* 0x008fe400000f140f */
[----:B-1----:R-:W-:-:S04]  /*1c8b0*/  @!P1 LEA R2, P0, R12, R0, 0x2 ;  /* 0x000000000c029211 */ /* 0x002fc800078010ff */
[----:B-----5:R-:W-:Y:S01]  /*1c8c0*/  @!P1 LEA.HI.X R3, R12, R4, R13, 0x2, P0 ;  /* 0x000000040c039211 */ /* 0x020fe200000f140d */
[----:B------:R2:W-:Y:S04]  /*1c8d0*/  @!P2 ST.E.64 [R8.64], R184 ;  /* 0x000000b80800a985 */ /* 0x0005e8000c101b08 */
[----:B------:R2:W-:Y:S04]  /*1c8e0*/  @!P1 ST.E.64 [R2.64], R88 ;  /* 0x0000005802009985 */ /* 0x0005e8000c101b08 */
.L_x_1708:
[----:B------:R-:W-:Y:S05]  /*1c8f0*/  BSYNC B0 ;  /* 0x0000000000007941 */ /* 0x000fea0003800000 */
.L_x_1707:
[----:B------:R-:W-:Y:S05]  /*1c900*/  BRA.DIV ~URZ, `(.L_x_1709) ;  /* 0x00005c027f007947 */ /* 0x000fea000b800000 */
[----:B--2---:R2:W1:Y:S04]  /*1c910*/  SHFL.IDX PT, R4, R6, 0x1, 0x1c1f ;  /* 0x003c1f0006047f89 */ /* 0x00446800000e0000 */
[----:B----4-:R2:W4:Y:S02]  /*1c920*/  SHFL.IDX PT, R0, R5, 0x1, 0x1c1f ;  /* 0x003c1f0005007f89 */ /* 0x01052400000e0000 */
.L_x_1795:
[----:B------:R-:W-:Y:S01]  /*1c930*/  BSSY B0, `(.L_x_1710) ;  /* 0x000004a000007945 */ /* 0x000fe20003800000 */
[----:B------:R-:W-:Y:S05]  /*1c940*/  @P6 BRA `(.L_x_1711) ;  /* 0x0000048000006947 */ /* 0x000fea0003800000 */
[----:B------:R-:W5:Y:S04]  /*1c950*/  LDL R8, [R1+0x68] ;  /* 0x0000680001087983 */ /* 0x000f680000100800 */
[----:B--2---:R-:W2:Y:S04]  /*1c960*/  LDL R15, [R1+0xc8] ;  /* 0x0000c800010f7983 */ /* 0x004ea80000100800 */
[----:B---3--:R-:W3:Y:S04]  /*1c970*/  LDL R9, [R1+0x108] ;  /* 0x0001080001097983 */ /* 0x008ee80000100800 */
[----:B----4-:R-:W4:Y:S04]  /*1c980*/  LDL R17, [R1+0x104] ;  /* 0x0001040001117983 */ /* 0x010f280000100800 */
        /* <DEDUP_REMOVED lines=20> */
[----:B------:R-:W-:-:S04]  /*1cad0*/  @!P1 LEA R2, P2, R8, R0, 0x2 ;  /* 0x0000000008029211 */ /* 0x000fc800078410ff */
[----:B-1-3--:R-:W-:Y:S02]  /*1cae0*/  @!P1 LEA.HI.X R3, R8, R4, R9, 0x2, P2 ;  /* 0x0000000408039211 */ /* 0x00afe400010f1409 */
[----:B------:R-:W-:-:S04]  /*1caf0*/  @!P0 LEA R8, P2, R15, R0, 0x2 ;  /* 0x000000000f088211 */ /* 0x000fc800078410ff */
[----:B----4-:R-:W-:Y:S02]  /*1cb00*/  @!P0 LEA.HI.X R9, R15, R4, R17, 0x2, P2 ;  /* 0x000000040f098211 */ /* 0x010fe400010f1411 */
[----:B------:R-:W2:Y:S04]  /*1cb10*/  LDL R17, [R1+0xe0] ;  /* 0x0000e00001117983 */ /* 0x000ea80000100800 */
[----:B------:R-:W3:Y:S01]  /*1cb20*/  LDL R15, [R1+0xdc] ;  /* 0x0000dc00010f7983 */ /* 0x000ee20000100800 */
[----:B------:R-:W-:Y:S02]  /*1cb30*/  ISETP.GE.AND P3, PT, R77, c[0x0][0x3c8], PT ;  /* 0x0000f2004d007a0c */ /* 0x000fe40003f66270 */
        /* <DEDUP_REMOVED lines=19> */
[----:B----4-:R-:W-:Y:S02]  /*1cc70*/  @!P0 LEA R8, P2, R22, R0, 0x2 ;  /* 0x0000000016088211 */ /* 0x010fe400078410ff */
[----:B------:R-:W-:Y:S01]  /*1cc80*/  ISETP.GE.AND P3, PT, R18, c[0x0][0x3c8], PT ;  /* 0x0000f20012007a0c */ /* 0x000fe20003f66270 */
[----:B------:R4:W-:Y:S01]  /*1cc90*/  @!P1 ST.E.64 [R10.64], R142 ;  /* 0x0000008e0a009985 */ /* 0x0009e2000c101b08 */
[----:B------:R-:W-:Y:S02]  /*1cca0*/  @!P0 LEA.HI.X R9, R22, R4, R23, 0x2, P2 ;  /* 0x0000000416098211 */ /* 0x000fe400010f1417 */
[----:B------:R-:W-:-:S03]  /*1ccb0*/  ISETP.GE.AND P2, PT, R16, c[0x0][0x3c8], PT ;  /* 0x0000f20010007a0c */ /* 0x000fc60003f46270 */
[----:B------:R5:W-:Y:S01]  /*1ccc0*/  @!P0 ST.E.64 [R8.64], R144 ;  /* 0x0000009008008985 */ /* 0x000be2000c101b08 */
[----:B-1----:R-:W-:-:S04]  /*1ccd0*/  @!P4 LEA R2, P1, R12, R0, 0x2 ;  /* 0x000000000c02c211 */ /* 0x002fc800078210ff */
[----:B------:R-:W-:Y:S02]  /*1cce0*/  @!P4 LEA.HI.X R3, R12, R4, R13, 0x2, P1 ;  /* 0x000000040c03c211 */ /* 0x000fe400008f140d */
[----:B------:R-:W-:Y:S02]  /*1ccf0*/  @!P5 LEA R12, P0, R20, R0, 0x2 ;  /* 0x00000000140cd211 */ /* 0x000fe400078010ff */
[----:B------:R-:W-:Y:S02]  /*1cd00*/  ISETP.GE.AND P1, PT, R14, c[0x0][0x3c8], PT ;  /* 0x0000f2000e007a0c */ /* 0x000fe40003f26270 */
[----:B------:R-:W-:Y:S02]  /*1cd10*/  @!P5 LEA.HI.X R13, R20, R4, R21, 0x2, P0 ;  /* 0x00000004140dd211 */ /* 0x000fe400000f1415 */
[----:B----4-:R-:W-:-:S04]  /*1cd20*/  @!P3 LEA R10, P0, R18, R0, 0x2 ;  /* 0x00000000120ab211 */ /* 0x010fc800078010ff */
[----:B------:R-:W-:Y:S02]  /*1cd30*/  @!P3 LEA.HI.X R11, R18, R4, R19, 0x2, P0 ;  /* 0x00000004120bb211 */ /* 0x000fe400000f1413 */
[C---:B-----5:R-:W-:Y:S01]  /*1cd40*/  @!P2 LEA R8, P0, R16.reuse, R0, 0x2 ;  /* 0x000000001008a211 */ /* 0x060fe200078010ff */
[----:B------:R1:W-:Y:S04]  /*1cd50*/  @!P4 ST.E.64 [R2.64], R146 ;  /* 0x000000920200c985 */ /* 0x0003e8000c101b08 */
[----:B------:R4:W-:Y:S04]  /*1cd60*/  @!P5 ST.E.64 [R12.64], R158 ;  /* 0x0000009e0c00d985 */ /* 0x0009e8000c101b08 */
[----:B------:R4:W-:Y:S01]  /*1cd70*/  @!P3 ST.E.64 [R10.64], R154 ;  /* 0x0000009a0a00b985 */ /* 0x0009e2000c101b08 */
[----:B--2---:R-:W-:-:S02]  /*1cd80*/  @!P2 LEA.HI.X R9, R16, R4, R17, 0x2, P0 ;  /* 0x000000041009a211 */ /* 0x004fc400000f1411 */
[----:B-1----:R-:W-:-:S04]  /*1cd90*/  @!P1 LEA R2, P0, R14, R0, 0x2 ;  /* 0x000000000e029211 */ /* 0x002fc800078010ff */
[----:B---3--:R-:W-:Y:S01]  /*1cda0*/  @!P1 LEA.HI.X R3, R14, R4, R15, 0x2, P0 ;  /* 0x000000040e039211 */ /* 0x008fe200000f140f */
[----:B------:R4:W-:Y:S04]  /*1cdb0*/  @!P2 ST.E.64 [R8.64], R86 ;  /* 0x000000560800a985 */ /* 0x0009e8000c101b08 */
[----:B------:R4:W-:Y:S04]  /*1cdc0*/  @!P1 ST.E.64 [R2.64], R84 ;  /* 0x0000005402009985 */ /* 0x0009e8000c101b08 */
.L_x_1711:
[----:B------:R-:W-:Y:S05]  /*1cdd0*/  BSYNC B0 ;  /* 0x0000000000007941 */ /* 0x000fea0003800000 */
.L_x_1710:
[----:B------:R-:W-:Y:S05]  /*1cde0*/  BRA.DIV ~URZ, `(.L_x_1712) ;  /* 0x000057e27f007947 */ /* 0x000fea000b800000 */
[----:B-1----:R1:W2:Y:S02]  /*1cdf0*/  SHFL.IDX PT, R4, R6, 0x2, 0x1c1f ;  /* 0x005c1f0006047f89 */ /* 0x0022a400000e0000 */
.L_x_1796:
[----:B------:R-:W-:Y:S05]  /*1ce00*/  BRA.DIV ~URZ, `(.L_x_1713) ;  /* 0x000058327f007947 */ /* 0x000fea000b800000 */
[----:B----4-:R4:W1:Y:S02]  /*1ce10*/  SHFL.IDX PT, R0, R5, 0x2, 0x1c1f ;  /* 0x005c1f0005007f89 */ /* 0x01086400000e0000 */
.L_x_1797:
        /* <DEDUP_REMOVED lines=25> */
[----:B-----5:R-:W-:-:S13]  /*1cfb0*/  ISETP.GE.AND P0, PT, R13, c[0x0][0x3c8], PT ;  /* 0x0000f2000d007a0c */ /* 0x020fda0003f06270 */
[----:B-1----:R-:W-:-:S04]  /*1cfc0*/  @!P0 LEA R2, P5, R13, R0, 0x2 ;  /* 0x000000000d028211 */ /* 0x002fc800078a10ff */
[----:B---3--:R-:W-:Y:S02]  /*1cfd0*/  @!P0 LEA.HI.X R3, R13, R4, R15, 0x2, P5 ;  /* 0x000000040d038211 */ /* 0x008fe400028f140f */
[----:B------:R-:W3:Y:S04]  /*1cfe0*/  LDL R13, [R1+0xec] ;  /* 0x0000ec00010d7983 */ /* 0x000ee80000100800 */
[----:B------:R-:W5:Y:S01]  /*1cff0*/  LDL R15, [R1+0xdc] ;  /* 0x0000dc00010f7983 */ /* 0x000f620000100800 */
[----:B----4-:R-:W-:Y:S02]  /*1d000*/  ISETP.GE.AND P2, PT, R8, c[0x0][0x3c8], PT ;  /* 0x0000f20008007a0c */ /* 0x010fe40003f46270 */
[----:B--2---:R-:W-:Y:S02]  /*1d010*/  ISETP.GE.AND P4, PT, R79, c[0x0][0x3c8], PT ;  /* 0x0000f2004f007a0c */ /* 0x004fe40003f86270 */
[----:B------:R-:W-:Y:S01]  /*1d020*/  ISETP.GE.AND P3, PT, R77, c[0x0][0x3c8], PT ;  /* 0x0000f2004d007a0c */ /* 0x000fe20003f66270 */
[----:B------:R1:W-:Y:S01]  /*1d030*/  @!P0 ST.E.64 [R2.64], R34 ;  /* 0x0000002202008985 */ /* 0x0003e2000c101b08 */
[----:B------:R-:W-:-:S07]  /*1d040*/  ISETP.GE.AND P0, PT, R24, c[0x0][0x3c8], PT ;  /* 0x0000f20018007a0c */ /* 0x000fce0003f06270 */
[----:B------:R-:W-:-:S04]  /*1d050*/  @!P2 LEA R10, P1, R8, R0, 0x2 ;  /* 0x00000000080aa211 */ /* 0x000fc800078210ff */
[----:B------:R-:W-:Y:S02]  /*1d060*/  @!P2 LEA.HI.X R11, R8, R4, R9, 0x2, P1 ;  /* 0x00000004080ba211 */ /* 0x000fe400008f1409 */
[----:B------:R-:W-:Y:S02]  /*1d070*/  ISETP.GE.AND P1, PT, R43, c[0x0][0x3c8], PT ;  /* 0x0000f2002b007a0c */ /* 0x000fe40003f26270 */
[C---:B------:R-:W-:Y:S01]  /*1d080*/  @!P4 LEA R8, P5, R79.reuse, R0, 0x2 ;  /* 0x000000004f08c211 */ /* 0x040fe200078a10ff */
[----:B------:R2:W-:Y:S01]  /*1d090*/  @!P2 ST.E.64 [R10.64], R36 ;  /* 0x000000240a00a985 */ /* 0x0005e2000c101b08 */
[----:B------:R-:W-:Y:S02]  /*1d0a0*/  ISETP.GE.AND P6, PT, R22, c[0x0][0x3c8], PT ;  /* 0x0000f20016007a0c */ /* 0x000fe40003fc6270 */
[----:B------:R-:W-:Y:S02]  /*1d0b0*/  @!P4 LEA.HI.X R9, R79, R4, R80, 0x2, P5 ;  /* 0x000000044f09c211 */ /* 0x000fe400028f1450 */
[----:B-1----:R-:W-:-:S03]  /*1d0c0*/  @!P3 LEA R2, P2, R77, R0, 0x2 ;  /* 0x000000004d02b211 */ /* 0x002fc600078410ff */
[----:B------:R1:W-:Y:S01]  /*1d0d0*/  @!P4 ST.E.64 [R8.64], R38 ;  /* 0x000000260800c985 */ /* 0x0003e2000c101b08 */
[----:B------:R-:W-:Y:S02]  /*1d0e0*/  @!P3 LEA.HI.X R3, R77, R4, R78, 0x2, P2 ;  /* 0x000000044d03b211 */ /* 0x000fe400010f144e */
[----:B------:R-:W-:-:S03]  /*1d0f0*/  ISETP.GE.AND P4, PT, R12, c[0x0][0x3c8], PT ;  /* 0x0000f2000c007a0c */ /* 0x000fc60003f86270 */
[----:B------:R4:W-:Y:S01]  /*1d100*/  @!P3 ST.E.64 [R2.64], R40 ;  /* 0x000000280200b985 */ /* 0x0009e2000c101b08 */
[----:B------:R-:W-:Y:S02]  /*1d110*/  ISETP.GE.AND P3, PT, R20, c[0x0][0x3c8], PT ;  /* 0x0000f20014007a0c */ /* 0x000fe40003f66270 */
[----:B--2---:R-:W-:-:S04]  /*1d120*/  @!P1 LEA R10, P5, R43, R0, 0x2 ;  /* 0x000000002b0a9211 */ /* 0x004fc800078a10ff */
[----:B------:R-:W-:-:S05]  /*1d130*/  @!P1 LEA.HI.X R11, R43, R4, R76, 0x2, P5 ;  /* 0x000000042b0b9211 */ /* 0x000fca00028f144c */
[----:B------:R-:W-:Y:S01]  /*1d140*/  @!P1 ST.E.64 [R10.64], R68 ;  /* 0x000000440a009985 */ /* 0x000fe2000c101b08 */
[-C--:B-1----:R-:W-:Y:S02]  /*1d150*/  @!P6 LEA R8, P5, R22, R0.reuse, 0x2 ;  /* 0x000000001608e211 */ /* 0x082fe400078a10ff */
[----:B----4-:R-:W-:-:S04]  /*1d160*/  @!P0 LEA R2, P2, R24, R0, 0x2 ;  /* 0x0000000018028211 */ /* 0x010fc800078410ff */
[-C--:B------:R-:W-:Y:S02]  /*1d170*/  @!P0 LEA.HI.X R3, R24, R4.reuse, R25, 0x2, P2 ;  /* 0x0000000418038211 */ /* 0x080fe400010f1419 */
[----:B------:R-:W-:Y:S02]  /*1d180*/  ISETP.GE.AND P2, PT, R18, c[0x0][0x3c8], PT ;  /* 0x0000f20012007a0c */ /* 0x000fe40003f46270 */
[----:B------:R-:W-:Y:S01]  /*1d190*/  @!P6 LEA.HI.X R9, R22, R4, R23, 0x2, P5 ;  /* 0x000000041609e211 */ /* 0x000fe200028f1417 */
[----:B------:R1:W-:Y:S01]  /*1d1a0*/  @!P0 ST.E.64 [R2.64], R44 ;  /* 0x0000002c02008985 */ /* 0x0003e2000c101b08 */
[----:B------:R-:W-:Y:S02]  /*1d1b0*/  ISETP.GE.AND P1, PT, R16, c[0x0][0x3c8], PT ;  /* 0x0000f20010007a0c */ /* 0x000fe40003f26270 */
[----:B------:R-:W-:Y:S01]  /*1d1c0*/  ISETP.GE.AND P0, PT, R14, c[0x0][0x3c8], PT ;  /* 0x0000f2000e007a0c */ /* 0x000fe20003f06270 */
        /* <DEDUP_REMOVED lines=9> */
[----:B------:R-:W-:Y:S01]  /*1d260*/  @!P1 LEA.HI.X R9, R16, R4, R17, 0x2, P5 ;  /* 0x0000000410099211 */ /* 0x000fe200028f1411 */
[----:B------:R2:W-:Y:S04]  /*1d270*/  @!P3 ST.E.64 [R12.64], R72 ;  /* 0x000000480c00b985 */ /* 0x0005e8000c101b08 */
[----:B------:R2:W-:Y:S04]  /*1d280*/  @!P2 ST.E.64 [R10.64], R64 ;  /* 0x000000400a00a985 */ /* 0x0005e8000c101b08 */
[----:B------:R2:W-:Y:S01]  /*1d290*/  @!P1 ST.E.64 [R8.64], R50 ;  /* 0x0000003208009985 */ /* 0x0005e2000c101b08 */
[----:B-1----:R-:W-:-:S04]  /*1d2a0*/  @!P0 LEA R2, P4, R14, R0, 0x2 ;  /* 0x000000000e028211 */ /* 0x002fc800078810ff */
[----:B-----5:R-:W-:-:S05]  /*1d2b0*/  @!P0 LEA.HI.X R3, R14, R4, R15, 0x2, P4 ;  /* 0x000000040e038211 */ /* 0x020fca00020f140f */
[----:B------:R2:W-:Y:S04]  /*1d2c0*/  @!P0 ST.E.64 [R2.64], R26 ;  /* 0x0000001a02008985 */ /* 0x0005e8000c101b08 */
.L_x_1715:
[----:B------:R-:W-:Y:S05]  /*1d2d0*/  BSYNC B0 ;  /* 0x0000000000007941 */ /* 0x000fea0003800000 */
.L_x_1714:
[----:B------:R-:W-:Y:S05]  /*1d2e0*/  BRA.DIV ~URZ, `(.L_x_1716) ;  /* 0x000053b27f007947 */ /* 0x000fea000b800000 */
[----:B--2---:R2:W3:Y:S04]  /*1d2f0*/  SHFL.IDX PT, R4, R6, 0x3, 0x1c1f ;  /* 0x007c1f0006047f89 */ /* 0x0044e800000e0000 */
[----:B-1----:R2:W1:Y:S02]  /*1d300*/  SHFL.IDX PT, R0, R5, 0x3, 0x1c1f ;  /* 0x007c1f0005007f89 */ /* 0x00246400000e0000 */
.L_x_1798:
        /* <DEDUP_REMOVED lines=25> */
[-C--:B-1----:R-:W-:Y:S02]  /*1d4a0*/  @!P4 LEA R8, P6, R14, R0.reuse, 0x2 ;  /* 0x000000000e08c211 */ /* 0x082fe400078c10ff */
[----:B------:R-:W-:Y:S02]  /*1d4b0*/  @!P3 LEA R2, P5, R10, R0, 0x2 ;  /* 0x000000000a02b211 */ /* 0x000fe400078a10ff */
[-C--:B----4-:R-:W-:Y:S02]  /*1d4c0*/  @!P4 LEA.HI.X R9, R14, R4.reuse, R16, 0x2, P6 ;  /* 0x000000040e09c211 */ /* 0x090fe400030f1410 */
[----:B------:R-:W-:Y:S01]  /*1d4d0*/  @!P3 LEA.HI.X R3, R10, R4, R11, 0x2, P5 ;  /* 0x000000040a03b211 */ /* 0x000fe200028f140b */
[----:B------:R-:W2:Y:S04]  /*1d4e0*/  LDL R16, [R1+0xe4] ;  /* 0x0000e40001107983 */ /* 0x000ea80000100800 */
[----:B------:R1:W-:Y:S04]  /*1d4f0*/  @!P4 ST.E.64 [R8.64], R54 ;  /* 0x000000360800c985 */ /* 0x0003e8000c101b08 */
[----:B------:R-:W3:Y:S04]  /*1d500*/  LDL R14, [R1+0xe0] ;  /* 0x0000e000010e7983 */ /* 0x000ee80000100800 */
[----:B------:R4:W-:Y:S01]  /*1d510*/  @!P3 ST.E.64 [R2.64], R28 ;  /* 0x0000001c0200b985 */ /* 0x0009e2000c101b08 */
[----:B------:R-:W-:-:S04]  /*1d520*/  @!P2 LEA R10, P3, R5, R0, 0x2 ;  /* 0x00000000050aa211 */ /* 0x000fc800078610ff */
[----:B------:R-:W-:Y:S02]  /*1d530*/  @!P2 LEA.HI.X R11, R5, R4, R27, 0x2, P3 ;  /* 0x00000004050ba211 */ /* 0x000fe400018f141b */
[----:B------:R-:W5:Y:S01]  /*1d540*/  LDL R5, [R1+0xa0] ;  /* 0x0000a00001057983 */ /* 0x000f620000100800 */
[----:B------:R-:W-:Y:S02]  /*1d550*/  ISETP.GE.AND P1, PT, R25, c[0x0][0x3c8], PT ;  /* 0x0000f20019007a0c */ /* 0x000fe40003f26270 */
[----:B------:R-:W-:-:S11]  /*1d560*/  ISETP.GE.AND P0, PT, R23, c[0x0][0x3c8], PT ;  /* 0x0000f20017007a0c */ /* 0x000fd60003f06270 */
[-C--:B-1----:R-:W-:Y:S02]  /*1d570*/  @!P1 LEA R8, P4, R25, R0.reuse, 0x2 ;  /* 0x0000000019089211 */ /* 0x082fe400078810ff */
[----:B------:R-:W-:Y:S02]  /*1d580*/  ISETP.GE.AND P5, PT, R21, c[0x0][0x3c8], PT ;  /* 0x0000f20015007a0c */ /* 0x000fe40003fa6270 */
[----:B----4-:R-:W-:-:S09]  /*1d590*/  @!P0 LEA R2, P6, R23, R0, 0x2 ;  /* 0x0000000017028211 */ /* 0x010fd200078c10ff */
        /* <DEDUP_REMOVED lines=13> */
[----:B----4-:R-:W-:-:S03]  /*1d670*/  @!P4 LEA R2, P6, R12, R0, 0x2 ;  /* 0x000000000c02c211 */ /* 0x010fc600078c10ff */
        /* <DEDUP_REMOVED lines=11> */
[----:B------:R-:W-:-:S03]  /*1d730*/  @!P0 LEA R2, P4, R6, R0, 0x2 ;  /* 0x0000000006028211 */ /* 0x000fc600078810ff */
[----:B------:R1:W-:Y:S04]  /*1d740*/  @!P3 ST.E.64 [R12.64], R74 ;  /* 0x0000004a0c00b985 */ /* 0x0003e8000c101b08 */
[----:B------:R1:W-:Y:S01]  /*1d750*/  @!P2 ST.E.64 [R10.64], R66 ;  /* 0x000000420a00a985 */ /* 0x0003e2000c101b08 */
[-C--:B--2---:R-:W-:Y:S02]  /*1d760*/  @!P1 LEA.HI.X R9, R15, R4.reuse, R16, 0x2, P5 ;  /* 0x000000040f099211 */ /* 0x084fe400028f1410 */
[----:B---3--:R-:W-:-:S03]  /*1d770*/  @!P0 LEA.HI.X R3, R6, R4, R14, 0x2, P4 ;  /* 0x0000000406038211 */ /* 0x008fc600020f140e */
[----:B------:R1:W-:Y:S04]  /*1d780*/  @!P1 ST.E.64 [R8.64], R62 ;  /* 0x0000003e08009985 */ /* 0x0003e8000c101b08 */
[----:B------:R1:W-:Y:S01]  /*1d790*/  @!P0 ST.E.64 [R2.64], R52 ;  /* 0x0000003402008985 */ /* 0x0003e2000c101b08 */
[----:B-----5:R-:W-:-:S13]  /*1d7a0*/  ISETP.GE.AND P0, PT, R5, c[0x0][0x3c8], PT ;  /* 0x0000f20005007a0c */ /* 0x020fda0003f06270 */
[----:B------:R-:W-:Y:S05]  /*1d7b0*/  @P0 BRA `(.L_x_1704) ;  /* 0x00000de000000947 */ /* 0x000fea0003800000 */
[----:B------:R-:W2:Y:S01]  /*1d7c0*/  LDL R6, [R1+0xdc] ;  /* 0x0000dc0001067983 */ /* 0x000ea20000100800 */
[----:B-1----:R-:W-:-:S04]  /*1d7d0*/  LEA R2, P0, R5, R0, 0x2 ;  /* 0x0000000005027211 */ /* 0x002fc800078010ff */
[----:B--2---:R-:W-:-:S05]  /*1d7e0*/  LEA.HI.X R3, R5, R4, R6, 0x2, P0 ;  /* 0x0000000405037211 */ /* 0x004fca00000f1406 */
[----:B------:R1:W-:Y:S01]  /*1d7f0*/  ST.E.64 [R2.64], R32 ;  /* 0x0000002002007985 */ /* 0x0003e2000c101b08 */
[----:B------:R-:W-:Y:S05]  /*1d800*/  BRA `(.L_x_1704) ;  /* 0x00000d9000007947 */ /* 0x000fea0003800000 */
.L_x_1689:
[----:B------:R-:W2:Y:S04]  /*1d810*/  LDL.LU R0, [R1+0x8c] ;  /* 0x00008c0001007983 */ /* 0x000ea80000300800 */
[----:B------:R-:W3:Y:S01]  /*1d820*/  LDL.LU R8, [R1+0x90] ;  /* 0x0000900001087983 */ /* 0x000ee20000300800 */
[----:B------:R-:W-:Y:S02]  /*1d830*/  ISETP.NE.U32.AND P0, PT, RZ, c[0x0][0x508], PT ;  /* 0x00014200ff007a0c */ /* 0x000fe40003f05070 */
[----:B------:R-:W-:Y:S01]  /*1d840*/  ISETP.NE.U32.AND P3, PT, RZ, c[0x0][0x500], PT ;  /* 0x00014000ff007a0c */ /* 0x000fe20003f65070 */
[----:B-1----:R-:W4:Y:S01]  /*1d850*/  LDL.LU R6, [R1+0x74] ;  /* 0x0000740001067983 */ /* 0x002f220000300800 */
[----:B------:R-:W-:Y:S01]  /*1d860*/  ISETP.NE.AND.EX P2, PT, RZ, c[0x0][0x50c], PT, P0 ;  /* 0x00014300ff007a0c */ /* 0x000fe20003f45300 */
[----:B------:R-:W-:Y:S01]  /*1d870*/  IMAD.MOV.U32 R19, RZ, RZ, c[0x0][0x388] ;  /* 0x0000e200ff137624 */ /* 0x000fe200078e00ff */
[----:B------:R-:W-:-:S02]  /*1d880*/  ISETP.NE.AND.EX P3, PT, RZ, c[0x0][0x504], PT, P3 ;  /* 0x00014100ff007a0c */ /* 0x000fc40003f65330 */
[----:B--2---:R-:W-:-:S09]  /*1d890*/  IADD3 R2, P1, R0, c[0x0][0x500], RZ ;  /* 0x0001400000027a10 */ /* 0x004fd20007f3e0ff */
[----:B------:R-:W-:Y:S01]  /*1d8a0*/  @P2 IADD3 R4, P0, R0, c[0x0][0x508], RZ ;  /* 0x0001420000042a10 */ /* 0x000fe20007f1e0ff */
[----:B------:R-:W-:Y:S01]  /*1d8b0*/  IMAD.MOV.U32 R0, RZ, RZ, RZ ;  /* 0x000000ffff007224 */ /* 0x000fe200078e00ff */
        /* <DEDUP_REMOVED lines=8> */
[----:B-1----:R1:W2:Y:S04]  /*1d940*/  LDG.E R4, [R2.64] ;  /* 0x0000000802047981 */ /* 0x0022a8000c1e1900 */
[----:B-1----:R-:W2:Y:S02]  /*1d950*/  LDG.E R2, [R2.64+0x4] ;  /* 0x0000040802027981 */ /* 0x002ea4000c1e1900 */
[----:B--2--5:R-:W-:Y:S02]  /*1d960*/  IADD3 R19, -R4, R2, RZ ;  /* 0x0000000204137210 */ /* 0x024fe40007ffe1ff */
.L_x_1717:
        /* <DEDUP_REMOVED lines=60> */
.L_x_1719:
[----:B------:R-:W-:Y:S05]  /*1dd30*/  BSYNC B0 ;  /* 0x0000000000007941 */ /* 0x000fea0003800000 */
.L_x_1718:
[----:B------:R-:W-:-:S13]  /*1dd40*/  ISETP.GT.AND P0, PT, R20, 0x1, PT ;  /* 0x000000011400780c */ /* 0x000fda0003f04270 */
[----:B------:R-:W-:Y:S05]  /*1dd50*/  @P0 BRA `(.L_x_1704) ;  /* 0x0000084000000947 */ /* 0x000fea0003800000 */
[----:B------:R-:W2:Y:S01]  /*1dd60*/  LDL.LU R11, [R1+0x60] ;  /* 0x00006000010b7983 */ /* 0x000ea20000300800 */
[----:B-1----:R-:W-:Y:S01]  /*1dd70*/  MOV R2, c[0x0][0x4e8] ;  /* 0x00013a0000027a02 */ /* 0x002fe20000000f00 */
[----:B------:R-:W-:Y:S02]  /*1dd80*/  IMAD R4, R18, c[0x0][0x3a0], RZ ;  /* 0x0000e80012047a24 */ /* 0x000fe400078e02ff */
[----:B------:R-:W1:Y:S01]  /*1dd90*/  S2R R12, SR_TID.X ;  /* 0x00000000000c7919 */ /* 0x000e620000002100 */
[----:B------:R-:W-:Y:S01]  /*1dda0*/  ISETP.NE.AND P0, PT, R2, 0x1, PT ;  /* 0x000000010200780c */ /* 0x000fe20003f05270 */
[----:B------:R-:W-:-:S04]  /*1ddb0*/  IMAD.WIDE.U32 R2, R0, c[0x0][0x3a0], RZ ;  /* 0x0000e80000027a25 */ /* 0x000fc800078e00ff */
[----:B------:R-:W-:Y:S02]  /*1ddc0*/  IMAD R0, R0, c[0x0][0x3a4], R4 ;  /* 0x0000e90000007a24 */ /* 0x000fe400078e0204 */
[----:B------:R-:W-:-:S03]  /*1ddd0*/  IMAD R5, R22, c[0x0][0x3f0], RZ ;  /* 0x0000fc0016057a24 */ /* 0x000fc600078e02ff */
[----:B------:R-:W-:-:S05]  /*1dde0*/  IADD3 R3, R3, R0, RZ ;  /* 0x0000000003037210 */ /* 0x000fca0007ffe0ff */
[----:B------:R-:W-:-:S04]  /*1ddf0*/  IMAD.WIDE.U32 R2, R6, c[0x0][0x3e8], R2 ;  /* 0x0000fa0006027a25 */ /* 0x000fc800078e0002 */
[----:B------:R-:W-:-:S04]  /*1de00*/  IMAD R3, R6, c[0x0][0x3ec], R3 ;  /* 0x0000fb0006037a24 */ /* 0x000fc800078e0203 */
[----:B------:R-:W-:Y:S01]  /*1de10*/  IMAD.WIDE.U32 R2, R10, c[0x0][0x3f0], R2 ;  /* 0x0000fc000a027a25 */ /* 0x000fe200078e0002 */
[----:B-1----:R-:W-:-:S04]  /*1de20*/  SHF.R.S32.HI R9, RZ, 0x1f, R12 ;  /* 0x0000001fff097819 */ /* 0x002fc8000001140c */
[----:B------:R-:W-:-:S04]  /*1de30*/  LEA.HI R9, R9, R12, RZ, 0x2 ;  /* 0x0000000c09097211 */ /* 0x000fc800078f10ff */
[----:B------:R-:W-:Y:S02]  /*1de40*/  SHF.R.S32.HI R9, RZ, 0x2, R9 ;  /* 0x00000002ff097819 */ /* 0x000fe40000011409 */
[-C--:B--2---:R-:W-:Y:S02]  /*1de50*/  IADD3 R4, R251, R11.reuse, RZ ;  /* 0x0000000bfb047210 */ /* 0x084fe40007ffe0ff */
[----:B------:R-:W-:Y:S02]  /*1de60*/  IADD3 R12, R9, R11, RZ ;  /* 0x0000000b090c7210 */ /* 0x000fe40007ffe0ff */
[----:B------:R-:W-:Y:S01]  /*1de70*/  MOV R0, R4 ;  /* 0x0000000400007202 */ /* 0x000fe20000000f00 */
[----:B------:R-:W-:-:S05]  /*1de80*/  @P0 IMAD.HI.U32 R8, R4, c[0x0][0x4ec], RZ ;  /* 0x00013b0004080a27 */ /* 0x000fca00078e00ff */
[----:B------:R-:W-:Y:S01]  /*1de90*/  @P0 SHF.R.U32.HI R0, RZ, c[0x0][0x4f0], R8 ;  /* 0x00013c00ff000a19 */ /* 0x000fe20000011608 */
[----:B------:R-:W-:-:S03]  /*1dea0*/  IMAD R8, R10, c[0x0][0x3f4], R5 ;  /* 0x0000fd000a087a24 */ /* 0x000fc600078e0205 */
        /* <DEDUP_REMOVED lines=17> */
.L_x_1799:
[----:B------:R-:W-:Y:S05]  /*1dfc0*/  BRA.DIV ~URZ, `(.L_x_1721) ;  /* 0x000048027f007947 */ /* 0x000fea000b800000 */
[----:B------:R3:W4:Y:S02]  /*1dfd0*/  SHFL.IDX PT, R0, R13, RZ, 0x1c1f ;  /* 0x001c1fff0d007589 */ /* 0x00072400000e0000 */
.L_x_1800:
        /* <DEDUP_REMOVED lines=20> */
.L_x_1723:
[----:B------:R-:W-:Y:S05]  /*1e120*/  BSYNC B0 ;  /* 0x0000000000007941 */ /* 0x000fea0003800000 */
.L_x_1722:
[----:B------:R-:W-:Y:S05]  /*1e130*/  BRA.DIV ~URZ, `(.L_x_1724) ;  /* 0x000046f27f007947 */ /* 0x000fea000b800000 */
[----:B--2---:R2:W1:Y:S04]  /*1e140*/  SHFL.IDX PT, R4, R5, 0x1, 0x1c1f ;  /* 0x003c1f0005047f89 */ /* 0x00446800000e0000 */
[----:B----4-:R2:W4:Y:S02]  /*1e150*/  SHFL.IDX PT, R0, R13, 0x1, 0x1c1f ;  /* 0x003c1f000d007f89 */ /* 0x01052400000e0000 */
.L_x_1801:
        /* <DEDUP_REMOVED lines=20> */
.L_x_1726:
[----:B------:R-:W-:Y:S05]  /*1e2a0*/  BSYNC B0 ;  /* 0x0000000000007941 */ /* 0x000fea0003800000 */
.L_x_1725:
[----:B------:R-:W-:Y:S05]  /*1e2b0*/  BRA.DIV ~URZ, `(.L_x_1727) ;  /* 0x000046327f007947 */ /* 0x000fea000b800000 */
[----:B-1----:R1:W2:Y:S02]  /*1e2c0*/  SHFL.IDX PT, R4, R5, 0x2, 0x1c1f ;  /* 0x005c1f0005047f89 */ /* 0x0022a400000e0000 */
.L_x_1802:
[----:B------:R-:W-:Y:S05]  /*1e2d0*/  BRA.DIV ~URZ, `(.L_x_1728) ;  /* 0x000046827f007947 */ /* 0x000fea000b800000 */
[----:B----4-:R4:W1:Y:S02]  /*1e2e0*/  SHFL.IDX PT, R0, R13, 0x2, 0x1c1f ;  /* 0x005c1f000d007f89 */ /* 0x01086400000e0000 */
.L_x_1803:
        /* <DEDUP_REMOVED lines=20> */
.L_x_1730:
[----:B------:R-:W-:Y:S05]  /*1e430*/  BSYNC B0 ;  /* 0x0000000000007941 */ /* 0x000fea0003800000 */
.L_x_1729:
[----:B------:R-:W-:Y:S05]  /*1e440*/  BRA.DIV ~URZ, `(.L_x_1731) ;  /* 0x000045727f007947 */ /* 0x000fea000b800000 */
[----:B--2---:R2:W3:Y:S04]  /*1e450*/  SHFL.IDX PT, R4, R5, 0x3, 0x1c1f ;  /* 0x007c1f0005047f89 */ /* 0x0044e800000e0000 */
[----:B-1----:R2:W1:Y:S02]  /*1e460*/  SHFL.IDX PT, R0, R13, 0x3, 0x1c1f ;  /* 0x007c1f000d007f89 */ /* 0x00246400000e0000 */
.L_x_1804:
        /* <DEDUP_REMOVED lines=19> */
.L_x_1704:
[----:B------:R-:W-:Y:S05]  /*1e5a0*/  BSYNC B1 ;  /* 0x0000000000017941 */ /* 0x000fea0003800000 */
.L_x_1688:
[----:B-1----:R-:W5:Y:S02]  /*1e5b0*/  LDL R0, [R1+0x144] ;  /* 0x0001440001007983 */ /* 0x002f640000100800 */
[----:B-----5:R-:W-:-:S13]  /*1e5c0*/  ISETP.NE.AND P0, PT, R0, RZ, PT ;  /* 0x000000ff0000720c */ /* 0x020fda0003f05270 */
[----:B------:R-:W-:Y:S01]  /*1e5d0*/  @P0 WARPSYNC 0xffffffff ;  /* 0xffffffff00000948 */ /* 0x000fe20003800000 */
[----:B------:R-:W-:Y:S06]  /*1e5e0*/  @P0 BAR.SYNC.DEFER_BLOCKING 0x5, 0x80 ;  /* 0x0142000000000b1d */ /* 0x000fec0000010000 */
[----:B------:R-:W1:Y:S04]  /*1e5f0*/  @P0 LDS.128 R8, [0xc080] ;  /* 0x00c08000ff080984 */ /* 0x000e680000000c00 */
[----:B-1----:R1:W-:Y:S04]  /*1e600*/  @P0 STL.64 [R1+0x70], R8 ;  /* 0x0000700801000387 */ /* 0x0023e80000100a00 */
[----:B------:R1:W-:Y:S04]  /*1e610*/  @P0 STL.64 [R1+0x78], R10 ;  /* 0x0000780a01000387 */ /* 0x0003e80000100a00 */
[----:B------:R-:W-:Y:S06]  /*1e620*/  @P0 BAR.ARV 0x4, 0x80 ;  /* 0x0102000000000b1d */ /* 0x000fec0000002000 */
[----:B------:R-:W-:Y:S05]  /*1e630*/  @P0 BRA `(.L_x_1732) ;  /* 0x0000105000000947 */ /* 0x000fea0003800000 */
[----:B------:R-:W5:Y:S01]  /*1e640*/  S2R R0, SR_TID.X ;  /* 0x0000000000007919 */ /* 0x000f620000002100 */
[----:B-1----:R-:W-:Y:S01]  /*1e650*/  IMAD.MOV.U32 R8, RZ, RZ, RZ ;  /* 0x000000ffff087224 */ /* 0x002fe200078e00ff */
[----:B-----5:R-:W-:-:S04]  /*1e660*/  LOP3.LUT R14, R0, 0x1f, RZ, 0xc0, !PT ;  /* 0x0000001f000e7812 */ /* 0x020fc800078ec0ff */
[----:B------:R-:W-:Y:S01]  /*1e670*/  ISETP.NE.AND P6, PT, R14, 0x1f, PT ;  /* 0x0000001f0e00780c */ /* 0x000fe20003fc5270 */
[----:B------:R-:W-:Y:S10]  /*1e680*/  BRA.DIV ~URZ, `(.L_x_1733) ;  /* 0x000043f27f007947 */ /* 0x000ff4000b800000 */
[----:B------:R1:W2:Y:S02]  /*1e690*/  SHFL.IDX PT, R10, R42, RZ, 0x1f ;  /* 0x00001fff2a0a7589 */ /* 0x0002a400000e0000 */
.L_x_1805:
[----:B------:R-:W-:Y:S05]  /*1e6a0*/  BRA.DIV ~URZ, `(.L_x_1734) ;  /* 0x000044427f007947 */ /* 0x000fea000b800000 */
[----:B------:R1:W4:Y:S02]  /*1e6b0*/  SHFL.IDX PT, R9, R42, 0x1, 0x1f ;  /* 0x00201f002a097f89 */ /* 0x00032400000e0000 */
.L_x_1806:
[----:B------:R-:W5:Y:S01]  /*1e6c0*/  LDL R0, [R1+0x7c] ;  /* 0x00007c0001007983 */ /* 0x000f620000100800 */
[----:B--2---:R-:W-:Y:S02]  /*1e6d0*/  IMAD.MOV.U32 R6, RZ, RZ, RZ ;  /* 0x000000ffff067224 */ /* 0x004fe400078e00ff */
[----:B-----5:R-:W-:-:S05]  /*1e6e0*/  IMAD.IADD R0, R0, 0x1, R14 ;  /* 0x0000000100007824 */ /* 0x020fca00078e020e */
[----:B------:R-:W-:-:S13]  /*1e6f0*/  ISETP.GE.OR P0, PT, R0, c[0x0][0x53c], !P6 ;  /* 0x00014f0000007a0c */ /* 0x000fda0007706670 */
[----:B------:R-:W-:Y:S01]  /*1e700*/  @!P0 MOV R2, 0x4 ;  /* 0x0000000400028802 */ /* 0x000fe20000000f00 */
[----:B---3--:R-:W-:-:S04]  /*1e710*/  @!P0 IMAD.MOV.U32 R4, RZ, RZ, 0x4 ;  /* 0x00000004ff048424 */ /* 0x008fc800078e00ff */
        /* <DEDUP_REMOVED lines=12> */
[----:B------:R2:W3:Y:S02]  /*1e7e0*/  SHFL.UP PT, R4, R0, 0x1, RZ ;  /* 0x0420000000047989 */ /* 0x0004e400000e00ff */
.L_x_1807:
        /* <DEDUP_REMOVED lines=16> */
.L_x_1808:
[----:B---3--:R-:W-:Y:S01]  /*1e8f0*/  IMAD R0, R0, c[0x0][0x538], RZ ;  /* 0x00014e0000007a24 */ /* 0x008fe200078e02ff */
[----:B------:R-:W-:Y:S04]  /*1e900*/  BSSY B1, `(.L_x_1737) ;  /* 0x00000cf000017945 */ /* 0x000fe80003800000 */
[----:B------:R-:W-:-:S04]  /*1e910*/  IADD3 R9, R0, R9, RZ ;  /* 0x0000000900097210 */ /* 0x000fc80007ffe0ff */
[----:B------:R-:W-:-:S13]  /*1e920*/  ISETP.GT.AND P0, PT, R9, R10, PT ;  /* 0x0000000a0900720c */ /* 0x000fda0003f04270 */
[----:B------:R-:W-:Y:S05]  /*1e930*/  @P0 BRA `(.L_x_1738) ;  /* 0x0000026000000947 */ /* 0x000fea0003800000 */
.L_x_1742:
        /* <DEDUP_REMOVED lines=18> */
.L_x_1809:
        /* <DEDUP_REMOVED lines=16> */
.L_x_1810:
[----:B---3--:R-:W-:-:S05]  /*1eb60*/  IMAD R0, R0, c[0x0][0x538], RZ ;  /* 0x00014e0000007a24 */ /* 0x008fca00078e02ff */
[----:B------:R-:W-:-:S04]  /*1eb70*/  IADD3 R9, R0, R9, RZ ;  /* 0x0000000900097210 */ /* 0x000fc80007ffe0ff */
[----:B------:R-:W-:-:S13]  /*1eb80*/  ISETP.GT.AND P0, PT, R9, R10, PT ;  /* 0x0000000a0900720c */ /* 0x000fda0003f04270 */
[----:B-12---:R-:W-:Y:S05]  /*1eb90*/  @!P0 BRA `(.L_x_1742) ;  /* 0xfffffda000008947 */ /* 0x006fea000383ffff */
.L_x_1738:
[----:B------:R-:W-:-:S05]  /*1eba0*/  IADD3 R11, -R0, R9, RZ ;  /* 0x00000009000b7210 */ /* 0x000fca0007ffe1ff */
[----:B------:R-:W-:-:S05]  /*1ebb0*/  IMAD R0, R4, c[0x0][0x538], R11 ;  /* 0x00014e0004007a24 */ /* 0x000fca00078e020b */
[----:B------:R-:W-:Y:S01]  /*1ebc0*/  ISETP.GT.AND P0, PT, R0, R10, PT ;  /* 0x0000000a0000720c */ /* 0x000fe20003f04270 */
[----:B------:R-:W-:-:S12]  /*1ebd0*/  BRA.DIV ~URZ, `(.L_x_1743) ;  /* 0x000043527f007947 */ /* 0x000fd8000b800000 */
[----:B------:R-:W-:-:S03]  /*1ebe0*/  VOTE.ANY R12, PT, !P0 ;  /* 0x00000000000c7806 */ /* 0x000fc600040e0100 */
.L_x_1811:
[----:B------:R-:W3:Y:S01]  /*1ebf0*/  LDL.LU R0, [R1+0x7c] ;  /* 0x00007c0001007983 */ /* 0x000ee20000300800 */
[----:B------:R-:W3:Y:S02]  /*1ec00*/  POPC R9, R12 ;  /* 0x0000000c00097309 */ /* 0x000ee40000000000 */
[----:B---3--:R-:W-:-:S05]  /*1ec10*/  IADD3 R0, R9, R0, RZ ;  /* 0x0000000009007210 */ /* 0x008fca0007ffe0ff */
[----:B------:R3:W-:Y:S01]  /*1ec20*/  STL [R1+0x7c], R0 ;  /* 0x00007c0001007387 */ /* 0x0007e20000100800 */
[----:B------:R-:W-:Y:S05]  /*1ec30*/  BRA.DIV ~URZ, `(.L_x_1744) ;  /* 0x000043427f007947 */ /* 0x000fea000b800000 */
[----:B------:R4:W1:Y:S04]  /*1ec40*/  SHFL.IDX PT, R6, R6, R9, 0x1f ;  /* 0x00001f0906067589 */ /* 0x00086800000e0000 */
[----:B------:R4:W2:Y:S02]  /*1ec50*/  SHFL.IDX PT, R5, R8, R9, 0x1f ;  /* 0x00001f0908057589 */ /* 0x0008a400000e0000 */
.L_x_1812:
[----:B------:R-:W-:Y:S01]  /*1ec60*/  ISETP.NE.AND P0, PT, R12, RZ, PT ;  /* 0x000000ff0c00720c */ /* 0x000fe20003f05270 */
[----:B------:R-:W-:-:S12]  /*1ec70*/  BSSY B0, `(.L_x_1745) ;  /* 0x0000005000007945 */ /* 0x000fd80003800000 */
[----:B------:R-:W-:Y:S05]  /*1ec80*/  @!P0 BRA `(.L_x_1746) ;  /* 0x0000003000008947 */ /* 0x000fea0003800000 */
[----:B----4-:R-:W-:Y:S01]  /*1ec90*/  IADD3 R9, R9, -0x1, RZ ;  /* 0xffffffff09097810 */ /* 0x010fe20007ffe0ff */
[----:B------:R-:W-:Y:S05]  /*1eca0*/  BRA.DIV ~URZ, `(.L_x_1747) ;  /* 0x000043a27f007947 */ /* 0x000fea000b800000 */
[----:B------:R4:W3:Y:S02]  /*1ecb0*/  SHFL.IDX PT, R13, R4, R9, 0x1f ;  /* 0x00001f09040d7589 */ /* 0x0008e400000e0000 */
.L_x_1746:
[----:B------:R-:W-:Y:S05]  /*1ecc0*/  BSYNC B0 ;  /* 0x0000000000007941 */ /* 0x000fea0003800000 */
.L_x_1745:
[----:B---3--:R-:W-:Y:S01]  /*1ecd0*/  IMAD R0, R13, c[0x0][0x538], R11 ;  /* 0x00014e000d007a24 */ /* 0x008fe200078e020b */
[----:B--2---:R-:W-:Y:S01]  /*1ece0*/  ISETP.NE.AND P0, PT, R5, 0x1, PT ;  /* 0x000000010500780c */ /* 0x004fe20003f05270 */
[----:B------:R-:W-:Y:S03]  /*1ecf0*/  BSSY B0, `(.L_x_1748) ;  /* 0x0000086000007945 */ /* 0x000fe60003800000 */
[----:B------:R2:W-:Y:S01]  /*1ed00*/  STL [R1+0x70], R0 ;  /* 0x0000700001007387 */ /* 0x0005e20000100800 */
[----:B------:R-:W-:-:S08]  /*1ed10*/  IADD3 R10, -R0, R10, RZ ;  /* 0x0000000a000a7210 */ /* 0x000fd00007ffe1ff */
[----:B------:R-:W-:Y:S05]  /*1ed20*/  @!P0 BRA `(.L_x_1749) ;  /* 0x000003e000008947 */ /* 0x000fea0003800000 */
[-C--:B-1----:R-:W-:Y:S02]  /*1ed30*/  IABS R2, R6.reuse ;  /* 0x0000000600027213 */ /* 0x082fe40000000000 */
[----:B------:R-:W-:Y:S02]  /*1ed40*/  IABS R11, R6 ;  /* 0x00000006000b7213 */ /* 0x000fe40000000000 */
[----:B--2---:R-:W1:Y:S08]  /*1ed50*/  I2F.RP R0, R2 ;  /* 0x0000000200007306 */ /* 0x004e700000209400 */
[----:B-1----:R-:W1:Y:S02]  /*1ed60*/  MUFU.RCP R0, R0 ;  /* 0x0000000000007308 */ /* 0x002e640000001000 */
[----:B-1----:R-:W-:-:S06]  /*1ed70*/  IADD3 R0, R0, 0xffffffe, RZ ;  /* 0x0ffffffe00007810 */ /* 0x002fcc0007ffe0ff */
[----:B----4-:R-:W1:Y:S02]  /*1ed80*/  F2I.FTZ.U32.TRUNC.NTZ R9, R0 ;  /* 0x0000000000097305 */ /* 0x010e64000021f000 */
        /* <DEDUP_REMOVED lines=37> */
[----:B------:R-:W-:-:S05]  /*1efe0*/  IMAD R3, R2, R8, R3 ;  /* 0x0000000802037224 */ /* 0x000fca00078e0203 */
[----:B------:R-:W-:-:S13]  /*1eff0*/  ISETP.GT.U32.AND P0, PT, R4, R3, PT ;  /* 0x000000030400720c */ /* 0x000fda0003f04070 */
[----:B------:R-:W-:Y:S01]  /*1f000*/  @!P0 IMAD.IADD R3, R3, 0x1, -R4 ;  /* 0x0000000103038824 */ /* 0x000fe200078e0a04 */
[----:B------:R-:W-:Y:S02]  /*1f010*/  @!P0 IADD3 R2, R2, 0x1, RZ ;  /* 0x0000000102028810 */ /* 0x000fe40007ffe0ff */
[----:B------:R-:W-:Y:S02]  /*1f020*/  ISETP.NE.AND P0, PT, R5, RZ, PT ;  /* 0x000000ff0500720c */ /* 0x000fe40003f05270 */
[----:B------:R-:W-:Y:S02]  /*1f030*/  ISETP.GE.U32.AND P2, PT, R3, R4, PT ;  /* 0x000000040300720c */ /* 0x000fe40003f46070 */
[C---:B------:R-:W-:Y:S02]  /*1f040*/  LOP3.LUT R3, R0.reuse, R5, RZ, 0x3c, !PT ;  /* 0x0000000500037212 */ /* 0x040fe400078e3cff */
[----:B------:R-:W-:Y:S02]  /*1f050*/  IADD3 R4, -R0, RZ, RZ ;  /* 0x000000ff00047210 */ /* 0x000fe40007ffe1ff */
        /* <DEDUP_REMOVED lines=11> */
.L_x_1749:
[----:B--2---:R-:W2:Y:S01]  /*1f110*/  LDL R0, [R1+0x7c] ;  /* 0x00007c0001007983 */ /* 0x004ea20000100800 */
[----:B------:R-:W-:-:S04]  /*1f120*/  IMAD.MOV.U32 R2, RZ, RZ, 0x4 ;  /* 0x00000004ff027424 */ /* 0x000fc800078e00ff */
[----:B--2---:R-:W-:-:S05]  /*1f130*/  IMAD.WIDE R2, R0, R2, c[0x0][0x590] ;  /* 0x0001640000027625 */ /* 0x004fca00078e0202 */
[----:B----4-:R-:W2:Y:S02]  /*1f140*/  LDG.E R4, [R2.64] ;  /* 0x0000000802047981 */ /* 0x010ea4000c1e1900 */
[----:B-12---:R-:W-:-:S05]  /*1f150*/  IMAD R11, R4, R6, RZ ;  /* 0x00000006040b7224 */ /* 0x006fca00078e02ff */
        /* <DEDUP_REMOVED lines=63> */
.L_x_1750:
[----:B------:R-:W-:Y:S05]  /*1f550*/  BSYNC B0 ;  /* 0x0000000000007941 */ /* 0x000fea0003800000 */
.L_x_1748:
[----:B------:R-:W-:-:S04]  /*1f560*/  LOP3.LUT R2, RZ, R2, RZ, 0x33, !PT ;  /* 0x00000002ff027212 */ /* 0x000fc800078e33ff */
[----:B-1----:R-:W-:-:S05]  /*1f570*/  IADD3 R0, R2, R6, RZ ;  /* 0x0000000602007210 */ /* 0x002fca0007ffe0ff */
[----:B------:R1:W-:Y:S01]  /*1f580*/  STL [R1+0x74], R0 ;  /* 0x0000740001007387 */ /* 0x0003e20000100800 */
[----:B------:R-:W-:Y:S05]  /*1f590*/  BRA `(.L_x_1751) ;  /* 0x0000005000007947 */ /* 0x000fea0003800000 */
.L_x_1739:
[----:B------:R-:W-:Y:S01]  /*1f5a0*/  MOV R0, c[0x0][0x53c] ;  /* 0x00014f0000007a02 */ /* 0x000fe20000000f00 */
[----:B------:R3:W-:Y:S04]  /*1f5b0*/  STL [R1+0x70], R10 ;  /* 0x0000700a01007387 */ /* 0x0007e80000100800 */
[----:B------:R3:W-:Y:S04]  /*1f5c0*/  STL [R1+0x74], RZ ;  /* 0x000074ff01007387 */ /* 0x0007e80000100800 */
[----:B------:R3:W-:Y:S04]  /*1f5d0*/  STL [R1+0x78], RZ ;  /* 0x000078ff01007387 */ /* 0x0007e80000100800 */
[----:B------:R3:W-:Y:S02]  /*1f5e0*/  STL [R1+0x7c], R0 ;  /* 0x00007c0001007387 */ /* 0x0007e40000100800 */
.L_x_1751:
[----:B------:R-:W-:Y:S05]  /*1f5f0*/  BSYNC B1 ;  /* 0x0000000000017941 */ /* 0x000fea0003800000 */
.L_x_1737:
        /* <DEDUP_REMOVED lines=9> */
.L_x_1732:
[----:B-1----:R-:W5:Y:S02]  /*1f690*/  LDL R0, [R1+0x7c] ;  /* 0x00007c0001007983 */ /* 0x002f640000100800 */
[----:B-----5:R-:W-:-:S13]  /*1f6a0*/  ISETP.GE.AND P0, PT, R0, c[0x0][0x53c], PT ;  /* 0x00014f0000007a0c */ /* 0x020fda0003f06270 */
[----:B--234-:R-:W-:Y:S01]  /*1f6b0*/  @P0 CALL.REL.NOINC `(.L_x_1752) ;  /* 0x0000001000000944 */ /* 0x01cfe20003c00000 */
[----:B------:R-:W-:Y:S05]  /*1f6c0*/  BRA `(.L_x_1753) ;  /* 0xfffe2d5000007947 */ /* 0x000fea000383ffff */
.L_x_1752:
[----:B------:R-:W-:Y:S05]  /*1f6d0*/  EXIT ;  /* 0x000000000000794d */ /* 0x000fea0003800000 */
.L_x_1541:
[----:B------:R-:W-:Y:S01]  /*1f6e0*/  IMAD.MOV.U32 R0, RZ, RZ, R5 ;  /* 0x000000ffff007224 */ /* 0x000fe200078e0005 */
[----:B------:R-:W-:Y:S02]  /*1f6f0*/  MOV R3, 0x1 ;  /* 0x0000000100037802 */ /* 0x000fe40000000f00 */
[----:B------:R-:W-:Y:S02]  /*1f700*/  MOV R2, 0x1f720 ;  /* 0x0001f72000027802 */ /* 0x000fe40000000f00 */
[----:B------:R-:W-:Y:S05]  /*1f710*/  CALL.REL.NOINC `($__internal_25_$__cuda_sm70_shflsync_up_p) ;  /* 0x00003a5000007944 */ /* 0x000fea0003c00000 */
[----:B------:R-:W-:Y:S01]  /*1f720*/  MOV R0, R4 ;  /* 0x0000000400007202 */ /* 0x000fe20000000f00 */
[----:B------:R-:W-:Y:S05]  /*1f730*/  BRA `(.L_x_1754) ;  /* 0xfffe0d2000007947 */ /* 0x000fea000383ffff */
.L_x_1542:
[----:B------:R-:W-:Y:S01]  /*1f740*/  IMAD.MOV.U32 R0, RZ, RZ, R5 ;  /* 0x000000ffff007224 */ /* 0x000fe200078e0005 */
[----:B------:R-:W-:Y:S02]  /*1f750*/  MOV R3, 0x2 ;  /* 0x0000000200037802 */ /* 0x000fe40000000f00 */
[----:B------:R-:W-:Y:S02]  /*1f760*/  MOV R2, 0x1f780 ;  /* 0x0001f78000027802 */ /* 0x000fe40000000f00 */
[----:B------:R-:W-:Y:S05]  /*1f770*/  CALL.REL.NOINC `($__internal_25_$__cuda_sm70_shflsync_up_p) ;  /* 0x000039f000007944 */ /* 0x000fea0003c00000 */
[----:B------:R-:W-:Y:S01]  /*1f780*/  SEL R4, R4, RZ, P4 ;  /* 0x000000ff04047207 */ /* 0x000fe20002000000 */
[----:B------:R-:W-:Y:S01]  /*1f790*/  IMAD.MOV.U32 R3, RZ, RZ, 0x4 ;  /* 0x00000004ff037424 */ /* 0x000fe200078e00ff */
[----:B------:R-:W-:-:S03]  /*1f7a0*/  MOV R2, 0x1f7d0 ;  /* 0x0001f7d000027802 */ /* 0x000fc60000000f00 */
[----:B------:R-:W-:Y:S02]  /*1f7b0*/  IMAD.IADD R0, R5, 0x1, R4 ;  /* 0x0000000105007824 */ /* 0x000fe400078e0204 */
        /* <DEDUP_REMOVED lines=11> */
[----:B------:R-:W-:Y:S02]  /*1f870*/  SEL R4, R4, RZ, P1 ;  /* 0x000000ff04047207 */ /* 0x000fe40000800000 */
[----:B------:R-:W-:Y:S02]  /*1f880*/  MOV R3, 0x1f ;  /* 0x0000001f00037802 */ /* 0x000fe40000000f00 */
[----:B------:R-:W-:Y:S01]  /*1f890*/  MOV R2, 0x1f8e0 ;  /* 0x0001f8e000027802 */ /* 0x000fe20000000f00 */
[----:B------:R-:W-:Y:S02]  /*1f8a0*/  IMAD.IADD R4, R0, 0x1, R4 ;  /* 0x0000000100047824 */ /* 0x000fe400078e0204 */
[----:B------:R-:W-:Y:S02]  /*1f8b0*/  IMAD.MOV.U32 R0, RZ, RZ, 0x1f ;  /* 0x0000001fff007424 */ /* 0x000fe400078e00ff */
[----:B------:R-:W-:Y:S02]  /*1f8c0*/  IMAD.MOV.U32 R43, RZ, RZ, R4 ;  /* 0x000000ffff2b7224 */ /* 0x000fe400078e0004 */
[----:B------:R-:W-:Y:S05]  /*1f8d0*/  CALL.REL.NOINC `($__internal_24_$__cuda_sm70_shflsync_idx_p) ;  /* 0x0000384000007944 */ /* 0x000fea0003c00000 */
[----:B------:R-:W-:Y:S05]  /*1f8e0*/  BRA `(.L_x_1755) ;  /* 0xfffe0c7000007947 */ /* 0x000fea000383ffff */
.L_x_1544:
[----:B------:R-:W-:Y:S02]  /*1f8f0*/  SEL R0, RZ, 0x1, P0 ;  /* 0x00000001ff007807 */ /* 0x000fe40000000000 */
[----:B------:R-:W-:-:S02]  /*1f900*/  MOV R2, 0x1f920 ;  /* 0x0001f92000027802 */ /* 0x000fc40000000f00 */
[----:B------:R-:W-:Y:S05]  /*1f910*/  CALL.REL.NOINC `($__internal_26_$__cuda_sm70_votesync_ballot) ;  /* 0x000038b000007944 */ /* 0x000fea0003c00000 */
[----:B------:R-:W-:Y:S01]  /*1f920*/  MOV R7, R0 ;  /* 0x0000000000077202 */ /* 0x000fe20000000f00 */
[----:B------:R-:W-:Y:S05]  /*1f930*/  BRA `(.L_x_1756) ;  /* 0xfffe0cb000007947 */ /* 0x000fea000383ffff */
.L_x_1545:
[----:B------:R-:W-:Y:S01]  /*1f940*/  IMAD.MOV.U32 R43, RZ, RZ, R9 ;  /* 0x000000ffff2b7224 */ /* 0x000fe200078e0009 */
[----:B-1----:R-:W-:Y:S01]  /*1f950*/  MOV R0, R5 ;  /* 0x0000000500007202 */ /* 0x002fe20000000f00 */
[----:B------:R-:W-:Y:S01]  /*1f960*/  IMAD.MOV.U32 R3, RZ, RZ, 0x1f ;  /* 0x0000001fff037424 */ /* 0x000fe200078e00ff */
[----:B------:R-:W-:-:S02]  /*1f970*/  MOV R2, 0x1f990 ;  /* 0x0001f99000027802 */ /* 0x000fc40000000f00 */
[----:B------:R-:W-:Y:S05]  /*1f980*/  CALL.REL.NOINC `($__internal_24_$__cuda_sm70_shflsync_idx_p) ;  /* 0x0000379000007944 */ /* 0x000fea0003c00000 */
[----:B------:R-:W-:Y:S01]  /*1f990*/  IMAD.MOV.U32 R12, RZ, RZ, R0 ;  /* 0x000000ffff0c7224 */ /* 0x000fe200078e0000 */
[----:B------:R-:W-:Y:S01]  /*1f9a0*/  MOV R43, R8 ;  /* 0x00000008002b7202 */ /* 0x000fe20000000f00 */
[----:B------:R-:W-:Y:S01]  /*1f9b0*/  IMAD.MOV.U32 R6, RZ, RZ, RZ ;  /* 0x000000ffff067224 */ /* 0x000fe200078e00ff */
[----:B------:R-:W-:Y:S01]  /*1f9c0*/  MOV R0, R5 ;  /* 0x0000000500007202 */ /* 0x000fe20000000f00 */
[----:B------:R-:W-:Y:S01]  /*1f9d0*/  IMAD.MOV.U32 R3, RZ, RZ, 0x1f ;  /* 0x0000001fff037424 */ /* 0x000fe200078e00ff */
[----:B------:R-:W-:-:S02]  /*1f9e0*/  MOV R2, 0x1fa00 ;  /* 0x0001fa0000027802 */ /* 0x000fc40000000f00 */
[----:B------:R-:W-:Y:S05]  /*1f9f0*/  CALL.REL.NOINC `($__internal_24_$__cuda_sm70_shflsync_idx_p) ;  /* 0x0000372000007944 */ /* 0x000fea0003c00000 */
[----:B------:R-:W-:Y:S01]  /*1fa00*/  MOV R9, R0 ;  /* 0x0000000000097202 */ /* 0x000fe20000000f00 */
[----:B------:R-:W-:Y:S05]  /*1fa10*/  BRA `(.L_x_1757) ;  /* 0xfffe0c4000007947 */ /* 0x000fea000383ffff */
.L_x_1548:
[----:B------:R-:W-:Y:S01]  /*1fa20*/  IMAD.MOV.U32 R43, RZ, RZ, R4 ;  /* 0x000000ffff2b7224 */ /* 0x000fe200078e0004 */
[----:B------:R-:W-:-:S02]  /*1fa30*/  MOV R3, 0x1f ;  /* 0x0000001f00037802 */ /* 0x000fc40000000f00 */
[----:B------:R-:W-:Y:S02]  /*1fa40*/  MOV R2, 0x1fa60 ;  /* 0x0001fa6000027802 */ /* 0x000fe40000000f00 */
[----:B--234-:R-:W-:Y:S05]  /*1fa50*/  CALL.REL.NOINC `($__internal_24_$__cuda_sm70_shflsync_idx_p) ;  /* 0x000036c000007944 */ /* 0x01cfea0003c00000 */
[----:B------:R-:W-:Y:S01]  /*1fa60*/  MOV R6, R0 ;  /* 0x0000000000067202 */ /* 0x000fe20000000f00 */
[----:B------:R-:W-:Y:S05]  /*1fa70*/  BRA `(.L_x_1547) ;  /* 0xfffe0c4000007947 */ /* 0x000fea000383ffff */
.L_x_1589:
[----:B------:R-:W-:Y:S01]  /*1fa80*/  IMAD.MOV.U32 R43, RZ, RZ, R6 ;  /* 0x000000ffff2b7224 */ /* 0x000fe200078e0006 */
[----:B------:R-:W-:Y:S01]  /*1fa90*/  MOV R0, RZ ;  /* 0x000000ff00007202 */ /* 0x000fe20000000f00 */
[----:B------:R-:W-:Y:S01]  /*1faa0*/  IMAD.MOV.U32 R3, RZ, RZ, 0x1c1f ;  /* 0x00001c1fff037424 */ /* 0x000fe200078e00ff */
[----:B------:R-:W-:Y:S02]  /*1fab0*/  MOV R2, 0x1fad0 ;  /* 0x0001fad000027802 */ /* 0x000fe40000000f00 */
[----:B-----5:R-:W-:Y:S05]  /*1fac0*/  CALL.REL.NOINC `($__internal_24_$__cuda_sm70_shflsync_idx_p) ;  /* 0x0000365000007944 */ /* 0x020fea0003c00000 */
[----:B------:R-:W-:Y:S01]  /*1fad0*/  MOV R4, R0 ;  /* 0x0000000000047202 */ /* 0x000fe20000000f00 */
[----:B------:R-:W-:Y:S05]  /*1fae0*/  BRA `(.L_x_1758) ;  /* 0xfffe916000007947 */ /* 0x000fea000383ffff */
.L_x_1590:
[----:B------:R-:W-:Y:S01]  /*1faf0*/  IMAD.MOV.U32 R43, RZ, RZ, R12 ;  /* 0x000000ffff2b7224 */ /* 0x000fe200078e000c */
[----:B------:R-:W-:Y:S01]  /*1fb00*/  MOV R0, RZ ;  /* 0x000000ff00007202 */ /* 0x000fe20000000f00 */
[----:B------:R-:W-:Y:S01]  /*1fb10*/  IMAD.MOV.U32 R3, RZ, RZ, 0x1c1f ;  /* 0x00001c1fff037424 */ /* 0x000fe200078e00ff */
[----:B------:R-:W-:Y:S02]  /*1fb20*/  MOV R2, 0x1fb40 ;  /* 0x0001fb4000027802 */ /* 0x000fe40000000f00 */
[----:B-12--5:R-:W-:Y:S05]  /*1fb30*/  CALL.REL.NOINC `($__internal_24_$__cuda_sm70_shflsync_idx_p) ;  /* 0x000035e000007944 */ /* 0x026fea0003c00000 */
[----:B------:R-:W-:Y:S05]  /*1fb40*/  BRA `(.L_x_1759) ;  /* 0xfffe912000007947 */ /* 0x000fea000383ffff */
.L_x_1593:
[----:B------:R-:W-:Y:S01]  /*1fb50*/  IMAD.MOV.U32 R43, RZ, RZ, R6 ;  /* 0x000000ffff2b7224 */ /* 0x000fe200078e0006 */
[----:B--2-4-:R-:W-:Y:S01]  /*1fb60*/  MOV R0, 0x1 ;  /* 0x0000000100007802 */ /* 0x014fe20000000f00 */
[----:B------:R-:W-:Y:S01]  /*1fb70*/  IMAD.MOV.U32 R3, RZ, RZ, 0x1c1f ;  /* 0x00001c1fff037424 */ /* 0x000fe200078e00ff */
[----:B------:R-:W-:-:S02]  /*1fb80*/  MOV R2, 0x1fba0 ;  /* 0x0001fba000027802 */ /* 0x000fc40000000f00 */
[----:B-1---5:R-:W-:Y:S05]  /*1fb90*/  CALL.REL.NOINC `($__internal_24_$__cuda_sm70_shflsync_idx_p) ;  /* 0x0000358000007944 */ /* 0x022fea0003c00000 */
[----:B------:R-:W-:Y:S01]  /*1fba0*/  IMAD.MOV.U32 R4, RZ, RZ, R0 ;  /* 0x000000ffff047224 */ /* 0x000fe200078e0000 */
[----:B------:R-:W-:Y:S01]  /*1fbb0*/  MOV R0, 0x1 ;  /* 0x0000000100007802 */ /* 0x000fe20000000f00 */
[----:B------:R-:W-:Y:S01]  /*1fbc0*/  IMAD.MOV.U32 R43, RZ, RZ, R12 ;  /* 0x000000ffff2b7224 */ /* 0x000fe200078e000c */
[----:B------:R-:W-:-:S02]  /*1fbd0*/  MOV R3, 0x1c1f ;  /* 0x00001c1f00037802 */ /* 0x000fc40000000f00 */
[----:B------:R-:W-:Y:S02]  /*1fbe0*/  MOV R2, 0x1fc00 ;  /* 0x0001fc0000027802 */ /* 0x000fe40000000f00 */
[----:B------:R-:W-:Y:S05]  /*1fbf0*/  CALL.REL.NOINC `($__internal_24_$__cuda_sm70_shflsync_idx_p) ;  /* 0x0000352000007944 */ /* 0x000fea0003c00000 */
[----:B------:R-:W-:Y:S05]  /*1fc00*/  BRA `(.L_x_1760) ;  /* 0xfffe921000007947 */ /* 0x000fea000383ffff */
.L_x_1596:
[----:B------:R-:W-:Y:S01]  /*1fc10*/  IMAD.MOV.U32 R43, RZ, RZ, R6 ;  /* 0x000000ffff2b7224 */ /* 0x000fe200078e0006 */
[----:B--2-4-:R-:W-:Y:S01]  /*1fc20*/  MOV R0, 0x2 ;  /* 0x0000000200007802 */ /* 0x014fe20000000f00 */
[----:B------:R-:W-:Y:S01]  /*1fc30*/  IMAD.MOV.U32 R3, RZ, RZ, 0x1c1f ;  /* 0x00001c1fff037424 */ /* 0x000fe200078e00ff */
[----:B------:R-:W-:Y:S02]  /*1fc40*/  MOV R2, 0x1fc60 ;  /* 0x0001fc6000027802 */ /* 0x000fe40000000f00 */
[----:B-1-3-5:R-:W-:Y:S05]  /*1fc50*/  CALL.REL.NOINC `($__internal_24_$__cuda_sm70_shflsync_idx_p) ;  /* 0x000034c000007944 */ /* 0x02afea0003c00000 */
[----:B------:R-:W-:Y:S01]  /*1fc60*/  MOV R4, R0 ;  /* 0x0000000000047202 */ /* 0x000fe20000000f00 */
[----:B------:R-:W-:Y:S05]  /*1fc70*/  BRA `(.L_x_1761) ;  /* 0xfffe933000007947 */ /* 0x000fea000383ffff */
.L_x_1597:
[----:B------:R-:W-:Y:S01]  /*1fc80*/  IMAD.MOV.U32 R43, RZ, RZ, R12 ;  /* 0x000000ffff2b7224 */ /* 0x000fe200078e000c */
[----:B--2-4-:R-:W-:Y:S01]  /*1fc90*/  MOV R0, 0x2 ;  /* 0x0000000200007802 */ /* 0x014fe20000000f00 */
[----:B------:R-:W-:Y:S01]  /*1fca0*/  IMAD.MOV.U32 R3, RZ, RZ, 0x1c1f ;  /* 0x00001c1fff037424 */ /* 0x000fe200078e00ff */
[----:B------:R-:W-:Y:S02]  /*1fcb0*/  MOV R2, 0x1fcd0 ;  /* 0x0001fcd000027802 */ /* 0x000fe40000000f00 */
[----:B-1-3-5:R-:W-:Y:S05]  /*1fcc0*/  CALL.REL.NOINC `($__internal_24_$__cuda_sm70_shflsync_idx_p) ;  /* 0x0000345000007944 */ /* 0x02afea0003c00000 */
[----:B------:R-:W-:Y:S05]  /*1fcd0*/  BRA `(.L_x_1762) ;  /* 0xfffe92f000007947 */ /* 0x000fea000383ffff */
.L_x_1600:
[----:B------:R-:W-:Y:S01]  /*1fce0*/  IMAD.MOV.U32 R43, RZ, RZ, R6 ;  /* 0x000000ffff2b7224 */ /* 0x000fe200078e0006 */
[----:B-1--4-:R-:W-:Y:S01]  /*1fcf0*/  MOV R0, 0x3 ;  /* 0x0000000300007802 */ /* 0x012fe20000000f00 */
[----:B------:R-:W-:Y:S01]  /*1fd00*/  IMAD.MOV.U32 R3, RZ, RZ, 0x1c1f ;  /* 0x00001c1fff037424 */ /* 0x000fe200078e00ff */
[----:B------:R-:W-:-:S02]  /*1fd10*/  MOV R2, 0x1fd30 ;  /* 0x0001fd3000027802 */ /* 0x000fc40000000f00 */
[----:B--23-5:R-:W-:Y:S05]  /*1fd20*/  CALL.REL.NOINC `($__internal_24_$__cuda_sm70_shflsync_idx_p) ;  /* 0x000033f000007944 */ /* 0x02cfea0003c00000 */
[----:B------:R-:W-:Y:S01]  /*1fd30*/  IMAD.MOV.U32 R4, RZ, RZ, R0 ;  /* 0x000000ffff047224 */ /* 0x000fe200078e0000 */
[----:B------:R-:W-:Y:S01]  /*1fd40*/  MOV R0, 0x3 ;  /* 0x0000000300007802 */ /* 0x000fe20000000f00 */
[----:B------:R-:W-:Y:S01]  /*1fd50*/  IMAD.MOV.U32 R43, RZ, RZ, R12 ;  /* 0x000000ffff2b7224 */ /* 0x000fe200078e000c */
[----:B------:R-:W-:-:S02]  /*1fd60*/  MOV R3, 0x1c1f ;  /* 0x00001c1f00037802 */ /* 0x000fc40000000f00 */
[----:B------:R-:W-:Y:S02]  /*1fd70*/  MOV R2, 0x1fd90 ;  /* 0x0001fd9000027802 */ /* 0x000fe40000000f00 */
[----:B------:R-:W-:Y:S05]  /*1fd80*/  CALL.REL.NOINC `($__internal_24_$__cuda_sm70_shflsync_idx_p) ;  /* 0x0000339000007944 */ /* 0x000fea0003c00000 */
[----:B------:R-:W-:Y:S05]  /*1fd90*/  BRA `(.L_x_1763) ;  /* 0xfffe93d000007947 */ /* 0x000fea000383ffff */
.L_x_1647:
[----:B-----5:R-:W-:Y:S01]  /*1fda0*/  IMAD.MOV.U32 R43, RZ, RZ, R3 ;  /* 0x000000ffff2b7224 */ /* 0x020fe200078e0003 */
[----:B------:R-:W-:Y:S01]  /*1fdb0*/  MOV R0, 0x1 ;  /* 0x0000000100007802 */ /* 0x000fe20000000f00 */
[----:B------:R-:W-:Y:S01]  /*1fdc0*/  IMAD.MOV.U32 R3, RZ, RZ, 0x1c1f ;  /* 0x00001c1fff037424 */ /* 0x000fe200078e00ff */
[----:B------:R-:W-:Y:S02]  /*1fdd0*/  MOV R2, 0x1fdf0 ;  /* 0x0001fdf000027802 */ /* 0x000fe40000000f00 */
[----:B----4-:R-:W-:Y:S05]  /*1fde0*/  CALL.REL.NOINC `($__internal_24_$__cuda_sm70_shflsync_idx_p) ;  /* 0x0000333000007944 */ /* 0x010fea0003c00000 */
[----:B------:R-:W-:Y:S01]  /*1fdf0*/  IMAD.MOV.U32 R5, RZ, RZ, R0 ;  /* 0x000000ffff057224 */ /* 0x000fe200078e0000 */
[----:B------:R-:W-:Y:S01]  /*1fe00*/  MOV R0, 0x1 ;  /* 0x0000000100007802 */ /* 0x000fe20000000f00 */
[----:B------:R-:W-:Y:S01]  /*1fe10*/  IMAD.MOV.U32 R43, RZ, RZ, R6 ;  /* 0x000000ffff2b7224 */ /* 0x000fe200078e0006 */
[----:B------:R-:W-:Y:S02]  /*1fe20*/  MOV R3, 0x1c1f ;  /* 0x00001c1f00037802 */ /* 0x000fe40000000f00 */
[----:B------:R-:W-:Y:S02]  /*1fe30*/  MOV R2, 0x1fe50 ;  /* 0x0001fe5000027802 */ /* 0x000fe40000000f00 */
[----:B------:R-:W-:Y:S05]  /*1fe40*/  CALL.REL.NOINC `($__internal_24_$__cuda_sm70_shflsync_idx_p) ;  /* 0x000032d000007944 */ /* 0x000fea0003c00000 */
[----:B------:R-:W-:Y:S05]  /*1fe50*/  BRA `(.L_x_1764) ;  /* 0xffff06c000007947 */ /* 0x000fea000383ffff */
.L_x_1650:
[----:B------:R-:W-:Y:S01]  /*1fe60*/  IMAD.MOV.U32 R43, RZ, RZ, R5 ;  /* 0x000000ffff2b7224 */ /* 0x000fe200078e0005 */
[----:B------:R-:W-:Y:S01]  /*1fe70*/  MOV R0, RZ ;  /* 0x000000ff00007202 */ /* 0x000fe20000000f00 */
[----:B------:R-:W-:Y:S01]  /*1fe80*/  IMAD.MOV.U32 R3, RZ, RZ, 0x1c1f ;  /* 0x00001c1fff037424 */ /* 0x000fe200078e00ff */
[----:B------:R-:W-:-:S02]  /*1fe90*/  MOV R2, 0x1feb0 ;  /* 0x0001feb000027802 */ /* 0x000fc40000000f00 */
[----:B------:R-:W-:Y:S05]  /*1fea0*/  CALL.REL.NOINC `($__internal_24_$__cuda_sm70_shflsync_idx_p) ;  /* 0x0000327000007944 */ /* 0x000fea0003c00000 */
[----:B------:R-:W-:Y:S01]  /*1feb0*/  MOV R4, R0 ;  /* 0x0000000000047202 */ /* 0x000fe20000000f00 */
[----:B------:R-:W-:Y:S05]  /*1fec0*/  BRA `(.L_x_1765) ;  /* 0xffff162000007947 */ /* 0x000fea000383ffff */
.L_x_1651:
[----:B------:R-:W-:Y:S01]  /*1fed0*/  IMAD.MOV.U32 R43, RZ, RZ, R6 ;  /* 0x000000ffff2b7224 */ /* 0x000fe200078e0006 */
[----:B------:R-:W-:Y:S01]  /*1fee0*/  MOV R0, RZ ;  /* 0x000000ff00007202 */ /* 0x000fe20000000f00 */
[----:B------:R-:W-:Y:S01]  /*1fef0*/  IMAD.MOV.U32 R3, RZ, RZ, 0x1c1f ;  /* 0x00001c1fff037424 */ /* 0x000fe200078e00ff */
[----:B------:R-:W-:-:S02]  /*1ff00*/  MOV R2, 0x1ff20 ;  /* 0x0001ff2000027802 */ /* 0x000fc40000000f00 */
[----:B-12---:R-:W-:Y:S05]  /*1ff10*/  CALL.REL.NOINC `($__internal_24_$__cuda_sm70_shflsync_idx_p) ;  /* 0x0000320000007944 */ /* 0x006fea0003c00000 */
[----:B------:R-:W-:Y:S05]  /*1ff20*/  BRA `(.L_x_1766) ;  /* 0xffff15e000007947 */ /* 0x000fea000383ffff */
.L_x_1654:
[----:B------:R-:W-:Y:S01]  /*1ff30*/  IMAD.MOV.U32 R43, RZ, RZ, R5 ;  /* 0x000000ffff2b7224 */ /* 0x000fe200078e0005 */
[----:B----4-:R-:W-:Y:S01]  /*1ff40*/  MOV R0, 0x1 ;  /* 0x0000000100007802 */ /* 0x010fe20000000f00 */
[----:B--2---:R-:W-:Y:S01]  /*1ff50*/  IMAD.MOV.U32 R3, RZ, RZ, 0x1c1f ;  /* 0x00001c1fff037424 */ /* 0x004fe200078e00ff */
[----:B------:R-:W-:-:S03]  /*1ff60*/  MOV R2, 0x1ff80 ;  /* 0x0001ff8000027802 */ /* 0x000fc60000000f00 */
[----:B-1-3--:R-:W-:Y:S05]  /*1ff70*/  CALL.REL.NOINC `($__internal_24_$__cuda_sm70_shflsync_idx_p) ;  /* 0x000031a000007944 */ /* 0x00afea0003c00000 */
[----:B------:R-:W-:Y:S01]  /*1ff80*/  IMAD.MOV.U32 R4, RZ, RZ, R0 ;  /* 0x000000ffff047224 */ /* 0x000fe200078e0000 */
[----:B------:R-:W-:Y:S01]  /*1ff90*/  MOV R0, 0x1 ;  /* 0x0000000100007802 */ /* 0x000fe20000000f00 */
[----:B------:R-:W-:Y:S01]  /*1ffa0*/  IMAD.MOV.U32 R43, RZ, RZ, R6 ;  /* 0x000000ffff2b7224 */ /* 0x000fe200078e0006 */
[----:B------:R-:W-:-:S02]  /*1ffb0*/  MOV R3, 0x1c1f ;  /* 0x00001c1f00037802 */ /* 0x000fc40000000f00 */
[----:B------:R-:W-:Y:S02]  /*1ffc0*/  MOV R2, 0x1ffe0 ;  /* 0x0001ffe000027802 */ /* 0x000fe40000000f00 */
[----:B------:R-:W-:Y:S05]  /*1ffd0*/  CALL.REL.NOINC `($__internal_24_$__cuda_sm70_shflsync_idx_p) ;  /* 0x0000314000007944 */ /* 0x000fea0003c00000 */
[----:B------:R-:W-:Y:S05]  /*1ffe0*/  BRA `(.L_x_1767) ;  /* 0xffff16a000007947 */ /* 0x000fea000383ffff */
.L_x_1655:
[----:B------:R-:W-:Y:S01]  /*1fff0*/  IMAD.MOV.U32 R43, RZ, RZ, R4 ;  /* 0x000000ffff2b7224 */ /* 0x000fe200078e0004 */
[----:B------:R-:W-:Y:S01]  /*20000*/  MOV R0, RZ ;  /* 0x000000ff00007202 */ /* 0x000fe20000000f00 */
[----:B------:R-:W-:Y:S01]  /*20010*/  IMAD.MOV.U32 R3, RZ, RZ, 0x1c1f ;  /* 0x00001c1fff037424 */ /* 0x000fe200078e00ff */
[----:B------:R-:W-:Y:S02]  /*20020*/  MOV R2, 0x20040 ;  /* 0x0002004000027802 */ /* 0x000fe40000000f00 */
[----:B------:R-:W-:Y:S05]  /*20030*/  CALL.REL.NOINC `($__internal_24_$__cuda_sm70_shflsync_idx_p) ;  /* 0x000030e000007944 */ /* 0x000fea0003c00000 */
[----:B------:R-:W-:Y:S05]  /*20040*/  BRA `(.L_x_1768) ;  /* 0xffff187000007947 */ /* 0x000fea000383ffff */
.L_x_1656:
[----:B------:R-:W-:Y:S01]  /*20050*/  IMAD.MOV.U32 R43, RZ, RZ, R4 ;  /* 0x000000ffff2b7224 */ /* 0x000fe200078e0004 */
[----:B------:R-:W-:Y:S01]  /*20060*/  MOV R0, 0x1 ;  /* 0x0000000100007802 */ /* 0x000fe20000000f00 */
[----:B------:R-:W-:Y:S01]  /*20070*/  IMAD.MOV.U32 R3, RZ, RZ, 0x1c1f ;  /* 0x00001c1fff037424 */ /* 0x000fe200078e00ff */
[----:B------:R-:W-:Y:S02]  /*20080*/  MOV R2, 0x200a0 ;  /* 0x000200a000027802 */ /* 0x000fe40000000f00 */
[----:B-1----:R-:W-:Y:S05]  /*20090*/  CALL.REL.NOINC `($__internal_24_$__cuda_sm70_shflsync_idx_p) ;  /* 0x0000308000007944 */ /* 0x002fea0003c00000 */
[----:B------:R-:W-:Y:S01]  /*200a0*/  IMAD.IADD R0, R5, 0x1, R0 ;  /* 0x0000000105007824 */ /* 0x000fe200078e0200 */
[----:B------:R-:W-:Y:S01]  /*200b0*/  MOV R2, 0x20290 ;  /* 0x0002029000027802 */ /* 0x000fe20000000f00 */
[----:B------:R-:W-:Y:S02]  /*200c0*/  IMAD.MOV.U32 R43, RZ, RZ, R4 ;  /* 0x000000ffff2b7224 */ /* 0x000fe400078e0004 */
[----:B------:R-:W-:Y:S01]  /*200d0*/  IMAD.MOV.U32 R3, RZ, RZ, 0x1c1f ;  /* 0x00001c1fff037424 */ /* 0x000fe200078e00ff */
        /* <DEDUP_REMOVED lines=19> */
[----:B------:R-:W-:Y:S01]  /*20210*/  ISETP.GT.AND P0, PT, R0, 0x29, PT ;  /* 0x000000290000780c */ /* 0x000fe20003f04270 */
[----:B------:R-:W-:Y:S01]  /*20220*/  IMAD.MOV.U32 R0, RZ, RZ, 0x2 ;  /* 0x00000002ff007424 */ /* 0x000fe200078e00ff */
[----:B------:R-:W-:Y:S02]  /*20230*/  FSEL R27, R61, -INF , P4 ;  /* 0xff8000003d1b7808 */ /* 0x000fe40002000000 */
[----:B------:R-:W-:Y:S02]  /*20240*/  FSEL R81, R48, -INF , P3 ;  /* 0xff80000030517808 */ /* 0x000fe40001800000 */
[----:B------:R-:W-:Y:S02]  /*20250*/  FSEL R80, R45, -INF , P2 ;  /* 0xff8000002d507808 */ /* 0x000fe40001000000 */
[----:B------:R-:W-:Y:S02]  /*20260*/  FSEL R55, R37, -INF , P1 ;  /* 0xff80000025377808 */ /* 0x000fe40000800000 */
[----:B------:R-:W-:-:S02]  /*20270*/  FSEL R54, R35, -INF , P0 ;  /* 0xff80000023367808 */ /* 0x000fc40000000000 */
[----:B------:R-:W-:Y:S05]  /*20280*/  CALL.REL.NOINC `($__internal_24_$__cuda_sm70_shflsync_idx_p) ;  /* 0x00002e9000007944 */ /* 0x000fea0003c00000 */
[----:B------:R-:W-:Y:S01]  /*20290*/  IMAD.IADD R0, R5, 0x1, R0 ;  /* 0x0000000105007824 */ /* 0x000fe200078e0200 */
[----:B------:R-:W-:Y:S01]  /*202a0*/  MOV R2, 0x20480 ;  /* 0x0002048000027802 */ /* 0x000fe20000000f00 */
[----:B------:R-:W-:-:S02]  /*202b0*/  IMAD.MOV.U32 R43, RZ, RZ, R4 ;  /* 0x000000ffff2b7224 */ /* 0x000fc400078e0004 */
[----:B------:R-:W-:Y:S01]  /*202c0*/  IMAD.MOV.U32 R3, RZ, RZ, 0x1c1f ;  /* 0x00001c1fff037424 */ /* 0x000fe200078e00ff */
[----:B------:R-:W-:-:S04]  /*202d0*/  IMNMX R0, R6, R0, PT ;  /* 0x0000000006007217 */ /* 0x000fc80003800200 */
[C---:B------:R-:W-:Y:S02]  /*202e0*/  ISETP.GT.AND P1, PT, R0.reuse, RZ, PT ;  /* 0x000000ff0000720c */ /* 0x040fe40003f24270 */
[C---:B------:R-:W-:Y:S02]  /*202f0*/  ISETP.GT.AND P0, PT, R0.reuse, 0x1, PT ;  /* 0x000000010000780c */ /* 0x040fe40003f04270 */
        /* <DEDUP_REMOVED lines=25> */
[----:B------:R-:W-:-:S02]  /*20490*/  FMNMX.FTZ R3, R12, R14, !PT ;  /* 0x0000000e0c037209 */ /* 0x000fc40007810000 */
[----:B------:R-:W-:Y:S02]  /*204a0*/  FMNMX.FTZ R2, R26, R28, !PT ;  /* 0x0000001c1a027209 */ /* 0x000fe40007810000 */
[----:B------:R-:W-:Y:S01]  /*204b0*/  IMNMX R6, R6, R0, PT ;  /* 0x0000000006067217 */ /* 0x000fe20003800200 */
[----:B------:R-:W-:Y:S01]  /*204c0*/  IMAD.MOV.U32 R0, RZ, RZ, 0x2 ;  /* 0x00000002ff007424 */ /* 0x000fe200078e00ff */
[----:B------:R-:W-:Y:S02]  /*204d0*/  FMNMX.FTZ R3, R16, R3, !PT ;  /* 0x0000000310037209 */ /* 0x000fe40007810000 */
[C---:B------:R-:W-:Y:S02]  /*204e0*/  ISETP.GT.AND P1, PT, R6.reuse, RZ, PT ;  /* 0x000000ff0600720c */ /* 0x040fe40003f24270 */
[----:B------:R-:W-:Y:S02]  /*204f0*/  ISETP.GT.AND P0, PT, R6, 0x1, PT ;  /* 0x000000010600780c */ /* 0x000fe40003f04270 */
[----:B------:R-:W-:-:S02]  /*20500*/  FMNMX.FTZ R4, R11, R13, !PT ;  /* 0x0000000d0b047209 */ /* 0x000fc40007810000 */
[----:B------:R-:W-:Y:S02]  /*20510*/  ISETP.GT.AND P3, PT, R6, 0x8, PT ;  /* 0x000000080600780c */ /* 0x000fe40003f64270 */
[----:B------:R-:W-:Y:S02]  /*20520*/  FSEL R31, R106, -INF , P1 ;  /* 0xff8000006a1f7808 */ /* 0x000fe40000800000 */
        /* <DEDUP_REMOVED lines=8> */
[----:B------:R-:W-:Y:S02]  /*205b0*/  ISETP.GT.AND P2, PT, R6, 0x10, PT ;  /* 0x000000100600780c */ /* 0x000fe40003f44270 */
[----:B------:R-:W-:-:S02]  /*205c0*/  FSEL R37, R91, -INF , P4 ;  /* 0xff8000005b257808 */ /* 0x000fc40002000000 */
[----:B------:R-:W-:Y:S02]  /*205d0*/  FMNMX.FTZ R4, R17, R4, !PT ;  /* 0x0000000411047209 */ /* 0x000fe40007810000 */
[----:B------:R-:W-:Y:S02]  /*205e0*/  FMNMX.FTZ R2, R35, R3, !PT ;  /* 0x0000000323027209 */ /* 0x000fe40007810000 */
[----:B------:R-:W-:Y:S02]  /*205f0*/  ISETP.GT.AND P1, PT, R6, 0x11, PT ;  /* 0x000000110600780c */ /* 0x000fe40003f24270 */
[----:B------:R-:W-:Y:S02]  /*20600*/  FSEL R39, R72, -INF , P2 ;  /* 0xff80000048277808 */ /* 0x000fe40001000000 */
[----:B------:R-:W-:Y:S02]  /*20610*/  FMNMX.FTZ R106, R19, R4, !PT ;  /* 0x00000004136a7209 */ /* 0x000fe40007810000 */
[----:B------:R-:W-:-:S02]  /*20620*/  FMNMX.FTZ R2, R37, R2, !PT ;  /* 0x0000000225027209 */ /* 0x000fc40007810000 */
[----:B------:R-:W-:Y:S02]  /*20630*/  ISETP.GT.AND P0, PT, R6, 0x18, PT ;  /* 0x000000180600780c */ /* 0x000fe40003f04270 */
[----:B------:R-:W-:Y:S02]  /*20640*/  FSEL R40, R63, -INF , P1 ;  /* 0xff8000003f287808 */ /* 0x000fe40000800000 */
[----:B------:R-:W-:Y:S02]  /*20650*/  FMNMX.FTZ R106, R21, R106, !PT ;  /* 0x0000006a156a7209 */ /* 0x000fe40007810000 */
[----:B------:R-:W-:Y:S02]  /*20660*/  FMNMX.FTZ R2, R39, R2, !PT ;  /* 0x0000000227027209 */ /* 0x000fe40007810000 */
        /* <DEDUP_REMOVED lines=35> */
[----:B------:R-:W-:Y:S01]  /*208a0*/  FMNMX.FTZ R105, R55, R105, !PT ;  /* 0x0000006937697209 */ /* 0x000fe20007810000 */
[----:B------:R-:W-:Y:S01]  /*208b0*/  IMAD.MOV.U32 R4, RZ, RZ, R106 ;  /* 0x000000ffff047224 */ /* 0x000fe200078e006a */
[----:B------:R-:W-:Y:S02]  /*208c0*/  FMNMX.FTZ R104, R83, R104, !PT ;  /* 0x0000006853687209 */ /* 0x000fe40007810000 */
[----:B------:R-:W-:-:S02]  /*208d0*/  FMNMX.FTZ R9, R50, R2, !PT ;  /* 0x0000000232097209 */ /* 0x000fc40007810000 */
[----:B------:R-:W-:Y:S02]  /*208e0*/  FMNMX.FTZ R105, R54, R105, !PT ;  /* 0x0000006936697209 */ /* 0x000fe40007810000 */
[----:B------:R-:W-:Y:S02]  /*208f0*/  FMNMX.FTZ R104, R82, R104, !PT ;  /* 0x0000006852687209 */ /* 0x000fe40007810000 */
[----:B------:R-:W-:Y:S02]  /*20900*/  MOV R2, 0x20920 ;  /* 0x0002092000027802 */ /* 0x000fe40000000f00 */
[----:B------:R-:W-:Y:S05]  /*20910*/  CALL.REL.NOINC `($__internal_23_$__cuda_sm70_shflsync_bfly_p) ;  /* 0x000027a000007944 */ /* 0x000fea0003c00000 */
[----:B------:R-:W-:Y:S01]  /*20920*/  FMNMX.FTZ R106, R106, R0, !PT ;  /* 0x000000006a6a7209 */ /* 0x000fe20007810000 */
[----:B------:R-:W-:Y:S01]  /*20930*/  IMAD.MOV.U32 R0, RZ, RZ, 0x1 ;  /* 0x00000001ff007424 */ /* 0x000fe200078e00ff */
[----:B------:R-:W-:-:S03]  /*20940*/  MOV R2, 0x20970 ;  /* 0x0002097000027802 */ /* 0x000fc60000000f00 */
[----:B------:R-:W-:Y:S02]  /*20950*/  IMAD.MOV.U32 R4, RZ, RZ, R106 ;  /* 0x000000ffff047224 */ /* 0x000fe400078e006a */
[----:B------:R-:W-:Y:S05]  /*20960*/  CALL.REL.NOINC `($__internal_23_$__cuda_sm70_shflsync_bfly_p) ;  /* 0x0000275000007944 */ /* 0x000fea0003c00000 */
[----:B------:R-:W-:Y:S01]  /*20970*/  FMNMX.FTZ R106, R106, R0, !PT ;  /* 0x000000006a6a7209 */ /* 0x000fe20007810000 */
[----:B------:R-:W-:Y:S01]  /*20980*/  IMAD.MOV.U32 R4, RZ, RZ, R105 ;  /* 0x000000ffff047224 */ /* 0x000fe200078e0069 */
[----:B------:R-:W-:Y:S01]  /*20990*/  MOV R2, 0x209c0 ;  /* 0x000209c000027802 */ /* 0x000fe20000000f00 */
[----:B------:R-:W-:Y:S02]  /*209a0*/  IMAD.MOV.U32 R0, RZ, RZ, 0x2 ;  /* 0x00000002ff007424 */ /* 0x000fe400078e00ff */
        /* <DEDUP_REMOVED lines=26> */
[----:B------:R-:W-:Y:S01]  /*20b50*/  MOV R10, R0 ;  /* 0x00000000000a7202 */ /* 0x000fe20000000f00 */
[----:B------:R-:W-:Y:S05]  /*20b60*/  BRA `(.L_x_1769) ;  /* 0xffff17c000007947 */ /* 0x000fea000383ffff */
.L_x_1660:
[----:B------:R-:W-:Y:S01]  /*20b70*/  MOV R0, RZ ;  /* 0x000000ff00007202 */ /* 0x000fe20000000f00 */
[----:B------:R-:W-:Y:S01]  /*20b80*/  IMAD.MOV.U32 R43, RZ, RZ, R5 ;  /* 0x000000ffff2b7224 */ /* 0x000fe200078e0005 */
[----:B------:R-:W-:Y:S01]  /*20b90*/  MOV R2, 0x20bc0 ;  /* 0x00020bc000027802 */ /* 0x000fe20000000f00 */
[----:B------:R-:W-:Y:S02]  /*20ba0*/  IMAD.MOV.U32 R3, RZ, RZ, 0x1c1f ;  /* 0x00001c1fff037424 */ /* 0x000fe400078e00ff */
[----:B------:R-:W-:Y:S05]  /*20bb0*/  CALL.REL.NOINC `($__internal_24_$__cuda_sm70_shflsync_idx_p) ;  /* 0x0000256000007944 */ /* 0x000fea0003c00000 */
[----:B------:R-:W-:Y:S01]  /*20bc0*/  MOV R4, R0 ;  /* 0x0000000000047202 */ /* 0x000fe20000000f00 */
[----:B------:R-:W-:-:S05]  /*20bd0*/  BRA `(.L_x_1770) ;  /* 0xffff2bb000007947 */ /* 0x000fca000383ffff */
.L_x_1661:
[----:B------:R-:W-:Y:S01]  /*20be0*/  MOV R0, RZ ;  /* 0x000000ff00007202 */ /* 0x000fe20000000f00 */
[----:B------:R-:W-:Y:S01]  /*20bf0*/  IMAD.MOV.U32 R43, RZ, RZ, R10 ;  /* 0x000000ffff2b7224 */ /* 0x000fe200078e000a */
[----:B------:R-:W-:Y:S01]  /*20c00*/  MOV R2, 0x20c30 ;  /* 0x00020c3000027802 */ /* 0x000fe20000000f00 */
[----:B------:R-:W-:Y:S02]  /*20c10*/  IMAD.MOV.U32 R3, RZ, RZ, 0x1c1f ;  /* 0x00001c1fff037424 */ /* 0x000fe400078e00ff */
[----:B-12---:R-:W-:Y:S05]  /*20c20*/  CALL.REL.NOINC `($__internal_24_$__cuda_sm70_shflsync_idx_p) ;  /* 0x000024f000007944 */ /* 0x006fea0003c00000 */
[----:B------:R-:W-:-:S05]  /*20c30*/  BRA `(.L_x_1771) ;  /* 0xffff2b7000007947 */ /* 0x000fca000383ffff */
.L_x_1662:
[----:B------:R-:W-:Y:S01]  /*20c40*/  MOV R0, 0x1 ;  /* 0x0000000100007802 */ /* 0x000fe20000000f00 */
[----:B------:R-:W-:Y:S01]  /*20c50*/  IMAD.MOV.U32 R43, RZ, RZ, R5 ;  /* 0x000000ffff2b7224 */ /* 0x000fe200078e0005 */
[----:B----4-:R-:W-:Y:S01]  /*20c60*/  MOV R2, 0x20c90 ;  /* 0x00020c9000027802 */ /* 0x010fe20000000f00 */
[----:B------:R-:W-:Y:S02]  /*20c70*/  IMAD.MOV.U32 R3, RZ, RZ, 0x1c1f ;  /* 0x00001c1fff037424 */ /* 0x000fe400078e00ff */
[----:B-1----:R-:W-:Y:S05]  /*20c80*/  CALL.REL.NOINC `($__internal_24_$__cuda_sm70_shflsync_idx_p) ;  /* 0x0000249000007944 */ /* 0x002fea0003c00000 */
[----:B------:R-:W-:Y:S01]  /*20c90*/  MOV R3, 0x1c1f ;  /* 0x00001c1f00037802 */ /* 0x000fe20000000f00 */
[----:B------:R-:W-:Y:S01]  /*20ca0*/  IMAD.MOV.U32 R4, RZ, RZ, R0 ;  /* 0x000000ffff047224 */ /* 0x000fe200078e0000 */
[----:B------:R-:W-:Y:S01]  /*20cb0*/  MOV R0, 0x1 ;  /* 0x0000000100007802 */ /* 0x000fe20000000f00 */
[----:B------:R-:W-:Y:S01]  /*20cc0*/  IMAD.MOV.U32 R43, RZ, RZ, R10 ;  /* 0x000000ffff2b7224 */ /* 0x000fe200078e000a */
[----:B------:R-:W-:Y:S02]  /*20cd0*/  MOV R2, 0x20cf0 ;  /* 0x00020cf000027802 */ /* 0x000fe40000000f00 */
[----:B------:R-:W-:Y:S05]  /*20ce0*/  CALL.REL.NOINC `($__internal_24_$__cuda_sm70_shflsync_idx_p) ;  /* 0x0000243000007944 */ /* 0x000fea0003c00000 */
[----:B------:R-:W-:-:S05]  /*20cf0*/  BRA `(.L_x_1772) ;  /* 0xffff2c2000007947 */ /* 0x000fca000383ffff */
.L_x_1665:
[----:B------:R-:W-:Y:S01]  /*20d00*/  MOV R0, RZ ;  /* 0x000000ff00007202 */ /* 0x000fe20000000f00 */
[----:B------:R-:W-:Y:S01]  /*20d10*/  IMAD.MOV.U32 R43, RZ, RZ, R10 ;  /* 0x000000ffff2b7224 */ /* 0x000fe200078e000a */
[----:B------:R-:W-:Y:S01]  /*20d20*/  MOV R2, 0x20d50 ;  /* 0x00020d5000027802 */ /* 0x000fe20000000f00 */
[----:B------:R-:W-:Y:S02]  /*20d30*/  IMAD.MOV.U32 R3, RZ, RZ, 0x1c1f ;  /* 0x00001c1fff037424 */ /* 0x000fe400078e00ff */
[----:B------:R-:W-:Y:S05]  /*20d40*/  CALL.REL.NOINC `($__internal_24_$__cuda_sm70_shflsync_idx_p) ;  /* 0x000023d000007944 */ /* 0x000fea0003c00000 */
[----:B------:R-:W-:Y:S01]  /*20d50*/  MOV R4, R0 ;  /* 0x0000000000047202 */ /* 0x000fe20000000f00 */
[----:B------:R-:W-:-:S05]  /*20d60*/  BRA `(.L_x_1773) ;  /* 0xffff3b5000007947 */ /* 0x000fca000383ffff */
.L_x_1666:
[----:B------:R-:W-:Y:S01]  /*20d70*/  MOV R0, RZ ;  /* 0x000000ff00007202 */ /* 0x000fe20000000f00 */
[----:B------:R-:W-:Y:S01]  /*20d80*/  IMAD.MOV.U32 R43, RZ, RZ, R11 ;  /* 0x000000ffff2b7224 */ /* 0x000fe200078e000b */
[----:B------:R-:W-:Y:S01]  /*20d90*/  MOV R2, 0x20dc0 ;  /* 0x00020dc000027802 */ /* 0x000fe20000000f00 */
[----:B------:R-:W-:Y:S02]  /*20da0*/  IMAD.MOV.U32 R3, RZ, RZ, 0x1c1f ;  /* 0x00001c1fff037424 */ /* 0x000fe400078e00ff */
[----:B-12---:R-:W-:Y:S05]  /*20db0*/  CALL.REL.NOINC `($__internal_24_$__cuda_sm70_shflsync_idx_p) ;  /* 0x0000236000007944 */ /* 0x006fea0003c00000 */
[----:B------:R-:W-:-:S05]  /*20dc0*/  BRA `(.L_x_1774) ;  /* 0xffff3b1000007947 */ /* 0x000fca000383ffff */
.L_x_1667:
[----:B------:R-:W-:Y:S01]  /*20dd0*/  MOV R0, 0x1 ;  /* 0x0000000100007802 */ /* 0x000fe20000000f00 */
[----:B------:R-:W-:Y:S01]  /*20de0*/  IMAD.MOV.U32 R43, RZ, RZ, R10 ;  /* 0x000000ffff2b7224 */ /* 0x000fe200078e000a */
[----:B---3--:R-:W-:Y:S01]  /*20df0*/  MOV R2, 0x20e20 ;  /* 0x00020e2000027802 */ /* 0x008fe20000000f00 */
[----:B------:R-:W-:Y:S03]  /*20e00*/  IMAD.MOV.U32 R3, RZ, RZ, 0x1c1f ;  /* 0x00001c1fff037424 */ /* 0x000fe600078e00ff */
        /* <DEDUP_REMOVED lines=8> */
.L_x_1668:
[----:B------:R-:W-:Y:S01]  /*20e90*/  MOV R0, RZ ;  /* 0x000000ff00007202 */ /* 0x000fe20000000f00 */
[----:B------:R-:W-:Y:S01]  /*20ea0*/  IMAD.MOV.U32 R43, RZ, RZ, R4 ;  /* 0x000000ffff2b7224 */ /* 0x000fe200078e0004 */
[----:B------:R-:W-:Y:S01]  /*20eb0*/  MOV R2, 0x20ee0 ;  /* 0x00020ee000027802 */ /* 0x000fe20000000f00 */
[----:B------:R-:W-:Y:S02]  /*20ec0*/  IMAD.MOV.U32 R3, RZ, RZ, 0x1c1f ;  /* 0x00001c1fff037424 */ /* 0x000fe400078e00ff */
[----:B------:R-:W-:Y:S05]  /*20ed0*/  CALL.REL.NOINC `($__internal_24_$__cuda_sm70_shflsync_idx_p) ;  /* 0x0000224000007944 */ /* 0x000fea0003c00000 */
[----:B------:R-:W-:-:S05]  /*20ee0*/  BRA `(.L_x_1776) ;  /* 0xffff3d6000007947 */ /* 0x000fca000383ffff */
.L_x_1669:
[----:B------:R-:W-:Y:S01]  /*20ef0*/  MOV R0, 0x1 ;  /* 0x0000000100007802 */ /* 0x000fe20000000f00 */
[----:B------:R-:W-:Y:S01]  /*20f00*/  IMAD.MOV.U32 R43, RZ, RZ, R4 ;  /* 0x000000ffff2b7224 */ /* 0x000fe200078e0004 */
[----:B------:R-:W-:Y:S01]  /*20f10*/  MOV R2, 0x20f40 ;  /* 0x00020f4000027802 */ /* 0x000fe20000000f00 */
[----:B------:R-:W-:Y:S02]  /*20f20*/  IMAD.MOV.U32 R3, RZ, RZ, 0x1c1f ;  /* 0x00001c1fff037424 */ /* 0x000fe400078e00ff */
[----:B-1----:R-:W-:Y:S05]  /*20f30*/  CALL.REL.NOINC `($__internal_24_$__cuda_sm70_shflsync_idx_p) ;  /* 0x000021e000007944 */ /* 0x002fea0003c00000 */
        /* <DEDUP_REMOVED lines=12> */
[C---:B------:R-:W-:Y:S02]  /*21000*/  ISETP.GT.AND P0, PT, R0.reuse, 0x18, PT ;  /* 0x000000180000780c */ /* 0x040fe40003f04270 */
        /* <DEDUP_REMOVED lines=9> */
[----:B------:R-:W-:Y:S01]  /*210a0*/  ISETP.GT.AND P0, PT, R0, 0x29, PT ;  /* 0x000000290000780c */ /* 0x000fe20003f04270 */
[----:B------:R-:W-:Y:S01]  /*210b0*/  IMAD.MOV.U32 R0, RZ, RZ, 0x2 ;  /* 0x00000002ff007424 */ /* 0x000fe200078e00ff */
[----:B------:R-:W-:Y:S02]  /*210c0*/  FSEL R29, R29, -INF , P4 ;  /* 0xff8000001d1d7808 */ /* 0x000fe40002000000 */
[----:B------:R-:W-:Y:S02]  /*210d0*/  FSEL R28, R28, -INF , P3 ;  /* 0xff8000001c1c7808 */ /* 0x000fe40001800000 */
[----:B------:R-:W-:Y:S02]  /*210e0*/  FSEL R27, R27, -INF , P2 ;  /* 0xff8000001b1b7808 */ /* 0x000fe40001000000 */
[----:B------:R-:W-:Y:S02]  /*210f0*/  FSEL R26, R23, -INF , P1 ;  /* 0xff800000171a7808 */ /* 0x000fe40000800000 */
[----:B------:R-:W-:Y:S02]  /*21100*/  FSEL R25, R22, -INF , P0 ;  /* 0xff80000016197808 */ /* 0x000fe40000000000 */
[----:B------:R-:W-:Y:S05]  /*21110*/  CALL.REL.NOINC `($__internal_24_$__cuda_sm70_shflsync_idx_p) ;  /* 0x0000200000007944 */ /* 0x000fea0003c00000 */
        /* <DEDUP_REMOVED lines=105> */
[----:B------:R-:W-:Y:S05]  /*217b0*/  CALL.REL.NOINC `($__internal_23_$__cuda_sm70_shflsync_bfly_p) ;  /* 0x0000190000007944 */ /* 0x000fea0003c00000 */
[----:B------:R-:W-:Y:S01]  /*217c0*/  FMNMX.FTZ R4, R4, R0, !PT ;  /* 0x0000000004047209 */ /* 0x000fe20007810000 */
[----:B------:R-:W-:Y:S01]  /*217d0*/  IMAD.MOV.U32 R0, RZ, RZ, 0x1 ;  /* 0x00000001ff007424 */ /* 0x000fe200078e00ff */
[----:B------:R-:W-:Y:S02]  /*217e0*/  MOV R2, 0x21800 ;  /* 0x0002180000027802 */ /* 0x000fe40000000f00 */
        /* <DEDUP_REMOVED lines=28> */
[----:B------:R-:W-:-:S05]  /*219b0*/  BRA `(.L_x_1777) ;  /* 0xffff3d0000007947 */ /* 0x000fca000383ffff */
.L_x_1672:
[----:B-1--4-:R-:W-:Y:S01]  /*219c0*/  MOV R0, RZ ;  /* 0x000000ff00007202 */ /* 0x012fe20000000f00 */
[----:B------:R-:W-:Y:S01]  /*219d0*/  IMAD.MOV.U32 R43, RZ, RZ, R4 ;  /* 0x000000ffff2b7224 */ /* 0x000fe200078e0004 */
[----:B------:R-:W-:Y:S01]  /*219e0*/  MOV R2, 0x21a10 ;  /* 0x00021a1000027802 */ /* 0x000fe20000000f00 */
[----:B------:R-:W-:Y:S02]  /*219f0*/  IMAD.MOV.U32 R3, RZ, RZ, 0x1c1f ;  /* 0x00001c1fff037424 */ /* 0x000fe400078e00ff */
[----:B------:R-:W-:Y:S05]  /*21a00*/  CALL.REL.NOINC `($__internal_24_$__cuda_sm70_shflsync_idx_p) ;  /* 0x0000171000007944 */ /* 0x000fea0003c00000 */
[----:B------:R-:W-:-:S05]  /*21a10*/  BRA `(.L_x_1778) ;  /* 0xffff576000007947 */ /* 0x000fca000383ffff */
.L_x_1675:
[----:B------:R-:W-:Y:S01]  /*21a20*/  MOV R0, 0x1 ;  /* 0x0000000100007802 */ /* 0x000fe20000000f00 */
[----:B------:R-:W-:Y:S01]  /*21a30*/  IMAD.MOV.U32 R43, RZ, RZ, R4 ;  /* 0x000000ffff2b7224 */ /* 0x000fe200078e0004 */
[----:B--2---:R-:W-:Y:S01]  /*21a40*/  MOV R2, 0x21a70 ;  /* 0x00021a7000027802 */ /* 0x004fe20000000f00 */
[----:B------:R-:W-:Y:S02]  /*21a50*/  IMAD.MOV.U32 R3, RZ, RZ, 0x1c1f ;  /* 0x00001c1fff037424 */ /* 0x000fe400078e00ff */
[----:B------:R-:W-:Y:S05]  /*21a60*/  CALL.REL.NOINC `($__internal_24_$__cuda_sm70_shflsync_idx_p) ;  /* 0x000016b000007944 */ /* 0x000fea0003c00000 */
[----:B------:R-:W-:Y:S01]  /*21a70*/  MOV R3, 0x1c1f ;  /* 0x00001c1f00037802 */ /* 0x000fe20000000f00 */
[----:B------:R-:W-:Y:S01]  /*21a80*/  IMAD.MOV.U32 R4, RZ, RZ, R0 ;  /* 0x000000ffff047224 */ /* 0x000fe200078e0000 */
[----:B------:R-:W-:Y:S01]  /*21a90*/  MOV R0, 0x1 ;  /* 0x0000000100007802 */ /* 0x000fe20000000f00 */
[----:B------:R-:W-:Y:S01]  /*21aa0*/  IMAD.MOV.U32 R43, RZ, RZ, R6 ;  /* 0x000000ffff2b7224 */ /* 0x000fe200078e0006 */
[----:B------:R-:W-:Y:S02]  /*21ab0*/  MOV R2, 0x21ad0 ;  /* 0x00021ad000027802 */ /* 0x000fe40000000f00 */
[----:B------:R-:W-:Y:S05]  /*21ac0*/  CALL.REL.NOINC `($__internal_24_$__cuda_sm70_shflsync_idx_p) ;  /* 0x0000165000007944 */ /* 0x000fea0003c00000 */
[----:B------:R-:W-:-:S05]  /*21ad0*/  BRA `(.L_x_1779) ;  /* 0xffff582000007947 */ /* 0x000fca000383ffff */
.L_x_1678:
[----:B------:R-:W-:Y:S01]  /*21ae0*/  MOV R0, RZ ;  /* 0x000000ff00007202 */ /* 0x000fe20000000f00 */
[----:B------:R-:W-:Y:S01]  /*21af0*/  IMAD.MOV.U32 R43, RZ, RZ, R10 ;  /* 0x000000ffff2b7224 */ /* 0x000fe200078e000a */
[----:B------:R-:W-:Y:S01]  /*21b00*/  MOV R2, 0x21b30 ;  /* 0x00021b3000027802 */ /* 0x000fe20000000f00 */
[----:B------:R-:W-:Y:S02]  /*21b10*/  IMAD.MOV.U32 R3, RZ, RZ, 0x1c1f ;  /* 0x00001c1fff037424 */ /* 0x000fe400078e00ff */
[----:B------:R-:W-:Y:S05]  /*21b20*/  CALL.REL.NOINC `($__internal_24_$__cuda_sm70_shflsync_idx_p) ;  /* 0x000015f000007944 */ /* 0x000fea0003c00000 */
[----:B------:R-:W-:Y:S01]  /*21b30*/  MOV R4, R0 ;  /* 0x0000000000047202 */ /* 0x000fe20000000f00 */
[----:B------:R-:W-:-:S05]  /*21b40*/  BRA `(.L_x_1780) ;  /* 0xffff676000007947 */ /* 0x000fca000383ffff */
.L_x_1679:
[----:B------:R-:W-:Y:S01]  /*21b50*/  MOV R0, RZ ;  /* 0x000000ff00007202 */ /* 0x000fe20000000f00 */
[----:B------:R-:W-:Y:S01]  /*21b60*/  IMAD.MOV.U32 R43, RZ, RZ, R11 ;  /* 0x000000ffff2b7224 */ /* 0x000fe200078e000b */
[----:B------:R-:W-:Y:S01]  /*21b70*/  MOV R2, 0x21ba0 ;  /* 0x00021ba000027802 */ /* 0x000fe20000000f00 */
[----:B------:R-:W-:Y:S02]  /*21b80*/  IMAD.MOV.U32 R3, RZ, RZ, 0x1c1f ;  /* 0x00001c1fff037424 */ /* 0x000fe400078e00ff */
[----:B-12---:R-:W-:Y:S05]  /*21b90*/  CALL.REL.NOINC `($__internal_24_$__cuda_sm70_shflsync_idx_p) ;  /* 0x0000158000007944 */ /* 0x006fea0003c00000 */
[----:B------:R-:W-:-:S05]  /*21ba0*/  BRA `(.L_x_1781) ;  /* 0xffff672000007947 */ /* 0x000fca000383ffff */
.L_x_1680:
[----:B------:R-:W-:Y:S01]  /*21bb0*/  MOV R0, 0x1 ;  /* 0x0000000100007802 */ /* 0x000fe20000000f00 */
[----:B------:R-:W-:Y:S01]  /*21bc0*/  IMAD.MOV.U32 R43, RZ, RZ, R10 ;  /* 0x000000ffff2b7224 */ /* 0x000fe200078e000a */
[----:B----4-:R-:W-:Y:S01]  /*21bd0*/  MOV R2, 0x21c00 ;  /* 0x00021c0000027802 */ /* 0x010fe20000000f00 */
[----:B------:R-:W-:Y:S03]  /*21be0*/  IMAD.MOV.U32 R3, RZ, RZ, 0x1c1f ;  /* 0x00001c1fff037424 */ /* 0x000fe600078e00ff */
[----:B-1-3--:R-:W-:Y:S05]  /*21bf0*/  CALL.REL.NOINC `($__internal_24_$__cuda_sm70_shflsync_idx_p) ;  /* 0x0000152000007944 */ /* 0x00afea0003c00000 */
[----:B------:R-:W-:Y:S01]  /*21c00*/  MOV R3, 0x1c1f ;  /* 0x00001c1f00037802 */ /* 0x000fe20000000f00 */
[----:B------:R-:W-:Y:S01]  /*21c10*/  IMAD.MOV.U32 R4, RZ, RZ, R0 ;  /* 0x000000ffff047224 */ /* 0x000fe200078e0000 */
[----:B------:R-:W-:Y:S01]  /*21c20*/  MOV R0, 0x1 ;  /* 0x0000000100007802 */ /* 0x000fe20000000f00 */
[----:B------:R-:W-:Y:S01]  /*21c30*/  IMAD.MOV.U32 R43, RZ, RZ, R11 ;  /* 0x000000ffff2b7224 */ /* 0x000fe200078e000b */
[----:B------:R-:W-:Y:S02]  /*21c40*/  MOV R2, 0x21c60 ;  /* 0x00021c6000027802 */ /* 0x000fe40000000f00 */
[----:B------:R-:W-:Y:S05]  /*21c50*/  CALL.REL.NOINC `($__internal_24_$__cuda_sm70_shflsync_idx_p) ;  /* 0x000014c000007944 */ /* 0x000fea0003c00000 */
[----:B------:R-:W-:-:S05]  /*21c60*/  BRA `(.L_x_1782) ;  /* 0xffff676000007947 */ /* 0x000fca000383ffff */
.L_x_1681:
[----:B------:R-:W-:Y:S02]  /*21c70*/  MOV R0, 0x2 ;  /* 0x0000000200007802 */ /* 0x000fe40000000f00 */
[----:B------:R-:W-:Y:S02]  /*21c80*/  MOV R2, 0x21ca0 ;  /* 0x00021ca000027802 */ /* 0x000fe40000000f00 */
[----:B------:R-:W-:Y:S05]  /*21c90*/  CALL.REL.NOINC `($__internal_23_$__cuda_sm70_shflsync_bfly_p) ;  /* 0x0000142000007944 */ /* 0x000fea0003c00000 */
[----:B------:R-:W-:-:S05]  /*21ca0*/  BRA `(.L_x_1783) ;  /* 0xffff6b2000007947 */ /* 0x000fca000383ffff */
.L_x_1682:
[----:B------:R-:W-:Y:S02]  /*21cb0*/  MOV R0, 0x1 ;  /* 0x0000000100007802 */ /* 0x000fe40000000f00 */
        /* <DEDUP_REMOVED lines=30> */
.L_x_1684:
[----:B------:R-:W-:Y:S01]  /*21ea0*/  IMAD.MOV.U32 R4, RZ, RZ, R225 ;  /* 0x000000ffff047224 */ /* 0x000fe200078e00e1 */
[----:B------:R-:W-:-:S02]  /*21eb0*/  MOV R0, 0x2 ;  /* 0x0000000200007802 */ /* 0x000fc40000000f00 */
[----:B------:R-:W-:Y:S02]  /*21ec0*/  MOV R2, 0x21ee0 ;  /* 0x00021ee000027802 */ /* 0x000fe40000000f00 */
[----:B------:R-:W-:Y:S05]  /*21ed0*/  CALL.REL.NOINC `($__internal_23_$__cuda_sm70_shflsync_bfly_p) ;  /* 0x000011e000007944 */ /* 0x000fea0003c00000 */
[----:B------:R-:W-:Y:S05]  /*21ee0*/  BRA `(.L_x_1785) ;  /* 0xffff81a000007947 */ /* 0x000fea000383ffff */
.L_x_1685:
[----:B------:R-:W-:Y:S02]  /*21ef0*/  MOV R0, 0x1 ;  /* 0x0000000100007802 */ /* 0x000fe40000000f00 */
[----:B------:R-:W-:Y:S02]  /*21f00*/  MOV R2, 0x21f20 ;  /* 0x00021f2000027802 */ /* 0x000fe40000000f00 */
[----:B-1----:R-:W-:Y:S05]  /*21f10*/  CALL.REL.NOINC `($__internal_23_$__cuda_sm70_shflsync_bfly_p) ;  /* 0x000011a000007944 */ /* 0x002fea0003c00000 */
[----:B------:R-:W-:Y:S01]  /*21f20*/  FADD.FTZ R9, R4, R0 ;  /* 0x0000000004097221 */ /* 0x000fe20000010000 */
[----:B------:R-:W-:Y:S02]  /*21f30*/  MOV R4, R236 ;  /* 0x000000ec00047202 */ /* 0x000fe40000000f00 */
[----:B------:R-:W-:Y:S02]  /*21f40*/  MOV R0, 0x2 ;  /* 0x0000000200007802 */ /* 0x000fe40000000f00 */
[----:B------:R-:W-:Y:S02]  /*21f50*/  MOV R2, 0x21f70 ;  /* 0x00021f7000027802 */ /* 0x000fe40000000f00 */
[----:B------:R-:W-:Y:S05]  /*21f60*/  CALL.REL.NOINC `($__internal_23_$__cuda_sm70_shflsync_bfly_p) ;  /* 0x0000115000007944 */ /* 0x000fea0003c00000 */
[----:B------:R-:W-:Y:S01]  /*21f70*/  FADD.FTZ R8, R236, R0 ;  /* 0x00000000ec087221 */ /* 0x000fe20000010000 */
[----:B------:R-:W-:Y:S02]  /*21f80*/  MOV R0, 0x1 ;  /* 0x0000000100007802 */ /* 0x000fe40000000f00 */
[----:B------:R-:W-:-:S02]  /*21f90*/  MOV R2, 0x21fc0 ;  /* 0x00021fc000027802 */ /* 0x000fc40000000f00 */
[----:B------:R-:W-:Y:S02]  /*21fa0*/  MOV R4, R8 ;  /* 0x0000000800047202 */ /* 0x000fe40000000f00 */
[----:B------:R-:W-:Y:S05]  /*21fb0*/  CALL.REL.NOINC `($__internal_23_$__cuda_sm70_shflsync_bfly_p) ;  /* 0x0000110000007944 */ /* 0x000fea0003c00000 */
[----:B------:R-:W-:Y:S01]  /*21fc0*/  FADD.FTZ R8, R8, R0 ;  /* 0x0000000008087221 */ /* 0x000fe20000010000 */
[----:B------:R-:W-:Y:S02]  /*21fd0*/  MOV R4, R237 ;  /* 0x000000ed00047202 */ /* 0x000fe40000000f00 */
[----:B------:R-:W-:Y:S02]  /*21fe0*/  MOV R0, 0x2 ;  /* 0x0000000200007802 */ /* 0x000fe40000000f00 */
[----:B------:R-:W-:Y:S02]  /*21ff0*/  MOV R2, 0x22010 ;  /* 0x0002201000027802 */ /* 0x000fe40000000f00 */
[----:B------:R-:W-:Y:S05]  /*22000*/  CALL.REL.NOINC `($__internal_23_$__cuda_sm70_shflsync_bfly_p) ;  /* 0x000010b000007944 */ /* 0x000fea0003c00000 */
[----:B------:R-:W-:Y:S01]  /*22010*/  FADD.FTZ R6, R237, R0 ;  /* 0x00000000ed067221 */ /* 0x000fe20000010000 */
[----:B------:R-:W-:Y:S02]  /*22020*/  MOV R0, 0x1 ;  /* 0x0000000100007802 */ /* 0x000fe40000000f00 */
[----:B------:R-:W-:Y:S02]  /*22030*/  MOV R2, 0x22060 ;  /* 0x0002206000027802 */ /* 0x000fe40000000f00 */
[----:B------:R-:W-:-:S02]  /*22040*/  MOV R4, R6 ;  /* 0x0000000600047202 */ /* 0x000fc40000000f00 */
[----:B------:R-:W-:Y:S05]  /*22050*/  CALL.REL.NOINC `($__internal_23_$__cuda_sm70_shflsync_bfly_p) ;  /* 0x0000106000007944 */ /* 0x000fea0003c00000 */
[----:B------:R-:W-:Y:S01]  /*22060*/  FADD.FTZ R6, R6, R0 ;  /* 0x0000000006067221 */ /* 0x000fe20000010000 */
[----:B------:R-:W-:-:S02]  /*22070*/  MOV R4, R238 ;  /* 0x000000ee00047202 */ /* 0x000fc40000000f00 */
[----:B------:R-:W-:Y:S02]  /*22080*/  MOV R0, 0x2 ;  /* 0x0000000200007802 */ /* 0x000fe40000000f00 */
[----:B------:R-:W-:Y:S02]  /*22090*/  MOV R2, 0x220b0 ;  /* 0x000220b000027802 */ /* 0x000fe40000000f00 */
[----:B------:R-:W-:Y:S05]  /*220a0*/  CALL.REL.NOINC `($__internal_23_$__cuda_sm70_shflsync_bfly_p) ;  /* 0x0000101000007944 */ /* 0x000fea0003c00000 */
[----:B------:R-:W-:Y:S01]  /*220b0*/  FADD.FTZ R10, R238, R0 ;  /* 0x00000000ee0a7221 */ /* 0x000fe20000010000 */
[----:B------:R-:W-:Y:S02]  /*220c0*/  MOV R0, 0x1 ;  /* 0x0000000100007802 */ /* 0x000fe40000000f00 */
[----:B------:R-:W-:Y:S02]  /*220d0*/  MOV R2, 0x22100 ;  /* 0x0002210000027802 */ /* 0x000fe40000000f00 */
[----:B------:R-:W-:Y:S02]  /*220e0*/  MOV R4, R10 ;  /* 0x0000000a00047202 */ /* 0x000fe40000000f00 */
[----:B------:R-:W-:Y:S05]  /*220f0*/  CALL.REL.NOINC `($__internal_23_$__cuda_sm70_shflsync_bfly_p) ;  /* 0x00000fc000007944 */ /* 0x000fea0003c00000 */
[----:B------:R-:W-:Y:S01]  /*22100*/  MOV R12, R0 ;  /* 0x00000000000c7202 */ /* 0x000fe20000000f00 */
[----:B------:R-:W-:Y:S05]  /*22110*/  BRA `(.L_x_1786) ;  /* 0xffff806000007947 */ /* 0x000fea000383ffff */
.L_x_1692:
[----:B-1234-:R-:W-:Y:S01]  /*22120*/  IMAD.MOV.U32 R43, RZ, RZ, R12 ;  /* 0x000000ffff2b7224 */ /* 0x01efe200078e000c */
[----:B------:R-:W-:Y:S01]  /*22130*/  MOV R0, RZ ;  /* 0x000000ff00007202 */ /* 0x000fe20000000f00 */
[----:B------:R-:W-:Y:S01]  /*22140*/  IMAD.MOV.U32 R3, RZ, RZ, 0x1c1f ;  /* 0x00001c1fff037424 */ /* 0x000fe200078e00ff */
[----:B------:R-:W-:-:S02]  /*22150*/  MOV R2, 0x22170 ;  /* 0x0002217000027802 */ /* 0x000fc40000000f00 */
[----:B------:R-:W-:Y:S05]  /*22160*/  CALL.REL.NOINC `($__internal_24_$__cuda_sm70_shflsync_idx_p) ;  /* 0x00000fb000007944 */ /* 0x000fea0003c00000 */
[----:B------:R-:W-:Y:S01]  /*22170*/  MOV R5, R0 ;  /* 0x0000000000057202 */ /* 0x000fe20000000f00 */
[----:B------:R-:W-:Y:S05]  /*22180*/  BRA `(.L_x_1787) ;  /* 0xffff9a9000007947 */ /* 0x000fea000383ffff */
.L_x_1693:
[----:B------:R-:W-:Y:S01]  /*22190*/  IMAD.MOV.U32 R43, RZ, RZ, R13 ;  /* 0x000000ffff2b7224 */ /* 0x000fe200078e000d */
[----:B------:R-:W-:Y:S01]  /*221a0*/  MOV R0, RZ ;  /* 0x000000ff00007202 */ /* 0x000fe20000000f00 */
[----:B------:R-:W-:Y:S01]  /*221b0*/  IMAD.MOV.U32 R3, RZ, RZ, 0x1c1f ;  /* 0x00001c1fff037424 */ /* 0x000fe200078e00ff */
[----:B------:R-:W-:-:S02]  /*221c0*/  MOV R2, 0x221e0 ;  /* 0x000221e000027802 */ /* 0x000fc40000000f00 */
[----:B-12---:R-:W-:Y:S05]  /*221d0*/  CALL.REL.NOINC `($__internal_24_$__cuda_sm70_shflsync_idx_p) ;  /* 0x00000f4000007944 */ /* 0x006fea0003c00000 */
[----:B------:R-:W-:Y:S05]  /*221e0*/  BRA `(.L_x_1788) ;  /* 0xffff9a5000007947 */ /* 0x000fea000383ffff */
.L_x_1696:
[----:B------:R-:W-:Y:S01]  /*221f0*/  IMAD.MOV.U32 R43, RZ, RZ, R12 ;  /* 0x000000ffff2b7224 */ /* 0x000fe200078e000c */
[----:B----4-:R-:W-:Y:S01]  /*22200*/  MOV R0, 0x1 ;  /* 0x0000000100007802 */ /* 0x010fe20000000f00 */
[----:B--2---:R-:W-:Y:S01]  /*22210*/  IMAD.MOV.U32 R3, RZ, RZ, 0x1c1f ;  /* 0x00001c1fff037424 */ /* 0x004fe200078e00ff */
[----:B------:R-:W-:-:S02]  /*22220*/  MOV R2, 0x22240 ;  /* 0x0002224000027802 */ /* 0x000fc40000000f00 */
        /* <DEDUP_REMOVED lines=8> */
.L_x_1699:
[----:B------:R-:W-:Y:S01]  /*222b0*/  IMAD.MOV.U32 R43, RZ, RZ, R12 ;  /* 0x000000ffff2b7224 */ /* 0x000fe200078e000c */
[----:B----4-:R-:W-:Y:S01]  /*222c0*/  MOV R0, 0x2 ;  /* 0x0000000200007802 */ /* 0x010fe20000000f00 */
[----:B-1----:R-:W-:Y:S01]  /*222d0*/  IMAD.MOV.U32 R3, RZ, RZ, 0x1c1f ;  /* 0x00001c1fff037424 */ /* 0x002fe200078e00ff */
[----:B------:R-:W-:Y:S02]  /*222e0*/  MOV R2, 0x22300 ;  /* 0x0002230000027802 */ /* 0x000fe40000000f00 */
[----:B--23--:R-:W-:Y:S05]  /*222f0*/  CALL.REL.NOINC `($__internal_24_$__cuda_sm70_shflsync_idx_p) ;  /* 0x00000e2000007944 */ /* 0x00cfea0003c00000 */
[----:B------:R-:W-:Y:S01]  /*22300*/  MOV R5, R0 ;  /* 0x0000000000057202 */ /* 0x000fe20000000f00 */
[----:B------:R-:W-:Y:S05]  /*22310*/  BRA `(.L_x_1790) ;  /* 0xffff9c0000007947 */ /* 0x000fea000383ffff */
.L_x_1700:
[----:B------:R-:W-:Y:S01]  /*22320*/  IMAD.MOV.U32 R43, RZ, RZ, R13 ;  /* 0x000000ffff2b7224 */ /* 0x000fe200078e000d */
[----:B----4-:R-:W-:Y:S01]  /*22330*/  MOV R0, 0x2 ;  /* 0x0000000200007802 */ /* 0x010fe20000000f00 */
[----:B------:R-:W-:Y:S01]  /*22340*/  IMAD.MOV.U32 R3, RZ, RZ, 0x1c1f ;  /* 0x00001c1fff037424 */ /* 0x000fe200078e00ff */
[----:B------:R-:W-:Y:S02]  /*22350*/  MOV R2, 0x22370 ;  /* 0x0002237000027802 */ /* 0x000fe40000000f00 */
[----:B-123--:R-:W-:Y:S05]  /*22360*/  CALL.REL.NOINC `($__internal_24_$__cuda_sm70_shflsync_idx_p) ;  /* 0x00000db000007944 */ /* 0x00efea0003c00000 */
[----:B------:R-:W-:Y:S05]  /*22370*/  BRA `(.L_x_1791) ;  /* 0xffff9bc000007947 */ /* 0x000fea000383ffff */
.L_x_1703:
[----:B------:R-:W-:Y:S01]  /*22380*/  IMAD.MOV.U32 R43, RZ, RZ, R12 ;  /* 0x000000ffff2b7224 */ /* 0x000fe200078e000c */
[----:B-1----:R-:W-:Y:S01]  /*22390*/  MOV R0, 0x3 ;  /* 0x0000000300007802 */ /* 0x002fe20000000f00 */
[----:B------:R-:W-:Y:S01]  /*223a0*/  IMAD.MOV.U32 R3, RZ, RZ, 0x1c1f ;  /* 0x00001c1fff037424 */ /* 0x000fe200078e00ff */
[----:B------:R-:W-:-:S02]  /*223b0*/  MOV R2, 0x223d0 ;  /* 0x000223d000027802 */ /* 0x000fc40000000f00 */
[----:B--234-:R-:W-:Y:S05]  /*223c0*/  CALL.REL.NOINC `($__internal_24_$__cuda_sm70_shflsync_idx_p) ;  /* 0x00000d5000007944 */ /* 0x01cfea0003c00000 */
[----:B------:R-:W-:Y:S01]  /*223d0*/  IMAD.MOV.U32 R5, RZ, RZ, R0 ;  /* 0x000000ffff057224 */ /* 0x000fe200078e0000 */
[----:B------:R-:W-:Y:S01]  /*223e0*/  MOV R0, 0x3 ;  /* 0x0000000300007802 */ /* 0x000fe20000000f00 */
[----:B------:R-:W-:Y:S01]  /*223f0*/  IMAD.MOV.U32 R43, RZ, RZ, R13 ;  /* 0x000000ffff2b7224 */ /* 0x000fe200078e000d */
[----:B------:R-:W-:-:S02]  /*22400*/  MOV R3, 0x1c1f ;  /* 0x00001c1f00037802 */ /* 0x000fc40000000f00 */
[----:B------:R-:W-:Y:S02]  /*22410*/  MOV R2, 0x22430 ;  /* 0x0002243000027802 */ /* 0x000fe40000000f00 */
[----:B------:R-:W-:Y:S05]  /*22420*/  CALL.REL.NOINC `($__internal_24_$__cuda_sm70_shflsync_idx_p) ;  /* 0x00000cf000007944 */ /* 0x000fea0003c00000 */
[----:B------:R-:W-:Y:S05]  /*22430*/  BRA `(.L_x_1792) ;  /* 0xffff9c8000007947 */ /* 0x000fea000383ffff */
.L_x_1705:
[----:B------:R-:W-:Y:S01]  /*22440*/  IMAD.MOV.U32 R43, RZ, RZ, R6 ;  /* 0x000000ffff2b7224 */ /* 0x000fe200078e0006 */
[----:B------:R-:W-:Y:S01]  /*22450*/  MOV R0, RZ ;  /* 0x000000ff00007202 */ /* 0x000fe20000000f00 */
[----:B------:R-:W-:Y:S01]  /*22460*/  IMAD.MOV.U32 R3, RZ, RZ, 0x1c1f ;  /* 0x00001c1fff037424 */ /* 0x000fe200078e00ff */
[----:B------:R-:W-:Y:S02]  /*22470*/  MOV R2, 0x22490 ;  /* 0x0002249000027802 */ /* 0x000fe40000000f00 */
[----:B------:R-:W-:Y:S05]  /*22480*/  CALL.REL.NOINC `($__internal_24_$__cuda_sm70_shflsync_idx_p) ;  /* 0x00000c9000007944 */ /* 0x000fea0003c00000 */
[----:B------:R-:W-:Y:S01]  /*22490*/  MOV R4, R0 ;  /* 0x0000000000047202 */ /* 0x000fe20000000f00 */
[----:B------:R-:W-:Y:S05]  /*224a0*/  BRA `(.L_x_1793) ;  /* 0xffff9f8000007947 */ /* 0x000fea000383ffff */
.L_x_1706:
[----:B------:R-:W-:Y:S01]  /*224b0*/  IMAD.MOV.U32 R43, RZ, RZ, R5 ;  /* 0x000000ffff2b7224 */ /* 0x000fe200078e0005 */
[----:B------:R-:W-:Y:S01]  /*224c0*/  MOV R0, RZ ;  /* 0x000000ff00007202 */ /* 0x000fe20000000f00 */
[----:B------:R-:W-:Y:S01]  /*224d0*/  IMAD.MOV.U32 R3, RZ, RZ, 0x1c1f ;  /* 0x00001c1fff037424 */ /* 0x000fe200078e00ff */
[----:B------:R-:W-:Y:S02]  /*224e0*/  MOV R2, 0x22500 ;  /* 0x0002250000027802 */ /* 0x000fe40000000f00 */
[----:B-12---:R-:W-:Y:S05]  /*224f0*/  CALL.REL.NOINC `($__internal_24_$__cuda_sm70_shflsync_idx_p) ;  /* 0x00000c2000007944 */ /* 0x006fea0003c00000 */
[----:B------:R-:W-:Y:S05]  /*22500*/  BRA `(.L_x_1794) ;  /* 0xffff9f4000007947 */ /* 0x000fea000383ffff */
.L_x_1709:
        /* <DEDUP_REMOVED lines=12> */
.L_x_1712:
[----:B------:R-:W-:Y:S01]  /*225d0*/  IMAD.MOV.U32 R43, RZ, RZ, R6 ;  /* 0x000000ffff2b7224 */ /* 0x000fe200078e0006 */
[----:B----4-:R-:W-:Y:S01]  /*225e0*/  MOV R0, 0x2 ;  /* 0x0000000200007802 */ /* 0x010fe20000000f00 */
[----:B------:R-:W-:Y:S01]  /*225f0*/  IMAD.MOV.U32 R3, RZ, RZ, 0x1c1f ;  /* 0x00001c1fff037424 */ /* 0x000fe200078e00ff */
[----:B------:R-:W-:Y:S02]  /*22600*/  MOV R2, 0x22620 ;  /* 0x0002262000027802 */ /* 0x000fe40000000f00 */
[----:B-123--:R-:W-:Y:S05]  /*22610*/  CALL.REL.NOINC `($__internal_24_$__cuda_sm70_shflsync_idx_p) ;  /* 0x00000b0000007944 */ /* 0x00efea0003c00000 */
[----:B------:R-:W-:Y:S01]  /*22620*/  MOV R4, R0 ;  /* 0x0000000000047202 */ /* 0x000fe20000000f00 */
[----:B------:R-:W-:Y:S05]  /*22630*/  BRA `(.L_x_1796) ;  /* 0xffffa7c000007947 */ /* 0x000fea000383ffff */
.L_x_1713:
[----:B------:R-:W-:Y:S01]  /*22640*/  IMAD.MOV.U32 R43, RZ, RZ, R5 ;  /* 0x000000ffff2b7224 */ /* 0x000fe200078e0005 */
[----:B----4-:R-:W-:Y:S01]  /*22650*/  MOV R0, 0x2 ;  /* 0x0000000200007802 */ /* 0x010fe20000000f00 */
[----:B------:R-:W-:Y:S01]  /*22660*/  IMAD.MOV.U32 R3, RZ, RZ, 0x1c1f ;  /* 0x00001c1fff037424 */ /* 0x000fe200078e00ff */
[----:B------:R-:W-:Y:S02]  /*22670*/  MOV R2, 0x22690 ;  /* 0x0002269000027802 */ /* 0x000fe40000000f00 */
[----:B-123--:R-:W-:Y:S05]  /*22680*/  CALL.REL.NOINC `($__internal_24_$__cuda_sm70_shflsync_idx_p) ;  /* 0x00000a9000007944 */ /* 0x00efea0003c00000 */
[----:B------:R-:W-:Y:S05]  /*22690*/  BRA `(.L_x_1797) ;  /* 0xffffa78000007947 */ /* 0x000fea000383ffff */
.L_x_1716:
[----:B------:R-:W-:Y:S01]  /*226a0*/  IMAD.MOV.U32 R43, RZ, RZ, R6 ;  /* 0x000000ffff2b7224 */ /* 0x000fe200078e0006 */
[----:B-1----:R-:W-:Y:S01]  /*226b0*/  MOV R0, 0x3 ;  /* 0x0000000300007802 */ /* 0x002fe20000000f00 */
[----:B--2---:R-:W-:Y:S01]  /*226c0*/  IMAD.MOV.U32 R3, RZ, RZ, 0x1c1f ;  /* 0x00001c1fff037424 */ /* 0x004fe200078e00ff */
[----:B------:R-:W-:-:S02]  /*226d0*/  MOV R2, 0x226f0 ;  /* 0x000226f000027802 */ /* 0x000fc40000000f00 */
[----:B---34-:R-:W-:Y:S05]  /*226e0*/  CALL.REL.NOINC `($__internal_24_$__cuda_sm70_shflsync_idx_p) ;  /* 0x00000a3000007944 */ /* 0x018fea0003c00000 */
[----:B------:R-:W-:Y:S01]  /*226f0*/  IMAD.MOV.U32 R4, RZ, RZ, R0 ;  /* 0x000000ffff047224 */ /* 0x000fe200078e0000 */
[----:B------:R-:W-:Y:S01]  /*22700*/  MOV R0, 0x3 ;  /* 0x0000000300007802 */ /* 0x000fe20000000f00 */
[----:B------:R-:W-:Y:S01]  /*22710*/  IMAD.MOV.U32 R43, RZ, RZ, R5 ;  /* 0x000000ffff2b7224 */ /* 0x000fe200078e0005 */
[----:B------:R-:W-:-:S02]  /*22720*/  MOV R3, 0x1c1f ;  /* 0x00001c1f00037802 */ /* 0x000fc40000000f00 */
[----:B------:R-:W-:Y:S02]  /*22730*/  MOV R2, 0x22750 ;  /* 0x0002275000027802 */ /* 0x000fe40000000f00 */
[----:B------:R-:W-:Y:S05]  /*22740*/  CALL.REL.NOINC `($__internal_24_$__cuda_sm70_shflsync_idx_p) ;  /* 0x000009d000007944 */ /* 0x000fea0003c00000 */
[----:B------:R-:W-:Y:S05]  /*22750*/  BRA `(.L_x_1798) ;  /* 0xffffabb000007947 */ /* 0x000fea000383ffff */
.L_x_1720:
[----:B------:R-:W-:Y:S01]  /*22760*/  IMAD.MOV.U32 R43, RZ, RZ, R5 ;  /* 0x000000ffff2b7224 */ /* 0x000fe200078e0005 */
[----:B------:R-:W-:Y:S01]  /*22770*/  MOV R0, RZ ;  /* 0x000000ff00007202 */ /* 0x000fe20000000f00 */
[----:B------:R-:W-:Y:S01]  /*22780*/  IMAD.MOV.U32 R3, RZ, RZ, 0x1c1f ;  /* 0x00001c1fff037424 */ /* 0x000fe200078e00ff */
[----:B------:R-:W-:Y:S02]  /*22790*/  MOV R2, 0x227b0 ;  /* 0x000227b000027802 */ /* 0x000fe40000000f00 */
[----:B------:R-:W-:Y:S05]  /*227a0*/  CALL.REL.NOINC `($__internal_24_$__cuda_sm70_shflsync_idx_p) ;  /* 0x0000097000007944 */ /* 0x000fea0003c00000 */
[----:B------:R-:W-:Y:S01]  /*227b0*/  MOV R4, R0 ;  /* 0x0000000000047202 */ /* 0x000fe20000000f00 */
[----:B------:R-:W-:Y:S05]  /*227c0*/  BRA `(.L_x_1799) ;  /* 0xffffb7f000007947 */ /* 0x000fea000383ffff */
.L_x_1721:
[----:B------:R-:W-:Y:S01]  /*227d0*/  IMAD.MOV.U32 R43, RZ, RZ, R13 ;  /* 0x000000ffff2b7224 */ /* 0x000fe200078e000d */
[----:B------:R-:W-:Y:S01]  /*227e0*/  MOV R0, RZ ;  /* 0x000000ff00007202 */ /* 0x000fe20000000f00 */
[----:B------:R-:W-:Y:S01]  /*227f0*/  IMAD.MOV.U32 R3, RZ, RZ, 0x1c1f ;  /* 0x00001c1fff037424 */ /* 0x000fe200078e00ff */
[----:B------:R-:W-:Y:S02]  /*22800*/  MOV R2, 0x22820 ;  /* 0x0002282000027802 */ /* 0x000fe40000000f00 */
[----:B-12---:R-:W-:Y:S05]  /*22810*/  CALL.REL.NOINC `($__internal_24_$__cuda_sm70_shflsync_idx_p) ;  /* 0x0000090000007944 */ /* 0x006fea0003c00000 */
[----:B------:R-:W-:Y:S05]  /*22820*/  BRA `(.L_x_1800) ;  /* 0xffffb7b000007947 */ /* 0x000fea000383ffff */
.L_x_1724:
        /* <DEDUP_REMOVED lines=12> */
.L_x_1727:
[----:B------:R-:W-:Y:S01]  /*228f0*/  IMAD.MOV.U32 R43, RZ, RZ, R5 ;  /* 0x000000ffff2b7224 */ /* 0x000fe200078e0005 */
[----:B----4-:R-:W-:Y:S01]  /*22900*/  MOV R0, 0x2 ;  /* 0x0000000200007802 */ /* 0x010fe20000000f00 */
[----:B-1----:R-:W-:Y:S01]  /*22910*/  IMAD.MOV.U32 R3, RZ, RZ, 0x1c1f ;  /* 0x00001c1fff037424 */ /* 0x002fe200078e00ff */
[----:B------:R-:W-:Y:S02]  /*22920*/  MOV R2, 0x22940 ;  /* 0x0002294000027802 */ /* 0x000fe40000000f00 */
[----:B--23--:R-:W-:Y:S05]  /*22930*/  CALL.REL.NOINC `($__internal_24_$__cuda_sm70_shflsync_idx_p) ;  /* 0x000007e000007944 */ /* 0x00cfea0003c00000 */
[----:B------:R-:W-:Y:S01]  /*22940*/  MOV R4, R0 ;  /* 0x0000000000047202 */ /* 0x000fe20000000f00 */
[----:B------:R-:W-:Y:S05]  /*22950*/  BRA `(.L_x_1802) ;  /* 0xffffb97000007947 */ /* 0x000fea000383ffff */
.L_x_1728:
[----:B------:R-:W-:Y:S01]  /*22960*/  IMAD.MOV.U32 R43, RZ, RZ, R13 ;  /* 0x000000ffff2b7224 */ /* 0x000fe200078e000d */
[----:B----4-:R-:W-:Y:S01]  /*22970*/  MOV R0, 0x2 ;  /* 0x0000000200007802 */ /* 0x010fe20000000f00 */
[----:B------:R-:W-:Y:S01]  /*22980*/  IMAD.MOV.U32 R3, RZ, RZ, 0x1c1f ;  /* 0x00001c1fff037424 */ /* 0x000fe200078e00ff */
[----:B------:R-:W-:Y:S02]  /*22990*/  MOV R2, 0x229b0 ;  /* 0x000229b000027802 */ /* 0x000fe40000000f00 */
[----:B-123--:R-:W-:Y:S05]  /*229a0*/  CALL.REL.NOINC `($__internal_24_$__cuda_sm70_shflsync_idx_p) ;  /* 0x0000077000007944 */ /* 0x00efea0003c00000 */
[----:B------:R-:W-:Y:S05]  /*229b0*/  BRA `(.L_x_1803) ;  /* 0xffffb93000007947 */ /* 0x000fea000383ffff */
.L_x_1731:
        /* <DEDUP_REMOVED lines=12> */
.L_x_1733:
[----:B------:R-:W-:Y:S01]  /*22a80*/  IMAD.MOV.U32 R43, RZ, RZ, R42 ;  /* 0x000000ffff2b7224 */ /* 0x000fe200078e002a */
[----:B------:R-:W-:Y:S01]  /*22a90*/  MOV R0, RZ ;  /* 0x000000ff00007202 */ /* 0x000fe20000000f00 */
[----:B------:R-:W-:Y:S01]  /*22aa0*/  IMAD.MOV.U32 R3, RZ, RZ, 0x1f ;  /* 0x0000001fff037424 */ /* 0x000fe200078e00ff */
[----:B------:R-:W-:Y:S02]  /*22ab0*/  MOV R2, 0x22ad0 ;  /* 0x00022ad000027802 */ /* 0x000fe40000000f00 */
[----:B--234-:R-:W-:Y:S05]  /*22ac0*/  CALL.REL.NOINC `($__internal_24_$__cuda_sm70_shflsync_idx_p) ;  /* 0x0000065000007944 */ /* 0x01cfea0003c00000 */
[----:B------:R-:W-:Y:S01]  /*22ad0*/  MOV R10, R0 ;  /* 0x00000000000a7202 */ /* 0x000fe20000000f00 */
[----:B------:R-:W-:Y:S05]  /*22ae0*/  BRA `(.L_x_1805) ;  /* 0xffffbbb000007947 */ /* 0x000fea000383ffff */
.L_x_1734:
[----:B------:R-:W-:Y:S01]  /*22af0*/  IMAD.MOV.U32 R43, RZ, RZ, R42 ;  /* 0x000000ffff2b7224 */ /* 0x000fe200078e002a */
[----:B------:R-:W-:Y:S01]  /*22b00*/  MOV R0, 0x1 ;  /* 0x0000000100007802 */ /* 0x000fe20000000f00 */
[----:B------:R-:W-:Y:S01]  /*22b10*/  IMAD.MOV.U32 R3, RZ, RZ, 0x1f ;  /* 0x0000001fff037424 */ /* 0x000fe200078e00ff */
[----:B------:R-:W-:Y:S02]  /*22b20*/  MOV R2, 0x22b40 ;  /* 0x00022b4000027802 */ /* 0x000fe40000000f00 */
[----:B-1234-:R-:W-:Y:S05]  /*22b30*/  CALL.REL.NOINC `($__internal_24_$__cuda_sm70_shflsync_idx_p) ;  /* 0x000005e000007944 */ /* 0x01efea0003c00000 */
[----:B------:R-:W-:Y:S01]  /*22b40*/  MOV R9, R0 ;  /* 0x0000000000097202 */ /* 0x000fe20000000f00 */
[----:B------:R-:W-:Y:S05]  /*22b50*/  BRA `(.L_x_1806) ;  /* 0xffffbb6000007947 */ /* 0x000fea000383ffff */
.L_x_1735:
[----:B------:R-:W-:Y:S02]  /*22b60*/  MOV R3, 0x1 ;  /* 0x0000000100037802 */ /* 0x000fe40000000f00 */
[----:B------:R-:W-:-:S02]  /*22b70*/  MOV R2, 0x22b90 ;  /* 0x00022b9000027802 */ /* 0x000fc40000000f00 */
[----:B-1----:R-:W-:Y:S05]  /*22b80*/  CALL.REL.NOINC `($__internal_25_$__cuda_sm70_shflsync_up_p) ;  /* 0x000005e000007944 */ /* 0x002fea0003c00000 */
[----:B------:R-:W-:Y:S05]  /*22b90*/  BRA `(.L_x_1807) ;  /* 0xffffbc5000007947 */ /* 0x000fea000383ffff */
.L_x_1736:
[----:B------:R-:W-:Y:S02]  /*22ba0*/  MOV R3, 0x2 ;  /* 0x0000000200037802 */ /* 0x000fe40000000f00 */
[----:B------:R-:W-:-:S02]  /*22bb0*/  MOV R2, 0x22bd0 ;  /* 0x00022bd000027802 */ /* 0x000fc40000000f00 */
[----:B-1----:R-:W-:Y:S05]  /*22bc0*/  CALL.REL.NOINC `($__internal_25_$__cuda_sm70_shflsync_up_p) ;  /* 0x000005a000007944 */ /* 0x002fea0003c00000 */
        /* <DEDUP_REMOVED lines=23> */
.L_x_1740:
[----:B------:R-:W-:Y:S02]  /*22d40*/  MOV R3, 0x1 ;  /* 0x0000000100037802 */ /* 0x000fe40000000f00 */
[----:B------:R-:W-:-:S02]  /*22d50*/  MOV R2, 0x22d70 ;  /* 0x00022d7000027802 */ /* 0x000fc40000000f00 */
[----:B-1----:R-:W-:Y:S05]  /*22d60*/  CALL.REL.NOINC `($__internal_25_$__cuda_sm70_shflsync_up_p) ;  /* 0x0000040000007944 */ /* 0x002fea0003c00000 */
[----:B------:R-:W-:Y:S01]  /*22d70*/  MOV R2, R4 ;  /* 0x0000000400027202 */ /* 0x000fe20000000f00 */
[----:B------:R-:W-:Y:S05]  /*22d80*/  BRA `(.L_x_1809) ;  /* 0xffffbcd000007947 */ /* 0x000fea000383ffff */
.L_x_1741:
        /* <DEDUP_REMOVED lines=26> */
.L_x_1743:
[----:B------:R-:W-:Y:S02]  /*22f30*/  SEL R0, RZ, 0x1, P0 ;  /* 0x00000001ff007807 */ /* 0x000fe40000000000 */
[----:B------:R-:W-:-:S02]  /*22f40*/  MOV R2, 0x22f60 ;  /* 0x00022f6000027802 */ /* 0x000fc40000000f00 */
[----:B-12---:R-:W-:Y:S05]  /*22f50*/  CALL.REL.NOINC `($__internal_26_$__cuda_sm70_votesync_ballot) ;  /* 0x0000027000007944 */ /* 0x006fea0003c00000 */
[----:B------:R-:W-:Y:S01]  /*22f60*/  MOV R12, R0 ;  /* 0x00000000000c7202 */ /* 0x000fe20000000f00 */
[----:B------:R-:W-:Y:S05]  /*22f70*/  BRA `(.L_x_1811) ;  /* 0xffffbc7000007947 */ /* 0x000fea000383ffff */
.L_x_1744:
[----:B------:R-:W-:Y:S01]  /*22f80*/  IMAD.MOV.U32 R43, RZ, RZ, R6 ;  /* 0x000000ffff2b7224 */ /* 0x000fe200078e0006 */
[----:B---3--:R-:W-:Y:S01]  /*22f90*/  MOV R0, R9 ;  /* 0x0000000900007202 */ /* 0x008fe20000000f00 */
[----:B------:R-:W-:Y:S01]  /*22fa0*/  IMAD.MOV.U32 R3, RZ, RZ, 0x1f ;  /* 0x0000001fff037424 */ /* 0x000fe200078e00ff */
[----:B------:R-:W-:-:S02]  /*22fb0*/  MOV R2, 0x22fd0 ;  /* 0x00022fd000027802 */ /* 0x000fc40000000f00 */
[----:B-12---:R-:W-:Y:S05]  /*22fc0*/  CALL.REL.NOINC `($__internal_24_$__cuda_sm70_shflsync_idx_p) ;  /* 0x0000015000007944 */ /* 0x006fea0003c00000 */
[----:B------:R-:W-:Y:S01]  /*22fd0*/  IMAD.MOV.U32 R6, RZ, RZ, R0 ;  /* 0x000000ffff067224 */ /* 0x000fe200078e0000 */
[----:B------:R-:W-:Y:S01]  /*22fe0*/  MOV R0, R9 ;  /* 0x0000000900007202 */ /* 0x000fe20000000f00 */
[----:B------:R-:W-:Y:S01]  /*22ff0*/  IMAD.MOV.U32 R43, RZ, RZ, R8 ;  /* 0x000000ffff2b7224 */ /* 0x000fe200078e0008 */
[----:B------:R-:W-:-:S02]  /*23000*/  MOV R3, 0x1f ;  /* 0x0000001f00037802 */ /* 0x000fc40000000f00 */
[----:B------:R-:W-:Y:S02]  /*23010*/  MOV R2, 0x23030 ;  /* 0x0002303000027802 */ /* 0x000fe40000000f00 */
[----:B------:R-:W-:Y:S05]  /*23020*/  CALL.REL.NOINC `($__internal_24_$__cuda_sm70_shflsync_idx_p) ;  /* 0x000000f000007944 */ /* 0x000fea0003c00000 */
[----:B------:R-:W-:Y:S01]  /*23030*/  MOV R5, R0 ;  /* 0x0000000000057202 */ /* 0x000fe20000000f00 */
[----:B------:R-:W-:Y:S05]  /*23040*/  BRA `(.L_x_1812) ;  /* 0xffffbc1000007947 */ /* 0x000fea000383ffff */
.L_x_1747:
[----:B------:R-:W-:Y:S01]  /*23050*/  IMAD.MOV.U32 R43, RZ, RZ, R4 ;  /* 0x000000ffff2b7224 */ /* 0x000fe200078e0004 */
[----:B---3--:R-:W-:Y:S01]  /*23060*/  MOV R0, R9 ;  /* 0x0000000900007202 */ /* 0x008fe20000000f00 */
[----:B------:R-:W-:Y:S01]  /*23070*/  IMAD.MOV.U32 R3, RZ, RZ, 0x1f ;  /* 0x0000001fff037424 */ /* 0x000fe200078e00ff */
[----:B------:R-:W-:Y:S02]  /*23080*/  MOV R2, 0x230a0 ;  /* 0x000230a000027802 */ /* 0x000fe40000000f00 */
[----:B-12---:R-:W-:Y:S05]  /*23090*/  CALL.REL.NOINC `($__internal_24_$__cuda_sm70_shflsync_idx_p) ;  /* 0x0000008000007944 */ /* 0x006fea0003c00000 */
[----:B------:R-:W-:Y:S01]  /*230a0*/  MOV R13, R0 ;  /* 0x00000000000d7202 */ /* 0x000fe20000000f00 */
[----:B------:R-:W-:Y:S05]  /*230b0*/  BRA `(.L_x_1746) ;  /* 0xffffbc0000007947 */ /* 0x000fea000383ffff */
        .weak           $__internal_23_$__cuda_sm70_shflsync_bfly_p
        .type           $__internal_23_$__cuda_sm70_shflsync_bfly_p,@function
        .size           $__internal_23_$__cuda_sm70_shflsync_bfly_p,($__internal_24_$__cuda_sm70_shflsync_idx_p - $__internal_23_$__cuda_sm70_shflsync_bfly_p)
$__internal_23_$__cuda_sm70_shflsync_bfly_p:
[----:B------:R-:W-:Y:S02]  /*230c0*/  MOV R176, 0xffffffff ;  /* 0xffffffff00b07802 */ /* 0x000fe40000000f00 */
[----:B------:R-:W-:Y:S02]  /*230d0*/  MOV R3, 0x1f ;  /* 0x0000001f00037802 */ /* 0x000fe40000000f00 */
[----:B------:R-:W-:Y:S04]  /*230e0*/  WARPSYNC R176 ;  /* 0x000000b000007348 */ /* 0x000fe80003800000 */
[----:B------:R1:W2:Y:S02]  /*230f0*/  SHFL.BFLY PT, R0, R4, R0, R3 ;  /* 0x0c00000004007389 */ /* 0x0002a400000e0003 */
[----:B-1----:R-:W-:-:S04]  /*23100*/  MOV R3, 0x0 ;  /* 0x0000000000037802 */ /* 0x002fc80000000f00 */
[----:B--2---:R-:W-:Y:S05]  /*23110*/  RET.REL.NODEC R2 `(_ZN7cutlass13device_kernelIN5flash19enable_sm80_to_sm89INS1_16FlashAttnFwdSm80INS1_25CollectiveMainloopFwdSm80ILi4ELi1ELb0EN4cute5tupleIJNS5_1CILi128EEENS7_ILi48EEENS7_ILi96EEEEEELi96ENS_6half_tEfNS_4arch4Sm80ELb1ELb0ELb1ELb1ELb1ELb1ELb1ELb1EEENS1_21CollectiveEpilogueFwdINS6_IJS8_SA_S9_EEENS6_IJNS7_ILi1EEESI_SI_EEESC_SE_Li128ELb1ELb1ELb1ELb0EEENS1_36VarlenDynamicPersistentTileSchedulerILi128ELi48ELi128ELi128ELb1ELb1ELb0ELb1ELb1ELb1EEEEEEEEEvNT_6ParamsE) ;  /* 0xfffdcee002007950 */ /* 0x004fea0003c3ffff */
        .weak           $__internal_24_$__cuda_sm70_shflsync_idx_p
        .type           $__internal_24_$__cuda_sm70_shflsync_idx_p,@function
        .size           $__internal_24_$__cuda_sm70_shflsync_idx_p,($__internal_25_$__cuda_sm70_shflsync_up_p - $__internal_24_$__cuda_sm70_shflsync_idx_p)
$__internal_24_$__cuda_sm70_shflsync_idx_p:
[----:B------:R-:W-:-:S04]  /*23120*/  MOV R222, 0xffffffff ;  /* 0xffffffff00de7802 */ /* 0x000fc80000000f00 */
[----:B------:R-:W-:Y:S04]  /*23130*/  WARPSYNC R222 ;  /* 0x000000de00007348 */ /* 0x000fe80003800000 */
[----:B------:R1:W2:Y:S02]  /*23140*/  SHFL.IDX PT, R0, R43, R0, R3 ;  /* 0x000000002b007389 */ /* 0x0002a400000e0003 */
[----:B-1----:R-:W-:-:S04]  /*23150*/  MOV R3, 0x0 ;  /* 0x0000000000037802 */ /* 0x002fc80000000f00 */
[----:B--2---:R-:W-:Y:S05]  /*23160*/  RET.REL.NODEC R2 `(_ZN7cutlass13device_kernelIN5flash19enable_sm80_to_sm89INS1_16FlashAttnFwdSm80INS1_25CollectiveMainloopFwdSm80ILi4ELi1ELb0EN4cute5tupleIJNS5_1CILi128EEENS7_ILi48EEENS7_ILi96EEEEEELi96ENS_6half_tEfNS_4arch4Sm80ELb1ELb0ELb1ELb1ELb1ELb1ELb1ELb1EEENS1_21CollectiveEpilogueFwdINS6_IJS8_SA_S9_EEENS6_IJNS7_ILi1EEESI_SI_EEESC_SE_Li128ELb1ELb1ELb1ELb0EEENS1_36VarlenDynamicPersistentTileSchedulerILi128ELi48ELi128ELi128ELb1ELb1ELb0ELb1ELb1ELb1EEEEEEEEEvNT_6ParamsE) ;  /* 0xfffdce9002007950 */ /* 0x004fea0003c3ffff */
        .weak           $__internal_25_$__cuda_sm70_shflsync_up_p
        .type           $__internal_25_$__cuda_sm70_shflsync_up_p,@function
        .size           $__internal_25_$__cuda_sm70_shflsync_up_p,($__internal_26_$__cuda_sm70_votesync_ballot - $__internal_25_$__cuda_sm70_shflsync_up_p)
$__internal_25_$__cuda_sm70_shflsync_up_p:
[----:B------:R-:W-:Y:S02]  /*23170*/  MOV R4, RZ ;  /* 0x000000ff00047202 */ /* 0x000fe40000000f00 */
[----:B------:R-:W-:-:S04]  /*23180*/  MOV R11, 0xffffffff ;  /* 0xffffffff000b7802 */ /* 0x000fc80000000f00 */
[----:B------:R-:W-:Y:S04]  /*23190*/  WARPSYNC R11 ;  /* 0x0000000b00007348 */ /* 0x000fe80003800000 */
[----:B------:R1:W2:Y:S02]  /*231a0*/  SHFL.UP PT, R4, R0, R3, R4 ;  /* 0x0400000300047389 */ /* 0x0002a400000e0004 */
[----:B-1----:R-:W-:-:S04]  /*231b0*/  MOV R3, 0x0 ;  /* 0x0000000000037802 */ /* 0x002fc80000000f00 */
[----:B--2---:R-:W-:Y:S05]  /*231c0*/  RET.REL.NODEC R2 `(_ZN7cutlass13device_kernelIN5flash19enable_sm80_to_sm89INS1_16FlashAttnFwdSm80INS1_25CollectiveMainloopFwdSm80ILi4ELi1ELb0EN4cute5tupleIJNS5_1CILi128EEENS7_ILi48EEENS7_ILi96EEEEEELi96ENS_6half_tEfNS_4arch4Sm80ELb1ELb0ELb1ELb1ELb1ELb1ELb1ELb1EEENS1_21CollectiveEpilogueFwdINS6_IJS8_SA_S9_EEENS6_IJNS7_ILi1EEESI_SI_EEESC_SE_Li128ELb1ELb1ELb1ELb0EEENS1_36VarlenDynamicPersistentTileSchedulerILi128ELi48ELi128ELi128ELb1ELb1ELb0ELb1ELb1ELb1EEEEEEEEEvNT_6ParamsE) ;  /* 0xfffdce3002007950 */ /* 0x004fea0003c3ffff */
        .weak           $__internal_26_$__cuda_sm70_votesync_ballot
        .type           $__internal_26_$__cuda_sm70_votesync_ballot,@function
        .size           $__internal_26_$__cuda_sm70_votesync_ballot,(.L_x_1845 - $__internal_26_$__cuda_sm70_votesync_ballot)
$__internal_26_$__cuda_sm70_votesync_ballot:
[----:B------:R-:W-:Y:S01]  /*231d0*/  ISETP.NE.U32.AND P0, PT, R0, 0x1, PT ;  /* 0x000000010000780c */ /* 0x000fe20003f05070 */
[----:B------:R-:W-:-:S04]  /*231e0*/  IMAD.MOV.U32 R3, RZ, RZ, -0x1 ;  /* 0xffffffffff037424 */ /* 0x000fc800078e00ff */
[----:B------:R-:W-:Y:S08]  /*231f0*/  WARPSYNC R3 ;  /* 0x0000000300007348 */ /* 0x000ff00003800000 */
[----:B------:R-:W-:-:S04]  /*23200*/  VOTE.ANY R0, PT, !P0 ;  /* 0x0000000000007806 */ /* 0x000fc800040e0100 */
[----:B------:R-:W-:Y:S01]  /*23210*/  LOP3.LUT R0, R0, R3, RZ, 0xc0, !PT ;  /* 0x0000000300007212 */ /* 0x000fe200078ec0ff */
[----:B------:R-:W-:-:S04]  /*23220*/  IMAD.MOV.U32 R3, RZ, RZ, 0x0 ;  /* 0x00000000ff037424 */ /* 0x000fc800078e00ff */
[----:B------:R-:W-:Y:S05]  /*23230*/  RET.REL.NODEC R2 `(_ZN7cutlass13device_kernelIN5flash19enable_sm80_to_sm89INS1_16FlashAttnFwdSm80INS1_25CollectiveMainloopFwdSm80ILi4ELi1ELb0EN4cute5tupleIJNS5_1CILi128EEENS7_ILi48EEENS7_ILi96EEEEEELi96ENS_6half_tEfNS_4arch4Sm80ELb1ELb0ELb1ELb1ELb1ELb1ELb1ELb1EEENS1_21CollectiveEpilogueFwdINS6_IJS8_SA_S9_EEENS6_IJNS7_ILi1EEESI_SI_EEESC_SE_Li128ELb1ELb1ELb1ELb0EEENS1_36VarlenDynamicPersistentTileSchedulerILi128ELi48ELi128ELi128ELb1ELb1ELb0ELb1ELb1ELb1EEEEEEEEEvNT_6ParamsE) ;  /* 0xfffdcdc002007950 */ /* 0x000fea0003c3ffff */
.L_x_1813:
        /* <DEDUP_REMOVED lines=12> */
.L_x_1845:


//--------------------- .nv.shared._ZN7cutlass13device_kernelIN5flash19enable_sm80_to_sm89INS1_16FlashAttnFwdSm80INS1_25CollectiveMainloopFwdSm80ILi4ELi1ELb0EN4cute5tupleIJNS5_1CILi128EEENS7_ILi64EEENS7_ILi96EEEEEELi96ENS_6half_tEfNS_4arch4Sm80ELb0ELb0ELb1ELb0ELb1ELb0ELb1ELb1EEENS1_21CollectiveEpilogueFwdINS6_IJS8_SA_S9_EEENS6_IJNS7_ILi1EEESI_SI_EEESC_SE_Li128ELb0ELb1ELb1ELb0EEENS1_19SingleTileSchedulerILb0ELb1ELb1ELi128EEEEEEEEEvNT_6ParamsE --------------------------
	.section	.nv.shared._ZN7cutlass13device_kernelIN5flash19enable_sm80_to_sm89INS1_16FlashAttnFwdSm80INS1_25CollectiveMainloopFwdSm80ILi4ELi1ELb0EN4cute5tupleIJNS5_1CILi128EEENS7_ILi64EEENS7_ILi96EEEEEELi96ENS_6half_tEfNS_4arch4Sm80ELb0ELb0ELb1ELb0ELb1ELb0ELb1ELb1EEENS1_21CollectiveEpilogueFwdINS6_IJS8_SA_S9_EEENS6_IJNS7_ILi1EEESI_SI_EEESC_SE_Li128ELb0ELb1ELb1ELb0EEENS1_19SingleTileSchedulerILb0ELb1ELb1ELi128EEEEEEEEEvNT_6ParamsE,"aw",@nobits
	.sectionflags	@""
	.align	16


//--------------------- .nv.global                --------------------------
	.section	.nv.global,"aw",@nobits
.nv.global:
	.type		_ZN85_INTERNAL_b78af6b4_49_flash_fwd_hdim96_fp16_paged_split_softcap_sm80_cu_e763cb1e_35334cute1_E,@object
	.size		_ZN85_INTERNAL_b78af6b4_49_flash_fwd_hdim96_fp16_paged_split_softcap_sm80_cu_e763cb1e_35334cute1_E,(_ZN85_INTERNAL_b78af6b4_49_flash_fwd_hdim96_fp16_paged_split_softcap_sm80_cu_e763cb1e_35334cuda3std3__45__cpo6cbeginE - _ZN85_INTERNAL_b78af6b4_49_flash_fwd_hdim96_fp16_paged_split_softcap_sm80_cu_e763cb1e_35334cute1_E)
_ZN85_INTERNAL_b78af6b4_49_flash_fwd_hdim96_fp16_paged_split_softcap_sm80_cu_e763cb1e_35334cute1_E:
	.zero		1
	.type		_ZN85_INTERNAL_b78af6b4_49_flash_fwd_hdim96_fp16_paged_split_softcap_sm80_cu_e763cb1e_35334cuda3std3__45__cpo6cbeginE,@object
	.size		_ZN85_INTERNAL_b78af6b4_49_flash_fwd_hdim96_fp16_paged_split_softcap_sm80_cu_e763cb1e_35334cuda3std3__45__cpo6cbeginE,(_ZN85_INTERNAL_b78af6b4_49_flash_fwd_hdim96_fp16_paged_split_softcap_sm80_cu_e763cb1e_35334cuda3std3__48in_placeE - _ZN85_INTERNAL_b78af6b4_49_flash_fwd_hdim96_fp16_paged_split_softcap_sm80_cu_e763cb1e_35334cuda3std3__45__cpo6cbeginE)
_ZN85_INTERNAL_b78af6b4_49_flash_fwd_hdim96_fp16_paged_split_softcap_sm80_cu_e763cb1e_35334cuda3std3__45__cpo6cbeginE:
	.zero		1
	.type		_ZN85_INTERNAL_b78af6b4_49_flash_fwd_hdim96_fp16_paged_split_softcap_sm80_cu_e763cb1e_35334cuda3std3__48in_placeE,@object
	.size		_ZN85_INTERNAL_b78af6b4_49_flash_fwd_hdim96_fp16_paged_split_softcap_sm80_cu_e763cb1e_35334cuda3std3__48in_placeE,(_ZN85_INTERNAL_b78af6b4_49_flash_fwd_hdim96_fp16_paged_split_softcap_sm80_cu_e763cb1e_35334cuda3std6ranges3__45__cpo9iter_moveE - _ZN85_INTERNAL_b78af6b4_49_flash_fwd_hdim96_fp16_paged_split_softcap_sm80_cu_e763cb1e_35334cuda3std3__48in_placeE)
_ZN85_INTERNAL_b78af6b4_49_flash_fwd_hdim96_fp16_paged_split_softcap_sm80_cu_e763cb1e_35334cuda3std3__48in_placeE:
	.zero		1
	.type		_ZN85_INTERNAL_b78af6b4_49_flash_fwd_hdim96_fp16_paged_split_softcap_sm80_cu_e763cb1e_35334cuda3std6ranges3__45__cpo9iter_moveE,@object
	.size		_ZN85_INTERNAL_b78af6b4_49_flash_fwd_hdim96_fp16_paged_split_softcap_sm80_cu_e763cb1e_35334cuda3std6ranges3__45__cpo9iter_moveE,(_ZN85_INTERNAL_b78af6b4_49_flash_fwd_hdim96_fp16_paged_split_softcap_sm80_cu_e763cb1e_35334cuda3std3__45__cpo5beginE - _ZN85_INTERNAL_b78af6b4_49_flash_fwd_hdim96_fp16_paged_split_softcap_sm80_cu_e763cb1e_35334cuda3std6ranges3__45__cpo9iter_moveE)
_ZN85_INTERNAL_b78af6b4_49_flash_fwd_hdim96_fp16_paged_split_softcap_sm80_cu_e763cb1e_35334cuda3std6ranges3__45__cpo9iter_moveE:
	.zero		1
	.type		_ZN85_INTERNAL_b78af6b4_49_flash_fwd_hdim96_fp16_paged_split_softcap_sm80_cu_e763cb1e_35334cuda3std3__45__cpo5beginE,@object
	.size		_ZN85_INTERNAL_b78af6b4_49_flash_fwd_hdim96_fp16_paged_split_softcap_sm80_cu_e763cb1e_35334cuda3std3__45__cpo5beginE,(_ZN85_INTERNAL_b78af6b4_49_flash_fwd_hdim96_fp16_paged_split_softcap_sm80_cu_e763cb1e_35334cuda3std3__487_GLOBAL__N__b78af6b4_49_flash_fwd_hdim96_fp16_paged_split_softcap_sm80_cu_e763cb1e_35336ignoreE - _ZN85_INTERNAL_b78af6b4_49_flash_fwd_hdim96_fp16_paged_split_softcap_sm80_cu_e763cb1e_35334cuda3std3__45__cpo5beginE)
_ZN85_INTERNAL_b78af6b4_49_flash_fwd_hdim96_fp16_paged_split_softcap_sm80_cu_e763cb1e_35334cuda3std3__45__cpo5beginE:
	.zero		1
	.type		_ZN85_INTERNAL_b78af6b4_49_flash_fwd_hdim96_fp16_paged_split_softcap_sm80_cu_e763cb1e_35334cuda3std3__487_GLOBAL__N__b78af6b4_49_flash_fwd_hdim96_fp16_paged_split_softcap_sm80_cu_e763cb1e_35336ignoreE,@object
	.size		_ZN85_INTERNAL_b78af6b4_49_flash_fwd_hdim96_fp16_paged_split_softcap_sm80_cu_e763cb1e_35334cuda3std3__487_GLOBAL__N__b78af6b4_49_flash_fwd_hdim96_fp16_paged_split_softcap_sm80_cu_e763cb1e_35336ignoreE,(_ZN85_INTERNAL_b78af6b4_49_flash_fwd_hdim96_fp16_paged_split_softcap_sm80_cu_e763cb1e_35334cute7productE - _ZN85_INTERNAL_b78af6b4_49_flash_fwd_hdim96_fp16_paged_split_softcap_sm80_cu_e763cb1e_35334cuda3std3__487_GLOBAL__N__b78af6b4_49_flash_fwd_hdim96_fp16_paged_split_softcap_sm80_cu_e763cb1e_35336ignoreE)
_ZN85_INTERNAL_b78af6b4_49_flash_fwd_hdim96_fp16_paged_split_softcap_sm80_cu_e763cb1e_35334cuda3std3__487_GLOBAL__N__b78af6b4_49_flash_fwd_hdim96_fp16_paged_split_softcap_sm80_cu_e763cb1e_35336ignoreE:
	.zero		1
	.type		_ZN85_INTERNAL_b78af6b4_49_flash_fwd_hdim96_fp16_paged_split_softcap_sm80_cu_e763cb1e_35334cute7productE,@object
	.size		_ZN85_INTERNAL_b78af6b4_49_flash_fwd_hdim96_fp16_paged_split_softcap_sm80_cu_e763cb1e_35334cute7productE,(_ZN85_INTERNAL_b78af6b4_49_flash_fwd_hdim96_fp16_paged_split_softcap_sm80_cu_e763cb1e_35334cuda3std3__45__cpo3endE - _ZN85_INTERNAL_b78af6b4_49_flash_fwd_hdim96_fp16_paged_split_softcap_sm80_cu_e763cb1e_35334cute7productE)
_ZN85_INTERNAL_b78af6b4_49_flash_fwd_hdim96_fp16_paged_split_softcap_sm80_cu_e763cb1e_35334cute7productE:
	.zero		1
	.type		_ZN85_INTERNAL_b78af6b4_49_flash_fwd_hdim96_fp16_paged_split_softcap_sm80_cu_e763cb1e_35334cuda3std3__45__cpo3endE,@object
	.size		_ZN85_INTERNAL_b78af6b4_49_flash_fwd_hdim96_fp16_paged_split_softcap_sm80_cu_e763cb1e_35334cuda3std3__45__cpo3endE,(_ZN85_INTERNAL_b78af6b4_49_flash_fwd_hdim96_fp16_paged_split_softcap_sm80_cu_e763cb1e_35334cuda3std3__419piecewise_constructE - _ZN85_INTERNAL_b78af6b4_49_flash_fwd_hdim96_fp16_paged_split_softcap_sm80_cu_e763cb1e_35334cuda3std3__45__cpo3endE)
_ZN85_INTERNAL_b78af6b4_49_flash_fwd_hdim96_fp16_paged_split_softcap_sm80_cu_e763cb1e_35334cuda3std3__45__cpo3endE:
	.zero		1
	.type		_ZN85_INTERNAL_b78af6b4_49_flash_fwd_hdim96_fp16_paged_split_softcap_sm80_cu_e763cb1e_35334cuda3std3__419piecewise_constructE,@object
	.size		_ZN85_INTERNAL_b78af6b4_49_flash_fwd_hdim96_fp16_paged_split_softcap_sm80_cu_e763cb1e_35334cuda3std3__419piecewise_constructE,(_ZN85_INTERNAL_b78af6b4_49_flash_fwd_hdim96_fp16_paged_split_softcap_sm80_cu_e763cb1e_35334cuda3std3__45__cpo4cendE - _ZN85_INTERNAL_b78af6b4_49_flash_fwd_hdim96_fp16_paged_split_softcap_sm80_cu_e763cb1e_35334cuda3std3__419piecewise_constructE)
_ZN85_INTERNAL_b78af6b4_49_flash_fwd_hdim96_fp16_paged_split_softcap_sm80_cu_e763cb1e_35334cuda3std3__419piecewise_constructE:
	.zero		1
	.type		_ZN85_INTERNAL_b78af6b4_49_flash_fwd_hdim96_fp16_paged_split_softcap_sm80_cu_e763cb1e_35334cuda3std3__45__cpo4cendE,@object
	.size		_ZN85_INTERNAL_b78af6b4_49_flash_fwd_hdim96_fp16_paged_split_softcap_sm80_cu_e763cb1e_35334cuda3std3__45__cpo4cendE,(_ZN85_INTERNAL_b78af6b4_49_flash_fwd_hdim96_fp16_paged_split_softcap_sm80_cu_e763cb1e_35334cuda3std6ranges3__45__cpo4swapE - _ZN85_INTERNAL_b78af6b4_49_flash_fwd_hdim96_fp16_paged_split_softcap_sm80_cu_e763cb1e_35334cuda3std3__45__cpo4cendE)
_ZN85_INTERNAL_b78af6b4_49_flash_fwd_hdim96_fp16_paged_split_softcap_sm80_cu_e763cb1e_35334cuda3std3__45__cpo4cendE:
	.zero		1
	.type		_ZN85_INTERNAL_b78af6b4_49_flash_fwd_hdim96_fp16_paged_split_softcap_sm80_cu_e763cb1e_35334cuda3std6ranges3__45__cpo4swapE,@object
	.size		_ZN85_INTERNAL_b78af6b4_49_flash_fwd_hdim96_fp16_paged_split_softcap_sm80_cu_e763cb1e_35334cuda3std6ranges3__45__cpo4swapE,(.L_7 - _ZN85_INTERNAL_b78af6b4_49_flash_fwd_hdim96_fp16_paged_split_softcap_sm80_cu_e763cb1e_35334cuda3std6ranges3__45__cpo4swapE)
_ZN85_INTERNAL_b78af6b4_49_flash_fwd_hdim96_fp16_paged_split_softcap_sm80_cu_e763cb1e_35334cuda3std6ranges3__45__cpo4swapE:
	.zero		1
.L_7:


//--------------------- .nv.shared._ZN7cutlass13device_kernelIN5flash19enable_sm80_to_sm89INS1_16FlashAttnFwdSm80INS1_25CollectiveMainloopFwdSm80ILi4ELi1ELb0EN4cute5tupleIJNS5_1CILi128EEENS7_ILi48EEENS7_ILi96EEEEEELi96ENS_6half_tEfNS_4arch4Sm80ELb0ELb0ELb1ELb1ELb1ELb0ELb1ELb1EEENS1_21CollectiveEpilogueFwdINS6_IJS8_SA_S9_EEENS6_IJNS7_ILi1EEESI_SI_EEESC_SE_Li128ELb1ELb1ELb1ELb0EEENS1_36VarlenDynamicPersistentTileSchedulerILi128ELi48ELi128ELi128ELb1ELb1ELb0ELb0ELb1ELb1EEEEEEEEEvNT_6ParamsE --------------------------
	.section	.nv.shared._ZN7cutlass13device_kernelIN5flash19enable_sm80_to_sm89INS1_16FlashAttnFwdSm80INS1_25CollectiveMainloopFwdSm80ILi4ELi1ELb0EN4cute5tupleIJNS5_1CILi128EEENS7_ILi48EEENS7_ILi96EEEEEELi96ENS_6half_tEfNS_4arch4Sm80ELb0ELb0ELb1ELb1ELb1ELb0ELb1ELb1EEENS1_21CollectiveEpilogueFwdINS6_IJS8_SA_S9_EEENS6_IJNS7_ILi1EEESI_SI_EEESC_SE_Li128ELb1ELb1ELb1ELb0EEENS1_36VarlenDynamicPersistentTileSchedulerILi128ELi48ELi128ELi128ELb1ELb1ELb0ELb0ELb1ELb1EEEEEEEEEvNT_6ParamsE,"aw",@nobits
	.sectionflags	@""
	.align	16


//--------------------- .nv.shared._ZN7cutlass13device_kernelIN5flash19enable_sm80_to_sm89INS1_16FlashAttnFwdSm80INS1_25CollectiveMainloopFwdSm80ILi4ELi1ELb0EN4cute5tupleIJNS5_1CILi128EEENS7_ILi48EEENS7_ILi96EEEEEELi96ENS_6half_tEfNS_4arch4Sm80ELb0ELb0ELb1ELb1ELb1ELb1ELb1ELb1EEENS1_21CollectiveEpilogueFwdINS6_IJS8_SA_S9_EEENS6_IJNS7_ILi1EEESI_SI_EEESC_SE_Li128ELb1ELb1ELb1ELb0EEENS1_36VarlenDynamicPersistentTileSchedulerILi128ELi48ELi128ELi128ELb1ELb1ELb0ELb0ELb1ELb1EEEEEEEEEvNT_6ParamsE --------------------------
	.section	.nv.shared._ZN7cutlass13device_kernelIN5flash19enable_sm80_to_sm89INS1_16FlashAttnFwdSm80INS1_25CollectiveMainloopFwdSm80ILi4ELi1ELb0EN4cute5tupleIJNS5_1CILi128EEENS7_ILi48EEENS7_ILi96EEEEEELi96ENS_6half_tEfNS_4arch4Sm80ELb0ELb0ELb1ELb1ELb1ELb1ELb1ELb1EEENS1_21CollectiveEpilogueFwdINS6_IJS8_SA_S9_EEENS6_IJNS7_ILi1EEESI_SI_EEESC_SE_Li128ELb1ELb1ELb1ELb0EEENS1_36VarlenDynamicPersistentTileSchedulerILi128ELi48ELi128ELi128ELb1ELb1ELb0ELb0ELb1ELb1EEEEEEEEEvNT_6ParamsE,"aw",@nobits
	.sectionflags	@""
	.align	16


//--------------------- .nv.shared._ZN7cutlass13device_kernelIN5flash19enable_sm80_to_sm89INS1_16FlashAttnFwdSm80INS1_25CollectiveMainloopFwdSm80ILi4ELi1ELb0EN4cute5tupleIJNS5_1CILi128EEENS7_ILi48EEENS7_ILi96EEEEEELi96ENS_6half_tEfNS_4arch4Sm80ELb0ELb1ELb1ELb0ELb1ELb0ELb1ELb1EEENS1_21CollectiveEpilogueFwdINS6_IJS8_SA_S9_EEENS6_IJNS7_ILi1EEESI_SI_EEESC_SE_Li128ELb0ELb1ELb1ELb0EEENS1_19SingleTileSchedulerILb0ELb1ELb1ELi128EEEEEEEEEvNT_6ParamsE --------------------------
	.section	.nv.shared._ZN7cutlass13device_kernelIN5flash19enable_sm80_to_sm89INS1_16FlashAttnFwdSm80INS1_25CollectiveMainloopFwdSm80ILi4ELi1ELb0EN4cute5tupleIJNS5_1CILi128EEENS7_ILi48EEENS7_ILi96EEEEEELi96ENS_6half_tEfNS_4arch4Sm80ELb0ELb1ELb1ELb0ELb1ELb0ELb1ELb1EEENS1_21CollectiveEpilogueFwdINS6_IJS8_SA_S9_EEENS6_IJNS7_ILi1EEESI_SI_EEESC_SE_Li128ELb0ELb1ELb1ELb0EEENS1_19SingleTileSchedulerILb0ELb1ELb1ELi128EEEEEEEEEvNT_6ParamsE,"aw",@nobits
	.sectionflags	@""
	.align	16


//--------------------- .nv.shared._ZN7cutlass13device_kernelIN5flash19enable_sm80_to_sm89INS1_16FlashAttnFwdSm80INS1_25CollectiveMainloopFwdSm80ILi4ELi1ELb0EN4cute5tupleIJNS5_1CILi128EEENS7_ILi48EEENS7_ILi96EEEEEELi96ENS_6half_tEfNS_4arch4Sm80ELb0ELb1ELb1ELb1ELb1ELb0ELb1ELb1EEENS1_21CollectiveEpilogueFwdINS6_IJS8_SA_S9_EEENS6_IJNS7_ILi1EEESI_SI_EEESC_SE_Li128ELb1ELb1ELb1ELb0EEENS1_36VarlenDynamicPersistentTileSchedulerILi128ELi48ELi128ELi128ELb1ELb1ELb0ELb1ELb0ELb1EEEEEEEEEvNT_6ParamsE --------------------------
	.section	.nv.shared._ZN7cutlass13device_kernelIN5flash19enable_sm80_to_sm89INS1_16FlashAttnFwdSm80INS1_25CollectiveMainloopFwdSm80ILi4ELi1ELb0EN4cute5tupleIJNS5_1CILi128EEENS7_ILi48EEENS7_ILi96EEEEEELi96ENS_6half_tEfNS_4arch4Sm80ELb0ELb1ELb1ELb1ELb1ELb0ELb1ELb1EEENS1_21CollectiveEpilogueFwdINS6_IJS8_SA_S9_EEENS6_IJNS7_ILi1EEESI_SI_EEESC_SE_Li128ELb1ELb1ELb1ELb0EEENS1_36VarlenDynamicPersistentTileSchedulerILi128ELi48ELi128ELi128ELb1ELb1ELb0ELb1ELb0ELb1EEEEEEEEEvNT_6ParamsE,"aw",@nobits
	.sectionflags	@""
	.align	16


//--------------------- .nv.shared._ZN7cutlass13device_kernelIN5flash19enable_sm80_to_sm89INS1_16FlashAttnFwdSm80INS1_25CollectiveMainloopFwdSm80ILi4ELi1ELb0EN4cute5tupleIJNS5_1CILi128EEENS7_ILi48EEENS7_ILi96EEEEEELi96ENS_6half_tEfNS_4arch4Sm80ELb0ELb1ELb1ELb1ELb1ELb1ELb1ELb1EEENS1_21CollectiveEpilogueFwdINS6_IJS8_SA_S9_EEENS6_IJNS7_ILi1EEESI_SI_EEESC_SE_Li128ELb1ELb1ELb1ELb0EEENS1_36VarlenDynamicPersistentTileSchedulerILi128ELi48ELi128ELi128ELb1ELb1ELb0ELb1ELb0ELb1EEEEEEEEEvNT_6ParamsE --------------------------
	.section	.nv.shared._ZN7cutlass13device_kernelIN5flash19enable_sm80_to_sm89INS1_16FlashAttnFwdSm80INS1_25CollectiveMainloopFwdSm80ILi4ELi1ELb0EN4cute5tupleIJNS5_1CILi128EEENS7_ILi48EEENS7_ILi96EEEEEELi96ENS_6half_tEfNS_4arch4Sm80ELb0ELb1ELb1ELb1ELb1ELb1ELb1ELb1EEENS1_21CollectiveEpilogueFwdINS6_IJS8_SA_S9_EEENS6_IJNS7_ILi1EEESI_SI_EEESC_SE_Li128ELb1ELb1ELb1ELb0EEENS1_36VarlenDynamicPersistentTileSchedulerILi128ELi48ELi128ELi128ELb1ELb1ELb0ELb1ELb0ELb1EEEEEEEEEvNT_6ParamsE,"aw",@nobits
	.sectionflags	@""
	.align	16


//--------------------- .nv.shared._ZN7cutlass13device_kernelIN5flash19enable_sm80_to_sm89INS1_16FlashAttnFwdSm80INS1_25CollectiveMainloopFwdSm80ILi4ELi1ELb0EN4cute5tupleIJNS5_1CILi128EEENS7_ILi64EEENS7_ILi96EEEEEELi96ENS_6half_tEfNS_4arch4Sm80ELb1ELb0ELb1ELb0ELb1ELb0ELb1ELb1EEENS1_21CollectiveEpilogueFwdINS6_IJS8_SA_S9_EEENS6_IJNS7_ILi1EEESI_SI_EEESC_SE_Li128ELb0ELb1ELb1ELb0EEENS1_30DynamicPersistentTileSchedulerILi128ELi128ELb1ELb1ELb0EEEEEEEEEvNT_6ParamsE --------------------------
	.section	.nv.shared._ZN7cutlass13device_kernelIN5flash19enable_sm80_to_sm89INS1_16FlashAttnFwdSm80INS1_25CollectiveMainloopFwdSm80ILi4ELi1ELb0EN4cute5tupleIJNS5_1CILi128EEENS7_ILi64EEENS7_ILi96EEEEEELi96ENS_6half_tEfNS_4arch4Sm80ELb1ELb0ELb1ELb0ELb1ELb0ELb1ELb1EEENS1_21CollectiveEpilogueFwdINS6_IJS8_SA_S9_EEENS6_IJNS7_ILi1EEESI_SI_EEESC_SE_Li128ELb0ELb1ELb1ELb0EEENS1_30DynamicPersistentTileSchedulerILi128ELi128ELb1ELb1ELb0EEEEEEEEEvNT_6ParamsE,"aw",@nobits
	.sectionflags	@""
	.align	16


//--------------------- .nv.shared._ZN7cutlass13device_kernelIN5flash19enable_sm80_to_sm89INS1_16FlashAttnFwdSm80INS1_25CollectiveMainloopFwdSm80ILi4ELi1ELb0EN4cute5tupleIJNS5_1CILi128EEENS7_ILi48EEENS7_ILi96EEEEEELi96ENS_6half_tEfNS_4arch4Sm80ELb1ELb0ELb1ELb1ELb1ELb0ELb1ELb1EEENS1_21CollectiveEpilogueFwdINS6_IJS8_SA_S9_EEENS6_IJNS7_ILi1EEESI_SI_EEESC_SE_Li128ELb1ELb1ELb1ELb0EEENS1_36VarlenDynamicPersistentTileSchedulerILi128ELi48ELi128ELi128ELb1ELb1ELb0ELb1ELb1ELb1EEEEEEEEEvNT_6ParamsE --------------------------
	.section	.nv.shared._ZN7cutlass13device_kernelIN5flash19enable_sm80_to_sm89INS1_16FlashAttnFwdSm80INS1_25CollectiveMainloopFwdSm80ILi4ELi1ELb0EN4cute5tupleIJNS5_1CILi128EEENS7_ILi48EEENS7_ILi96EEEEEELi96ENS_6half_tEfNS_4arch4Sm80ELb1ELb0ELb1ELb1ELb1ELb0ELb1ELb1EEENS1_21CollectiveEpilogueFwdINS6_IJS8_SA_S9_EEENS6_IJNS7_ILi1EEESI_SI_EEESC_SE_Li128ELb1ELb1ELb1ELb0EEENS1_36VarlenDynamicPersistentTileSchedulerILi128ELi48ELi128ELi128ELb1ELb1ELb0ELb1ELb1ELb1EEEEEEEEEvNT_6ParamsE,"aw",@nobits
	.sectionflags	@""
	.align	16


//--------------------- .nv.shared._ZN7cutlass13device_kernelIN5flash19enable_sm80_to_sm89INS1_16FlashAttnFwdSm80INS1_25CollectiveMainloopFwdSm80ILi4ELi1ELb0EN4cute5tupleIJNS5_1CILi128EEENS7_ILi48EEENS7_ILi96EEEEEELi96ENS_6half_tEfNS_4arch4Sm80ELb1ELb0ELb1ELb1ELb1ELb1ELb1ELb1EEENS1_21CollectiveEpilogueFwdINS6_IJS8_SA_S9_EEENS6_IJNS7_ILi1EEESI_SI_EEESC_SE_Li128ELb1ELb1ELb1ELb0EEENS1_36VarlenDynamicPersistentTileSchedulerILi128ELi48ELi128ELi128ELb1ELb1ELb0ELb1ELb1ELb1EEEEEEEEEvNT_6ParamsE --------------------------
	.section	.nv.shared._ZN7cutlass13device_kernelIN5flash19enable_sm80_to_sm89INS1_16FlashAttnFwdSm80INS1_25CollectiveMainloopFwdSm80ILi4ELi1ELb0EN4cute5tupleIJNS5_1CILi128EEENS7_ILi48EEENS7_ILi96EEEEEELi96ENS_6half_tEfNS_4arch4Sm80ELb1ELb0ELb1ELb1ELb1ELb1ELb1ELb1EEENS1_21CollectiveEpilogueFwdINS6_IJS8_SA_S9_EEENS6_IJNS7_ILi1EEESI_SI_EEESC_SE_Li128ELb1ELb1ELb1ELb0EEENS1_36VarlenDynamicPersistentTileSchedulerILi128ELi48ELi128ELi128ELb1ELb1ELb0ELb1ELb1ELb1EEEEEEEEEvNT_6ParamsE,"aw",@nobits
	.sectionflags	@""
	.align	16
